// Copyright (c) 2024, Jay Shah, Ganesh Bikshandi, Ying Zhang, Vijay Thakkar, Pradeep Ramani, Tri Dao.
// Splitting the different template instantiations to different files to speed up compilation.
// This file is auto-generated. See "generate_kernels.py"

#include "flash_fwd_launch_template.h"

#ifndef FLASHATTENTION_DISABLE_HDIM96
template void run_mha_fwd_<90, cutlass::bfloat16_t, 96, 96, true, false, true, true>(Flash_fwd_params &params, cudaStream_t stream);
#endif


// ===== COMPILED SASS (sm_90a) =====

	.target	sm_90a

	.elftype	@"ET_EXEC"


//--------------------- .note.nv.tkinfo           --------------------------
	.section	.note.nv.tkinfo,"",@"SHT_NOTE"
	.sectionflags	@"SHF_NOTE_NV_TKINFO"
	.tkinfo
        /*0018*/ 	.word	0x00000002
        /*0030*/ 	.string	""
        /*0030*/ 	.string	"ptxas"
        /*0030*/ 	.string	"Cuda compilation tools, release 13.0, V13.0.88"
        /*0030*/ 	.string	"Build cuda_13.0.r13.0/compiler.36424714_0"
        /*0030*/ 	.string	"-arch sm_90a -m 64 "



//--------------------- .note.nv.cuinfo           --------------------------
	.section	.note.nv.cuinfo,"",@"SHT_NOTE"
	.sectionflags	@"SHF_NOTE_NV_CUINFO"
        /*0018*/ 	.short	0x0002
        /*001a*/ 	.short	0x005a
        /*001c*/ 	.short	0x0082
	.zero		2


//--------------------- .nv.info                  --------------------------
	.section	.nv.info,"",@"SHT_CUDA_INFO"
	.align	4


	//----- nvinfo : EIATTR_REGCOUNT
	.align		4
        /*0000*/ 	.byte	0x04, 0x2f
        /*0002*/ 	.short	(.L_23 - .L_22)
	.align		4
.L_22:
        /*0004*/ 	.word	index@(_ZN7cutlass13device_kernelIN5flash11enable_sm90INS1_16FlashAttnFwdSm90INS1_25CollectiveMainloopFwdSm90ILi2EN4cute5tupleIJNS5_1CILi1EEES8_S8_EEENS6_IJNS7_ILi192EEENS7_ILi144EEENS7_ILi96EEEEEELi96ENS_10bfloat16_tEfNS_4arch4Sm90ELb1ELb0ELb1ELb1ELb0ELb1ELb0ELb0ELb1ELb1ELb1ELb0EEENS1_21CollectiveEpilogueFwdINS6_IJSA_SC_SB_EEES9_SE_SG_Li384ELb1ELb1ELb1ELb0EEENS1_36VarlenDynamicPersistentTileSchedulerILi192ELi144ELi384ELi128ELb1ELb1ELb1ELb1ELb1ELb1EEEEEEEEEvNT_6ParamsE)
        /*0008*/ 	.word	0x00000080


	//----- nvinfo : EIATTR_FRAME_SIZE
	.align		4
.L_23:
        /*000c*/ 	.byte	0x04, 0x11
        /*000e*/ 	.short	(.L_25 - .L_24)
	.align		4
.L_24:
        /*0010*/ 	.word	index@(_ZN7cutlass13device_kernelIN5flash11enable_sm90INS1_16FlashAttnFwdSm90INS1_25CollectiveMainloopFwdSm90ILi2EN4cute5tupleIJNS5_1CILi1EEES8_S8_EEENS6_IJNS7_ILi192EEENS7_ILi144EEENS7_ILi96EEEEEELi96ENS_10bfloat16_tEfNS_4arch4Sm90ELb1ELb0ELb1ELb1ELb0ELb1ELb0ELb0ELb1ELb1ELb1ELb0EEENS1_21CollectiveEpilogueFwdINS6_IJSA_SC_SB_EEES9_SE_SG_Li384ELb1ELb1ELb1ELb0EEENS1_36VarlenDynamicPersistentTileSchedulerILi192ELi144ELi384ELi128ELb1ELb1ELb1ELb1ELb1ELb1EEEEEEEEEvNT_6ParamsE)
        /*0014*/ 	.word	0x00000100


	//----- nvinfo : EIATTR_REGCOUNT
	.align		4
.L_25:
        /*0018*/ 	.byte	0x04, 0x2f
        /*001a*/ 	.short	(.L_27 - .L_26)
	.align		4
.L_26:
        /*001c*/ 	.word	index@(_ZN7cutlass13device_kernelIN5flash11enable_sm90INS1_16FlashAttnFwdSm90INS1_25CollectiveMainloopFwdSm90ILi2EN4cute5tupleIJNS5_1CILi1EEES8_S8_EEENS6_IJNS7_ILi192EEENS7_ILi144EEENS7_ILi96EEEEEELi96ENS_10bfloat16_tEfNS_4arch4Sm90ELb1ELb0ELb1ELb1ELb0ELb0ELb0ELb0ELb1ELb1ELb1ELb0EEENS1_21CollectiveEpilogueFwdINS6_IJSA_SC_SB_EEES9_SE_SG_Li384ELb1ELb1ELb1ELb0EEENS1_36VarlenDynamicPersistentTileSchedulerILi192ELi144ELi384ELi128ELb1ELb1ELb1ELb1ELb1ELb1EEEEEEEEEvNT_6ParamsE)
        /*0020*/ 	.word	0x00000080


	//----- nvinfo : EIATTR_FRAME_SIZE
	.align		4
.L_27:
        /*0024*/ 	.byte	0x04, 0x11
        /*0026*/ 	.short	(.L_29 - .L_28)
	.align		4
.L_28:
        /*0028*/ 	.word	index@(_ZN7cutlass13device_kernelIN5flash11enable_sm90INS1_16FlashAttnFwdSm90INS1_25CollectiveMainloopFwdSm90ILi2EN4cute5tupleIJNS5_1CILi1EEES8_S8_EEENS6_IJNS7_ILi192EEENS7_ILi144EEENS7_ILi96EEEEEELi96ENS_10bfloat16_tEfNS_4arch4Sm90ELb1ELb0ELb1ELb1ELb0ELb0ELb0ELb0ELb1ELb1ELb1ELb0EEENS1_21CollectiveEpilogueFwdINS6_IJSA_SC_SB_EEES9_SE_SG_Li384ELb1ELb1ELb1ELb0EEENS1_36VarlenDynamicPersistentTileSchedulerILi192ELi144ELi384ELi128ELb1ELb1ELb1ELb1ELb1ELb1EEEEEEEEEvNT_6ParamsE)
        /*002c*/ 	.word	0x00000050


	//----- nvinfo : EIATTR_REGCOUNT
	.align		4
.L_29:
        /*0030*/ 	.byte	0x04, 0x2f
        /*0032*/ 	.short	(.L_31 - .L_30)
	.align		4
.L_30:
        /*0034*/ 	.word	index@(_ZN7cutlass13device_kernelIN5flash11enable_sm90INS1_16FlashAttnFwdSm90INS1_25CollectiveMainloopFwdSm90ILi2EN4cute5tupleIJNS5_1CILi1EEES8_S8_EEENS6_IJNS7_ILi192EEENS7_ILi144EEENS7_ILi96EEEEEELi96ENS_10bfloat16_tEfNS_4arch4Sm90ELb1ELb0ELb1ELb0ELb0ELb0ELb0ELb0ELb1ELb1ELb1ELb0EEENS1_21CollectiveEpilogueFwdINS6_IJSA_SC_SB_EEES9_SE_SG_Li384ELb0ELb1ELb1ELb0EEENS1_19SingleTileSchedulerILb0ELb1ELb1ELi192EEEEEEEEEvNT_6ParamsE)
        /*0038*/ 	.word	0x00000080


	//----- nvinfo : EIATTR_FRAME_SIZE
	.align		4
.L_31:
        /*003c*/ 	.byte	0x04, 0x11
        /*003e*/ 	.short	(.L_33 - .L_32)
	.align		4
.L_32:
        /*0040*/ 	.word	index@(_ZN7cutlass13device_kernelIN5flash11enable_sm90INS1_16FlashAttnFwdSm90INS1_25CollectiveMainloopFwdSm90ILi2EN4cute5tupleIJNS5_1CILi1EEES8_S8_EEENS6_IJNS7_ILi192EEENS7_ILi144EEENS7_ILi96EEEEEELi96ENS_10bfloat16_tEfNS_4arch4Sm90ELb1ELb0ELb1ELb0ELb0ELb0ELb0ELb0ELb1ELb1ELb1ELb0EEENS1_21CollectiveEpilogueFwdINS6_IJSA_SC_SB_EEES9_SE_SG_Li384ELb0ELb1ELb1ELb0EEENS1_19SingleTileSchedulerILb0ELb1ELb1ELi192EEEEEEEEEvNT_6ParamsE)
        /*0044*/ 	.word	0x00000008


	//----- nvinfo : EIATTR_REGCOUNT
	.align		4
.L_33:
        /*0048*/ 	.byte	0x04, 0x2f
        /*004a*/ 	.short	(.L_35 - .L_34)
	.align		4
.L_34:
        /*004c*/ 	.word	index@(_ZN7cutlass13device_kernelIN5flash11enable_sm90INS1_16FlashAttnFwdSm90INS1_25CollectiveMainloopFwdSm90ILi2EN4cute5tupleIJNS5_1CILi1EEES8_S8_EEENS6_IJNS7_ILi192EEENS7_ILi128EEENS7_ILi96EEEEEELi96ENS_10bfloat16_tEfNS_4arch4Sm90ELb0ELb1ELb1ELb1ELb0ELb1ELb0ELb0ELb1ELb1ELb1ELb0EEENS1_21CollectiveEpilogueFwdINS6_IJSA_SC_SB_EEES9_SE_SG_Li384ELb1ELb1ELb1ELb0EEENS1_36VarlenDynamicPersistentTileSchedulerILi192ELi128ELi384ELi128ELb1ELb1ELb1ELb1ELb0ELb1EEEEEEEEEvNT_6ParamsE)
        /*0050*/ 	.word	0x00000080


	//----- nvinfo : EIATTR_FRAME_SIZE
	.align		4
.L_35:
        /*0054*/ 	.byte	0x04, 0x11
        /*0056*/ 	.short	(.L_37 - .L_36)
	.align		4
.L_36:
        /*0058*/ 	.word	index@(_ZN7cutlass13device_kernelIN5flash11enable_sm90INS1_16FlashAttnFwdSm90INS1_25CollectiveMainloopFwdSm90ILi2EN4cute5tupleIJNS5_1CILi1EEES8_S8_EEENS6_IJNS7_ILi192EEENS7_ILi128EEENS7_ILi96EEEEEELi96ENS_10bfloat16_tEfNS_4arch4Sm90ELb0ELb1ELb1ELb1ELb0ELb1ELb0ELb0ELb1ELb1ELb1ELb0EEENS1_21CollectiveEpilogueFwdINS6_IJSA_SC_SB_EEES9_SE_SG_Li384ELb1ELb1ELb1ELb0EEENS1_36VarlenDynamicPersistentTileSchedulerILi192ELi128ELi384ELi128ELb1ELb1ELb1ELb1ELb0ELb1EEEEEEEEEvNT_6ParamsE)
        /*005c*/ 	.word	0x00000070


	//----- nvinfo : EIATTR_REGCOUNT
	.align		4
.L_37:
        /*0060*/ 	.byte	0x04, 0x2f
        /*0062*/ 	.short	(.L_39 - .L_38)
	.align		4
.L_38:
        /*0064*/ 	.word	index@(_ZN7cutlass13device_kernelIN5flash11enable_sm90INS1_16FlashAttnFwdSm90INS1_25CollectiveMainloopFwdSm90ILi2EN4cute5tupleIJNS5_1CILi1EEES8_S8_EEENS6_IJNS7_ILi192EEENS7_ILi128EEENS7_ILi96EEEEEELi96ENS_10bfloat16_tEfNS_4arch4Sm90ELb0ELb1ELb1ELb1ELb0ELb0ELb0ELb0ELb1ELb1ELb1ELb0EEENS1_21CollectiveEpilogueFwdINS6_IJSA_SC_SB_EEES9_SE_SG_Li384ELb1ELb1ELb1ELb0EEENS1_36VarlenDynamicPersistentTileSchedulerILi192ELi128ELi384ELi128ELb1ELb1ELb1ELb1ELb0ELb1EEEEEEEEEvNT_6ParamsE)
        /*0068*/ 	.word	0x00000080


	//----- nvinfo : EIATTR_FRAME_SIZE
	.align		4
.L_39:
        /*006c*/ 	.byte	0x04, 0x11
        /*006e*/ 	.short	(.L_41 - .L_40)
	.align		4
.L_40:
        /*0070*/ 	.word	index@(_ZN7cutlass13device_kernelIN5flash11enable_sm90INS1_16FlashAttnFwdSm90INS1_25CollectiveMainloopFwdSm90ILi2EN4cute5tupleIJNS5_1CILi1EEES8_S8_EEENS6_IJNS7_ILi192EEENS7_ILi128EEENS7_ILi96EEEEEELi96ENS_10bfloat16_tEfNS_4arch4Sm90ELb0ELb1ELb1ELb1ELb0ELb0ELb0ELb0ELb1ELb1ELb1ELb0EEENS1_21CollectiveEpilogueFwdINS6_IJSA_SC_SB_EEES9_SE_SG_Li384ELb1ELb1ELb1ELb0EEENS1_36VarlenDynamicPersistentTileSchedulerILi192ELi128ELi384ELi128ELb1ELb1ELb1ELb1ELb0ELb1EEEEEEEEEvNT_6ParamsE)
        /*0074*/ 	.word	0x00000048


	//----- nvinfo : EIATTR_REGCOUNT
	.align		4
.L_41:
        /*0078*/ 	.byte	0x04, 0x2f
        /*007a*/ 	.short	(.L_43 - .L_42)
	.align		4
.L_42:
        /*007c*/ 	.word	index@(_ZN7cutlass13device_kernelIN5flash11enable_sm90INS1_16FlashAttnFwdSm90INS1_25CollectiveMainloopFwdSm90ILi2EN4cute5tupleIJNS5_1CILi1EEES8_S8_EEENS6_IJNS7_ILi192EEENS7_ILi128EEENS7_ILi96EEEEEELi96ENS_10bfloat16_tEfNS_4arch4Sm90ELb0ELb1ELb1ELb0ELb0ELb0ELb0ELb0ELb1ELb1ELb1ELb0EEENS1_21CollectiveEpilogueFwdINS6_IJSA_SC_SB_EEES9_SE_SG_Li384ELb0ELb1ELb1ELb0EEENS1_19SingleTileSchedulerILb0ELb1ELb1ELi192EEEEEEEEEvNT_6ParamsE)
        /*0080*/ 	.word	0x00000080


	//----- nvinfo : EIATTR_FRAME_SIZE
	.align		4
.L_43:
        /*0084*/ 	.byte	0x04, 0x11
        /*0086*/ 	.short	(.L_45 - .L_44)
	.align		4
.L_44:
        /*0088*/ 	.word	index@(_ZN7cutlass13device_kernelIN5flash11enable_sm90INS1_16FlashAttnFwdSm90INS1_25CollectiveMainloopFwdSm90ILi2EN4cute5tupleIJNS5_1CILi1EEES8_S8_EEENS6_IJNS7_ILi192EEENS7_ILi128EEENS7_ILi96EEEEEELi96ENS_10bfloat16_tEfNS_4arch4Sm90ELb0ELb1ELb1ELb0ELb0ELb0ELb0ELb0ELb1ELb1ELb1ELb0EEENS1_21CollectiveEpilogueFwdINS6_IJSA_SC_SB_EEES9_SE_SG_Li384ELb0ELb1ELb1ELb0EEENS1_19SingleTileSchedulerILb0ELb1ELb1ELi192EEEEEEEEEvNT_6ParamsE)
        /*008c*/ 	.word	0x00000000


	//----- nvinfo : EIATTR_REGCOUNT
	.align		4
.L_45:
        /*0090*/ 	.byte	0x04, 0x2f
        /*0092*/ 	.short	(.L_47 - .L_46)
	.align		4
.L_46:
        /*0094*/ 	.word	index@(_ZN7cutlass13device_kernelIN5flash11enable_sm90INS1_16FlashAttnFwdSm90INS1_25CollectiveMainloopFwdSm90ILi2EN4cute5tupleIJNS5_1CILi1EEES8_S8_EEENS6_IJNS7_ILi192EEENS7_ILi144EEENS7_ILi96EEEEEELi96ENS_10bfloat16_tEfNS_4arch4Sm90ELb0ELb0ELb1ELb1ELb0ELb1ELb0ELb0ELb1ELb1ELb1ELb0EEENS1_21CollectiveEpilogueFwdINS6_IJSA_SC_SB_EEES9_SE_SG_Li384ELb1ELb1ELb1ELb0EEENS1_36VarlenDynamicPersistentTileSchedulerILi192ELi144ELi384ELi128ELb1ELb1ELb1ELb0ELb1ELb1EEEEEEEEEvNT_6ParamsE)
        /*0098*/ 	.word	0x00000080


	//----- nvinfo : EIATTR_FRAME_SIZE
	.align		4
.L_47:
        /*009c*/ 	.byte	0x04, 0x11
        /*009e*/ 	.short	(.L_49 - .L_48)
	.align		4
.L_48:
        /*00a0*/ 	.word	index@(_ZN7cutlass13device_kernelIN5flash11enable_sm90INS1_16FlashAttnFwdSm90INS1_25CollectiveMainloopFwdSm90ILi2EN4cute5tupleIJNS5_1CILi1EEES8_S8_EEENS6_IJNS7_ILi192EEENS7_ILi144EEENS7_ILi96EEEEEELi96ENS_10bfloat16_tEfNS_4arch4Sm90ELb0ELb0ELb1ELb1ELb0ELb1ELb0ELb0ELb1ELb1ELb1ELb0EEENS1_21CollectiveEpilogueFwdINS6_IJSA_SC_SB_EEES9_SE_SG_Li384ELb1ELb1ELb1ELb0EEENS1_36VarlenDynamicPersistentTileSchedulerILi192ELi144ELi384ELi128ELb1ELb1ELb1ELb0ELb1ELb1EEEEEEEEEvNT_6ParamsE)
        /*00a4*/ 	.word	0x00000120


	//----- nvinfo : EIATTR_REGCOUNT
	.align		4
.L_49:
        /*00a8*/ 	.byte	0x04, 0x2f
        /*00aa*/ 	.short	(.L_51 - .L_50)
	.align		4
.L_50:
        /*00ac*/ 	.word	index@(_ZN7cutlass13device_kernelIN5flash11enable_sm90INS1_16FlashAttnFwdSm90INS1_25CollectiveMainloopFwdSm90ILi2EN4cute5tupleIJNS5_1CILi1EEES8_S8_EEENS6_IJNS7_ILi192EEENS7_ILi144EEENS7_ILi96EEEEEELi96ENS_10bfloat16_tEfNS_4arch4Sm90ELb0ELb0ELb1ELb1ELb0ELb0ELb0ELb0ELb1ELb1ELb1ELb0EEENS1_21CollectiveEpilogueFwdINS6_IJSA_SC_SB_EEES9_SE_SG_Li384ELb1ELb1ELb1ELb0EEENS1_36VarlenDynamicPersistentTileSchedulerILi192ELi144ELi384ELi128ELb1ELb1ELb1ELb0ELb1ELb1EEEEEEEEEvNT_6ParamsE)
        /*00b0*/ 	.word	0x00000080


	//----- nvinfo : EIATTR_FRAME_SIZE
	.align		4
.L_51:
        /*00b4*/ 	.byte	0x04, 0x11
        /*00b6*/ 	.short	(.L_53 - .L_52)
	.align		4
.L_52:
        /*00b8*/ 	.word	index@(_ZN7cutlass13device_kernelIN5flash11enable_sm90INS1_16FlashAttnFwdSm90INS1_25CollectiveMainloopFwdSm90ILi2EN4cute5tupleIJNS5_1CILi1EEES8_S8_EEENS6_IJNS7_ILi192EEENS7_ILi144EEENS7_ILi96EEEEEELi96ENS_10bfloat16_tEfNS_4arch4Sm90ELb0ELb0ELb1ELb1ELb0ELb0ELb0ELb0ELb1ELb1ELb1ELb0EEENS1_21CollectiveEpilogueFwdINS6_IJSA_SC_SB_EEES9_SE_SG_Li384ELb1ELb1ELb1ELb0EEENS1_36VarlenDynamicPersistentTileSchedulerILi192ELi144ELi384ELi128ELb1ELb1ELb1ELb0ELb1ELb1EEEEEEEEEvNT_6ParamsE)
        /*00bc*/ 	.word	0x00000058


	//----- nvinfo : EIATTR_REGCOUNT
	.align		4
.L_53:
        /*00c0*/ 	.byte	0x04, 0x2f
        /*00c2*/ 	.short	(.L_55 - .L_54)
	.align		4
.L_54:
        /*00c4*/ 	.word	index@(_ZN7cutlass13device_kernelIN5flash11enable_sm90INS1_16FlashAttnFwdSm90INS1_25CollectiveMainloopFwdSm90ILi2EN4cute5tupleIJNS5_1CILi1EEES8_S8_EEENS6_IJNS7_ILi192EEENS7_ILi144EEENS7_ILi96EEEEEELi96ENS_10bfloat16_tEfNS_4arch4Sm90ELb0ELb0ELb1ELb0ELb0ELb0ELb0ELb0ELb1ELb1ELb1ELb0EEENS1_21CollectiveEpilogueFwdINS6_IJSA_SC_SB_EEES9_SE_SG_Li384ELb0ELb1ELb1ELb0EEENS1_19SingleTileSchedulerILb0ELb1ELb1ELi192EEEEEEEEEvNT_6ParamsE)
        /*00c8*/ 	.word	0x00000080


	//----- nvinfo : EIATTR_FRAME_SIZE
	.align		4
.L_55:
        /*00cc*/ 	.byte	0x04, 0x11
        /*00ce*/ 	.short	(.L_57 - .L_56)
	.align		4
.L_56:
        /*00d0*/ 	.word	index@(_ZN7cutlass13device_kernelIN5flash11enable_sm90INS1_16FlashAttnFwdSm90INS1_25CollectiveMainloopFwdSm90ILi2EN4cute5tupleIJNS5_1CILi1EEES8_S8_EEENS6_IJNS7_ILi192EEENS7_ILi144EEENS7_ILi96EEEEEELi96ENS_10bfloat16_tEfNS_4arch4Sm90ELb0ELb0ELb1ELb0ELb0ELb0ELb0ELb0ELb1ELb1ELb1ELb0EEENS1_21CollectiveEpilogueFwdINS6_IJSA_SC_SB_EEES9_SE_SG_Li384ELb0ELb1ELb1ELb0EEENS1_19SingleTileSchedulerILb0ELb1ELb1ELi192EEEEEEEEEvNT_6ParamsE)
        /*00d4*/ 	.word	0x00000000


	//----- nvinfo : EIATTR_MIN_STACK_SIZE
	.align		4
.L_57:
        /*00d8*/ 	.byte	0x04, 0x12
        /*00da*/ 	.short	(.L_59 - .L_58)
	.align		4
.L_58:
        /*00dc*/ 	.word	index@(_ZN7cutlass13device_kernelIN5flash11enable_sm90INS1_16FlashAttnFwdSm90INS1_25CollectiveMainloopFwdSm90ILi2EN4cute5tupleIJNS5_1CILi1EEES8_S8_EEENS6_IJNS7_ILi192EEENS7_ILi144EEENS7_ILi96EEEEEELi96ENS_10bfloat16_tEfNS_4arch4Sm90ELb0ELb0ELb1ELb0ELb0ELb0ELb0ELb0ELb1ELb1ELb1ELb0EEENS1_21CollectiveEpilogueFwdINS6_IJSA_SC_SB_EEES9_SE_SG_Li384ELb0ELb1ELb1ELb0EEENS1_19SingleTileSchedulerILb0ELb1ELb1ELi192EEEEEEEEEvNT_6ParamsE)
        /*00e0*/ 	.word	0x00000000


	//----- nvinfo : EIATTR_MIN_STACK_SIZE
	.align		4
.L_59:
        /*00e4*/ 	.byte	0x04, 0x12
        /*00e6*/ 	.short	(.L_61 - .L_60)
	.align		4
.L_60:
        /*00e8*/ 	.word	index@(_ZN7cutlass13device_kernelIN5flash11enable_sm90INS1_16FlashAttnFwdSm90INS1_25CollectiveMainloopFwdSm90ILi2EN4cute5tupleIJNS5_1CILi1EEES8_S8_EEENS6_IJNS7_ILi192EEENS7_ILi144EEENS7_ILi96EEEEEELi96ENS_10bfloat16_tEfNS_4arch4Sm90ELb0ELb0ELb1ELb1ELb0ELb0ELb0ELb0ELb1ELb1ELb1ELb0EEENS1_21CollectiveEpilogueFwdINS6_IJSA_SC_SB_EEES9_SE_SG_Li384ELb1ELb1ELb1ELb0EEENS1_36VarlenDynamicPersistentTileSchedulerILi192ELi144ELi384ELi128ELb1ELb1ELb1ELb0ELb1ELb1EEEEEEEEEvNT_6ParamsE)
        /*00ec*/ 	.word	0x00000058


	//----- nvinfo : EIATTR_MIN_STACK_SIZE
	.align		4
.L_61:
        /*00f0*/ 	.byte	0x04, 0x12
        /*00f2*/ 	.short	(.L_63 - .L_62)
	.align		4
.L_62:
        /*00f4*/ 	.word	index@(_ZN7cutlass13device_kernelIN5flash11enable_sm90INS1_16FlashAttnFwdSm90INS1_25CollectiveMainloopFwdSm90ILi2EN4cute5tupleIJNS5_1CILi1EEES8_S8_EEENS6_IJNS7_ILi192EEENS7_ILi144EEENS7_ILi96EEEEEELi96ENS_10bfloat16_tEfNS_4arch4Sm90ELb0ELb0ELb1ELb1ELb0ELb1ELb0ELb0ELb1ELb1ELb1ELb0EEENS1_21CollectiveEpilogueFwdINS6_IJSA_SC_SB_EEES9_SE_SG_Li384ELb1ELb1ELb1ELb0EEENS1_36VarlenDynamicPersistentTileSchedulerILi192ELi144ELi384ELi128ELb1ELb1ELb1ELb0ELb1ELb1EEEEEEEEEvNT_6ParamsE)
        /*00f8*/ 	.word	0x00000120


	//----- nvinfo : EIATTR_MIN_STACK_SIZE
	.align		4
.L_63:
        /*00fc*/ 	.byte	0x04, 0x12
        /*00fe*/ 	.short	(.L_65 - .L_64)
	.align		4
.L_64:
        /*0100*/ 	.word	index@(_ZN7cutlass13device_kernelIN5flash11enable_sm90INS1_16FlashAttnFwdSm90INS1_25CollectiveMainloopFwdSm90ILi2EN4cute5tupleIJNS5_1CILi1EEES8_S8_EEENS6_IJNS7_ILi192EEENS7_ILi128EEENS7_ILi96EEEEEELi96ENS_10bfloat16_tEfNS_4arch4Sm90ELb0ELb1ELb1ELb0ELb0ELb0ELb0ELb0ELb1ELb1ELb1ELb0EEENS1_21CollectiveEpilogueFwdINS6_IJSA_SC_SB_EEES9_SE_SG_Li384ELb0ELb1ELb1ELb0EEENS1_19SingleTileSchedulerILb0ELb1ELb1ELi192EEEEEEEEEvNT_6ParamsE)
        /*0104*/ 	.word	0x00000000


	//----- nvinfo : EIATTR_MIN_STACK_SIZE
	.align		4
.L_65:
        /*0108*/ 	.byte	0x04, 0x12
        /*010a*/ 	.short	(.L_67 - .L_66)
	.align		4
.L_66:
        /*010c*/ 	.word	index@(_ZN7cutlass13device_kernelIN5flash11enable_sm90INS1_16FlashAttnFwdSm90INS1_25CollectiveMainloopFwdSm90ILi2EN4cute5tupleIJNS5_1CILi1EEES8_S8_EEENS6_IJNS7_ILi192EEENS7_ILi128EEENS7_ILi96EEEEEELi96ENS_10bfloat16_tEfNS_4arch4Sm90ELb0ELb1ELb1ELb1ELb0ELb0ELb0ELb0ELb1ELb1ELb1ELb0EEENS1_21CollectiveEpilogueFwdINS6_IJSA_SC_SB_EEES9_SE_SG_Li384ELb1ELb1ELb1ELb0EEENS1_36VarlenDynamicPersistentTileSchedulerILi192ELi128ELi384ELi128ELb1ELb1ELb1ELb1ELb0ELb1EEEEEEEEEvNT_6ParamsE)
        /*0110*/ 	.word	0x00000048


	//----- nvinfo : EIATTR_MIN_STACK_SIZE
	.align		4
.L_67:
        /*0114*/ 	.byte	0x04, 0x12
        /*0116*/ 	.short	(.L_69 - .L_68)
	.align		4
.L_68:
        /*0118*/ 	.word	index@(_ZN7cutlass13device_kernelIN5flash11enable_sm90INS1_16FlashAttnFwdSm90INS1_25CollectiveMainloopFwdSm90ILi2EN4cute5tupleIJNS5_1CILi1EEES8_S8_EEENS6_IJNS7_ILi192EEENS7_ILi128EEENS7_ILi96EEEEEELi96ENS_10bfloat16_tEfNS_4arch4Sm90ELb0ELb1ELb1ELb1ELb0ELb1ELb0ELb0ELb1ELb1ELb1ELb0EEENS1_21CollectiveEpilogueFwdINS6_IJSA_SC_SB_EEES9_SE_SG_Li384ELb1ELb1ELb1ELb0EEENS1_36VarlenDynamicPersistentTileSchedulerILi192ELi128ELi384ELi128ELb1ELb1ELb1ELb1ELb0ELb1EEEEEEEEEvNT_6ParamsE)
        /*011c*/ 	.word	0x00000070


	//----- nvinfo : EIATTR_MIN_STACK_SIZE
	.align		4
.L_69:
        /*0120*/ 	.byte	0x04, 0x12
        /*0122*/ 	.short	(.L_71 - .L_70)
	.align		4
.L_70:
        /*0124*/ 	.word	index@(_ZN7cutlass13device_kernelIN5flash11enable_sm90INS1_16FlashAttnFwdSm90INS1_25CollectiveMainloopFwdSm90ILi2EN4cute5tupleIJNS5_1CILi1EEES8_S8_EEENS6_IJNS7_ILi192EEENS7_ILi144EEENS7_ILi96EEEEEELi96ENS_10bfloat16_tEfNS_4arch4Sm90ELb1ELb0ELb1ELb0ELb0ELb0ELb0ELb0ELb1ELb1ELb1ELb0EEENS1_21CollectiveEpilogueFwdINS6_IJSA_SC_SB_EEES9_SE_SG_Li384ELb0ELb1ELb1ELb0EEENS1_19SingleTileSchedulerILb0ELb1ELb1ELi192EEEEEEEEEvNT_6ParamsE)
        /*0128*/ 	.word	0x00000008


	//----- nvinfo : EIATTR_MIN_STACK_SIZE
	.align		4
.L_71:
        /*012c*/ 	.byte	0x04, 0x12
        /*012e*/ 	.short	(.L_73 - .L_72)
	.align		4
.L_72:
        /*0130*/ 	.word	index@(_ZN7cutlass13device_kernelIN5flash11enable_sm90INS1_16FlashAttnFwdSm90INS1_25CollectiveMainloopFwdSm90ILi2EN4cute5tupleIJNS5_1CILi1EEES8_S8_EEENS6_IJNS7_ILi192EEENS7_ILi144EEENS7_ILi96EEEEEELi96ENS_10bfloat16_tEfNS_4arch4Sm90ELb1ELb0ELb1ELb1ELb0ELb0ELb0ELb0ELb1ELb1ELb1ELb0EEENS1_21CollectiveEpilogueFwdINS6_IJSA_SC_SB_EEES9_SE_SG_Li384ELb1ELb1ELb1ELb0EEENS1_36VarlenDynamicPersistentTileSchedulerILi192ELi144ELi384ELi128ELb1ELb1ELb1ELb1ELb1ELb1EEEEEEEEEvNT_6ParamsE)
        /*0134*/ 	.word	0x00000050


	//----- nvinfo : EIATTR_MIN_STACK_SIZE
	.align		4
.L_73:
        /*0138*/ 	.byte	0x04, 0x12
        /*013a*/ 	.short	(.L_75 - .L_74)
	.align		4
.L_74:
        /*013c*/ 	.word	index@(_ZN7cutlass13device_kernelIN5flash11enable_sm90INS1_16FlashAttnFwdSm90INS1_25CollectiveMainloopFwdSm90ILi2EN4cute5tupleIJNS5_1CILi1EEES8_S8_EEENS6_IJNS7_ILi192EEENS7_ILi144EEENS7_ILi96EEEEEELi96ENS_10bfloat16_tEfNS_4arch4Sm90ELb1ELb0ELb1ELb1ELb0ELb1ELb0ELb0ELb1ELb1ELb1ELb0EEENS1_21CollectiveEpilogueFwdINS6_IJSA_SC_SB_EEES9_SE_SG_Li384ELb1ELb1ELb1ELb0EEENS1_36VarlenDynamicPersistentTileSchedulerILi192ELi144ELi384ELi128ELb1ELb1ELb1ELb1ELb1ELb1EEEEEEEEEvNT_6ParamsE)
        /*0140*/ 	.word	0x00000100
.L_75:


//--------------------- .nv.compat                --------------------------
	.section	.nv.compat,"",@"SHT_CUDA_COMPAT_INFO"
	.align	4
        /*0000*/ 	.byte	0x02, 0x09, 0x01, 0x00, 0x02, 0x02, 0x04, 0x00, 0x02, 0x05, 0x05, 0x00, 0x03, 0x07, 0x01, 0x01
        /*0010*/ 	.byte	0x02, 0x03, 0x01, 0x00, 0x02, 0x06, 0x01, 0x00, 0x04, 0x0b, 0x08, 0x00, 0x00, 0x00, 0x00, 0x00
        /*0020*/ 	.byte	0x00, 0x00, 0x00, 0x00


//--------------------- .nv.info._ZN7cutlass13device_kernelIN5flash11enable_sm90INS1_16FlashAttnFwdSm90INS1_25CollectiveMainloopFwdSm90ILi2EN4cute5tupleIJNS5_1CILi1EEES8_S8_EEENS6_IJNS7_ILi192EEENS7_ILi144EEENS7_ILi96EEEEEELi96ENS_10bfloat16_tEfNS_4arch4Sm90ELb0ELb0ELb1ELb0ELb0ELb0ELb0ELb0ELb1ELb1ELb1ELb0EEENS1_21CollectiveEpilogueFwdINS6_IJSA_SC_SB_EEES9_SE_SG_Li384ELb0ELb1ELb1ELb0EEENS1_19SingleTileSchedulerILb0ELb1ELb1ELi192EEEEEEEEEvNT_6ParamsE --------------------------
	.section	.nv.info._ZN7cutlass13device_kernelIN5flash11enable_sm90INS1_16FlashAttnFwdSm90INS1_25CollectiveMainloopFwdSm90ILi2EN4cute5tupleIJNS5_1CILi1EEES8_S8_EEENS6_IJNS7_ILi192EEENS7_ILi144EEENS7_ILi96EEEEEELi96ENS_10bfloat16_tEfNS_4arch4Sm90ELb0ELb0ELb1ELb0ELb0ELb0ELb0ELb0ELb1ELb1ELb1ELb0EEENS1_21CollectiveEpilogueFwdINS6_IJSA_SC_SB_EEES9_SE_SG_Li384ELb0ELb1ELb1ELb0EEENS1_19SingleTileSchedulerILb0ELb1ELb1ELi192EEEEEEEEEvNT_6ParamsE,"",@"SHT_CUDA_INFO"
	.sectionflags	@""
	.align	4


	//----- nvinfo : EIATTR_CUDA_API_VERSION
	.align		4
        /*0000*/ 	.byte	0x04, 0x37
        /*0002*/ 	.short	(.L_77 - .L_76)
.L_76:
        /*0004*/ 	.word	0x00000082


	//----- nvinfo : EIATTR_KPARAM_INFO
	.align		4
.L_77:
        /*0008*/ 	.byte	0x04, 0x17
        /*000a*/ 	.short	(.L_79 - .L_78)
.L_78:
        /*000c*/ 	.word	0x00000000
        /*0010*/ 	.short	0x0000
        /*0012*/ 	.short	0x0070
        /*0014*/ 	.byte	0x00, 0xf0, 0x01, 0x28


	//----- nvinfo : EIATTR_SPARSE_MMA_MASK
	.align		4
.L_79:
        /*0018*/ 	.byte	0x03, 0x50
        /*001a*/ 	.short	0x0000


	//----- nvinfo : EIATTR_MAXREG_COUNT
	.align		4
        /*001c*/ 	.byte	0x03, 0x1b
        /*001e*/ 	.short	0x0080


	//----- nvinfo : EIATTR_NUM_BARRIERS
	.align		4
        /*0020*/ 	.byte	0x02, 0x4c
        /*0022*/ 	.byte	0x10
	.zero		1


	//----- nvinfo : EIATTR_EXTERNS
	.align		4
        /*0024*/ 	.byte	0x04, 0x0f
        /*0026*/ 	.short	(.L_81 - .L_80)


	//   ....[0]....
	.align		4
.L_80:
        /*0028*/ 	.word	index@(__assertfail)


	//----- nvinfo : EIATTR_MERCURY_ISA_VERSION
	.align		4
.L_81:
        /*002c*/ 	.byte	0x03, 0x5f
        /*002e*/ 	.short	0x0101


	//----- nvinfo : EIATTR_INT_WARP_WIDE_INSTR_OFFSETS
	.align		4
        /*0030*/ 	.byte	0x04, 0x31
        /*0032*/ 	.short	(.L_83 - .L_82)


	//   ....[0]....
.L_82:
        /*0034*/ 	.word	0x00000110


	//   ....[1]....
        /*0038*/ 	.word	0x000001b0


	//   ....[2]....
        /*003c*/ 	.word	0x00000220


	//----- nvinfo : EIATTR_COOP_GROUP_MASK_REGIDS
	.align		4
.L_83:
        /*0040*/ 	.byte	0x04, 0x29
        /*0042*/ 	.short	(.L_85 - .L_84)


	//   ....[0]....
.L_84:
        /*0044*/ 	.word	0xffffffff


	//   ....[1]....
        /*0048*/ 	.word	0xffffffff


	//   ....[2]....
        /*004c*/ 	.word	0xffffffff


	//   ....[3]....
        /*0050*/ 	.word	0xffffffff


	//   ....[4]....
        /*0054*/ 	.word	0xffffffff


	//   ....[5]....
        /*0058*/ 	.word	0xffffffff


	//   ....[6]....
        /*005c*/ 	.word	0xffffffff


	//   ....[7]....
        /*0060*/ 	.word	0xffffffff


	//   ....[8]....
        /*0064*/ 	.word	0xffffffff


	//   ....[9]....
        /*0068*/ 	.word	0xffffffff


	//   ....[10]....
        /*006c*/ 	.word	0xffffffff


	//   ....[11]....
        /*0070*/ 	.word	0xffffffff


	//   ....[12]....
        /*0074*/ 	.word	0xffffffff


	//   ....[13]....
        /*0078*/ 	.word	0xffffffff


	//   ....[14]....
        /*007c*/ 	.word	0xffffffff


	//   ....[15]....
        /*0080*/ 	.word	0xffffffff


	//   ....[16]....
        /*0084*/ 	.word	0xffffffff


	//   ....[17]....
        /*0088*/ 	.word	0xffffffff


	//   ....[18]....
        /*008c*/ 	.word	0xffffffff


	//   ....[19]....
        /*0090*/ 	.word	0xffffffff


	//   ....[20]....
        /*0094*/ 	.word	0xffffffff


	//   ....[21]....
        /*0098*/ 	.word	0xffffffff


	//   ....[22]....
        /*009c*/ 	.word	0xffffffff


	//   ....[23]....
        /*00a0*/ 	.word	0xffffffff


	//   ....[24]....
        /*00a4*/ 	.word	0xffffffff


	//   ....[25]....
        /*00a8*/ 	.word	0xffffffff


	//   ....[26]....
        /*00ac*/ 	.word	0xffffffff


	//   ....[27]....
        /*00b0*/ 	.word	0xffffffff


	//   ....[28]....
        /*00b4*/ 	.word	0xffffffff


	//   ....[29]....
        /*00b8*/ 	.word	0xffffffff


	//   ....[30]....
        /*00bc*/ 	.word	0xffffffff


	//   ....[31]....
        /*00c0*/ 	.word	0xffffffff


	//   ....[32]....
        /*00c4*/ 	.word	0xffffffff


	//   ....[33]....
        /*00c8*/ 	.word	0xffffffff


	//   ....[34]....
        /*00cc*/ 	.word	0xffffffff


	//   ....[35]....
        /*00d0*/ 	.word	0xffffffff


	//   ....[36]....
        /*00d4*/ 	.word	0xffffffff


	//   ....[37]....
        /*00d8*/ 	.word	0xffffffff


	//   ....[38]....
        /*00dc*/ 	.word	0xffffffff


	//   ....[39]....
        /*00e0*/ 	.word	0xffffffff


	//   ....[40]....
        /*00e4*/ 	.word	0xffffffff


	//   ....[41]....
        /*00e8*/ 	.word	0xffffffff


	//   ....[42]....
        /*00ec*/ 	.word	0xffffffff


	//   ....[43]....
        /*00f0*/ 	.word	0xffffffff


	//   ....[44]....
        /*00f4*/ 	.word	0xffffffff


	//   ....[45]....
        /*00f8*/ 	.word	0x0500000f


	//   ....[46]....
        /*00fc*/ 	.word	0x0500000f


	//   ....[47]....
        /*0100*/ 	.word	0x0500000f


	//   ....[48]....
        /*0104*/ 	.word	0x0500000f


	//   ....[49]....
        /*0108*/ 	.word	0x0500000f


	//   ....[50]....
        /*010c*/ 	.word	0x0500000f


	//   ....[51]....
        /*0110*/ 	.word	0x0500000f


	//   ....[52]....
        /*0114*/ 	.word	0x0500000f


	//   ....[53]....
        /*0118*/ 	.word	0x0500000f


	//   ....[54]....
        /*011c*/ 	.word	0x0500000f


	//   ....[55]....
        /*0120*/ 	.word	0x0500000f


	//   ....[56]....
        /*0124*/ 	.word	0x0500000f


	//   ....[57]....
        /*0128*/ 	.word	0x0500000f


	//   ....[58]....
        /*012c*/ 	.word	0x0500000f


	//----- nvinfo : EIATTR_COOP_GROUP_INSTR_OFFSETS
	.align		4
.L_85:
        /*0130*/ 	.byte	0x04, 0x28
        /*0132*/ 	.short	(.L_87 - .L_86)


	//   ....[0]....
.L_86:
        /*0134*/ 	.word	0x00000050


	//   ....[1]....
        /*0138*/ 	.word	0x00000120


	//   ....[2]....
        /*013c*/ 	.word	0x000001d0


	//   ....[3]....
        /*0140*/ 	.word	0x00000390


	//   ....[4]....
        /*0144*/ 	.word	0x000004f0


	//   ....[5]....
        /*0148*/ 	.word	0x00000610


	//   ....[6]....
        /*014c*/ 	.word	0x00000770


	//   ....[7]....
        /*0150*/ 	.word	0x00000fe0


	//   ....[8]....
        /*0154*/ 	.word	0x00003c80


	//   ....[9]....
        /*0158*/ 	.word	0x00003cc0


	//   ....[10]....
        /*015c*/ 	.word	0x00004290


	//   ....[11]....
        /*0160*/ 	.word	0x00004300


	//   ....[12]....
        /*0164*/ 	.word	0x00005520


	//   ....[13]....
        /*0168*/ 	.word	0x00007a10


	//   ....[14]....
        /*016c*/ 	.word	0x00007ac0


	//   ....[15]....
        /*0170*/ 	.word	0x000082a0


	//   ....[16]....
        /*0174*/ 	.word	0x00008310


	//   ....[17]....
        /*0178*/ 	.word	0x000096e0


	//   ....[18]....
        /*017c*/ 	.word	0x00009800


	//   ....[19]....
        /*0180*/ 	.word	0x00009840


	//   ....[20]....
        /*0184*/ 	.word	0x00009950


	//   ....[21]....
        /*0188*/ 	.word	0x00009960


	//   ....[22]....
        /*018c*/ 	.word	0x0000a820


	//   ....[23]....
        /*0190*/ 	.word	0x0000a860


	//   ....[24]....
        /*0194*/ 	.word	0x0000a8a0


	//   ....[25]....
        /*0198*/ 	.word	0x0000a8e0


	//   ....[26]....
        /*019c*/ 	.word	0x0000a900


	//   ....[27]....
        /*01a0*/ 	.word	0x0000a930


	//   ....[28]....
        /*01a4*/ 	.word	0x0000ae00


	//   ....[29]....
        /*01a8*/ 	.word	0x0000ae10


	//   ....[30]....
        /*01ac*/ 	.word	0x0000b690


	//   ....[31]....
        /*01b0*/ 	.word	0x0000c040


	//   ....[32]....
        /*01b4*/ 	.word	0x0000cb70


	//   ....[33]....
        /*01b8*/ 	.word	0x0000cb80


	//   ....[34]....
        /*01bc*/ 	.word	0x0000cb90


	//   ....[35]....
        /*01c0*/ 	.word	0x0000cbb0


	//   ....[36]....
        /*01c4*/ 	.word	0x0000cbd0


	//   ....[37]....
        /*01c8*/ 	.word	0x0000cc90


	//   ....[38]....
        /*01cc*/ 	.word	0x0000ccc0


	//   ....[39]....
        /*01d0*/ 	.word	0x0000cd30


	//   ....[40]....
        /*01d4*/ 	.word	0x0000cd60


	//   ....[41]....
        /*01d8*/ 	.word	0x0000cd80


	//   ....[42]....
        /*01dc*/ 	.word	0x0000cde0


	//   ....[43]....
        /*01e0*/ 	.word	0x0000cdf0


	//   ....[44]....
        /*01e4*/ 	.word	0x0000f360


	//   ....[45]....
        /*01e8*/ 	.word	0x0000f7d0


	//   ....[46]....
        /*01ec*/ 	.word	0x0000f960


	//   ....[47]....
        /*01f0*/ 	.word	0x0000f9b0


	//   ....[48]....
        /*01f4*/ 	.word	0x0000fa50


	//   ....[49]....
        /*01f8*/ 	.word	0x0000fb20


	//   ....[50]....
        /*01fc*/ 	.word	0x0000fba0


	//   ....[51]....
        /*0200*/ 	.word	0x0000fc70


	//   ....[52]....
        /*0204*/ 	.word	0x0000fcf0


	//   ....[53]....
        /*0208*/ 	.word	0x0000fdb0


	//   ....[54]....
        /*020c*/ 	.word	0x0000fe60


	//   ....[55]....
        /*0210*/ 	.word	0x0000ff30


	//   ....[56]....
        /*0214*/ 	.word	0x0000ffb0


	//   ....[57]....
        /*0218*/ 	.word	0x00010090


	//   ....[58]....
        /*021c*/ 	.word	0x00010490


	//----- nvinfo : EIATTR_REG_RECONFIG
	.align		4
.L_87:
        /*0220*/ 	.byte	0x01, 0x54
	.zero		2


	//----- nvinfo : EIATTR_SYSCALL_OFFSETS
	.align		4
        /*0224*/ 	.byte	0x04, 0x46
        /*0226*/ 	.short	(.L_89 - .L_88)


	//   ....[0]....
.L_88:
        /*0228*/ 	.word	0x000011a0


	//   ....[1]....
        /*022c*/ 	.word	0x0000bd00


	//   ....[2]....
        /*0230*/ 	.word	0x0000be40


	//   ....[3]....
        /*0234*/ 	.word	0x0000bf30


	//   ....[4]....
        /*0238*/ 	.word	0x0000c670


	//----- nvinfo : EIATTR_MBARRIER_INSTR_OFFSETS
	.align		4
.L_89:
        /*023c*/ 	.byte	0x04, 0x39
        /*023e*/ 	.short	(.L_91 - .L_90)


	//   ....[0]....
.L_90:
        /*0240*/ 	.word	0x00000240
        /*0244*/ 	.word	0x000000ff
        /*0248*/ 	.word	0x00031c00
        /*024c*/ 	.short	0x0100
        /*024e*/ 	.byte	0x08
	.zero		1


	//   ....[1]....
        /*0250*/ 	.word	0x00000250
        /*0254*/ 	.word	0x000000ff
        /*0258*/ 	.word	0x00031c20
        /*025c*/ 	.short	0x0100
        /*025e*/ 	.byte	0x08
	.zero		1


	//   ....[2]....
        /*0260*/ 	.word	0x00000340
        /*0264*/ 	.word	0x000000ff
        /*0268*/ 	.word	0x00031c30
        /*026c*/ 	.short	0x0100
        /*026e*/ 	.byte	0x08
	.zero		1


	//   ....[3]....
        /*0270*/ 	.word	0x00000350
        /*0274*/ 	.word	0x000000ff
        /*0278*/ 	.word	0x00031c40
        /*027c*/ 	.short	0x0100
        /*027e*/ 	.byte	0x08
	.zero		1


	//   ....[4]....
        /*0280*/ 	.word	0x00000360
        /*0284*/ 	.word	0x000000ff
        /*0288*/ 	.word	0x00031c38
        /*028c*/ 	.short	0x0100
        /*028e*/ 	.byte	0x08
	.zero		1


	//   ....[5]....
        /*0290*/ 	.word	0x00000370
        /*0294*/ 	.word	0x000000ff
        /*0298*/ 	.word	0x00031c48
        /*029c*/ 	.short	0x0100
        /*029e*/ 	.byte	0x08
	.zero		1


	//   ....[6]....
        /*02a0*/ 	.word	0x000004a0
        /*02a4*/ 	.word	0x000000ff
        /*02a8*/ 	.word	0x00031c50
        /*02ac*/ 	.short	0x0100
        /*02ae*/ 	.byte	0x08
	.zero		1


	//   ....[7]....
        /*02b0*/ 	.word	0x000004b0
        /*02b4*/ 	.word	0x000000ff
        /*02b8*/ 	.word	0x00031c60
        /*02bc*/ 	.short	0x0100
        /*02be*/ 	.byte	0x08
	.zero		1


	//   ....[8]....
        /*02c0*/ 	.word	0x000004c0
        /*02c4*/ 	.word	0x000000ff
        /*02c8*/ 	.word	0x00031c58
        /*02cc*/ 	.short	0x0100
        /*02ce*/ 	.byte	0x08
	.zero		1


	//   ....[9]....
        /*02d0*/ 	.word	0x000004d0
        /*02d4*/ 	.word	0x000000ff
        /*02d8*/ 	.word	0x00031c68
        /*02dc*/ 	.short	0x0100
        /*02de*/ 	.byte	0x08
	.zero		1


	//   ....[10]....
        /*02e0*/ 	.word	0x000005c0
        /*02e4*/ 	.word	0x000000ff
        /*02e8*/ 	.word	0x00031c70
        /*02ec*/ 	.short	0x0100
        /*02ee*/ 	.byte	0x06
	.zero		1


	//   ....[11]....
        /*02f0*/ 	.word	0x000005d0
        /*02f4*/ 	.word	0x000000ff
        /*02f8*/ 	.word	0x00031c80
        /*02fc*/ 	.short	0x0100
        /*02fe*/ 	.byte	0x06
	.zero		1


	//   ....[12]....
        /*0300*/ 	.word	0x000005e0
        /*0304*/ 	.word	0x000000ff
        /*0308*/ 	.word	0x00031c78
        /*030c*/ 	.short	0x0100
        /*030e*/ 	.byte	0x06
	.zero		1


	//   ....[13]....
        /*0310*/ 	.word	0x000005f0
        /*0314*/ 	.word	0x000000ff
        /*0318*/ 	.word	0x00031c88
        /*031c*/ 	.short	0x0100
        /*031e*/ 	.byte	0x06
	.zero		1


	//   ....[14]....
        /*0320*/ 	.word	0x00000720
        /*0324*/ 	.word	0x000000ff
        /*0328*/ 	.word	0x00031c90
        /*032c*/ 	.short	0x0100
        /*032e*/ 	.byte	0x08
	.zero		1


	//   ....[15]....
        /*0330*/ 	.word	0x00000730
        /*0334*/ 	.word	0x000000ff
        /*0338*/ 	.word	0x00031ca0
        /*033c*/ 	.short	0x0100
        /*033e*/ 	.byte	0x08
	.zero		1


	//   ....[16]....
        /*0340*/ 	.word	0x00000740
        /*0344*/ 	.word	0x000000ff
        /*0348*/ 	.word	0x00031c98
        /*034c*/ 	.short	0x0100
        /*034e*/ 	.byte	0x08
	.zero		1


	//   ....[17]....
        /*0350*/ 	.word	0x00000750
        /*0354*/ 	.word	0x000000ff
        /*0358*/ 	.word	0x00031ca8
        /*035c*/ 	.short	0x0100
        /*035e*/ 	.byte	0x08
	.zero		1


	//   ....[18]....
        /*0360*/ 	.word	0x00000880
        /*0364*/ 	.word	0x000000ff
        /*0368*/ 	.word	0x00031cb0
        /*036c*/ 	.short	0x0100
        /*036e*/ 	.byte	0x08
	.zero		1


	//   ....[19]....
        /*0370*/ 	.word	0x00000890
        /*0374*/ 	.word	0x000000ff
        /*0378*/ 	.word	0x00031cc0
        /*037c*/ 	.short	0x0100
        /*037e*/ 	.byte	0x08
	.zero		1


	//   ....[20]....
        /*0380*/ 	.word	0x000008a0
        /*0384*/ 	.word	0x000000ff
        /*0388*/ 	.word	0x00031cb8
        /*038c*/ 	.short	0x0100
        /*038e*/ 	.byte	0x08
	.zero		1


	//   ....[21]....
        /*0390*/ 	.word	0x000008b0
        /*0394*/ 	.word	0x000000ff
        /*0398*/ 	.word	0x00031cc8
        /*039c*/ 	.short	0x0100
        /*039e*/ 	.byte	0x08
	.zero		1


	//   ....[22]....
        /*03a0*/ 	.word	0x000011d0
        /*03a4*/ 	.word	0x000000ff
        /*03a8*/ 	.word	0x00031c00
        /*03ac*/ 	.short	0x010a
        /*03ae*/ 	.byte	0x25
	.zero		1


	//   ....[23]....
        /*03b0*/ 	.word	0x00001220
        /*03b4*/ 	.word	0x000000ff
        /*03b8*/ 	.word	0x00031c30
        /*03bc*/ 	.short	0x010a
        /*03be*/ 	.byte	0x25
	.zero		1


	//   ....[24]....
        /*03c0*/ 	.word	0x00001260
        /*03c4*/ 	.word	0x000000ff
        /*03c8*/ 	.word	0x00031c30
        /*03cc*/ 	.short	0x010a
        /*03ce*/ 	.byte	0x25
	.zero		1


	//   ....[25]....
        /*03d0*/ 	.word	0x000046e0
        /*03d4*/ 	.word	0x00000009
        /*03d8*/ 	.word	0x00000000
        /*03dc*/ 	.short	0x0101
        /*03de*/ 	.byte	0x3f
	.zero		1


	//   ....[26]....
        /*03e0*/ 	.word	0x000057d0
        /*03e4*/ 	.word	0x0000000d
        /*03e8*/ 	.word	0x00031c30
        /*03ec*/ 	.short	0x010a
        /*03ee*/ 	.byte	0x3f
	.zero		1


	//   ....[27]....
        /*03f0*/ 	.word	0x00005810
        /*03f4*/ 	.word	0x0000000d
        /*03f8*/ 	.word	0x00031c30
        /*03fc*/ 	.short	0x010a
        /*03fe*/ 	.byte	0x3f
	.zero		1


	//   ....[28]....
        /*0400*/ 	.word	0x00006ea0
        /*0404*/ 	.word	0x000000ff
        /*0408*/ 	.word	0x00031c50
        /*040c*/ 	.short	0x010a
        /*040e*/ 	.byte	0x06
	.zero		1


	//   ....[29]....
        /*0410*/ 	.word	0x00006ee0
        /*0414*/ 	.word	0x000000ff
        /*0418*/ 	.word	0x00031c50
        /*041c*/ 	.short	0x010a
        /*041e*/ 	.byte	0x06
	.zero		1


	//   ....[30]....
        /*0420*/ 	.word	0x00008ab0
        /*0424*/ 	.word	0x00000077
        /*0428*/ 	.word	0x00000000
        /*042c*/ 	.short	0x0101
        /*042e*/ 	.byte	0x3f
	.zero		1


	//   ....[31]....
        /*0430*/ 	.word	0x00008b50
        /*0434*/ 	.word	0x0000007f
        /*0438*/ 	.word	0x00000000
        /*043c*/ 	.short	0x0101
        /*043e*/ 	.byte	0x3f
	.zero		1


	//   ....[32]....
        /*0440*/ 	.word	0x00009750
        /*0444*/ 	.word	0x00000007
        /*0448*/ 	.word	0x00031c50
        /*044c*/ 	.short	0x010a
        /*044e*/ 	.byte	0x3f
	.zero		1


	//   ....[33]....
        /*0450*/ 	.word	0x00009790
        /*0454*/ 	.word	0x00000007
        /*0458*/ 	.word	0x00031c50
        /*045c*/ 	.short	0x010a
        /*045e*/ 	.byte	0x3f
	.zero		1


	//   ....[34]....
        /*0460*/ 	.word	0x00009de0
        /*0464*/ 	.word	0x00000007
        /*0468*/ 	.word	0x00000000
        /*046c*/ 	.short	0x0101
        /*046e*/ 	.byte	0x3f
	.zero		1


	//   ....[35]....
        /*0470*/ 	.word	0x0000a920
        /*0474*/ 	.word	0x000000ff
        /*0478*/ 	.word	0x00000000
        /*047c*/ 	.short	0x0101
        /*047e*/ 	.byte	0x04
	.zero		1


	//   ....[36]....
        /*0480*/ 	.word	0x0000c230
        /*0484*/ 	.word	0x000000ff
        /*0488*/ 	.word	0x00031c40
        /*048c*/ 	.short	0x010a
        /*048e*/ 	.byte	0x28
	.zero		1


	//   ....[37]....
        /*0490*/ 	.word	0x0000cfe0
        /*0494*/ 	.word	0x000000ff
        /*0498*/ 	.word	0x00031c00
        /*049c*/ 	.short	0x0107
        /*049e*/ 	.byte	0x28
	.zero		1


	//   ....[38]....
        /*04a0*/ 	.word	0x0000d030
        /*04a4*/ 	.word	0x000000ff
        /*04a8*/ 	.word	0x00031c00
        /*04ac*/ 	.short	0x0101
        /*04ae*/ 	.byte	0x28
	.zero		1


	//   ....[39]....
        /*04b0*/ 	.word	0x0000d060
        /*04b4*/ 	.word	0x000000ff
        /*04b8*/ 	.word	0x00031c20
        /*04bc*/ 	.short	0x010a
        /*04be*/ 	.byte	0x28
	.zero		1


	//   ....[40]....
        /*04c0*/ 	.word	0x0000d3a0
        /*04c4*/ 	.word	0x000000ff
        /*04c8*/ 	.word	0x00031c48
        /*04cc*/ 	.short	0x010a
        /*04ce*/ 	.byte	0x28
	.zero		1


	//   ....[41]....
        /*04d0*/ 	.word	0x0000d770
        /*04d4*/ 	.word	0x000000ff
        /*04d8*/ 	.word	0x00031c60
        /*04dc*/ 	.short	0x010a
        /*04de*/ 	.byte	0x28
	.zero		1


	//   ....[42]....
        /*04e0*/ 	.word	0x0000dcf0
        /*04e4*/ 	.word	0x000000ff
        /*04e8*/ 	.word	0x00031c40
        /*04ec*/ 	.short	0x010a
        /*04ee*/ 	.byte	0x28
	.zero		1


	//   ....[43]....
        /*04f0*/ 	.word	0x0000e0d0
        /*04f4*/ 	.word	0x000000ff
        /*04f8*/ 	.word	0x00031c68
        /*04fc*/ 	.short	0x010a
        /*04fe*/ 	.byte	0x28
	.zero		1


	//   ....[44]....
        /*0500*/ 	.word	0x0000e690
        /*0504*/ 	.word	0x000000ff
        /*0508*/ 	.word	0x00031c48
        /*050c*/ 	.short	0x010a
        /*050e*/ 	.byte	0x28
	.zero		1


	//   ....[45]....
        /*0510*/ 	.word	0x0000ea50
        /*0514*/ 	.word	0x000000ff
        /*0518*/ 	.word	0x00031c60
        /*051c*/ 	.short	0x010a
        /*051e*/ 	.byte	0x28
	.zero		1


	//   ....[46]....
        /*0520*/ 	.word	0x0000ee90
        /*0524*/ 	.word	0x00000003
        /*0528*/ 	.word	0x00031c60
        /*052c*/ 	.short	0x010a
        /*052e*/ 	.byte	0x3f
	.zero		1


	//   ....[47]....
        /*0530*/ 	.word	0x0000f2f0
        /*0534*/ 	.word	0x00000007
        /*0538*/ 	.word	0x00031c20
        /*053c*/ 	.short	0x010a
        /*053e*/ 	.byte	0x3f
	.zero		1


	//   ....[48]....
        /*0540*/ 	.word	0x0000f460
        /*0544*/ 	.word	0x00000005
        /*0548*/ 	.word	0x00000000
        /*054c*/ 	.short	0x010a
        /*054e*/ 	.byte	0x3f
	.zero		1


	//   ....[49]....
        /*0550*/ 	.word	0x0000f4d0
        /*0554*/ 	.word	0x00000003
        /*0558*/ 	.word	0x00000000
        /*055c*/ 	.short	0x010a
        /*055e*/ 	.byte	0x3f
	.zero		1


	//   ....[50]....
        /*0560*/ 	.word	0x0000f530
        /*0564*/ 	.word	0x00000005
        /*0568*/ 	.word	0x00000000
        /*056c*/ 	.short	0x010a
        /*056e*/ 	.byte	0x3f
	.zero		1


	//   ....[51]....
        /*0570*/ 	.word	0x0000f560
        /*0574*/ 	.word	0x00000003
        /*0578*/ 	.word	0x00000000
        /*057c*/ 	.short	0x010a
        /*057e*/ 	.byte	0x3f
	.zero		1


	//   ....[52]....
        /*0580*/ 	.word	0x0000f5d0
        /*0584*/ 	.word	0x00000003
        /*0588*/ 	.word	0x00031c00
        /*058c*/ 	.short	0x010a
        /*058e*/ 	.byte	0x3f
	.zero		1


	//   ....[53]....
        /*0590*/ 	.word	0x0000f630
        /*0594*/ 	.word	0x00000003
        /*0598*/ 	.word	0x00031c30
        /*059c*/ 	.short	0x010a
        /*059e*/ 	.byte	0x3f
	.zero		1


	//   ....[54]....
        /*05a0*/ 	.word	0x0000f680
        /*05a4*/ 	.word	0x0000000d
        /*05a8*/ 	.word	0x00031c30
        /*05ac*/ 	.short	0x010a
        /*05ae*/ 	.byte	0x3f
	.zero		1


	//   ....[55]....
        /*05b0*/ 	.word	0x0000f6e0
        /*05b4*/ 	.word	0x0000000c
        /*05b8*/ 	.word	0x00031c50
        /*05bc*/ 	.short	0x010a
        /*05be*/ 	.byte	0x3f
	.zero		1


	//   ....[56]....
        /*05c0*/ 	.word	0x0000f730
        /*05c4*/ 	.word	0x00000007
        /*05c8*/ 	.word	0x00031c50
        /*05cc*/ 	.short	0x010a
        /*05ce*/ 	.byte	0x3f
	.zero		1


	//   ....[57]....
        /*05d0*/ 	.word	0x0000f890
        /*05d4*/ 	.word	0x00000003
        /*05d8*/ 	.word	0x00031c40
        /*05dc*/ 	.short	0x010a
        /*05de*/ 	.byte	0x3f
	.zero		1


	//   ....[58]....
        /*05e0*/ 	.word	0x000100d0
        /*05e4*/ 	.word	0x00000003
        /*05e8*/ 	.word	0x00031c20
        /*05ec*/ 	.short	0x010a
        /*05ee*/ 	.byte	0x3f
	.zero		1


	//   ....[59]....
        /*05f0*/ 	.word	0x00010130
        /*05f4*/ 	.word	0x00000003
        /*05f8*/ 	.word	0x00031c48
        /*05fc*/ 	.short	0x010a
        /*05fe*/ 	.byte	0x3f
	.zero		1


	//   ....[60]....
        /*0600*/ 	.word	0x00010190
        /*0604*/ 	.word	0x00000003
        /*0608*/ 	.word	0x00031c60
        /*060c*/ 	.short	0x010a
        /*060e*/ 	.byte	0x3f
	.zero		1


	//   ....[61]....
        /*0610*/ 	.word	0x000101f0
        /*0614*/ 	.word	0x00000003
        /*0618*/ 	.word	0x00031c40
        /*061c*/ 	.short	0x010a
        /*061e*/ 	.byte	0x3f
	.zero		1


	//   ....[62]....
        /*0620*/ 	.word	0x00010250
        /*0624*/ 	.word	0x00000003
        /*0628*/ 	.word	0x00031c68
        /*062c*/ 	.short	0x010a
        /*062e*/ 	.byte	0x3f
	.zero		1


	//   ....[63]....
        /*0630*/ 	.word	0x000102b0
        /*0634*/ 	.word	0x00000002
        /*0638*/ 	.word	0x00031c48
        /*063c*/ 	.short	0x010a
        /*063e*/ 	.byte	0x3f
	.zero		1


	//   ....[64]....
        /*0640*/ 	.word	0x00010310
        /*0644*/ 	.word	0x00000002
        /*0648*/ 	.word	0x00031c60
        /*064c*/ 	.short	0x010a
        /*064e*/ 	.byte	0x3f
	.zero		1


	//   ....[65]....
        /*0650*/ 	.word	0x00010360
        /*0654*/ 	.word	0x00000003
        /*0658*/ 	.word	0x00031c60
        /*065c*/ 	.short	0x010a
        /*065e*/ 	.byte	0x3f
	.zero		1


	//   ....[66]....
        /*0660*/ 	.word	0x000103b0
        /*0664*/ 	.word	0x00000007
        /*0668*/ 	.word	0x00031c20
        /*066c*/ 	.short	0x010a
        /*066e*/ 	.byte	0x3f
	.zero		1


	//   ....[67]....
        /*0670*/ 	.word	0x00010550
        /*0674*/ 	.word	0x00000005
        /*0678*/ 	.word	0x00000000
        /*067c*/ 	.short	0x010a
        /*067e*/ 	.byte	0x3f
	.zero		1


	//   ....[68]....
        /*0680*/ 	.word	0x000105a0
        /*0684*/ 	.word	0x00000003
        /*0688*/ 	.word	0x00000000
        /*068c*/ 	.short	0x010a
        /*068e*/ 	.byte	0x3f
	.zero		1


	//   ....[69]....
        /*0690*/ 	.word	0x000105f0
        /*0694*/ 	.word	0x00000005
        /*0698*/ 	.word	0x00000000
        /*069c*/ 	.short	0x010a
        /*069e*/ 	.byte	0x3f
	.zero		1


	//----- nvinfo : EIATTR_NUM_MBARRIERS
	.align		4
.L_91:
        /*06a0*/ 	.byte	0x03, 0x38
        /*06a2*/ 	.short	0x0016


	//----- nvinfo : EIATTR_EXIT_INSTR_OFFSETS
	.align		4
        /*06a4*/ 	.byte	0x04, 0x1c
        /*06a6*/ 	.short	(.L_93 - .L_92)


	//   ....[0]....
.L_92:
        /*06a8*/ 	.word	0x0000f5b0


	//----- nvinfo : EIATTR_MAX_THREADS
	.align		4
.L_93:
        /*06ac*/ 	.byte	0x04, 0x05
        /*06ae*/ 	.short	(.L_95 - .L_94)
.L_94:
        /*06b0*/ 	.word	0x00000200
        /*06b4*/ 	.word	0x00000001
        /*06b8*/ 	.word	0x00000001


	//----- nvinfo : EIATTR_CRS_STACK_SIZE
	.align		4
.L_95:
        /*06bc*/ 	.byte	0x04, 0x1e
        /*06be*/ 	.short	(.L_97 - .L_96)
.L_96:
        /*06c0*/ 	.word	0x00000000


	//----- nvinfo : EIATTR_CBANK_PARAM_SIZE
	.align		4
.L_97:
        /*06c4*/ 	.byte	0x03, 0x19
        /*06c6*/ 	.short	0x0a70


	//----- nvinfo : EIATTR_PARAM_CBANK
	.align		4
        /*06c8*/ 	.byte	0x04, 0x0a
        /*06ca*/ 	.short	(.L_99 - .L_98)
	.align		4
.L_98:
        /*06cc*/ 	.word	index@(.nv.constant0._ZN7cutlass13device_kernelIN5flash11enable_sm90INS1_16FlashAttnFwdSm90INS1_25CollectiveMainloopFwdSm90ILi2EN4cute5tupleIJNS5_1CILi1EEES8_S8_EEENS6_IJNS7_ILi192EEENS7_ILi144EEENS7_ILi96EEEEEELi96ENS_10bfloat16_tEfNS_4arch4Sm90ELb0ELb0ELb1ELb0ELb0ELb0ELb0ELb0ELb1ELb1ELb1ELb0EEENS1_21CollectiveEpilogueFwdINS6_IJSA_SC_SB_EEES9_SE_SG_Li384ELb0ELb1ELb1ELb0EEENS1_19SingleTileSchedulerILb0ELb1ELb1ELi192EEEEEEEEEvNT_6ParamsE)
        /*06d0*/ 	.short	0x0210
        /*06d2*/ 	.short	0x0a70


	//----- nvinfo : EIATTR_SW_WAR
	.align		4
.L_99:
        /*06d4*/ 	.byte	0x04, 0x36
        /*06d6*/ 	.short	(.L_101 - .L_100)
.L_100:
        /*06d8*/ 	.word	0x00000008
.L_101:


//--------------------- .nv.info._ZN7cutlass13device_kernelIN5flash11enable_sm90INS1_16FlashAttnFwdSm90INS1_25CollectiveMainloopFwdSm90ILi2EN4cute5tupleIJNS5_1CILi1EEES8_S8_EEENS6_IJNS7_ILi192EEENS7_ILi144EEENS7_ILi96EEEEEELi96ENS_10bfloat16_tEfNS_4arch4Sm90ELb0ELb0ELb1ELb1ELb0ELb0ELb0ELb0ELb1ELb1ELb1ELb0EEENS1_21CollectiveEpilogueFwdINS6_IJSA_SC_SB_EEES9_SE_SG_Li384ELb1ELb1ELb1ELb0EEENS1_36VarlenDynamicPersistentTileSchedulerILi192ELi144ELi384ELi128ELb1ELb1ELb1ELb0ELb1ELb1EEEEEEEEEvNT_6ParamsE --------------------------
	.section	.nv.info._ZN7cutlass13device_kernelIN5flash11enable_sm90INS1_16FlashAttnFwdSm90INS1_25CollectiveMainloopFwdSm90ILi2EN4cute5tupleIJNS5_1CILi1EEES8_S8_EEENS6_IJNS7_ILi192EEENS7_ILi144EEENS7_ILi96EEEEEELi96ENS_10bfloat16_tEfNS_4arch4Sm90ELb0ELb0ELb1ELb1ELb0ELb0ELb0ELb0ELb1ELb1ELb1ELb0EEENS1_21CollectiveEpilogueFwdINS6_IJSA_SC_SB_EEES9_SE_SG_Li384ELb1ELb1ELb1ELb0EEENS1_36VarlenDynamicPersistentTileSchedulerILi192ELi144ELi384ELi128ELb1ELb1ELb1ELb0ELb1ELb1EEEEEEEEEvNT_6ParamsE,"",@"SHT_CUDA_INFO"
	.sectionflags	@""
	.align	4


	//----- nvinfo : EIATTR_CUDA_API_VERSION
	.align		4
        /*0000*/ 	.byte	0x04, 0x37
        /*0002*/ 	.short	(.L_103 - .L_102)
.L_102:
        /*0004*/ 	.word	0x00000082


	//----- nvinfo : EIATTR_KPARAM_INFO
	.align		4
.L_103:
        /*0008*/ 	.byte	0x04, 0x17
        /*000a*/ 	.short	(.L_105 - .L_104)
.L_104:
        /*000c*/ 	.word	0x00000000
        /*0010*/ 	.short	0x0000
        /*0012*/ 	.short	0x0070
        /*0014*/ 	.byte	0x00, 0xf0, 0x01, 0x2a


	//----- nvinfo : EIATTR_SPARSE_MMA_MASK
	.align		4
.L_105:
        /*0018*/ 	.byte	0x03, 0x50
        /*001a*/ 	.short	0x0000


	//----- nvinfo : EIATTR_MAXREG_COUNT
	.align		4
        /*001c*/ 	.byte	0x03, 0x1b
        /*001e*/ 	.short	0x0080


	//----- nvinfo : EIATTR_NUM_BARRIERS
	.align		4
        /*0020*/ 	.byte	0x02, 0x4c
        /*0022*/ 	.byte	0x10
	.zero		1


	//----- nvinfo : EIATTR_EXTERNS
	.align		4
        /*0024*/ 	.byte	0x04, 0x0f
        /*0026*/ 	.short	(.L_107 - .L_106)


	//   ....[0]....
	.align		4
.L_106:
        /*0028*/ 	.word	index@(__assertfail)


	//----- nvinfo : EIATTR_ANNOTATIONS
	.align		4
.L_107:
        /*002c*/ 	.byte	0x04, 0x55
        /*002e*/ 	.short	(.L_109 - .L_108)


	//   ....[0]....
.L_108:
        /*0030*/ 	.word	0x00000001
        /*0034*/ 	.byte	0x50, 0x09, 0x00, 0x00, 0x01, 0x00, 0x00, 0x00, 0xa0, 0x0a, 0x00, 0x00, 0x01, 0x00, 0x00, 0x00
        /* <DEDUP_REMOVED lines=34> */
        /*0264*/ 	.byte	0xa0, 0x3c, 0x01, 0x00, 0x01, 0x00, 0x00, 0x00, 0x30, 0x42, 0x01, 0x00


	//----- nvinfo : EIATTR_MERCURY_ISA_VERSION
	.align		4
.L_109:
        /*0270*/ 	.byte	0x03, 0x5f
        /*0272*/ 	.short	0x0101


	//----- nvinfo : EIATTR_UNUSED_LOAD_BYTE_OFFSET
	.align		4
        /*0274*/ 	.byte	0x04, 0x44
        /*0276*/ 	.short	(.L_111 - .L_110)


	//   ....[0]....
.L_110:
        /*0278*/ 	.word	0x00000a60
        /*027c*/ 	.word	0x0000fff0


	//   ....[1]....
        /*0280*/ 	.word	0x0000aa70
        /*0284*/ 	.word	0x0000fff0


	//----- nvinfo : EIATTR_INT_WARP_WIDE_INSTR_OFFSETS
	.align		4
.L_111:
        /*0288*/ 	.byte	0x04, 0x31
        /*028a*/ 	.short	(.L_113 - .L_112)


	//   ....[0]....
.L_112:
        /*028c*/ 	.word	0x00000130


	//   ....[1]....
        /*0290*/ 	.word	0x00000170


	//   ....[2]....
        /*0294*/ 	.word	0x000001e0


	//   ....[3]....
        /*0298*/ 	.word	0x0000ed50


	//   ....[4]....
        /*029c*/ 	.word	0x0000edf0


	//   ....[5]....
        /*02a0*/ 	.word	0x000128f0


	//   ....[6]....
        /*02a4*/ 	.word	0x00012990


	//----- nvinfo : EIATTR_COOP_GROUP_MASK_REGIDS
	.align		4
.L_113:
        /*02a8*/ 	.byte	0x04, 0x29
        /*02aa*/ 	.short	(.L_115 - .L_114)


	//   ....[0]....
.L_114:
        /*02ac*/ 	.word	0xffffffff


	//   ....[1]....
        /*02b0*/ 	.word	0xffffffff


	//   ....[2]....
        /*02b4*/ 	.word	0xffffffff


	//   ....[3]....
        /*02b8*/ 	.word	0xffffffff


	//   ....[4]....
        /*02bc*/ 	.word	0xffffffff


	//   ....[5]....
        /*02c0*/ 	.word	0xffffffff


	//   ....[6]....
        /*02c4*/ 	.word	0xffffffff


	//   ....[7]....
        /*02c8*/ 	.word	0xffffffff


	//   ....[8]....
        /*02cc*/ 	.word	0xffffffff


	//   ....[9]....
        /*02d0*/ 	.word	0xffffffff


	//   ....[10]....
        /*02d4*/ 	.word	0xffffffff


	//   ....[11]....
        /*02d8*/ 	.word	0xffffffff


	//   ....[12]....
        /*02dc*/ 	.word	0xffffffff


	//   ....[13]....
        /*02e0*/ 	.word	0xffffffff


	//   ....[14]....
        /*02e4*/ 	.word	0xffffffff


	//   ....[15]....
        /*02e8*/ 	.word	0xffffffff


	//   ....[16]....
        /*02ec*/ 	.word	0xffffffff


	//   ....[17]....
        /*02f0*/ 	.word	0xffffffff


	//   ....[18]....
        /*02f4*/ 	.word	0xffffffff


	//   ....[19]....
        /*02f8*/ 	.word	0xffffffff


	//   ....[20]....
        /*02fc*/ 	.word	0xffffffff


	//   ....[21]....
        /*0300*/ 	.word	0xffffffff


	//   ....[22]....
        /*0304*/ 	.word	0xffffffff


	//   ....[23]....
        /*0308*/ 	.word	0xffffffff


	//   ....[24]....
        /*030c*/ 	.word	0xffffffff


	//   ....[25]....
        /*0310*/ 	.word	0xffffffff


	//   ....[26]....
        /*0314*/ 	.word	0xffffffff


	//   ....[27]....
        /*0318*/ 	.word	0xffffffff


	//   ....[28]....
        /*031c*/ 	.word	0xffffffff


	//   ....[29]....
        /*0320*/ 	.word	0xffffffff


	//   ....[30]....
        /*0324*/ 	.word	0xffffffff


	//   ....[31]....
        /*0328*/ 	.word	0xffffffff


	//   ....[32]....
        /*032c*/ 	.word	0xffffffff


	//   ....[33]....
        /*0330*/ 	.word	0xffffffff


	//   ....[34]....
        /*0334*/ 	.word	0xffffffff


	//   ....[35]....
        /*0338*/ 	.word	0xffffffff


	//   ....[36]....
        /*033c*/ 	.word	0xffffffff


	//   ....[37]....
        /*0340*/ 	.word	0xffffffff


	//   ....[38]....
        /*0344*/ 	.word	0xffffffff


	//   ....[39]....
        /*0348*/ 	.word	0xffffffff


	//   ....[40]....
        /*034c*/ 	.word	0xffffffff


	//   ....[41]....
        /*0350*/ 	.word	0xffffffff


	//   ....[42]....
        /*0354*/ 	.word	0xffffffff


	//   ....[43]....
        /*0358*/ 	.word	0xffffffff


	//   ....[44]....
        /*035c*/ 	.word	0xffffffff


	//   ....[45]....
        /*0360*/ 	.word	0xffffffff


	//   ....[46]....
        /*0364*/ 	.word	0xffffffff


	//   ....[47]....
        /*0368*/ 	.word	0xffffffff


	//   ....[48]....
        /*036c*/ 	.word	0xffffffff


	//   ....[49]....
        /*0370*/ 	.word	0xffffffff


	//   ....[50]....
        /*0374*/ 	.word	0xffffffff


	//   ....[51]....
        /*0378*/ 	.word	0xffffffff


	//   ....[52]....
        /*037c*/ 	.word	0xffffffff


	//   ....[53]....
        /*0380*/ 	.word	0xffffffff


	//   ....[54]....
        /*0384*/ 	.word	0xffffffff


	//   ....[55]....
        /*0388*/ 	.word	0xffffffff


	//   ....[56]....
        /*038c*/ 	.word	0xffffffff


	//   ....[57]....
        /*0390*/ 	.word	0xffffffff


	//   ....[58]....
        /*0394*/ 	.word	0xffffffff


	//   ....[59]....
        /*0398*/ 	.word	0xffffffff


	//   ....[60]....
        /*039c*/ 	.word	0xffffffff


	//   ....[61]....
        /*03a0*/ 	.word	0xffffffff


	//   ....[62]....
        /*03a4*/ 	.word	0xffffffff


	//   ....[63]....
        /*03a8*/ 	.word	0xffffffff


	//   ....[64]....
        /*03ac*/ 	.word	0xffffffff


	//   ....[65]....
        /*03b0*/ 	.word	0xffffffff


	//   ....[66]....
        /*03b4*/ 	.word	0xffffffff


	//   ....[67]....
        /*03b8*/ 	.word	0xffffffff


	//   ....[68]....
        /*03bc*/ 	.word	0xffffffff


	//   ....[69]....
        /*03c0*/ 	.word	0xffffffff


	//   ....[70]....
        /*03c4*/ 	.word	0xffffffff


	//   ....[71]....
        /*03c8*/ 	.word	0xffffffff


	//   ....[72]....
        /*03cc*/ 	.word	0xffffffff


	//   ....[73]....
        /*03d0*/ 	.word	0xffffffff


	//   ....[74]....
        /*03d4*/ 	.word	0xffffffff


	//   ....[75]....
        /*03d8*/ 	.word	0xffffffff


	//   ....[76]....
        /*03dc*/ 	.word	0xffffffff


	//   ....[77]....
        /*03e0*/ 	.word	0xffffffff


	//   ....[78]....
        /*03e4*/ 	.word	0xffffffff


	//   ....[79]....
        /*03e8*/ 	.word	0xffffffff


	//   ....[80]....
        /*03ec*/ 	.word	0xffffffff


	//   ....[81]....
        /*03f0*/ 	.word	0xffffffff


	//   ....[82]....
        /*03f4*/ 	.word	0xffffffff


	//   ....[83]....
        /*03f8*/ 	.word	0xffffffff


	//   ....[84]....
        /*03fc*/ 	.word	0xffffffff


	//   ....[85]....
        /*0400*/ 	.word	0xffffffff


	//   ....[86]....
        /*0404*/ 	.word	0xffffffff


	//   ....[87]....
        /*0408*/ 	.word	0x0500000f


	//   ....[88]....
        /*040c*/ 	.word	0x0500000f


	//   ....[89]....
        /*0410*/ 	.word	0x0500000f


	//   ....[90]....
        /*0414*/ 	.word	0x0500000f


	//   ....[91]....
        /*0418*/ 	.word	0x0500000f


	//   ....[92]....
        /*041c*/ 	.word	0x0500000f


	//   ....[93]....
        /*0420*/ 	.word	0x0500000f


	//   ....[94]....
        /*0424*/ 	.word	0x0500000f


	//   ....[95]....
        /*0428*/ 	.word	0x0500000f


	//   ....[96]....
        /*042c*/ 	.word	0x0500000f


	//   ....[97]....
        /*0430*/ 	.word	0x0500000f


	//   ....[98]....
        /*0434*/ 	.word	0x0500000f


	//   ....[99]....
        /*0438*/ 	.word	0x0500000f


	//   ....[100]....
        /*043c*/ 	.word	0x0500000f


	//   ....[101]....
        /*0440*/ 	.word	0x0500000f


	//   ....[102]....
        /*0444*/ 	.word	0x0500000f


	//   ....[103]....
        /*0448*/ 	.word	0x0500000f


	//   ....[104]....
        /*044c*/ 	.word	0x0500000f


	//   ....[105]....
        /*0450*/ 	.word	0x0500000f


	//   ....[106]....
        /*0454*/ 	.word	0x0500000f


	//   ....[107]....
        /*0458*/ 	.word	0x0500000f


	//   ....[108]....
        /*045c*/ 	.word	0x0500000f


	//   ....[109]....
        /*0460*/ 	.word	0x0500000f


	//   ....[110]....
        /*0464*/ 	.word	0x0500000f


	//   ....[111]....
        /*0468*/ 	.word	0x0500000f


	//   ....[112]....
        /*046c*/ 	.word	0x0500000f


	//   ....[113]....
        /*0470*/ 	.word	0x0500000f


	//   ....[114]....
        /*0474*/ 	.word	0x0500000f


	//   ....[115]....
        /*0478*/ 	.word	0x0500000f


	//   ....[116]....
        /*047c*/ 	.word	0x0500000f


	//   ....[117]....
        /*0480*/ 	.word	0x0500000f


	//   ....[118]....
        /*0484*/ 	.word	0x0500000f


	//----- nvinfo : EIATTR_COOP_GROUP_INSTR_OFFSETS
	.align		4
.L_115:
        /*0488*/ 	.byte	0x04, 0x28
        /*048a*/ 	.short	(.L_117 - .L_116)


	//   ....[0]....
.L_116:
        /*048c*/ 	.word	0x00000070


	//   ....[1]....
        /*0490*/ 	.word	0x00000140


	//   ....[2]....
        /*0494*/ 	.word	0x00000190


	//   ....[3]....
        /*0498*/ 	.word	0x000003c0


	//   ....[4]....
        /*049c*/ 	.word	0x00000520


	//   ....[5]....
        /*04a0*/ 	.word	0x00000640


	//   ....[6]....
        /*04a4*/ 	.word	0x000007a0


	//   ....[7]....
        /*04a8*/ 	.word	0x00001ad0


	//   ....[8]....
        /*04ac*/ 	.word	0x00004650


	//   ....[9]....
        /*04b0*/ 	.word	0x000046a0


	//   ....[10]....
        /*04b4*/ 	.word	0x00004c80


	//   ....[11]....
        /*04b8*/ 	.word	0x00004cf0


	//   ....[12]....
        /*04bc*/ 	.word	0x00005d50


	//   ....[13]....
        /*04c0*/ 	.word	0x00008240


	//   ....[14]....
        /*04c4*/ 	.word	0x000082c0


	//   ....[15]....
        /*04c8*/ 	.word	0x00008bf0


	//   ....[16]....
        /*04cc*/ 	.word	0x00008c70


	//   ....[17]....
        /*04d0*/ 	.word	0x00009f70


	//   ....[18]....
        /*04d4*/ 	.word	0x0000a0a0


	//   ....[19]....
        /*04d8*/ 	.word	0x0000a2b0


	//   ....[20]....
        /*04dc*/ 	.word	0x0000a2f0


	//   ....[21]....
        /*04e0*/ 	.word	0x0000a300


	//   ....[22]....
        /*04e4*/ 	.word	0x0000b580


	//   ....[23]....
        /*04e8*/ 	.word	0x0000b590


	//   ....[24]....
        /*04ec*/ 	.word	0x0000b5a0


	//   ....[25]....
        /*04f0*/ 	.word	0x0000b5f0


	//   ....[26]....
        /*04f4*/ 	.word	0x0000bd10


	//   ....[27]....
        /*04f8*/ 	.word	0x0000bd40


	//   ....[28]....
        /*04fc*/ 	.word	0x0000be70


	//   ....[29]....
        /*0500*/ 	.word	0x0000be90


	//   ....[30]....
        /*0504*/ 	.word	0x0000c370


	//   ....[31]....
        /*0508*/ 	.word	0x0000c380


	//   ....[32]....
        /*050c*/ 	.word	0x0000c6d0


	//   ....[33]....
        /*0510*/ 	.word	0x0000c6e0


	//   ....[34]....
        /*0514*/ 	.word	0x0000d4e0


	//   ....[35]....
        /*0518*/ 	.word	0x0000d4f0


	//   ....[36]....
        /*051c*/ 	.word	0x0000d600


	//   ....[37]....
        /*0520*/ 	.word	0x0000d620


	//   ....[38]....
        /*0524*/ 	.word	0x0000d7b0


	//   ....[39]....
        /*0528*/ 	.word	0x0000d9d0


	//   ....[40]....
        /*052c*/ 	.word	0x0000da00


	//   ....[41]....
        /*0530*/ 	.word	0x0000da30


	//   ....[42]....
        /*0534*/ 	.word	0x0000da60


	//   ....[43]....
        /*0538*/ 	.word	0x0000da90


	//   ....[44]....
        /*053c*/ 	.word	0x0000dac0


	//   ....[45]....
        /*0540*/ 	.word	0x0000dc50


	//   ....[46]....
        /*0544*/ 	.word	0x0000dc80


	//   ....[47]....
        /*0548*/ 	.word	0x0000dcb0


	//   ....[48]....
        /*054c*/ 	.word	0x0000dce0


	//   ....[49]....
        /*0550*/ 	.word	0x0000dd10


	//   ....[50]....
        /*0554*/ 	.word	0x0000dd40


	//   ....[51]....
        /*0558*/ 	.word	0x0000ddd0


	//   ....[52]....
        /*055c*/ 	.word	0x0000de00


	//   ....[53]....
        /*0560*/ 	.word	0x0000de10


	//   ....[54]....
        /*0564*/ 	.word	0x0000deb0


	//   ....[55]....
        /*0568*/ 	.word	0x0000f2f0


	//   ....[56]....
        /*056c*/ 	.word	0x0000ff80


	//   ....[57]....
        /*0570*/ 	.word	0x0000ffa0


	//   ....[58]....
        /*0574*/ 	.word	0x00010060


	//   ....[59]....
        /*0578*/ 	.word	0x00010080


	//   ....[60]....
        /*057c*/ 	.word	0x00010120


	//   ....[61]....
        /*0580*/ 	.word	0x00010140


	//   ....[62]....
        /*0584*/ 	.word	0x00010150


	//   ....[63]....
        /*0588*/ 	.word	0x000101e0


	//   ....[64]....
        /*058c*/ 	.word	0x00010230


	//   ....[65]....
        /*0590*/ 	.word	0x00010240


	//   ....[66]....
        /*0594*/ 	.word	0x00010270


	//   ....[67]....
        /*0598*/ 	.word	0x00010320


	//   ....[68]....
        /*059c*/ 	.word	0x00013090


	//   ....[69]....
        /*05a0*/ 	.word	0x000130c0


	//   ....[70]....
        /*05a4*/ 	.word	0x00013120


	//   ....[71]....
        /*05a8*/ 	.word	0x00013150


	//   ....[72]....
        /*05ac*/ 	.word	0x00013180


	//   ....[73]....
        /*05b0*/ 	.word	0x000131b0


	//   ....[74]....
        /*05b4*/ 	.word	0x000131e0


	//   ....[75]....
        /*05b8*/ 	.word	0x00013210


	//   ....[76]....
        /*05bc*/ 	.word	0x000133c0


	//   ....[77]....
        /*05c0*/ 	.word	0x000133f0


	//   ....[78]....
        /*05c4*/ 	.word	0x00013420


	//   ....[79]....
        /*05c8*/ 	.word	0x00013450


	//   ....[80]....
        /*05cc*/ 	.word	0x00013480


	//   ....[81]....
        /*05d0*/ 	.word	0x000134b0


	//   ....[82]....
        /*05d4*/ 	.word	0x00013570


	//   ....[83]....
        /*05d8*/ 	.word	0x00013590


	//   ....[84]....
        /*05dc*/ 	.word	0x000135a0


	//   ....[85]....
        /*05e0*/ 	.word	0x00013600


	//   ....[86]....
        /*05e4*/ 	.word	0x00013c20


	//   ....[87]....
        /*05e8*/ 	.word	0x00014120


	//   ....[88]....
        /*05ec*/ 	.word	0x000142d0


	//   ....[89]....
        /*05f0*/ 	.word	0x00014320


	//   ....[90]....
        /*05f4*/ 	.word	0x00014450


	//   ....[91]....
        /*05f8*/ 	.word	0x000144a0


	//   ....[92]....
        /*05fc*/ 	.word	0x000145c0


	//   ....[93]....
        /*0600*/ 	.word	0x00014630


	//   ....[94]....
        /*0604*/ 	.word	0x00014750


	//   ....[95]....
        /*0608*/ 	.word	0x000147c0


	//   ....[96]....
        /*060c*/ 	.word	0x000148b0


	//   ....[97]....
        /*0610*/ 	.word	0x00014920


	//   ....[98]....
        /*0614*/ 	.word	0x00014a30


	//   ....[99]....
        /*0618*/ 	.word	0x00014a80


	//   ....[100]....
        /*061c*/ 	.word	0x00014da0


	//   ....[101]....
        /*0620*/ 	.word	0x00014e40


	//   ....[102]....
        /*0624*/ 	.word	0x00014fd0


	//   ....[103]....
        /*0628*/ 	.word	0x00015040


	//   ....[104]....
        /*062c*/ 	.word	0x000150b0


	//   ....[105]....
        /*0630*/ 	.word	0x00015120


	//   ....[106]....
        /*0634*/ 	.word	0x00015190


	//   ....[107]....
        /*0638*/ 	.word	0x00015210


	//   ....[108]....
        /*063c*/ 	.word	0x00015290


	//   ....[109]....
        /*0640*/ 	.word	0x00015320


	//   ....[110]....
        /*0644*/ 	.word	0x00015390


	//   ....[111]....
        /*0648*/ 	.word	0x00015400


	//   ....[112]....
        /*064c*/ 	.word	0x00015470


	//   ....[113]....
        /*0650*/ 	.word	0x000154f0


	//   ....[114]....
        /*0654*/ 	.word	0x00015560


	//   ....[115]....
        /*0658*/ 	.word	0x00015600


	//   ....[116]....
        /*065c*/ 	.word	0x00015650


	//   ....[117]....
        /*0660*/ 	.word	0x000156e0


	//   ....[118]....
        /*0664*/ 	.word	0x00015810


	//----- nvinfo : EIATTR_REG_RECONFIG
	.align		4
.L_117:
        /*0668*/ 	.byte	0x01, 0x54
	.zero		2


	//----- nvinfo : EIATTR_SYSCALL_OFFSETS
	.align		4
        /*066c*/ 	.byte	0x04, 0x46
        /*066e*/ 	.short	(.L_119 - .L_118)


	//   ....[0]....
.L_118:
        /*0670*/ 	.word	0x00001c90


	//   ....[1]....
        /*0674*/ 	.word	0x0000ef50


	//   ....[2]....
        /*0678*/ 	.word	0x0000f0a0


	//   ....[3]....
        /*067c*/ 	.word	0x0000f190


	//   ....[4]....
        /*0680*/ 	.word	0x0000fa30


	//----- nvinfo : EIATTR_MBARRIER_INSTR_OFFSETS
	.align		4
.L_119:
        /*0684*/ 	.byte	0x04, 0x39
        /*0686*/ 	.short	(.L_121 - .L_120)


	//   ....[0]....
.L_120:
        /*0688*/ 	.word	0x00000270
        /*068c*/ 	.word	0x000000ff
        /*0690*/ 	.word	0x00031c00
        /*0694*/ 	.short	0x0100
        /*0696*/ 	.byte	0x08
	.zero		1


	//   ....[1]....
        /*0698*/ 	.word	0x00000280
        /*069c*/ 	.word	0x000000ff
        /*06a0*/ 	.word	0x00031c20
        /*06a4*/ 	.short	0x0100
        /*06a6*/ 	.byte	0x08
	.zero		1


	//   ....[2]....
        /*06a8*/ 	.word	0x00000370
        /*06ac*/ 	.word	0x000000ff
        /*06b0*/ 	.word	0x00031c30
        /*06b4*/ 	.short	0x0100
        /*06b6*/ 	.byte	0x08
	.zero		1


	//   ....[3]....
        /*06b8*/ 	.word	0x00000380
        /*06bc*/ 	.word	0x000000ff
        /*06c0*/ 	.word	0x00031c40
        /*06c4*/ 	.short	0x0100
        /*06c6*/ 	.byte	0x08
	.zero		1


	//   ....[4]....
        /*06c8*/ 	.word	0x00000390
        /*06cc*/ 	.word	0x000000ff
        /*06d0*/ 	.word	0x00031c38
        /*06d4*/ 	.short	0x0100
        /*06d6*/ 	.byte	0x08
	.zero		1


	//   ....[5]....
        /*06d8*/ 	.word	0x000003a0
        /*06dc*/ 	.word	0x000000ff
        /*06e0*/ 	.word	0x00031c48
        /*06e4*/ 	.short	0x0100
        /*06e6*/ 	.byte	0x08
	.zero		1


	//   ....[6]....
        /*06e8*/ 	.word	0x000004d0
        /*06ec*/ 	.word	0x000000ff
        /*06f0*/ 	.word	0x00031c50
        /*06f4*/ 	.short	0x0100
        /*06f6*/ 	.byte	0x08
	.zero		1


	//   ....[7]....
        /*06f8*/ 	.word	0x000004e0
        /*06fc*/ 	.word	0x000000ff
        /*0700*/ 	.word	0x00031c60
        /*0704*/ 	.short	0x0100
        /*0706*/ 	.byte	0x08
	.zero		1


	//   ....[8]....
        /*0708*/ 	.word	0x000004f0
        /*070c*/ 	.word	0x000000ff
        /*0710*/ 	.word	0x00031c58
        /*0714*/ 	.short	0x0100
        /*0716*/ 	.byte	0x08
	.zero		1


	//   ....[9]....
        /*0718*/ 	.word	0x00000500
        /*071c*/ 	.word	0x000000ff
        /*0720*/ 	.word	0x00031c68
        /*0724*/ 	.short	0x0100
        /*0726*/ 	.byte	0x08
	.zero		1


	//   ....[10]....
        /*0728*/ 	.word	0x000005f0
        /*072c*/ 	.word	0x000000ff
        /*0730*/ 	.word	0x00031c70
        /*0734*/ 	.short	0x0100
        /*0736*/ 	.byte	0x06
	.zero		1


	//   ....[11]....
        /*0738*/ 	.word	0x00000600
        /*073c*/ 	.word	0x000000ff
        /*0740*/ 	.word	0x00031c80
        /*0744*/ 	.short	0x0100
        /*0746*/ 	.byte	0x06
	.zero		1


	//   ....[12]....
        /*0748*/ 	.word	0x00000610
        /*074c*/ 	.word	0x000000ff
        /*0750*/ 	.word	0x00031c78
        /*0754*/ 	.short	0x0100
        /*0756*/ 	.byte	0x06
	.zero		1


	//   ....[13]....
        /*0758*/ 	.word	0x00000620
        /*075c*/ 	.word	0x000000ff
        /*0760*/ 	.word	0x00031c88
        /*0764*/ 	.short	0x0100
        /*0766*/ 	.byte	0x06
	.zero		1


	//   ....[14]....
        /*0768*/ 	.word	0x00000750
        /*076c*/ 	.word	0x000000ff
        /*0770*/ 	.word	0x00031c90
        /*0774*/ 	.short	0x0100
        /*0776*/ 	.byte	0x08
	.zero		1


	//   ....[15]....
        /*0778*/ 	.word	0x00000760
        /*077c*/ 	.word	0x000000ff
        /*0780*/ 	.word	0x00031ca0
        /*0784*/ 	.short	0x0100
        /*0786*/ 	.byte	0x08
	.zero		1


	//   ....[16]....
        /*0788*/ 	.word	0x00000770
        /*078c*/ 	.word	0x000000ff
        /*0790*/ 	.word	0x00031c98
        /*0794*/ 	.short	0x0100
        /*0796*/ 	.byte	0x08
	.zero		1


	//   ....[17]....
        /*0798*/ 	.word	0x00000780
        /*079c*/ 	.word	0x000000ff
        /*07a0*/ 	.word	0x00031ca8
        /*07a4*/ 	.short	0x0100
        /*07a6*/ 	.byte	0x08
	.zero		1


	//   ....[18]....
        /*07a8*/ 	.word	0x000008b0
        /*07ac*/ 	.word	0x000000ff
        /*07b0*/ 	.word	0x00031cb0
        /*07b4*/ 	.short	0x0100
        /*07b6*/ 	.byte	0x08
	.zero		1


	//   ....[19]....
        /*07b8*/ 	.word	0x000008c0
        /*07bc*/ 	.word	0x000000ff
        /*07c0*/ 	.word	0x00031cc0
        /*07c4*/ 	.short	0x0100
        /*07c6*/ 	.byte	0x08
	.zero		1


	//   ....[20]....
        /*07c8*/ 	.word	0x000008d0
        /*07cc*/ 	.word	0x000000ff
        /*07d0*/ 	.word	0x00031cb8
        /*07d4*/ 	.short	0x0100
        /*07d6*/ 	.byte	0x08
	.zero		1


	//   ....[21]....
        /*07d8*/ 	.word	0x000008e0
        /*07dc*/ 	.word	0x000000ff
        /*07e0*/ 	.word	0x00031cc8
        /*07e4*/ 	.short	0x0100
        /*07e6*/ 	.byte	0x08
	.zero		1


	//   ....[22]....
        /*07e8*/ 	.word	0x00001d50
        /*07ec*/ 	.word	0x000000ff
        /*07f0*/ 	.word	0x00031c00
        /*07f4*/ 	.short	0x010a
        /*07f6*/ 	.byte	0x25
	.zero		1


	//   ....[23]....
        /*07f8*/ 	.word	0x00001dd0
        /*07fc*/ 	.word	0x00000000
        /*0800*/ 	.word	0x00031c30
        /*0804*/ 	.short	0x010a
        /*0806*/ 	.byte	0x3f
	.zero		1


	//   ....[24]....
        /*0808*/ 	.word	0x00001e40
        /*080c*/ 	.word	0x00000000
        /*0810*/ 	.word	0x00031c30
        /*0814*/ 	.short	0x010a
        /*0816*/ 	.byte	0x3f
	.zero		1


	//   ....[25]....
        /*0818*/ 	.word	0x00004fc0
        /*081c*/ 	.word	0x00000006
        /*0820*/ 	.word	0x00000000
        /*0824*/ 	.short	0x0101
        /*0826*/ 	.byte	0x3f
	.zero		1


	//   ....[26]....
        /*0828*/ 	.word	0x00006010
        /*082c*/ 	.word	0x000000ff
        /*0830*/ 	.word	0x00031c30
        /*0834*/ 	.short	0x010a
        /*0836*/ 	.byte	0x04
	.zero		1


	//   ....[27]....
        /*0838*/ 	.word	0x00006050
        /*083c*/ 	.word	0x000000ff
        /*0840*/ 	.word	0x00031c30
        /*0844*/ 	.short	0x010a
        /*0846*/ 	.byte	0x04
	.zero		1


	//   ....[28]....
        /*0848*/ 	.word	0x000076f0
        /*084c*/ 	.word	0x000000ff
        /*0850*/ 	.word	0x00031c50
        /*0854*/ 	.short	0x010a
        /*0856*/ 	.byte	0x04
	.zero		1


	//   ....[29]....
        /*0858*/ 	.word	0x00007730
        /*085c*/ 	.word	0x000000ff
        /*0860*/ 	.word	0x00031c50
        /*0864*/ 	.short	0x010a
        /*0866*/ 	.byte	0x04
	.zero		1


	//   ....[30]....
        /*0868*/ 	.word	0x00009540
        /*086c*/ 	.word	0x00000008
        /*0870*/ 	.word	0x00000000
        /*0874*/ 	.short	0x0101
        /*0876*/ 	.byte	0x3f
	.zero		1


	//   ....[31]....
        /*0878*/ 	.word	0x000096f0
        /*087c*/ 	.word	0x00000008
        /*0880*/ 	.word	0x00000000
        /*0884*/ 	.short	0x0101
        /*0886*/ 	.byte	0x3f
	.zero		1


	//   ....[32]....
        /*0888*/ 	.word	0x00009ff0
        /*088c*/ 	.word	0x000000ff
        /*0890*/ 	.word	0x00031c50
        /*0894*/ 	.short	0x010a
        /*0896*/ 	.byte	0x09
	.zero		1


	//   ....[33]....
        /*0898*/ 	.word	0x0000a030
        /*089c*/ 	.word	0x000000ff
        /*08a0*/ 	.word	0x00031c50
        /*08a4*/ 	.short	0x010a
        /*08a6*/ 	.byte	0x09
	.zero		1


	//   ....[34]....
        /*08a8*/ 	.word	0x0000a6f0
        /*08ac*/ 	.word	0x00000006
        /*08b0*/ 	.word	0x00000000
        /*08b4*/ 	.short	0x0101
        /*08b6*/ 	.byte	0x3f
	.zero		1


	//   ....[35]....
        /*08b8*/ 	.word	0x0000bd30
        /*08bc*/ 	.word	0x000000ff
        /*08c0*/ 	.word	0x00000000
        /*08c4*/ 	.short	0x0101
        /*08c6*/ 	.byte	0x04
	.zero		1


	//   ....[36]....
        /*08c8*/ 	.word	0x0000c330
        /*08cc*/ 	.word	0x000000ff
        /*08d0*/ 	.word	0x00000000
        /*08d4*/ 	.short	0x0101
        /*08d6*/ 	.byte	0x04
	.zero		1


	//   ....[37]....
        /*08d8*/ 	.word	0x0000f500
        /*08dc*/ 	.word	0x00000000
        /*08e0*/ 	.word	0x00031c40
        /*08e4*/ 	.short	0x010a
        /*08e6*/ 	.byte	0x3f
	.zero		1


	//   ....[38]....
        /*08e8*/ 	.word	0x00010400
        /*08ec*/ 	.word	0x00000011
        /*08f0*/ 	.word	0x00031c00
        /*08f4*/ 	.short	0x0107
        /*08f6*/ 	.byte	0x3f
	.zero		1


	//   ....[39]....
        /*08f8*/ 	.word	0x000104f0
        /*08fc*/ 	.word	0x00000011
        /*0900*/ 	.word	0x00031c00
        /*0904*/ 	.short	0x0101
        /*0906*/ 	.byte	0x3f
	.zero		1


	//   ....[40]....
        /*0908*/ 	.word	0x00010510
        /*090c*/ 	.word	0x00000011
        /*0910*/ 	.word	0x00031c20
        /*0914*/ 	.short	0x010a
        /*0916*/ 	.byte	0x3f
	.zero		1


	//   ....[41]....
        /*0918*/ 	.word	0x000108b0
        /*091c*/ 	.word	0x00000003
        /*0920*/ 	.word	0x00031c40
        /*0924*/ 	.short	0x010a
        /*0926*/ 	.byte	0x3f
	.zero		1


	//   ....[42]....
        /*0928*/ 	.word	0x00010d30
        /*092c*/ 	.word	0x00000002
        /*0930*/ 	.word	0x00000060
        /*0934*/ 	.short	0x010a
        /*0936*/ 	.byte	0x3f
	.zero		1


	//   ....[43]....
        /*0938*/ 	.word	0x00011470
        /*093c*/ 	.word	0x00000003
        /*0940*/ 	.word	0x00031c40
        /*0944*/ 	.short	0x010a
        /*0946*/ 	.byte	0x3f
	.zero		1


	//   ....[44]....
        /*0948*/ 	.word	0x000118f0
        /*094c*/ 	.word	0x0000000c
        /*0950*/ 	.word	0x00000060
        /*0954*/ 	.short	0x010a
        /*0956*/ 	.byte	0x3f
	.zero		1


	//   ....[45]....
        /*0958*/ 	.word	0x00011f70
        /*095c*/ 	.word	0x00000002
        /*0960*/ 	.word	0x00031c40
        /*0964*/ 	.short	0x010a
        /*0966*/ 	.byte	0x3f
	.zero		1


	//   ....[46]....
        /*0968*/ 	.word	0x00012400
        /*096c*/ 	.word	0x00000007
        /*0970*/ 	.word	0x00000060
        /*0974*/ 	.short	0x010a
        /*0976*/ 	.byte	0x3f
	.zero		1


	//   ....[47]....
        /*0978*/ 	.word	0x00012a40
        /*097c*/ 	.word	0x00000003
        /*0980*/ 	.word	0x00031c60
        /*0984*/ 	.short	0x010a
        /*0986*/ 	.byte	0x3f
	.zero		1


	//   ....[48]....
        /*0988*/ 	.word	0x00013ba0
        /*098c*/ 	.word	0x00000009
        /*0990*/ 	.word	0x00031c20
        /*0994*/ 	.short	0x010a
        /*0996*/ 	.byte	0x3f
	.zero		1


	//   ....[49]....
        /*0998*/ 	.word	0x00013d60
        /*099c*/ 	.word	0x00000007
        /*09a0*/ 	.word	0x00000000
        /*09a4*/ 	.short	0x010a
        /*09a6*/ 	.byte	0x3f
	.zero		1


	//   ....[50]....
        /*09a8*/ 	.word	0x00013dd0
        /*09ac*/ 	.word	0x00000003
        /*09b0*/ 	.word	0x00000000
        /*09b4*/ 	.short	0x010a
        /*09b6*/ 	.byte	0x3f
	.zero		1


	//   ....[51]....
        /*09b8*/ 	.word	0x00013e30
        /*09bc*/ 	.word	0x00000005
        /*09c0*/ 	.word	0x00000000
        /*09c4*/ 	.short	0x010a
        /*09c6*/ 	.byte	0x3f
	.zero		1


	//   ....[52]....
        /*09c8*/ 	.word	0x00013e60
        /*09cc*/ 	.word	0x00000003
        /*09d0*/ 	.word	0x00000000
        /*09d4*/ 	.short	0x010a
        /*09d6*/ 	.byte	0x3f
	.zero		1


	//   ....[53]....
        /*09d8*/ 	.word	0x00013ed0
        /*09dc*/ 	.word	0x00000003
        /*09e0*/ 	.word	0x00031c00
        /*09e4*/ 	.short	0x010a
        /*09e6*/ 	.byte	0x3f
	.zero		1


	//   ....[54]....
        /*09e8*/ 	.word	0x00013f20
        /*09ec*/ 	.word	0x00000000
        /*09f0*/ 	.word	0x00031c30
        /*09f4*/ 	.short	0x010a
        /*09f6*/ 	.byte	0x3f
	.zero		1


	//   ....[55]....
        /*09f8*/ 	.word	0x00013f80
        /*09fc*/ 	.word	0x00000007
        /*0a00*/ 	.word	0x00031c30
        /*0a04*/ 	.short	0x010a
        /*0a06*/ 	.byte	0x3f
	.zero		1


	//   ....[56]....
        /*0a08*/ 	.word	0x00013fe0
        /*0a0c*/ 	.word	0x00000007
        /*0a10*/ 	.word	0x00031c50
        /*0a14*/ 	.short	0x010a
        /*0a16*/ 	.byte	0x3f
	.zero		1


	//   ....[57]....
        /*0a18*/ 	.word	0x00014040
        /*0a1c*/ 	.word	0x00000003
        /*0a20*/ 	.word	0x00031c50
        /*0a24*/ 	.short	0x010a
        /*0a26*/ 	.byte	0x3f
	.zero		1


	//   ....[58]....
        /*0a28*/ 	.word	0x000141e0
        /*0a2c*/ 	.word	0x00000000
        /*0a30*/ 	.word	0x00031c40
        /*0a34*/ 	.short	0x010a
        /*0a36*/ 	.byte	0x3f
	.zero		1


	//   ....[59]....
        /*0a38*/ 	.word	0x00014ac0
        /*0a3c*/ 	.word	0x00000011
        /*0a40*/ 	.word	0x00031c20
        /*0a44*/ 	.short	0x010a
        /*0a46*/ 	.byte	0x3f
	.zero		1


	//   ....[60]....
        /*0a48*/ 	.word	0x00014b10
        /*0a4c*/ 	.word	0x00000003
        /*0a50*/ 	.word	0x00031c40
        /*0a54*/ 	.short	0x010a
        /*0a56*/ 	.byte	0x3f
	.zero		1


	//   ....[61]....
        /*0a58*/ 	.word	0x00014b60
        /*0a5c*/ 	.word	0x00000002
        /*0a60*/ 	.word	0x00000060
        /*0a64*/ 	.short	0x010a
        /*0a66*/ 	.byte	0x3f
	.zero		1


	//   ....[62]....
        /*0a68*/ 	.word	0x00014bb0
        /*0a6c*/ 	.word	0x00000003
        /*0a70*/ 	.word	0x00031c40
        /*0a74*/ 	.short	0x010a
        /*0a76*/ 	.byte	0x3f
	.zero		1


	//   ....[63]....
        /*0a78*/ 	.word	0x00014c00
        /*0a7c*/ 	.word	0x0000000c
        /*0a80*/ 	.word	0x00000060
        /*0a84*/ 	.short	0x010a
        /*0a86*/ 	.byte	0x3f
	.zero		1


	//   ....[64]....
        /*0a88*/ 	.word	0x00014c50
        /*0a8c*/ 	.word	0x00000002
        /*0a90*/ 	.word	0x00031c40
        /*0a94*/ 	.short	0x010a
        /*0a96*/ 	.byte	0x3f
	.zero		1


	//   ....[65]....
        /*0a98*/ 	.word	0x00014ca0
        /*0a9c*/ 	.word	0x00000007
        /*0aa0*/ 	.word	0x00000060
        /*0aa4*/ 	.short	0x010a
        /*0aa6*/ 	.byte	0x3f
	.zero		1


	//   ....[66]....
        /*0aa8*/ 	.word	0x00014cf0
        /*0aac*/ 	.word	0x00000003
        /*0ab0*/ 	.word	0x00031c60
        /*0ab4*/ 	.short	0x010a
        /*0ab6*/ 	.byte	0x3f
	.zero		1


	//   ....[67]....
        /*0ab8*/ 	.word	0x00015730
        /*0abc*/ 	.word	0x00000009
        /*0ac0*/ 	.word	0x00031c20
        /*0ac4*/ 	.short	0x010a
        /*0ac6*/ 	.byte	0x3f
	.zero		1


	//   ....[68]....
        /*0ac8*/ 	.word	0x000158d0
        /*0acc*/ 	.word	0x00000007
        /*0ad0*/ 	.word	0x00000000
        /*0ad4*/ 	.short	0x010a
        /*0ad6*/ 	.byte	0x3f
	.zero		1


	//   ....[69]....
        /*0ad8*/ 	.word	0x00015920
        /*0adc*/ 	.word	0x00000003
        /*0ae0*/ 	.word	0x00000000
        /*0ae4*/ 	.short	0x010a
        /*0ae6*/ 	.byte	0x3f
	.zero		1


	//   ....[70]....
        /*0ae8*/ 	.word	0x00015970
        /*0aec*/ 	.word	0x00000005
        /*0af0*/ 	.word	0x00000000
        /*0af4*/ 	.short	0x010a
        /*0af6*/ 	.byte	0x3f
	.zero		1


	//----- nvinfo : EIATTR_NUM_MBARRIERS
	.align		4
.L_121:
        /*0af8*/ 	.byte	0x03, 0x38
        /*0afa*/ 	.short	0x0016


	//----- nvinfo : EIATTR_EXIT_INSTR_OFFSETS
	.align		4
        /*0afc*/ 	.byte	0x04, 0x1c
        /*0afe*/ 	.short	(.L_123 - .L_122)


	//   ....[0]....
.L_122:
        /*0b00*/ 	.word	0x00000a90


	//   ....[1]....
        /*0b04*/ 	.word	0x0000d760


	//   ....[2]....
        /*0b08*/ 	.word	0x00013eb0


	//----- nvinfo : EIATTR_MAX_THREADS
	.align		4
.L_123:
        /*0b0c*/ 	.byte	0x04, 0x05
        /*0b0e*/ 	.short	(.L_125 - .L_124)
.L_124:
        /*0b10*/ 	.word	0x00000200
        /*0b14*/ 	.word	0x00000001
        /*0b18*/ 	.word	0x00000001


	//----- nvinfo : EIATTR_CRS_STACK_SIZE
	.align		4
.L_125:
        /*0b1c*/ 	.byte	0x04, 0x1e
        /*0b1e*/ 	.short	(.L_127 - .L_126)
.L_126:
        /*0b20*/ 	.word	0x00000000


	//----- nvinfo : EIATTR_CBANK_PARAM_SIZE
	.align		4
.L_127:
        /*0b24*/ 	.byte	0x03, 0x19
        /*0b26*/ 	.short	0x0af0


	//----- nvinfo : EIATTR_PARAM_CBANK
	.align		4
        /*0b28*/ 	.byte	0x04, 0x0a
        /*0b2a*/ 	.short	(.L_129 - .L_128)
	.align		4
.L_128:
        /*0b2c*/ 	.word	index@(.nv.constant0._ZN7cutlass13device_kernelIN5flash11enable_sm90INS1_16FlashAttnFwdSm90INS1_25CollectiveMainloopFwdSm90ILi2EN4cute5tupleIJNS5_1CILi1EEES8_S8_EEENS6_IJNS7_ILi192EEENS7_ILi144EEENS7_ILi96EEEEEELi96ENS_10bfloat16_tEfNS_4arch4Sm90ELb0ELb0ELb1ELb1ELb0ELb0ELb0ELb0ELb1ELb1ELb1ELb0EEENS1_21CollectiveEpilogueFwdINS6_IJSA_SC_SB_EEES9_SE_SG_Li384ELb1ELb1ELb1ELb0EEENS1_36VarlenDynamicPersistentTileSchedulerILi192ELi144ELi384ELi128ELb1ELb1ELb1ELb0ELb1ELb1EEEEEEEEEvNT_6ParamsE)
        /*0b30*/ 	.short	0x0210
        /*0b32*/ 	.short	0x0af0


	//----- nvinfo : EIATTR_SW_WAR
	.align		4
.L_129:
        /*0b34*/ 	.byte	0x04, 0x36
        /*0b36*/ 	.short	(.L_131 - .L_130)
.L_130:
        /*0b38*/ 	.word	0x00000008
.L_131:


//--------------------- .nv.info._ZN7cutlass13device_kernelIN5flash11enable_sm90INS1_16FlashAttnFwdSm90INS1_25CollectiveMainloopFwdSm90ILi2EN4cute5tupleIJNS5_1CILi1EEES8_S8_EEENS6_IJNS7_ILi192EEENS7_ILi144EEENS7_ILi96EEEEEELi96ENS_10bfloat16_tEfNS_4arch4Sm90ELb0ELb0ELb1ELb1ELb0ELb1ELb0ELb0ELb1ELb1ELb1ELb0EEENS1_21CollectiveEpilogueFwdINS6_IJSA_SC_SB_EEES9_SE_SG_Li384ELb1ELb1ELb1ELb0EEENS1_36VarlenDynamicPersistentTileSchedulerILi192ELi144ELi384ELi128ELb1ELb1ELb1ELb0ELb1ELb1EEEEEEEEEvNT_6ParamsE --------------------------
	.section	.nv.info._ZN7cutlass13device_kernelIN5flash11enable_sm90INS1_16FlashAttnFwdSm90INS1_25CollectiveMainloopFwdSm90ILi2EN4cute5tupleIJNS5_1CILi1EEES8_S8_EEENS6_IJNS7_ILi192EEENS7_ILi144EEENS7_ILi96EEEEEELi96ENS_10bfloat16_tEfNS_4arch4Sm90ELb0ELb0ELb1ELb1ELb0ELb1ELb0ELb0ELb1ELb1ELb1ELb0EEENS1_21CollectiveEpilogueFwdINS6_IJSA_SC_SB_EEES9_SE_SG_Li384ELb1ELb1ELb1ELb0EEENS1_36VarlenDynamicPersistentTileSchedulerILi192ELi144ELi384ELi128ELb1ELb1ELb1ELb0ELb1ELb1EEEEEEEEEvNT_6ParamsE,"",@"SHT_CUDA_INFO"
	.sectionflags	@""
	.align	4


	//----- nvinfo : EIATTR_CUDA_API_VERSION
	.align		4
        /*0000*/ 	.byte	0x04, 0x37
        /*0002*/ 	.short	(.L_133 - .L_132)
.L_132:
        /*0004*/ 	.word	0x00000082


	//----- nvinfo : EIATTR_KPARAM_INFO
	.align		4
.L_133:
        /*0008*/ 	.byte	0x04, 0x17
        /*000a*/ 	.short	(.L_135 - .L_134)
.L_134:
        /*000c*/ 	.word	0x00000000
        /*0010*/ 	.short	0x0000
        /*0012*/ 	.short	0x0070
        /*0014*/ 	.byte	0x00, 0xf0, 0x01, 0x2a


	//----- nvinfo : EIATTR_SPARSE_MMA_MASK
	.align		4
.L_135:
        /*0018*/ 	.byte	0x03, 0x50
        /*001a*/ 	.short	0x0000


	//----- nvinfo : EIATTR_MAXREG_COUNT
	.align		4
        /*001c*/ 	.byte	0x03, 0x1b
        /*001e*/ 	.short	0x0080


	//----- nvinfo : EIATTR_NUM_BARRIERS
	.align		4
        /*0020*/ 	.byte	0x02, 0x4c
        /*0022*/ 	.byte	0x10
	.zero		1


	//----- nvinfo : EIATTR_EXTERNS
	.align		4
        /*0024*/ 	.byte	0x04, 0x0f
        /*0026*/ 	.short	(.L_137 - .L_136)


	//   ....[0]....
	.align		4
.L_136:
        /*0028*/ 	.word	index@(__assertfail)


	//----- nvinfo : EIATTR_ANNOTATIONS
	.align		4
.L_137:
        /*002c*/ 	.byte	0x04, 0x55
        /*002e*/ 	.short	(.L_139 - .L_138)


	//   ....[0]....
.L_138:
        /* <DEDUP_REMOVED lines=141> */
        /*08f4*/ 	.byte	0x80, 0x21, 0x02, 0x00


	//----- nvinfo : EIATTR_MERCURY_ISA_VERSION
	.align		4
.L_139:
        /*08f8*/ 	.byte	0x03, 0x5f
        /*08fa*/ 	.short	0x0101


	//----- nvinfo : EIATTR_UNUSED_LOAD_BYTE_OFFSET
	.align		4
        /*08fc*/ 	.byte	0x04, 0x44
        /*08fe*/ 	.short	(.L_141 - .L_140)


	//   ....[0]....
.L_140:
        /*0900*/ 	.word	0x00000ad0
        /*0904*/ 	.word	0x0000fff0


	//   ....[1]....
        /*0908*/ 	.word	0x000164c0
        /*090c*/ 	.word	0x0000fff0


	//----- nvinfo : EIATTR_INT_WARP_WIDE_INSTR_OFFSETS
	.align		4
.L_141:
        /*0910*/ 	.byte	0x04, 0x31
        /*0912*/ 	.short	(.L_143 - .L_142)


	//   ....[0]....
.L_142:
        /*0914*/ 	.word	0x00000180


	//   ....[1]....
        /*0918*/ 	.word	0x00000220


	//   ....[2]....
        /*091c*/ 	.word	0x00000290


	//   ....[3]....
        /*0920*/ 	.word	0x0001bec0


	//   ....[4]....
        /*0924*/ 	.word	0x0001bf50


	//   ....[5]....
        /*0928*/ 	.word	0x0001fa50


	//   ....[6]....
        /*092c*/ 	.word	0x0001fae0


	//----- nvinfo : EIATTR_COOP_GROUP_MASK_REGIDS
	.align		4
.L_143:
        /*0930*/ 	.byte	0x04, 0x29
        /*0932*/ 	.short	(.L_145 - .L_144)


	//   ....[0]....
.L_144:
        /*0934*/ 	.word	0xffffffff


	//   ....[1]....
        /*0938*/ 	.word	0xffffffff


	//   ....[2]....
        /*093c*/ 	.word	0xffffffff


	//   ....[3]....
        /*0940*/ 	.word	0xffffffff


	//   ....[4]....
        /*0944*/ 	.word	0xffffffff


	//   ....[5]....
        /*0948*/ 	.word	0xffffffff


	//   ....[6]....
        /*094c*/ 	.word	0xffffffff


	//   ....[7]....
        /*0950*/ 	.word	0xffffffff


	//   ....[8]....
        /*0954*/ 	.word	0xffffffff


	//   ....[9]....
        /*0958*/ 	.word	0xffffffff


	//   ....[10]....
        /*095c*/ 	.word	0xffffffff


	//   ....[11]....
        /*0960*/ 	.word	0xffffffff


	//   ....[12]....
        /*0964*/ 	.word	0xffffffff


	//   ....[13]....
        /*0968*/ 	.word	0xffffffff


	//   ....[14]....
        /*096c*/ 	.word	0xffffffff


	//   ....[15]....
        /*0970*/ 	.word	0xffffffff


	//   ....[16]....
        /*0974*/ 	.word	0xffffffff


	//   ....[17]....
        /*0978*/ 	.word	0xffffffff


	//   ....[18]....
        /*097c*/ 	.word	0xffffffff


	//   ....[19]....
        /*0980*/ 	.word	0xffffffff


	//   ....[20]....
        /*0984*/ 	.word	0xffffffff


	//   ....[21]....
        /*0988*/ 	.word	0xffffffff


	//   ....[22]....
        /*098c*/ 	.word	0xffffffff


	//   ....[23]....
        /*0990*/ 	.word	0xffffffff


	//   ....[24]....
        /*0994*/ 	.word	0xffffffff


	//   ....[25]....
        /*0998*/ 	.word	0xffffffff


	//   ....[26]....
        /*099c*/ 	.word	0xffffffff


	//   ....[27]....
        /*09a0*/ 	.word	0xffffffff


	//   ....[28]....
        /*09a4*/ 	.word	0xffffffff


	//   ....[29]....
        /*09a8*/ 	.word	0xffffffff


	//   ....[30]....
        /*09ac*/ 	.word	0xffffffff


	//   ....[31]....
        /*09b0*/ 	.word	0xffffffff


	//   ....[32]....
        /*09b4*/ 	.word	0xffffffff


	//   ....[33]....
        /*09b8*/ 	.word	0xffffffff


	//   ....[34]....
        /*09bc*/ 	.word	0xffffffff


	//   ....[35]....
        /*09c0*/ 	.word	0xffffffff


	//   ....[36]....
        /*09c4*/ 	.word	0xffffffff


	//   ....[37]....
        /*09c8*/ 	.word	0xffffffff


	//   ....[38]....
        /*09cc*/ 	.word	0xffffffff


	//   ....[39]....
        /*09d0*/ 	.word	0xffffffff


	//   ....[40]....
        /*09d4*/ 	.word	0xffffffff


	//   ....[41]....
        /*09d8*/ 	.word	0xffffffff


	//   ....[42]....
        /*09dc*/ 	.word	0xffffffff


	//   ....[43]....
        /*09e0*/ 	.word	0xffffffff


	//   ....[44]....
        /*09e4*/ 	.word	0xffffffff


	//   ....[45]....
        /*09e8*/ 	.word	0xffffffff


	//   ....[46]....
        /*09ec*/ 	.word	0xffffffff


	//   ....[47]....
        /*09f0*/ 	.word	0xffffffff


	//   ....[48]....
        /*09f4*/ 	.word	0xffffffff


	//   ....[49]....
        /*09f8*/ 	.word	0xffffffff


	//   ....[50]....
        /*09fc*/ 	.word	0xffffffff


	//   ....[51]....
        /*0a00*/ 	.word	0xffffffff


	//   ....[52]....
        /*0a04*/ 	.word	0xffffffff


	//   ....[53]....
        /*0a08*/ 	.word	0xffffffff


	//   ....[54]....
        /*0a0c*/ 	.word	0xffffffff


	//   ....[55]....
        /*0a10*/ 	.word	0xffffffff


	//   ....[56]....
        /*0a14*/ 	.word	0xffffffff


	//   ....[57]....
        /*0a18*/ 	.word	0xffffffff


	//   ....[58]....
        /*0a1c*/ 	.word	0xffffffff


	//   ....[59]....
        /*0a20*/ 	.word	0xffffffff


	//   ....[60]....
        /*0a24*/ 	.word	0xffffffff


	//   ....[61]....
        /*0a28*/ 	.word	0xffffffff


	//   ....[62]....
        /*0a2c*/ 	.word	0xffffffff


	//   ....[63]....
        /*0a30*/ 	.word	0xffffffff


	//   ....[64]....
        /*0a34*/ 	.word	0xffffffff


	//   ....[65]....
        /*0a38*/ 	.word	0xffffffff


	//   ....[66]....
        /*0a3c*/ 	.word	0xffffffff


	//   ....[67]....
        /*0a40*/ 	.word	0xffffffff


	//   ....[68]....
        /*0a44*/ 	.word	0xffffffff


	//   ....[69]....
        /*0a48*/ 	.word	0xffffffff


	//   ....[70]....
        /*0a4c*/ 	.word	0xffffffff


	//   ....[71]....
        /*0a50*/ 	.word	0xffffffff


	//   ....[72]....
        /*0a54*/ 	.word	0xffffffff


	//   ....[73]....
        /*0a58*/ 	.word	0xffffffff


	//   ....[74]....
        /*0a5c*/ 	.word	0xffffffff


	//   ....[75]....
        /*0a60*/ 	.word	0xffffffff


	//   ....[76]....
        /*0a64*/ 	.word	0xffffffff


	//   ....[77]....
        /*0a68*/ 	.word	0xffffffff


	//   ....[78]....
        /*0a6c*/ 	.word	0xffffffff


	//   ....[79]....
        /*0a70*/ 	.word	0xffffffff


	//   ....[80]....
        /*0a74*/ 	.word	0xffffffff


	//   ....[81]....
        /*0a78*/ 	.word	0xffffffff


	//   ....[82]....
        /*0a7c*/ 	.word	0xffffffff


	//   ....[83]....
        /*0a80*/ 	.word	0xffffffff


	//   ....[84]....
        /*0a84*/ 	.word	0xffffffff


	//   ....[85]....
        /*0a88*/ 	.word	0xffffffff


	//   ....[86]....
        /*0a8c*/ 	.word	0xffffffff


	//   ....[87]....
        /*0a90*/ 	.word	0xffffffff


	//   ....[88]....
        /*0a94*/ 	.word	0xffffffff


	//   ....[89]....
        /*0a98*/ 	.word	0xffffffff


	//   ....[90]....
        /*0a9c*/ 	.word	0xffffffff


	//   ....[91]....
        /*0aa0*/ 	.word	0xffffffff


	//   ....[92]....
        /*0aa4*/ 	.word	0xffffffff


	//   ....[93]....
        /*0aa8*/ 	.word	0xffffffff


	//   ....[94]....
        /*0aac*/ 	.word	0xffffffff


	//   ....[95]....
        /*0ab0*/ 	.word	0xffffffff


	//   ....[96]....
        /*0ab4*/ 	.word	0x0500000f


	//   ....[97]....
        /*0ab8*/ 	.word	0x0500000f


	//   ....[98]....
        /*0abc*/ 	.word	0x0500000f


	//   ....[99]....
        /*0ac0*/ 	.word	0x0500000f


	//   ....[100]....
        /*0ac4*/ 	.word	0x0500000f


	//   ....[101]....
        /*0ac8*/ 	.word	0x0500000f


	//   ....[102]....
        /*0acc*/ 	.word	0x0500000f


	//   ....[103]....
        /*0ad0*/ 	.word	0x0500000f


	//   ....[104]....
        /*0ad4*/ 	.word	0x0500000f


	//   ....[105]....
        /*0ad8*/ 	.word	0x0500000f


	//   ....[106]....
        /*0adc*/ 	.word	0x0500000f


	//   ....[107]....
        /*0ae0*/ 	.word	0x0500000f


	//   ....[108]....
        /*0ae4*/ 	.word	0x0500000f


	//   ....[109]....
        /*0ae8*/ 	.word	0x0500000f


	//   ....[110]....
        /*0aec*/ 	.word	0x0500000f


	//   ....[111]....
        /*0af0*/ 	.word	0x0500000f


	//   ....[112]....
        /*0af4*/ 	.word	0x0500000f


	//   ....[113]....
        /*0af8*/ 	.word	0x0500000f


	//   ....[114]....
        /*0afc*/ 	.word	0x0500000f


	//   ....[115]....
        /*0b00*/ 	.word	0x0500000f


	//   ....[116]....
        /*0b04*/ 	.word	0x0500000f


	//   ....[117]....
        /*0b08*/ 	.word	0x0500000f


	//   ....[118]....
        /*0b0c*/ 	.word	0x0500000f


	//   ....[119]....
        /*0b10*/ 	.word	0x0500000f


	//   ....[120]....
        /*0b14*/ 	.word	0x0500000f


	//   ....[121]....
        /*0b18*/ 	.word	0x0500000f


	//   ....[122]....
        /*0b1c*/ 	.word	0x0500000f


	//   ....[123]....
        /*0b20*/ 	.word	0x0500000f


	//   ....[124]....
        /*0b24*/ 	.word	0x0500000f


	//   ....[125]....
        /*0b28*/ 	.word	0x0500000f


	//   ....[126]....
        /*0b2c*/ 	.word	0x0500000f


	//   ....[127]....
        /*0b30*/ 	.word	0x0500000f


	//   ....[128]....
        /*0b34*/ 	.word	0x0500000f


	//   ....[129]....
        /*0b38*/ 	.word	0x0500000f


	//   ....[130]....
        /*0b3c*/ 	.word	0x0500000f


	//   ....[131]....
        /*0b40*/ 	.word	0x0500000f


	//   ....[132]....
        /*0b44*/ 	.word	0x0500000f


	//   ....[133]....
        /*0b48*/ 	.word	0x0500000f


	//   ....[134]....
        /*0b4c*/ 	.word	0x0500000f


	//   ....[135]....
        /*0b50*/ 	.word	0x0500000f


	//   ....[136]....
        /*0b54*/ 	.word	0x0500000f


	//   ....[137]....
        /*0b58*/ 	.word	0x0500000f


	//   ....[138]....
        /*0b5c*/ 	.word	0x0500000f


	//   ....[139]....
        /*0b60*/ 	.word	0x0500000f


	//   ....[140]....
        /*0b64*/ 	.word	0x0500000f


	//   ....[141]....
        /*0b68*/ 	.word	0x0500000f


	//   ....[142]....
        /*0b6c*/ 	.word	0x0500000f


	//   ....[143]....
        /*0b70*/ 	.word	0x0500000f


	//   ....[144]....
        /*0b74*/ 	.word	0x0500000f


	//   ....[145]....
        /*0b78*/ 	.word	0x0500000f


	//   ....[146]....
        /*0b7c*/ 	.word	0x0500000f


	//   ....[147]....
        /*0b80*/ 	.word	0x0500000f


	//   ....[148]....
        /*0b84*/ 	.word	0x0500000f


	//   ....[149]....
        /*0b88*/ 	.word	0x0500000f


	//----- nvinfo : EIATTR_COOP_GROUP_INSTR_OFFSETS
	.align		4
.L_145:
        /*0b8c*/ 	.byte	0x04, 0x28
        /*0b8e*/ 	.short	(.L_147 - .L_146)


	//   ....[0]....
.L_146:
        /*0b90*/ 	.word	0x00000060


	//   ....[1]....
        /*0b94*/ 	.word	0x00000190


	//   ....[2]....
        /*0b98*/ 	.word	0x00000240


	//   ....[3]....
        /*0b9c*/ 	.word	0x00000400


	//   ....[4]....
        /*0ba0*/ 	.word	0x00000560


	//   ....[5]....
        /*0ba4*/ 	.word	0x00000680


	//   ....[6]....
        /*0ba8*/ 	.word	0x000007e0


	//   ....[7]....
        /*0bac*/ 	.word	0x00007560


	//   ....[8]....
        /*0bb0*/ 	.word	0x00007b30


	//   ....[9]....
        /*0bb4*/ 	.word	0x00007b40


	//   ....[10]....
        /*0bb8*/ 	.word	0x00007b50


	//   ....[11]....
        /*0bbc*/ 	.word	0x00007b60


	//   ....[12]....
        /*0bc0*/ 	.word	0x00009910


	//   ....[13]....
        /*0bc4*/ 	.word	0x00009920


	//   ....[14]....
        /*0bc8*/ 	.word	0x00009930


	//   ....[15]....
        /*0bcc*/ 	.word	0x00009940


	//   ....[16]....
        /*0bd0*/ 	.word	0x0000e9e0


	//   ....[17]....
        /*0bd4*/ 	.word	0x0000ea00


	//   ....[18]....
        /*0bd8*/ 	.word	0x0000ee30


	//   ....[19]....
        /*0bdc*/ 	.word	0x0000ee80


	//   ....[20]....
        /*0be0*/ 	.word	0x000101f0


	//   ....[21]....
        /*0be4*/ 	.word	0x000133a0


	//   ....[22]....
        /*0be8*/ 	.word	0x00013400


	//   ....[23]....
        /*0bec*/ 	.word	0x00013e20


	//   ....[24]....
        /*0bf0*/ 	.word	0x00013e40


	//   ....[25]....
        /*0bf4*/ 	.word	0x00015750


	//   ....[26]....
        /*0bf8*/ 	.word	0x00015ef0


	//   ....[27]....
        /*0bfc*/ 	.word	0x00015f00


	//   ....[28]....
        /*0c00*/ 	.word	0x00015f40


	//   ....[29]....
        /*0c04*/ 	.word	0x00015f50


	//   ....[30]....
        /*0c08*/ 	.word	0x00016e90


	//   ....[31]....
        /*0c0c*/ 	.word	0x00016eb0


	//   ....[32]....
        /*0c10*/ 	.word	0x00016ec0


	//   ....[33]....
        /*0c14*/ 	.word	0x00016ed0


	//   ....[34]....
        /*0c18*/ 	.word	0x00017570


	//   ....[35]....
        /*0c1c*/ 	.word	0x00017580


	//   ....[36]....
        /*0c20*/ 	.word	0x000176d0


	//   ....[37]....
        /*0c24*/ 	.word	0x000176e0


	//   ....[38]....
        /*0c28*/ 	.word	0x00017ad0


	//   ....[39]....
        /*0c2c*/ 	.word	0x00017ae0


	//   ....[40]....
        /*0c30*/ 	.word	0x00017fd0


	//   ....[41]....
        /*0c34*/ 	.word	0x00017fe0


	//   ....[42]....
        /*0c38*/ 	.word	0x00018db0


	//   ....[43]....
        /*0c3c*/ 	.word	0x00018dc0


	//   ....[44]....
        /*0c40*/ 	.word	0x00018f20


	//   ....[45]....
        /*0c44*/ 	.word	0x00018f30


	//   ....[46]....
        /*0c48*/ 	.word	0x000190e0


	//   ....[47]....
        /*0c4c*/ 	.word	0x00019300


	//   ....[48]....
        /*0c50*/ 	.word	0x00019330


	//   ....[49]....
        /*0c54*/ 	.word	0x00019360


	//   ....[50]....
        /*0c58*/ 	.word	0x00019390


	//   ....[51]....
        /*0c5c*/ 	.word	0x000193c0


	//   ....[52]....
        /*0c60*/ 	.word	0x000193f0


	//   ....[53]....
        /*0c64*/ 	.word	0x00019570


	//   ....[54]....
        /*0c68*/ 	.word	0x000195a0


	//   ....[55]....
        /*0c6c*/ 	.word	0x000195d0


	//   ....[56]....
        /*0c70*/ 	.word	0x00019600


	//   ....[57]....
        /*0c74*/ 	.word	0x00019630


	//   ....[58]....
        /*0c78*/ 	.word	0x00019660


	//   ....[59]....
        /*0c7c*/ 	.word	0x000196f0


	//   ....[60]....
        /*0c80*/ 	.word	0x00019720


	//   ....[61]....
        /*0c84*/ 	.word	0x00019730


	//   ....[62]....
        /*0c88*/ 	.word	0x000197d0


	//   ....[63]....
        /*0c8c*/ 	.word	0x0001a7a0


	//   ....[64]....
        /*0c90*/ 	.word	0x0001c460


	//   ....[65]....
        /*0c94*/ 	.word	0x0001d120


	//   ....[66]....
        /*0c98*/ 	.word	0x0001d140


	//   ....[67]....
        /*0c9c*/ 	.word	0x0001d1d0


	//   ....[68]....
        /*0ca0*/ 	.word	0x0001d1f0


	//   ....[69]....
        /*0ca4*/ 	.word	0x0001d290


	//   ....[70]....
        /*0ca8*/ 	.word	0x0001d2b0


	//   ....[71]....
        /*0cac*/ 	.word	0x0001d2c0


	//   ....[72]....
        /*0cb0*/ 	.word	0x0001d350


	//   ....[73]....
        /*0cb4*/ 	.word	0x0001d370


	//   ....[74]....
        /*0cb8*/ 	.word	0x0001d3a0


	//   ....[75]....
        /*0cbc*/ 	.word	0x0001d3e0


	//   ....[76]....
        /*0cc0*/ 	.word	0x0001d490


	//   ....[77]....
        /*0cc4*/ 	.word	0x000201d0


	//   ....[78]....
        /*0cc8*/ 	.word	0x00020200


	//   ....[79]....
        /*0ccc*/ 	.word	0x00020260


	//   ....[80]....
        /*0cd0*/ 	.word	0x00020290


	//   ....[81]....
        /*0cd4*/ 	.word	0x000202c0


	//   ....[82]....
        /*0cd8*/ 	.word	0x000202f0


	//   ....[83]....
        /*0cdc*/ 	.word	0x00020320


	//   ....[84]....
        /*0ce0*/ 	.word	0x00020350


	//   ....[85]....
        /*0ce4*/ 	.word	0x000204f0


	//   ....[86]....
        /*0ce8*/ 	.word	0x00020520


	//   ....[87]....
        /*0cec*/ 	.word	0x00020550


	//   ....[88]....
        /*0cf0*/ 	.word	0x00020580


	//   ....[89]....
        /*0cf4*/ 	.word	0x000205b0


	//   ....[90]....
        /*0cf8*/ 	.word	0x000205e0


	//   ....[91]....
        /*0cfc*/ 	.word	0x000206a0


	//   ....[92]....
        /*0d00*/ 	.word	0x000206c0


	//   ....[93]....
        /*0d04*/ 	.word	0x000206d0


	//   ....[94]....
        /*0d08*/ 	.word	0x00020730


	//   ....[95]....
        /*0d0c*/ 	.word	0x00020d50


	//   ....[96]....
        /*0d10*/ 	.word	0x00021150


	//   ....[97]....
        /*0d14*/ 	.word	0x00021200


	//   ....[98]....
        /*0d18*/ 	.word	0x00021290


	//   ....[99]....
        /*0d1c*/ 	.word	0x000212e0


	//   ....[100]....
        /*0d20*/ 	.word	0x00021330


	//   ....[101]....
        /*0d24*/ 	.word	0x00021420


	//   ....[102]....
        /*0d28*/ 	.word	0x000214b0


	//   ....[103]....
        /*0d2c*/ 	.word	0x00021510


	//   ....[104]....
        /*0d30*/ 	.word	0x00021570


	//   ....[105]....
        /*0d34*/ 	.word	0x00021780


	//   ....[106]....
        /*0d38*/ 	.word	0x000217d0


	//   ....[107]....
        /*0d3c*/ 	.word	0x00021860


	//   ....[108]....
        /*0d40*/ 	.word	0x000218f0


	//   ....[109]....
        /*0d44*/ 	.word	0x00021970


	//   ....[110]....
        /*0d48*/ 	.word	0x000219c0


	//   ....[111]....
        /*0d4c*/ 	.word	0x00021a50


	//   ....[112]....
        /*0d50*/ 	.word	0x00021ae0


	//   ....[113]....
        /*0d54*/ 	.word	0x00021b60


	//   ....[114]....
        /*0d58*/ 	.word	0x00021bb0


	//   ....[115]....
        /*0d5c*/ 	.word	0x00021c40


	//   ....[116]....
        /*0d60*/ 	.word	0x00021cd0


	//   ....[117]....
        /*0d64*/ 	.word	0x00021d90


	//   ....[118]....
        /*0d68*/ 	.word	0x00022070


	//   ....[119]....
        /*0d6c*/ 	.word	0x00022220


	//   ....[120]....
        /*0d70*/ 	.word	0x00022270


	//   ....[121]....
        /*0d74*/ 	.word	0x000222d0


	//   ....[122]....
        /*0d78*/ 	.word	0x000223b0


	//   ....[123]....
        /*0d7c*/ 	.word	0x00022410


	//   ....[124]....
        /*0d80*/ 	.word	0x00022530


	//   ....[125]....
        /*0d84*/ 	.word	0x00022590


	//   ....[126]....
        /*0d88*/ 	.word	0x00022630


	//   ....[127]....
        /*0d8c*/ 	.word	0x000226f0


	//   ....[128]....
        /*0d90*/ 	.word	0x00022770


	//   ....[129]....
        /*0d94*/ 	.word	0x00022840


	//   ....[130]....
        /*0d98*/ 	.word	0x000228c0


	//   ....[131]....
        /*0d9c*/ 	.word	0x00022c70


	//   ....[132]....
        /*0da0*/ 	.word	0x00022d10


	//   ....[133]....
        /*0da4*/ 	.word	0x00022e90


	//   ....[134]....
        /*0da8*/ 	.word	0x00022f00


	//   ....[135]....
        /*0dac*/ 	.word	0x00022f70


	//   ....[136]....
        /*0db0*/ 	.word	0x00022fe0


	//   ....[137]....
        /*0db4*/ 	.word	0x00023050


	//   ....[138]....
        /*0db8*/ 	.word	0x000230d0


	//   ....[139]....
        /*0dbc*/ 	.word	0x00023150


	//   ....[140]....
        /*0dc0*/ 	.word	0x000231e0


	//   ....[141]....
        /*0dc4*/ 	.word	0x00023250


	//   ....[142]....
        /*0dc8*/ 	.word	0x000232c0


	//   ....[143]....
        /*0dcc*/ 	.word	0x00023330


	//   ....[144]....
        /*0dd0*/ 	.word	0x000233b0


	//   ....[145]....
        /*0dd4*/ 	.word	0x00023420


	//   ....[146]....
        /*0dd8*/ 	.word	0x000234c0


	//   ....[147]....
        /*0ddc*/ 	.word	0x00023510


	//   ....[148]....
        /*0de0*/ 	.word	0x000235a0


	//   ....[149]....
        /*0de4*/ 	.word	0x000236d0


	//----- nvinfo : EIATTR_REG_RECONFIG
	.align		4
.L_147:
        /*0de8*/ 	.byte	0x01, 0x54
	.zero		2


	//----- nvinfo : EIATTR_SYSCALL_OFFSETS
	.align		4
        /*0dec*/ 	.byte	0x04, 0x46
        /*0dee*/ 	.short	(.L_149 - .L_148)


	//   ....[0]....
.L_148:
        /*0df0*/ 	.word	0x00001e10


	//   ....[1]....
        /*0df4*/ 	.word	0x00001f60


	//   ....[2]....
        /*0df8*/ 	.word	0x00007730


	//   ....[3]....
        /*0dfc*/ 	.word	0x00007ab0


	//   ....[4]....
        /*0e00*/ 	.word	0x0001c0b0


	//   ....[5]....
        /*0e04*/ 	.word	0x0001c200


	//   ....[6]....
        /*0e08*/ 	.word	0x0001c300


	//   ....[7]....
        /*0e0c*/ 	.word	0x0001cbe0


	//----- nvinfo : EIATTR_MBARRIER_INSTR_OFFSETS
	.align		4
.L_149:
        /*0e10*/ 	.byte	0x04, 0x39
        /*0e12*/ 	.short	(.L_151 - .L_150)


	//   ....[0]....
.L_150:
        /*0e14*/ 	.word	0x000002b0
        /*0e18*/ 	.word	0x000000ff
        /*0e1c*/ 	.word	0x00031c00
        /*0e20*/ 	.short	0x0100
        /*0e22*/ 	.byte	0x08
	.zero		1


	//   ....[1]....
        /*0e24*/ 	.word	0x000002c0
        /*0e28*/ 	.word	0x000000ff
        /*0e2c*/ 	.word	0x00031c20
        /*0e30*/ 	.short	0x0100
        /*0e32*/ 	.byte	0x08
	.zero		1


	//   ....[2]....
        /*0e34*/ 	.word	0x000003b0
        /*0e38*/ 	.word	0x000000ff
        /*0e3c*/ 	.word	0x00031c30
        /*0e40*/ 	.short	0x0100
        /*0e42*/ 	.byte	0x08
	.zero		1


	//   ....[3]....
        /*0e44*/ 	.word	0x000003c0
        /*0e48*/ 	.word	0x000000ff
        /*0e4c*/ 	.word	0x00031c40
        /*0e50*/ 	.short	0x0100
        /*0e52*/ 	.byte	0x08
	.zero		1


	//   ....[4]....
        /*0e54*/ 	.word	0x000003d0
        /*0e58*/ 	.word	0x000000ff
        /*0e5c*/ 	.word	0x00031c38
        /*0e60*/ 	.short	0x0100
        /*0e62*/ 	.byte	0x08
	.zero		1


	//   ....[5]....
        /*0e64*/ 	.word	0x000003e0
        /*0e68*/ 	.word	0x000000ff
        /*0e6c*/ 	.word	0x00031c48
        /*0e70*/ 	.short	0x0100
        /*0e72*/ 	.byte	0x08
	.zero		1


	//   ....[6]....
        /*0e74*/ 	.word	0x00000510
        /*0e78*/ 	.word	0x000000ff
        /*0e7c*/ 	.word	0x00031c50
        /*0e80*/ 	.short	0x0100
        /*0e82*/ 	.byte	0x08
	.zero		1


	//   ....[7]....
        /*0e84*/ 	.word	0x00000520
        /*0e88*/ 	.word	0x000000ff
        /*0e8c*/ 	.word	0x00031c60
        /*0e90*/ 	.short	0x0100
        /*0e92*/ 	.byte	0x08
	.zero		1


	//   ....[8]....
        /*0e94*/ 	.word	0x00000530
        /*0e98*/ 	.word	0x000000ff
        /*0e9c*/ 	.word	0x00031c58
        /*0ea0*/ 	.short	0x0100
        /*0ea2*/ 	.byte	0x08
	.zero		1


	//   ....[9]....
        /*0ea4*/ 	.word	0x00000540
        /*0ea8*/ 	.word	0x000000ff
        /*0eac*/ 	.word	0x00031c68
        /*0eb0*/ 	.short	0x0100
        /*0eb2*/ 	.byte	0x08
	.zero		1


	//   ....[10]....
        /*0eb4*/ 	.word	0x00000630
        /*0eb8*/ 	.word	0x000000ff
        /*0ebc*/ 	.word	0x00031c70
        /*0ec0*/ 	.short	0x0100
        /*0ec2*/ 	.byte	0x06
	.zero		1


	//   ....[11]....
        /*0ec4*/ 	.word	0x00000640
        /*0ec8*/ 	.word	0x000000ff
        /*0ecc*/ 	.word	0x00031c80
        /*0ed0*/ 	.short	0x0100
        /*0ed2*/ 	.byte	0x06
	.zero		1


	//   ....[12]....
        /*0ed4*/ 	.word	0x00000650
        /*0ed8*/ 	.word	0x000000ff
        /*0edc*/ 	.word	0x00031c78
        /*0ee0*/ 	.short	0x0100
        /*0ee2*/ 	.byte	0x06
	.zero		1


	//   ....[13]....
        /*0ee4*/ 	.word	0x00000660
        /*0ee8*/ 	.word	0x000000ff
        /*0eec*/ 	.word	0x00031c88
        /*0ef0*/ 	.short	0x0100
        /*0ef2*/ 	.byte	0x06
	.zero		1


	//   ....[14]....
        /*0ef4*/ 	.word	0x00000790
        /*0ef8*/ 	.word	0x000000ff
        /*0efc*/ 	.word	0x00031c90
        /*0f00*/ 	.short	0x0100
        /*0f02*/ 	.byte	0x08
	.zero		1


	//   ....[15]....
        /*0f04*/ 	.word	0x000007a0
        /*0f08*/ 	.word	0x000000ff
        /*0f0c*/ 	.word	0x00031ca0
        /*0f10*/ 	.short	0x0100
        /*0f12*/ 	.byte	0x08
	.zero		1


	//   ....[16]....
        /*0f14*/ 	.word	0x000007b0
        /*0f18*/ 	.word	0x000000ff
        /*0f1c*/ 	.word	0x00031c98
        /*0f20*/ 	.short	0x0100
        /*0f22*/ 	.byte	0x08
	.zero		1


	//   ....[17]....
        /*0f24*/ 	.word	0x000007c0
        /*0f28*/ 	.word	0x000000ff
        /*0f2c*/ 	.word	0x00031ca8
        /*0f30*/ 	.short	0x0100
        /*0f32*/ 	.byte	0x08
	.zero		1


	//   ....[18]....
        /*0f34*/ 	.word	0x000008f0
        /*0f38*/ 	.word	0x000000ff
        /*0f3c*/ 	.word	0x00031cb0
        /*0f40*/ 	.short	0x0100
        /*0f42*/ 	.byte	0x08
	.zero		1


	//   ....[19]....
        /*0f44*/ 	.word	0x00000900
        /*0f48*/ 	.word	0x000000ff
        /*0f4c*/ 	.word	0x00031cc0
        /*0f50*/ 	.short	0x0100
        /*0f52*/ 	.byte	0x08
	.zero		1


	//   ....[20]....
        /*0f54*/ 	.word	0x00000910
        /*0f58*/ 	.word	0x000000ff
        /*0f5c*/ 	.word	0x00031cb8
        /*0f60*/ 	.short	0x0100
        /*0f62*/ 	.byte	0x08
	.zero		1


	//   ....[21]....
        /*0f64*/ 	.word	0x00000920
        /*0f68*/ 	.word	0x000000ff
        /*0f6c*/ 	.word	0x00031cc8
        /*0f70*/ 	.short	0x0100
        /*0f72*/ 	.byte	0x08
	.zero		1


	//   ....[22]....
        /*0f74*/ 	.word	0x00003460
        /*0f78*/ 	.word	0x00000015
        /*0f7c*/ 	.word	0x00031c90
        /*0f80*/ 	.short	0x010a
        /*0f82*/ 	.byte	0x3f
	.zero		1


	//   ....[23]....
        /*0f84*/ 	.word	0x00004f40
        /*0f88*/ 	.word	0x00000015
        /*0f8c*/ 	.word	0x00031c90
        /*0f90*/ 	.short	0x010a
        /*0f92*/ 	.byte	0x3f
	.zero		1


	//   ....[24]....
        /*0f94*/ 	.word	0x000069f0
        /*0f98*/ 	.word	0x00000015
        /*0f9c*/ 	.word	0x00031c90
        /*0fa0*/ 	.short	0x010a
        /*0fa2*/ 	.byte	0x3f
	.zero		1


	//   ....[25]....
        /*0fa4*/ 	.word	0x00006c60
        /*0fa8*/ 	.word	0x00000024
        /*0fac*/ 	.word	0x00000000
        /*0fb0*/ 	.short	0x0101
        /*0fb2*/ 	.byte	0x3f
	.zero		1


	//   ....[26]....
        /*0fb4*/ 	.word	0x00006ca0
        /*0fb8*/ 	.word	0x00000015
        /*0fbc*/ 	.word	0x00031cb0
        /*0fc0*/ 	.short	0x010a
        /*0fc2*/ 	.byte	0x3f
	.zero		1


	//   ....[27]....
        /*0fc4*/ 	.word	0x00006fe0
        /*0fc8*/ 	.word	0x00000015
        /*0fcc*/ 	.word	0x00000000
        /*0fd0*/ 	.short	0x0101
        /*0fd2*/ 	.byte	0x3f
	.zero		1


	//   ....[28]....
        /*0fd4*/ 	.word	0x000077d0
        /*0fd8*/ 	.word	0x00000010
        /*0fdc*/ 	.word	0x00031c00
        /*0fe0*/ 	.short	0x010a
        /*0fe2*/ 	.byte	0x3f
	.zero		1


	//   ....[29]....
        /*0fe4*/ 	.word	0x00007820
        /*0fe8*/ 	.word	0x00000010
        /*0fec*/ 	.word	0x00031c00
        /*0ff0*/ 	.short	0x010a
        /*0ff2*/ 	.byte	0x3f
	.zero		1


	//   ....[30]....
        /*0ff4*/ 	.word	0x00008290
        /*0ff8*/ 	.word	0x00000010
        /*0ffc*/ 	.word	0x00031c00
        /*1000*/ 	.short	0x010a
        /*1002*/ 	.byte	0x3f
	.zero		1


	//   ....[31]....
        /*1004*/ 	.word	0x00009e80
        /*1008*/ 	.word	0x00000010
        /*100c*/ 	.word	0x00031c00
        /*1010*/ 	.short	0x010a
        /*1012*/ 	.byte	0x3f
	.zero		1


	//   ....[32]....
        /*1014*/ 	.word	0x0000b860
        /*1018*/ 	.word	0x00000000
        /*101c*/ 	.word	0x00031c30
        /*1020*/ 	.short	0x010a
        /*1022*/ 	.byte	0x3f
	.zero		1


	//   ....[33]....
        /*1024*/ 	.word	0x0000b930
        /*1028*/ 	.word	0x00000000
        /*102c*/ 	.word	0x00031c30
        /*1030*/ 	.short	0x010a
        /*1032*/ 	.byte	0x3f
	.zero		1


	//   ....[34]....
        /*1034*/ 	.word	0x0000f2c0
        /*1038*/ 	.word	0x00000018
        /*103c*/ 	.word	0x00000000
        /*1040*/ 	.short	0x0101
        /*1042*/ 	.byte	0x3f
	.zero		1


	//   ....[35]....
        /*1044*/ 	.word	0x000104c0
        /*1048*/ 	.word	0x0000000e
        /*104c*/ 	.word	0x00031c30
        /*1050*/ 	.short	0x010a
        /*1052*/ 	.byte	0x3f
	.zero		1


	//   ....[36]....
        /*1054*/ 	.word	0x00010510
        /*1058*/ 	.word	0x0000000e
        /*105c*/ 	.word	0x00031c30
        /*1060*/ 	.short	0x010a
        /*1062*/ 	.byte	0x3f
	.zero		1


	//   ....[37]....
        /*1064*/ 	.word	0x00012b10
        /*1068*/ 	.word	0x0000000f
        /*106c*/ 	.word	0x00031c50
        /*1070*/ 	.short	0x010a
        /*1072*/ 	.byte	0x3f
	.zero		1


	//   ....[38]....
        /*1074*/ 	.word	0x00012b50
        /*1078*/ 	.word	0x0000000f
        /*107c*/ 	.word	0x00031c50
        /*1080*/ 	.short	0x010a
        /*1082*/ 	.byte	0x3f
	.zero		1


	//   ....[39]....
        /*1084*/ 	.word	0x000147e0
        /*1088*/ 	.word	0x0000006f
        /*108c*/ 	.word	0x00000000
        /*1090*/ 	.short	0x0101
        /*1092*/ 	.byte	0x3f
	.zero		1


	//   ....[40]....
        /*1094*/ 	.word	0x000147f0
        /*1098*/ 	.word	0x0000006c
        /*109c*/ 	.word	0x00000000
        /*10a0*/ 	.short	0x0101
        /*10a2*/ 	.byte	0x3f
	.zero		1


	//   ....[41]....
        /*10a4*/ 	.word	0x000157e0
        /*10a8*/ 	.word	0x00000000
        /*10ac*/ 	.word	0x00031c50
        /*10b0*/ 	.short	0x010a
        /*10b2*/ 	.byte	0x3f
	.zero		1


	//   ....[42]....
        /*10b4*/ 	.word	0x00015890
        /*10b8*/ 	.word	0x00000000
        /*10bc*/ 	.word	0x00031c50
        /*10c0*/ 	.short	0x010a
        /*10c2*/ 	.byte	0x3f
	.zero		1


	//   ....[43]....
        /*10c4*/ 	.word	0x00016240
        /*10c8*/ 	.word	0x00000004
        /*10cc*/ 	.word	0x00000000
        /*10d0*/ 	.short	0x0101
        /*10d2*/ 	.byte	0x3f
	.zero		1


	//   ....[44]....
        /*10d4*/ 	.word	0x000174d0
        /*10d8*/ 	.word	0x00000000
        /*10dc*/ 	.word	0x00000000
        /*10e0*/ 	.short	0x0101
        /*10e2*/ 	.byte	0x3f
	.zero		1


	//   ....[45]....
        /*10e4*/ 	.word	0x000179d0
        /*10e8*/ 	.word	0x0000000a
        /*10ec*/ 	.word	0x00000000
        /*10f0*/ 	.short	0x0101
        /*10f2*/ 	.byte	0x3f
	.zero		1


	//   ....[46]....
        /*10f4*/ 	.word	0x0001a880
        /*10f8*/ 	.word	0x00000010
        /*10fc*/ 	.word	0x00031c20
        /*1100*/ 	.short	0x010a
        /*1102*/ 	.byte	0x3f
	.zero		1


	//   ....[47]....
        /*1104*/ 	.word	0x0001a940
        /*1108*/ 	.word	0x00000009
        /*110c*/ 	.word	0x00031ca0
        /*1110*/ 	.short	0x010a
        /*1112*/ 	.byte	0x3f
	.zero		1


	//   ....[48]....
        /*1114*/ 	.word	0x0001ad70
        /*1118*/ 	.word	0x00000009
        /*111c*/ 	.word	0x00031cc0
        /*1120*/ 	.short	0x010a
        /*1122*/ 	.byte	0x3f
	.zero		1


	//   ....[49]....
        /*1124*/ 	.word	0x0001b2d0
        /*1128*/ 	.word	0x00000009
        /*112c*/ 	.word	0x00031ca0
        /*1130*/ 	.short	0x010a
        /*1132*/ 	.byte	0x3f
	.zero		1


	//   ....[50]....
        /*1134*/ 	.word	0x0001b6f0
        /*1138*/ 	.word	0x00000009
        /*113c*/ 	.word	0x00031cc0
        /*1140*/ 	.short	0x010a
        /*1142*/ 	.byte	0x3f
	.zero		1


	//   ....[51]....
        /*1144*/ 	.word	0x0001c690
        /*1148*/ 	.word	0x00000000
        /*114c*/ 	.word	0x00031c40
        /*1150*/ 	.short	0x010a
        /*1152*/ 	.byte	0x3f
	.zero		1


	//   ....[52]....
        /*1154*/ 	.word	0x0001d560
        /*1158*/ 	.word	0x00000010
        /*115c*/ 	.word	0x00031c00
        /*1160*/ 	.short	0x0107
        /*1162*/ 	.byte	0x3f
	.zero		1


	//   ....[53]....
        /*1164*/ 	.word	0x0001d650
        /*1168*/ 	.word	0x00000010
        /*116c*/ 	.word	0x00031c00
        /*1170*/ 	.short	0x0101
        /*1172*/ 	.byte	0x3f
	.zero		1


	//   ....[54]....
        /*1174*/ 	.word	0x0001d670
        /*1178*/ 	.word	0x00000010
        /*117c*/ 	.word	0x00031c20
        /*1180*/ 	.short	0x010a
        /*1182*/ 	.byte	0x3f
	.zero		1


	//   ....[55]....
        /*1184*/ 	.word	0x0001da10
        /*1188*/ 	.word	0x00000003
        /*118c*/ 	.word	0x00031c40
        /*1190*/ 	.short	0x010a
        /*1192*/ 	.byte	0x3f
	.zero		1


	//   ....[56]....
        /*1194*/ 	.word	0x0001de90
        /*1198*/ 	.word	0x00000003
        /*119c*/ 	.word	0x00000060
        /*11a0*/ 	.short	0x010a
        /*11a2*/ 	.byte	0x3f
	.zero		1


	//   ....[57]....
        /*11a4*/ 	.word	0x0001e5d0
        /*11a8*/ 	.word	0x00000003
        /*11ac*/ 	.word	0x00031c40
        /*11b0*/ 	.short	0x010a
        /*11b2*/ 	.byte	0x3f
	.zero		1


	//   ....[58]....
        /*11b4*/ 	.word	0x0001ea50
        /*11b8*/ 	.word	0x0000000b
        /*11bc*/ 	.word	0x00000060
        /*11c0*/ 	.short	0x010a
        /*11c2*/ 	.byte	0x3f
	.zero		1


	//   ....[59]....
        /*11c4*/ 	.word	0x0001f0d0
        /*11c8*/ 	.word	0x00000002
        /*11cc*/ 	.word	0x00031c40
        /*11d0*/ 	.short	0x010a
        /*11d2*/ 	.byte	0x3f
	.zero		1


	//   ....[60]....
        /*11d4*/ 	.word	0x0001f560
        /*11d8*/ 	.word	0x00000007
        /*11dc*/ 	.word	0x00000060
        /*11e0*/ 	.short	0x010a
        /*11e2*/ 	.byte	0x3f
	.zero		1


	//   ....[61]....
        /*11e4*/ 	.word	0x0001fb90
        /*11e8*/ 	.word	0x00000003
        /*11ec*/ 	.word	0x00031c60
        /*11f0*/ 	.short	0x010a
        /*11f2*/ 	.byte	0x3f
	.zero		1


	//   ....[62]....
        /*11f4*/ 	.word	0x00020cd0
        /*11f8*/ 	.word	0x00000009
        /*11fc*/ 	.word	0x00031c20
        /*1200*/ 	.short	0x010a
        /*1202*/ 	.byte	0x3f
	.zero		1


	//   ....[63]....
        /*1204*/ 	.word	0x00020e60
        /*1208*/ 	.word	0x00000007
        /*120c*/ 	.word	0x00000000
        /*1210*/ 	.short	0x010a
        /*1212*/ 	.byte	0x3f
	.zero		1


	//   ....[64]....
        /*1214*/ 	.word	0x00020ed0
        /*1218*/ 	.word	0x00000003
        /*121c*/ 	.word	0x00000000
        /*1220*/ 	.short	0x010a
        /*1222*/ 	.byte	0x3f
	.zero		1


	//   ....[65]....
        /*1224*/ 	.word	0x00020f30
        /*1228*/ 	.word	0x00000005
        /*122c*/ 	.word	0x00000000
        /*1230*/ 	.short	0x010a
        /*1232*/ 	.byte	0x3f
	.zero		1


	//   ....[66]....
        /*1234*/ 	.word	0x00020f60
        /*1238*/ 	.word	0x00000003
        /*123c*/ 	.word	0x00000000
        /*1240*/ 	.short	0x010a
        /*1242*/ 	.byte	0x3f
	.zero		1


	//   ....[67]....
        /*1244*/ 	.word	0x00020fc0
        /*1248*/ 	.word	0x00000015
        /*124c*/ 	.word	0x00031c90
        /*1250*/ 	.short	0x010a
        /*1252*/ 	.byte	0x3f
	.zero		1


	//   ....[68]....
        /*1254*/ 	.word	0x00021010
        /*1258*/ 	.word	0x00000015
        /*125c*/ 	.word	0x00031c90
        /*1260*/ 	.short	0x010a
        /*1262*/ 	.byte	0x3f
	.zero		1


	//   ....[69]....
        /*1264*/ 	.word	0x00021060
        /*1268*/ 	.word	0x00000015
        /*126c*/ 	.word	0x00031c90
        /*1270*/ 	.short	0x010a
        /*1272*/ 	.byte	0x3f
	.zero		1


	//   ....[70]....
        /*1274*/ 	.word	0x000210b0
        /*1278*/ 	.word	0x00000015
        /*127c*/ 	.word	0x00031cb0
        /*1280*/ 	.short	0x010a
        /*1282*/ 	.byte	0x3f
	.zero		1


	//   ....[71]....
        /*1284*/ 	.word	0x00021370
        /*1288*/ 	.word	0x00000010
        /*128c*/ 	.word	0x00031c00
        /*1290*/ 	.short	0x010a
        /*1292*/ 	.byte	0x3f
	.zero		1


	//   ....[72]....
        /*1294*/ 	.word	0x000215a0
        /*1298*/ 	.word	0x00000010
        /*129c*/ 	.word	0x00031c00
        /*12a0*/ 	.short	0x010a
        /*12a2*/ 	.byte	0x3f
	.zero		1


	//   ....[73]....
        /*12a4*/ 	.word	0x000215f0
        /*12a8*/ 	.word	0x00000000
        /*12ac*/ 	.word	0x00031c30
        /*12b0*/ 	.short	0x010a
        /*12b2*/ 	.byte	0x3f
	.zero		1


	//   ....[74]....
        /*12b4*/ 	.word	0x00021640
        /*12b8*/ 	.word	0x0000000e
        /*12bc*/ 	.word	0x00031c30
        /*12c0*/ 	.short	0x010a
        /*12c2*/ 	.byte	0x3f
	.zero		1


	//   ....[75]....
        /*12c4*/ 	.word	0x00021690
        /*12c8*/ 	.word	0x0000000f
        /*12cc*/ 	.word	0x00031c50
        /*12d0*/ 	.short	0x010a
        /*12d2*/ 	.byte	0x3f
	.zero		1


	//   ....[76]....
        /*12d4*/ 	.word	0x000216e0
        /*12d8*/ 	.word	0x00000000
        /*12dc*/ 	.word	0x00031c50
        /*12e0*/ 	.short	0x010a
        /*12e2*/ 	.byte	0x3f
	.zero		1


	//   ....[77]....
        /*12e4*/ 	.word	0x00021e50
        /*12e8*/ 	.word	0x00000010
        /*12ec*/ 	.word	0x00031c20
        /*12f0*/ 	.short	0x010a
        /*12f2*/ 	.byte	0x3f
	.zero		1


	//   ....[78]....
        /*12f4*/ 	.word	0x00021ea0
        /*12f8*/ 	.word	0x00000009
        /*12fc*/ 	.word	0x00031ca0
        /*1300*/ 	.short	0x010a
        /*1302*/ 	.byte	0x3f
	.zero		1


	//   ....[79]....
        /*1304*/ 	.word	0x00021ef0
        /*1308*/ 	.word	0x00000009
        /*130c*/ 	.word	0x00031cc0
        /*1310*/ 	.short	0x010a
        /*1312*/ 	.byte	0x3f
	.zero		1


	//   ....[80]....
        /*1314*/ 	.word	0x00021f40
        /*1318*/ 	.word	0x00000009
        /*131c*/ 	.word	0x00031ca0
        /*1320*/ 	.short	0x010a
        /*1322*/ 	.byte	0x3f
	.zero		1


	//   ....[81]....
        /*1324*/ 	.word	0x00021f90
        /*1328*/ 	.word	0x00000009
        /*132c*/ 	.word	0x00031cc0
        /*1330*/ 	.short	0x010a
        /*1332*/ 	.byte	0x3f
	.zero		1


	//   ....[82]....
        /*1334*/ 	.word	0x00022130
        /*1338*/ 	.word	0x00000000
        /*133c*/ 	.word	0x00031c40
        /*1340*/ 	.short	0x010a
        /*1342*/ 	.byte	0x3f
	.zero		1


	//   ....[83]....
        /*1344*/ 	.word	0x00022990
        /*1348*/ 	.word	0x00000010
        /*134c*/ 	.word	0x00031c20
        /*1350*/ 	.short	0x010a
        /*1352*/ 	.byte	0x3f
	.zero		1


	//   ....[84]....
        /*1354*/ 	.word	0x000229e0
        /*1358*/ 	.word	0x00000003
        /*135c*/ 	.word	0x00031c40
        /*1360*/ 	.short	0x010a
        /*1362*/ 	.byte	0x3f
	.zero		1


	//   ....[85]....
        /*1364*/ 	.word	0x00022a30
        /*1368*/ 	.word	0x00000003
        /*136c*/ 	.word	0x00000060
        /*1370*/ 	.short	0x010a
        /*1372*/ 	.byte	0x3f
	.zero		1


	//   ....[86]....
        /*1374*/ 	.word	0x00022a80
        /*1378*/ 	.word	0x00000003
        /*137c*/ 	.word	0x00031c40
        /*1380*/ 	.short	0x010a
        /*1382*/ 	.byte	0x3f
	.zero		1


	//   ....[87]....
        /*1384*/ 	.word	0x00022ad0
        /*1388*/ 	.word	0x0000000b
        /*138c*/ 	.word	0x00000060
        /*1390*/ 	.short	0x010a
        /*1392*/ 	.byte	0x3f
	.zero		1


	//   ....[88]....
        /*1394*/ 	.word	0x00022b20
        /*1398*/ 	.word	0x00000002
        /*139c*/ 	.word	0x00031c40
        /*13a0*/ 	.short	0x010a
        /*13a2*/ 	.byte	0x3f
	.zero		1


	//   ....[89]....
        /*13a4*/ 	.word	0x00022b70
        /*13a8*/ 	.word	0x00000007
        /*13ac*/ 	.word	0x00000060
        /*13b0*/ 	.short	0x010a
        /*13b2*/ 	.byte	0x3f
	.zero		1


	//   ....[90]....
        /*13b4*/ 	.word	0x00022bc0
        /*13b8*/ 	.word	0x00000003
        /*13bc*/ 	.word	0x00031c60
        /*13c0*/ 	.short	0x010a
        /*13c2*/ 	.byte	0x3f
	.zero		1


	//   ....[91]....
        /*13c4*/ 	.word	0x000235f0
        /*13c8*/ 	.word	0x00000009
        /*13cc*/ 	.word	0x00031c20
        /*13d0*/ 	.short	0x010a
        /*13d2*/ 	.byte	0x3f
	.zero		1


	//   ....[92]....
        /*13d4*/ 	.word	0x00023790
        /*13d8*/ 	.word	0x00000007
        /*13dc*/ 	.word	0x00000000
        /*13e0*/ 	.short	0x010a
        /*13e2*/ 	.byte	0x3f
	.zero		1


	//   ....[93]....
        /*13e4*/ 	.word	0x000237e0
        /*13e8*/ 	.word	0x00000003
        /*13ec*/ 	.word	0x00000000
        /*13f0*/ 	.short	0x010a
        /*13f2*/ 	.byte	0x3f
	.zero		1


	//   ....[94]....
        /*13f4*/ 	.word	0x00023830
        /*13f8*/ 	.word	0x00000005
        /*13fc*/ 	.word	0x00000000
        /*1400*/ 	.short	0x010a
        /*1402*/ 	.byte	0x3f
	.zero		1


	//----- nvinfo : EIATTR_NUM_MBARRIERS
	.align		4
.L_151:
        /*1404*/ 	.byte	0x03, 0x38
        /*1406*/ 	.short	0x0016


	//----- nvinfo : EIATTR_EXIT_INSTR_OFFSETS
	.align		4
        /*1408*/ 	.byte	0x04, 0x1c
        /*140a*/ 	.short	(.L_153 - .L_152)


	//   ....[0]....
.L_152:
        /*140c*/ 	.word	0x00020fb0


	//----- nvinfo : EIATTR_MAX_THREADS
	.align		4
.L_153:
        /*1410*/ 	.byte	0x04, 0x05
        /*1412*/ 	.short	(.L_155 - .L_154)
.L_154:
        /*1414*/ 	.word	0x00000200
        /*1418*/ 	.word	0x00000001
        /*141c*/ 	.word	0x00000001


	//----- nvinfo : EIATTR_CRS_STACK_SIZE
	.align		4
.L_155:
        /*1420*/ 	.byte	0x04, 0x1e
        /*1422*/ 	.short	(.L_157 - .L_156)
.L_156:
        /*1424*/ 	.word	0x00000000


	//----- nvinfo : EIATTR_CBANK_PARAM_SIZE
	.align		4
.L_157:
        /*1428*/ 	.byte	0x03, 0x19
        /*142a*/ 	.short	0x0af0


	//----- nvinfo : EIATTR_PARAM_CBANK
	.align		4
        /*142c*/ 	.byte	0x04, 0x0a
        /*142e*/ 	.short	(.L_159 - .L_158)
	.align		4
.L_158:
        /*1430*/ 	.word	index@(.nv.constant0._ZN7cutlass13device_kernelIN5flash11enable_sm90INS1_16FlashAttnFwdSm90INS1_25CollectiveMainloopFwdSm90ILi2EN4cute5tupleIJNS5_1CILi1EEES8_S8_EEENS6_IJNS7_ILi192EEENS7_ILi144EEENS7_ILi96EEEEEELi96ENS_10bfloat16_tEfNS_4arch4Sm90ELb0ELb0ELb1ELb1ELb0ELb1ELb0ELb0ELb1ELb1ELb1ELb0EEENS1_21CollectiveEpilogueFwdINS6_IJSA_SC_SB_EEES9_SE_SG_Li384ELb1ELb1ELb1ELb0EEENS1_36VarlenDynamicPersistentTileSchedulerILi192ELi144ELi384ELi128ELb1ELb1ELb1ELb0ELb1ELb1EEEEEEEEEvNT_6ParamsE)
        /*1434*/ 	.short	0x0210
        /*1436*/ 	.short	0x0af0


	//----- nvinfo : EIATTR_SW_WAR
	.align		4
.L_159:
        /*1438*/ 	.byte	0x04, 0x36
        /*143a*/ 	.short	(.L_161 - .L_160)
.L_160:
        /*143c*/ 	.word	0x00000008
.L_161:


//--------------------- .nv.info._ZN7cutlass13device_kernelIN5flash11enable_sm90INS1_16FlashAttnFwdSm90INS1_25CollectiveMainloopFwdSm90ILi2EN4cute5tupleIJNS5_1CILi1EEES8_S8_EEENS6_IJNS7_ILi192EEENS7_ILi128EEENS7_ILi96EEEEEELi96ENS_10bfloat16_tEfNS_4arch4Sm90ELb0ELb1ELb1ELb0ELb0ELb0ELb0ELb0ELb1ELb1ELb1ELb0EEENS1_21CollectiveEpilogueFwdINS6_IJSA_SC_SB_EEES9_SE_SG_Li384ELb0ELb1ELb1ELb0EEENS1_19SingleTileSchedulerILb0ELb1ELb1ELi192EEEEEEEEEvNT_6ParamsE --------------------------
	.section	.nv.info._ZN7cutlass13device_kernelIN5flash11enable_sm90INS1_16FlashAttnFwdSm90INS1_25CollectiveMainloopFwdSm90ILi2EN4cute5tupleIJNS5_1CILi1EEES8_S8_EEENS6_IJNS7_ILi192EEENS7_ILi128EEENS7_ILi96EEEEEELi96ENS_10bfloat16_tEfNS_4arch4Sm90ELb0ELb1ELb1ELb0ELb0ELb0ELb0ELb0ELb1ELb1ELb1ELb0EEENS1_21CollectiveEpilogueFwdINS6_IJSA_SC_SB_EEES9_SE_SG_Li384ELb0ELb1ELb1ELb0EEENS1_19SingleTileSchedulerILb0ELb1ELb1ELi192EEEEEEEEEvNT_6ParamsE,"",@"SHT_CUDA_INFO"
	.sectionflags	@""
	.align	4


	//----- nvinfo : EIATTR_CUDA_API_VERSION
	.align		4
        /*0000*/ 	.byte	0x04, 0x37
        /*0002*/ 	.short	(.L_163 - .L_162)
.L_162:
        /*0004*/ 	.word	0x00000082


	//----- nvinfo : EIATTR_KPARAM_INFO
	.align		4
.L_163:
        /*0008*/ 	.byte	0x04, 0x17
        /*000a*/ 	.short	(.L_165 - .L_164)
.L_164:
        /*000c*/ 	.word	0x00000000
        /*0010*/ 	.short	0x0000
        /*0012*/ 	.short	0x0070
        /*0014*/ 	.byte	0x00, 0xf0, 0x01, 0x28


	//----- nvinfo : EIATTR_SPARSE_MMA_MASK
	.align		4
.L_165:
        /*0018*/ 	.byte	0x03, 0x50
        /*001a*/ 	.short	0x0000


	//----- nvinfo : EIATTR_MAXREG_COUNT
	.align		4
        /*001c*/ 	.byte	0x03, 0x1b
        /*001e*/ 	.short	0x0080


	//----- nvinfo : EIATTR_NUM_BARRIERS
	.align		4
        /*0020*/ 	.byte	0x02, 0x4c
        /*0022*/ 	.byte	0x10
	.zero		1


	//----- nvinfo : EIATTR_EXTERNS
	.align		4
        /*0024*/ 	.byte	0x04, 0x0f
        /*0026*/ 	.short	(.L_167 - .L_166)


	//   ....[0]....
	.align		4
.L_166:
        /*0028*/ 	.word	index@(__assertfail)


	//----- nvinfo : EIATTR_MERCURY_ISA_VERSION
	.align		4
.L_167:
        /*002c*/ 	.byte	0x03, 0x5f
        /*002e*/ 	.short	0x0101


	//----- nvinfo : EIATTR_INT_WARP_WIDE_INSTR_OFFSETS
	.align		4
        /*0030*/ 	.byte	0x04, 0x31
        /*0032*/ 	.short	(.L_169 - .L_168)


	//   ....[0]....
.L_168:
        /*0034*/ 	.word	0x00000120


	//   ....[1]....
        /*0038*/ 	.word	0x00000160


	//   ....[2]....
        /*003c*/ 	.word	0x000001d0


	//----- nvinfo : EIATTR_COOP_GROUP_MASK_REGIDS
	.align		4
.L_169:
        /*0040*/ 	.byte	0x04, 0x29
        /*0042*/ 	.short	(.L_171 - .L_170)


	//   ....[0]....
.L_170:
        /*0044*/ 	.word	0xffffffff


	//   ....[1]....
        /*0048*/ 	.word	0xffffffff


	//   ....[2]....
        /*004c*/ 	.word	0xffffffff


	//   ....[3]....
        /*0050*/ 	.word	0xffffffff


	//   ....[4]....
        /*0054*/ 	.word	0xffffffff


	//   ....[5]....
        /*0058*/ 	.word	0xffffffff


	//   ....[6]....
        /*005c*/ 	.word	0xffffffff


	//   ....[7]....
        /*0060*/ 	.word	0xffffffff


	//   ....[8]....
        /*0064*/ 	.word	0xffffffff


	//   ....[9]....
        /*0068*/ 	.word	0xffffffff


	//   ....[10]....
        /*006c*/ 	.word	0xffffffff


	//   ....[11]....
        /*0070*/ 	.word	0xffffffff


	//   ....[12]....
        /*0074*/ 	.word	0xffffffff


	//   ....[13]....
        /*0078*/ 	.word	0xffffffff


	//   ....[14]....
        /*007c*/ 	.word	0xffffffff


	//   ....[15]....
        /*0080*/ 	.word	0xffffffff


	//   ....[16]....
        /*0084*/ 	.word	0xffffffff


	//   ....[17]....
        /*0088*/ 	.word	0xffffffff


	//   ....[18]....
        /*008c*/ 	.word	0xffffffff


	//   ....[19]....
        /*0090*/ 	.word	0xffffffff


	//   ....[20]....
        /*0094*/ 	.word	0xffffffff


	//   ....[21]....
        /*0098*/ 	.word	0xffffffff


	//   ....[22]....
        /*009c*/ 	.word	0xffffffff


	//   ....[23]....
        /*00a0*/ 	.word	0xffffffff


	//   ....[24]....
        /*00a4*/ 	.word	0xffffffff


	//   ....[25]....
        /*00a8*/ 	.word	0xffffffff


	//   ....[26]....
        /*00ac*/ 	.word	0xffffffff


	//   ....[27]....
        /*00b0*/ 	.word	0xffffffff


	//   ....[28]....
        /*00b4*/ 	.word	0xffffffff


	//   ....[29]....
        /*00b8*/ 	.word	0xffffffff


	//   ....[30]....
        /*00bc*/ 	.word	0xffffffff


	//   ....[31]....
        /*00c0*/ 	.word	0xffffffff


	//   ....[32]....
        /*00c4*/ 	.word	0xffffffff


	//   ....[33]....
        /*00c8*/ 	.word	0xffffffff


	//   ....[34]....
        /*00cc*/ 	.word	0xffffffff


	//   ....[35]....
        /*00d0*/ 	.word	0xffffffff


	//   ....[36]....
        /*00d4*/ 	.word	0xffffffff


	//   ....[37]....
        /*00d8*/ 	.word	0xffffffff


	//   ....[38]....
        /*00dc*/ 	.word	0xffffffff


	//   ....[39]....
        /*00e0*/ 	.word	0xffffffff


	//   ....[40]....
        /*00e4*/ 	.word	0xffffffff


	//   ....[41]....
        /*00e8*/ 	.word	0xffffffff


	//   ....[42]....
        /*00ec*/ 	.word	0xffffffff


	//   ....[43]....
        /*00f0*/ 	.word	0xffffffff


	//   ....[44]....
        /*00f4*/ 	.word	0xffffffff


	//   ....[45]....
        /*00f8*/ 	.word	0xffffffff


	//   ....[46]....
        /*00fc*/ 	.word	0xffffffff


	//   ....[47]....
        /*0100*/ 	.word	0xffffffff


	//   ....[48]....
        /*0104*/ 	.word	0xffffffff


	//   ....[49]....
        /*0108*/ 	.word	0xffffffff


	//   ....[50]....
        /*010c*/ 	.word	0xffffffff


	//   ....[51]....
        /*0110*/ 	.word	0xffffffff


	//   ....[52]....
        /*0114*/ 	.word	0xffffffff


	//   ....[53]....
        /*0118*/ 	.word	0xffffffff


	//   ....[54]....
        /*011c*/ 	.word	0xffffffff


	//   ....[55]....
        /*0120*/ 	.word	0xffffffff


	//   ....[56]....
        /*0124*/ 	.word	0xffffffff


	//   ....[57]....
        /*0128*/ 	.word	0xffffffff


	//   ....[58]....
        /*012c*/ 	.word	0xffffffff


	//   ....[59]....
        /*0130*/ 	.word	0xffffffff


	//   ....[60]....
        /*0134*/ 	.word	0xffffffff


	//   ....[61]....
        /*0138*/ 	.word	0x0500000f


	//   ....[62]....
        /*013c*/ 	.word	0x0500000f


	//   ....[63]....
        /*0140*/ 	.word	0x0500000f


	//   ....[64]....
        /*0144*/ 	.word	0x0500000f


	//   ....[65]....
        /*0148*/ 	.word	0x0500000f


	//   ....[66]....
        /*014c*/ 	.word	0x0500000f


	//   ....[67]....
        /*0150*/ 	.word	0x0500000f


	//   ....[68]....
        /*0154*/ 	.word	0x0500000f


	//   ....[69]....
        /*0158*/ 	.word	0x0500000f


	//   ....[70]....
        /*015c*/ 	.word	0x0500000f


	//   ....[71]....
        /*0160*/ 	.word	0x0500000f


	//   ....[72]....
        /*0164*/ 	.word	0x0500000f


	//   ....[73]....
        /*0168*/ 	.word	0x0500000f


	//   ....[74]....
        /*016c*/ 	.word	0x0500000f


	//----- nvinfo : EIATTR_COOP_GROUP_INSTR_OFFSETS
	.align		4
.L_171:
        /*0170*/ 	.byte	0x04, 0x28
        /*0172*/ 	.short	(.L_173 - .L_172)


	//   ....[0]....
.L_172:
        /*0174*/ 	.word	0x00000060


	//   ....[1]....
        /*0178*/ 	.word	0x00000130


	//   ....[2]....
        /*017c*/ 	.word	0x00000180


	//   ....[3]....
        /*0180*/ 	.word	0x000003b0


	//   ....[4]....
        /*0184*/ 	.word	0x00000510


	//   ....[5]....
        /*0188*/ 	.word	0x00000630


	//   ....[6]....
        /*018c*/ 	.word	0x00000790


	//   ....[7]....
        /*0190*/ 	.word	0x00001540


	//   ....[8]....
        /*0194*/ 	.word	0x00002140


	//   ....[9]....
        /*0198*/ 	.word	0x00002a80


	//   ....[10]....
        /*019c*/ 	.word	0x00003f50


	//   ....[11]....
        /*01a0*/ 	.word	0x00003ff0


	//   ....[12]....
        /*01a4*/ 	.word	0x00004750


	//   ....[13]....
        /*01a8*/ 	.word	0x000047b0


	//   ....[14]....
        /*01ac*/ 	.word	0x000053e0


	//   ....[15]....
        /*01b0*/ 	.word	0x000068b0


	//   ....[16]....
        /*01b4*/ 	.word	0x00006af0


	//   ....[17]....
        /*01b8*/ 	.word	0x000076d0


	//   ....[18]....
        /*01bc*/ 	.word	0x00007780


	//   ....[19]....
        /*01c0*/ 	.word	0x00008070


	//   ....[20]....
        /*01c4*/ 	.word	0x00008110


	//   ....[21]....
        /*01c8*/ 	.word	0x00009070


	//   ....[22]....
        /*01cc*/ 	.word	0x0000a220


	//   ....[23]....
        /*01d0*/ 	.word	0x0000a290


	//   ....[24]....
        /*01d4*/ 	.word	0x0000a950


	//   ....[25]....
        /*01d8*/ 	.word	0x0000aa40


	//   ....[26]....
        /*01dc*/ 	.word	0x0000bc10


	//   ....[27]....
        /*01e0*/ 	.word	0x0000c7d0


	//   ....[28]....
        /*01e4*/ 	.word	0x0000d1f0


	//   ....[29]....
        /*01e8*/ 	.word	0x0000dc10


	//   ....[30]....
        /*01ec*/ 	.word	0x0000dc30


	//   ....[31]....
        /*01f0*/ 	.word	0x0000e800


	//   ....[32]....
        /*01f4*/ 	.word	0x0000e870


	//   ....[33]....
        /*01f8*/ 	.word	0x0000f620


	//   ....[34]....
        /*01fc*/ 	.word	0x0000f730


	//   ....[35]....
        /*0200*/ 	.word	0x0000f790


	//   ....[36]....
        /*0204*/ 	.word	0x0000f890


	//   ....[37]....
        /*0208*/ 	.word	0x0000f8a0


	//   ....[38]....
        /*020c*/ 	.word	0x00010780


	//   ....[39]....
        /*0210*/ 	.word	0x000107c0


	//   ....[40]....
        /*0214*/ 	.word	0x00010800


	//   ....[41]....
        /*0218*/ 	.word	0x00010840


	//   ....[42]....
        /*021c*/ 	.word	0x00010860


	//   ....[43]....
        /*0220*/ 	.word	0x00010890


	//   ....[44]....
        /*0224*/ 	.word	0x00010d70


	//   ....[45]....
        /*0228*/ 	.word	0x00010d80


	//   ....[46]....
        /*022c*/ 	.word	0x00011660


	//   ....[47]....
        /*0230*/ 	.word	0x00012520


	//   ....[48]....
        /*0234*/ 	.word	0x00013010


	//   ....[49]....
        /*0238*/ 	.word	0x00013050


	//   ....[50]....
        /*023c*/ 	.word	0x00013080


	//   ....[51]....
        /*0240*/ 	.word	0x000130b0


	//   ....[52]....
        /*0244*/ 	.word	0x000130d0


	//   ....[53]....
        /*0248*/ 	.word	0x000130e0


	//   ....[54]....
        /*024c*/ 	.word	0x00013150


	//   ....[55]....
        /*0250*/ 	.word	0x00013190


	//   ....[56]....
        /*0254*/ 	.word	0x00013220


	//   ....[57]....
        /*0258*/ 	.word	0x00013250


	//   ....[58]....
        /*025c*/ 	.word	0x00013260


	//   ....[59]....
        /*0260*/ 	.word	0x000132f0


	//   ....[60]....
        /*0264*/ 	.word	0x00015880


	//   ....[61]....
        /*0268*/ 	.word	0x00015eb0


	//   ....[62]....
        /*026c*/ 	.word	0x00016020


	//   ....[63]....
        /*0270*/ 	.word	0x00016070


	//   ....[64]....
        /*0274*/ 	.word	0x000161c0


	//   ....[65]....
        /*0278*/ 	.word	0x00016220


	//   ....[66]....
        /*027c*/ 	.word	0x00016330


	//   ....[67]....
        /*0280*/ 	.word	0x00016390


	//   ....[68]....
        /*0284*/ 	.word	0x000164a0


	//   ....[69]....
        /*0288*/ 	.word	0x00016510


	//   ....[70]....
        /*028c*/ 	.word	0x00016640


	//   ....[71]....
        /*0290*/ 	.word	0x00016690


	//   ....[72]....
        /*0294*/ 	.word	0x000167a0


	//   ....[73]....
        /*0298*/ 	.word	0x000167f0


	//   ....[74]....
        /*029c*/ 	.word	0x00016bc0


	//----- nvinfo : EIATTR_REG_RECONFIG
	.align		4
.L_173:
        /*02a0*/ 	.byte	0x01, 0x54
	.zero		2


	//----- nvinfo : EIATTR_SYSCALL_OFFSETS
	.align		4
        /*02a4*/ 	.byte	0x04, 0x46
        /*02a6*/ 	.short	(.L_175 - .L_174)


	//   ....[0]....
.L_174:
        /*02a8*/ 	.word	0x00001740


	//   ....[1]....
        /*02ac*/ 	.word	0x000121c0


	//   ....[2]....
        /*02b0*/ 	.word	0x00012300


	//   ....[3]....
        /*02b4*/ 	.word	0x000123f0


	//   ....[4]....
        /*02b8*/ 	.word	0x00012b70


	//----- nvinfo : EIATTR_MBARRIER_INSTR_OFFSETS
	.align		4
.L_175:
        /*02bc*/ 	.byte	0x04, 0x39
        /*02be*/ 	.short	(.L_177 - .L_176)


	//   ....[0]....
.L_176:
        /*02c0*/ 	.word	0x00000260
        /*02c4*/ 	.word	0x000000ff
        /*02c8*/ 	.word	0x0002d800
        /*02cc*/ 	.short	0x0100
        /*02ce*/ 	.byte	0x08
	.zero		1


	//   ....[1]....
        /*02d0*/ 	.word	0x00000270
        /*02d4*/ 	.word	0x000000ff
        /*02d8*/ 	.word	0x0002d820
        /*02dc*/ 	.short	0x0100
        /*02de*/ 	.byte	0x08
	.zero		1


	//   ....[2]....
        /*02e0*/ 	.word	0x00000360
        /*02e4*/ 	.word	0x000000ff
        /*02e8*/ 	.word	0x0002d830
        /*02ec*/ 	.short	0x0100
        /*02ee*/ 	.byte	0x08
	.zero		1


	//   ....[3]....
        /*02f0*/ 	.word	0x00000370
        /*02f4*/ 	.word	0x000000ff
        /*02f8*/ 	.word	0x0002d840
        /*02fc*/ 	.short	0x0100
        /*02fe*/ 	.byte	0x08
	.zero		1


	//   ....[4]....
        /*0300*/ 	.word	0x00000380
        /*0304*/ 	.word	0x000000ff
        /*0308*/ 	.word	0x0002d838
        /*030c*/ 	.short	0x0100
        /*030e*/ 	.byte	0x08
	.zero		1


	//   ....[5]....
        /*0310*/ 	.word	0x00000390
        /*0314*/ 	.word	0x000000ff
        /*0318*/ 	.word	0x0002d848
        /*031c*/ 	.short	0x0100
        /*031e*/ 	.byte	0x08
	.zero		1


	//   ....[6]....
        /*0320*/ 	.word	0x000004c0
        /*0324*/ 	.word	0x000000ff
        /*0328*/ 	.word	0x0002d850
        /*032c*/ 	.short	0x0100
        /*032e*/ 	.byte	0x08
	.zero		1


	//   ....[7]....
        /*0330*/ 	.word	0x000004d0
        /*0334*/ 	.word	0x000000ff
        /*0338*/ 	.word	0x0002d860
        /*033c*/ 	.short	0x0100
        /*033e*/ 	.byte	0x08
	.zero		1


	//   ....[8]....
        /*0340*/ 	.word	0x000004e0
        /*0344*/ 	.word	0x000000ff
        /*0348*/ 	.word	0x0002d858
        /*034c*/ 	.short	0x0100
        /*034e*/ 	.byte	0x08
	.zero		1


	//   ....[9]....
        /*0350*/ 	.word	0x000004f0
        /*0354*/ 	.word	0x000000ff
        /*0358*/ 	.word	0x0002d868
        /*035c*/ 	.short	0x0100
        /*035e*/ 	.byte	0x08
	.zero		1


	//   ....[10]....
        /*0360*/ 	.word	0x000005e0
        /*0364*/ 	.word	0x000000ff
        /*0368*/ 	.word	0x0002d870
        /*036c*/ 	.short	0x0100
        /*036e*/ 	.byte	0x06
	.zero		1


	//   ....[11]....
        /*0370*/ 	.word	0x000005f0
        /*0374*/ 	.word	0x000000ff
        /*0378*/ 	.word	0x0002d880
        /*037c*/ 	.short	0x0100
        /*037e*/ 	.byte	0x06
	.zero		1


	//   ....[12]....
        /*0380*/ 	.word	0x00000600
        /*0384*/ 	.word	0x000000ff
        /*0388*/ 	.word	0x0002d878
        /*038c*/ 	.short	0x0100
        /*038e*/ 	.byte	0x06
	.zero		1


	//   ....[13]....
        /*0390*/ 	.word	0x00000610
        /*0394*/ 	.word	0x000000ff
        /*0398*/ 	.word	0x0002d888
        /*039c*/ 	.short	0x0100
        /*039e*/ 	.byte	0x06
	.zero		1


	//   ....[14]....
        /*03a0*/ 	.word	0x00000740
        /*03a4*/ 	.word	0x000000ff
        /*03a8*/ 	.word	0x0002d890
        /*03ac*/ 	.short	0x0100
        /*03ae*/ 	.byte	0x08
	.zero		1


	//   ....[15]....
        /*03b0*/ 	.word	0x00000750
        /*03b4*/ 	.word	0x000000ff
        /*03b8*/ 	.word	0x0002d8a0
        /*03bc*/ 	.short	0x0100
        /*03be*/ 	.byte	0x08
	.zero		1


	//   ....[16]....
        /*03c0*/ 	.word	0x00000760
        /*03c4*/ 	.word	0x000000ff
        /*03c8*/ 	.word	0x0002d898
        /*03cc*/ 	.short	0x0100
        /*03ce*/ 	.byte	0x08
	.zero		1


	//   ....[17]....
        /*03d0*/ 	.word	0x00000770
        /*03d4*/ 	.word	0x000000ff
        /*03d8*/ 	.word	0x0002d8a8
        /*03dc*/ 	.short	0x0100
        /*03de*/ 	.byte	0x08
	.zero		1


	//   ....[18]....
        /*03e0*/ 	.word	0x000008a0
        /*03e4*/ 	.word	0x000000ff
        /*03e8*/ 	.word	0x0002d8b0
        /*03ec*/ 	.short	0x0100
        /*03ee*/ 	.byte	0x08
	.zero		1


	//   ....[19]....
        /*03f0*/ 	.word	0x000008b0
        /*03f4*/ 	.word	0x000000ff
        /*03f8*/ 	.word	0x0002d8c0
        /*03fc*/ 	.short	0x0100
        /*03fe*/ 	.byte	0x08
	.zero		1


	//   ....[20]....
        /*0400*/ 	.word	0x000008c0
        /*0404*/ 	.word	0x000000ff
        /*0408*/ 	.word	0x0002d8b8
        /*040c*/ 	.short	0x0100
        /*040e*/ 	.byte	0x08
	.zero		1


	//   ....[21]....
        /*0410*/ 	.word	0x000008d0
        /*0414*/ 	.word	0x000000ff
        /*0418*/ 	.word	0x0002d8c8
        /*041c*/ 	.short	0x0100
        /*041e*/ 	.byte	0x08
	.zero		1


	//   ....[22]....
        /*0420*/ 	.word	0x00001770
        /*0424*/ 	.word	0x000000ff
        /*0428*/ 	.word	0x0002d800
        /*042c*/ 	.short	0x010a
        /*042e*/ 	.byte	0x24
	.zero		1


	//   ....[23]....
        /*0430*/ 	.word	0x00001880
        /*0434*/ 	.word	0x000000ff
        /*0438*/ 	.word	0x0002d830
        /*043c*/ 	.short	0x010a
        /*043e*/ 	.byte	0x24
	.zero		1


	//   ....[24]....
        /*0440*/ 	.word	0x000018f0
        /*0444*/ 	.word	0x000000ff
        /*0448*/ 	.word	0x0002d830
        /*044c*/ 	.short	0x010a
        /*044e*/ 	.byte	0x24
	.zero		1


	//   ....[25]....
        /*0450*/ 	.word	0x00002170
        /*0454*/ 	.word	0x0000000a
        /*0458*/ 	.word	0x00000000
        /*045c*/ 	.short	0x0101
        /*045e*/ 	.byte	0x3f
	.zero		1


	//   ....[26]....
        /*0460*/ 	.word	0x00005870
        /*0464*/ 	.word	0x000000ff
        /*0468*/ 	.word	0x0002d830
        /*046c*/ 	.short	0x010a
        /*046e*/ 	.byte	0x0a
	.zero		1


	//   ....[27]....
        /*0470*/ 	.word	0x000058b0
        /*0474*/ 	.word	0x000000ff
        /*0478*/ 	.word	0x0002d830
        /*047c*/ 	.short	0x010a
        /*047e*/ 	.byte	0x0a
	.zero		1


	//   ....[28]....
        /*0480*/ 	.word	0x00005b50
        /*0484*/ 	.word	0x000000ff
        /*0488*/ 	.word	0x0002d850
        /*048c*/ 	.short	0x010a
        /*048e*/ 	.byte	0x0a
	.zero		1


	//   ....[29]....
        /*0490*/ 	.word	0x00005b90
        /*0494*/ 	.word	0x000000ff
        /*0498*/ 	.word	0x0002d850
        /*049c*/ 	.short	0x010a
        /*049e*/ 	.byte	0x0a
	.zero		1


	//   ....[30]....
        /*04a0*/ 	.word	0x00006950
        /*04a4*/ 	.word	0x00000039
        /*04a8*/ 	.word	0x00000000
        /*04ac*/ 	.short	0x0101
        /*04ae*/ 	.byte	0x3f
	.zero		1


	//   ....[31]....
        /*04b0*/ 	.word	0x000084a0
        /*04b4*/ 	.word	0x0000001a
        /*04b8*/ 	.word	0x00000000
        /*04bc*/ 	.short	0x0101
        /*04be*/ 	.byte	0x3f
	.zero		1


	//   ....[32]....
        /*04c0*/ 	.word	0x000094a0
        /*04c4*/ 	.word	0x000000ff
        /*04c8*/ 	.word	0x0002d830
        /*04cc*/ 	.short	0x010a
        /*04ce*/ 	.byte	0x0e
	.zero		1


	//   ....[33]....
        /*04d0*/ 	.word	0x000094e0
        /*04d4*/ 	.word	0x000000ff
        /*04d8*/ 	.word	0x0002d830
        /*04dc*/ 	.short	0x010a
        /*04de*/ 	.byte	0x0e
	.zero		1


	//   ....[34]....
        /*04e0*/ 	.word	0x000097b0
        /*04e4*/ 	.word	0x000000ff
        /*04e8*/ 	.word	0x0002d850
        /*04ec*/ 	.short	0x010a
        /*04ee*/ 	.byte	0x0e
	.zero		1


	//   ....[35]....
        /*04f0*/ 	.word	0x000097f0
        /*04f4*/ 	.word	0x000000ff
        /*04f8*/ 	.word	0x0002d850
        /*04fc*/ 	.short	0x010a
        /*04fe*/ 	.byte	0x0e
	.zero		1


	//   ....[36]....
        /*0500*/ 	.word	0x0000b110
        /*0504*/ 	.word	0x00000031
        /*0508*/ 	.word	0x00000000
        /*050c*/ 	.short	0x0101
        /*050e*/ 	.byte	0x3f
	.zero		1


	//   ....[37]....
        /*0510*/ 	.word	0x0000b190
        /*0514*/ 	.word	0x0000002b
        /*0518*/ 	.word	0x00000000
        /*051c*/ 	.short	0x0101
        /*051e*/ 	.byte	0x3f
	.zero		1


	//   ....[38]....
        /*0520*/ 	.word	0x0000bed0
        /*0524*/ 	.word	0x000000ff
        /*0528*/ 	.word	0x0002d830
        /*052c*/ 	.short	0x010a
        /*052e*/ 	.byte	0x0a
	.zero		1


	//   ....[39]....
        /*0530*/ 	.word	0x0000bf10
        /*0534*/ 	.word	0x000000ff
        /*0538*/ 	.word	0x0002d830
        /*053c*/ 	.short	0x010a
        /*053e*/ 	.byte	0x0a
	.zero		1


	//   ....[40]....
        /*0540*/ 	.word	0x0000c1b0
        /*0544*/ 	.word	0x000000ff
        /*0548*/ 	.word	0x0002d850
        /*054c*/ 	.short	0x010a
        /*054e*/ 	.byte	0x0a
	.zero		1


	//   ....[41]....
        /*0550*/ 	.word	0x0000c1f0
        /*0554*/ 	.word	0x000000ff
        /*0558*/ 	.word	0x0002d850
        /*055c*/ 	.short	0x010a
        /*055e*/ 	.byte	0x0a
	.zero		1


	//   ....[42]....
        /*0560*/ 	.word	0x0000ce90
        /*0564*/ 	.word	0x00000054
        /*0568*/ 	.word	0x00000000
        /*056c*/ 	.short	0x0101
        /*056e*/ 	.byte	0x3f
	.zero		1


	//   ....[43]....
        /*0570*/ 	.word	0x0000eab0
        /*0574*/ 	.word	0x00000020
        /*0578*/ 	.word	0x00000000
        /*057c*/ 	.short	0x0101
        /*057e*/ 	.byte	0x3f
	.zero		1


	//   ....[44]....
        /*0580*/ 	.word	0x0000f6a0
        /*0584*/ 	.word	0x000000ff
        /*0588*/ 	.word	0x0002d850
        /*058c*/ 	.short	0x010a
        /*058e*/ 	.byte	0x09
	.zero		1


	//   ....[45]....
        /*0590*/ 	.word	0x0000f6e0
        /*0594*/ 	.word	0x000000ff
        /*0598*/ 	.word	0x0002d850
        /*059c*/ 	.short	0x010a
        /*059e*/ 	.byte	0x09
	.zero		1


	//   ....[46]....
        /*05a0*/ 	.word	0x0000fcb0
        /*05a4*/ 	.word	0x00000009
        /*05a8*/ 	.word	0x00000000
        /*05ac*/ 	.short	0x0101
        /*05ae*/ 	.byte	0x3f
	.zero		1


	//   ....[47]....
        /*05b0*/ 	.word	0x00010880
        /*05b4*/ 	.word	0x000000ff
        /*05b8*/ 	.word	0x00000000
        /*05bc*/ 	.short	0x0101
        /*05be*/ 	.byte	0x04
	.zero		1


	//   ....[48]....
        /*05c0*/ 	.word	0x00012730
        /*05c4*/ 	.word	0x000000ff
        /*05c8*/ 	.word	0x0002d840
        /*05cc*/ 	.short	0x010a
        /*05ce*/ 	.byte	0x26
	.zero		1


	//   ....[49]....
        /*05d0*/ 	.word	0x000134e0
        /*05d4*/ 	.word	0x000000ff
        /*05d8*/ 	.word	0x0002d800
        /*05dc*/ 	.short	0x0107
        /*05de*/ 	.byte	0x26
	.zero		1


	//   ....[50]....
        /*05e0*/ 	.word	0x00013520
        /*05e4*/ 	.word	0x000000ff
        /*05e8*/ 	.word	0x0002d800
        /*05ec*/ 	.short	0x0101
        /*05ee*/ 	.byte	0x26
	.zero		1


	//   ....[51]....
        /*05f0*/ 	.word	0x00013550
        /*05f4*/ 	.word	0x000000ff
        /*05f8*/ 	.word	0x0002d820
        /*05fc*/ 	.short	0x010a
        /*05fe*/ 	.byte	0x26
	.zero		1


	//   ....[52]....
        /*0600*/ 	.word	0x000138e0
        /*0604*/ 	.word	0x000000ff
        /*0608*/ 	.word	0x0002d848
        /*060c*/ 	.short	0x010a
        /*060e*/ 	.byte	0x26
	.zero		1


	//   ....[53]....
        /*0610*/ 	.word	0x00013cb0
        /*0614*/ 	.word	0x000000ff
        /*0618*/ 	.word	0x0002d860
        /*061c*/ 	.short	0x010a
        /*061e*/ 	.byte	0x26
	.zero		1


	//   ....[54]....
        /*0620*/ 	.word	0x00014240
        /*0624*/ 	.word	0x000000ff
        /*0628*/ 	.word	0x0002d840
        /*062c*/ 	.short	0x010a
        /*062e*/ 	.byte	0x26
	.zero		1


	//   ....[55]....
        /*0630*/ 	.word	0x00014620
        /*0634*/ 	.word	0x000000ff
        /*0638*/ 	.word	0x0002d868
        /*063c*/ 	.short	0x010a
        /*063e*/ 	.byte	0x26
	.zero		1


	//   ....[56]....
        /*0640*/ 	.word	0x00014bf0
        /*0644*/ 	.word	0x000000ff
        /*0648*/ 	.word	0x0002d848
        /*064c*/ 	.short	0x010a
        /*064e*/ 	.byte	0x26
	.zero		1


	//   ....[57]....
        /*0650*/ 	.word	0x00014fb0
        /*0654*/ 	.word	0x000000ff
        /*0658*/ 	.word	0x0002d860
        /*065c*/ 	.short	0x010a
        /*065e*/ 	.byte	0x26
	.zero		1


	//   ....[58]....
        /*0660*/ 	.word	0x000153f0
        /*0664*/ 	.word	0x00000004
        /*0668*/ 	.word	0x0002d860
        /*066c*/ 	.short	0x010a
        /*066e*/ 	.byte	0x3f
	.zero		1


	//   ....[59]....
        /*0670*/ 	.word	0x00015840
        /*0674*/ 	.word	0x00000007
        /*0678*/ 	.word	0x0002d820
        /*067c*/ 	.short	0x010a
        /*067e*/ 	.byte	0x3f
	.zero		1


	//   ....[60]....
        /*0680*/ 	.word	0x000159a0
        /*0684*/ 	.word	0x00000006
        /*0688*/ 	.word	0x00000000
        /*068c*/ 	.short	0x010a
        /*068e*/ 	.byte	0x3f
	.zero		1


	//   ....[61]....
        /*0690*/ 	.word	0x00015a10
        /*0694*/ 	.word	0x00000003
        /*0698*/ 	.word	0x00000000
        /*069c*/ 	.short	0x010a
        /*069e*/ 	.byte	0x3f
	.zero		1


	//   ....[62]....
        /*06a0*/ 	.word	0x00015a70
        /*06a4*/ 	.word	0x00000000
        /*06a8*/ 	.word	0x00000000
        /*06ac*/ 	.short	0x010a
        /*06ae*/ 	.byte	0x3f
	.zero		1


	//   ....[63]....
        /*06b0*/ 	.word	0x00015aa0
        /*06b4*/ 	.word	0x00000003
        /*06b8*/ 	.word	0x00000000
        /*06bc*/ 	.short	0x010a
        /*06be*/ 	.byte	0x3f
	.zero		1


	//   ....[64]....
        /*06c0*/ 	.word	0x00015b10
        /*06c4*/ 	.word	0x00000005
        /*06c8*/ 	.word	0x0002d800
        /*06cc*/ 	.short	0x010a
        /*06ce*/ 	.byte	0x3f
	.zero		1


	//   ....[65]....
        /*06d0*/ 	.word	0x00015b70
        /*06d4*/ 	.word	0x00000005
        /*06d8*/ 	.word	0x0002d830
        /*06dc*/ 	.short	0x010a
        /*06de*/ 	.byte	0x3f
	.zero		1


	//   ....[66]....
        /*06e0*/ 	.word	0x00015bd0
        /*06e4*/ 	.word	0x00000014
        /*06e8*/ 	.word	0x0002d830
        /*06ec*/ 	.short	0x010a
        /*06ee*/ 	.byte	0x3f
	.zero		1


	//   ....[67]....
        /*06f0*/ 	.word	0x00015c30
        /*06f4*/ 	.word	0x00000014
        /*06f8*/ 	.word	0x0002d850
        /*06fc*/ 	.short	0x010a
        /*06fe*/ 	.byte	0x3f
	.zero		1


	//   ....[68]....
        /*0700*/ 	.word	0x00015c90
        /*0704*/ 	.word	0x00000015
        /*0708*/ 	.word	0x0002d830
        /*070c*/ 	.short	0x010a
        /*070e*/ 	.byte	0x3f
	.zero		1


	//   ....[69]....
        /*0710*/ 	.word	0x00015cf0
        /*0714*/ 	.word	0x00000015
        /*0718*/ 	.word	0x0002d850
        /*071c*/ 	.short	0x010a
        /*071e*/ 	.byte	0x3f
	.zero		1


	//   ....[70]....
        /*0720*/ 	.word	0x00015d50
        /*0724*/ 	.word	0x00000015
        /*0728*/ 	.word	0x0002d830
        /*072c*/ 	.short	0x010a
        /*072e*/ 	.byte	0x3f
	.zero		1


	//   ....[71]....
        /*0730*/ 	.word	0x00015db0
        /*0734*/ 	.word	0x00000015
        /*0738*/ 	.word	0x0002d850
        /*073c*/ 	.short	0x010a
        /*073e*/ 	.byte	0x3f
	.zero		1


	//   ....[72]....
        /*0740*/ 	.word	0x00015e10
        /*0744*/ 	.word	0x00000003
        /*0748*/ 	.word	0x0002d850
        /*074c*/ 	.short	0x010a
        /*074e*/ 	.byte	0x3f
	.zero		1


	//   ....[73]....
        /*0750*/ 	.word	0x00015f70
        /*0754*/ 	.word	0x00000003
        /*0758*/ 	.word	0x0002d840
        /*075c*/ 	.short	0x010a
        /*075e*/ 	.byte	0x3f
	.zero		1


	//   ....[74]....
        /*0760*/ 	.word	0x00016830
        /*0764*/ 	.word	0x00000005
        /*0768*/ 	.word	0x0002d820
        /*076c*/ 	.short	0x010a
        /*076e*/ 	.byte	0x3f
	.zero		1


	//   ....[75]....
        /*0770*/ 	.word	0x00016890
        /*0774*/ 	.word	0x00000005
        /*0778*/ 	.word	0x0002d848
        /*077c*/ 	.short	0x010a
        /*077e*/ 	.byte	0x3f
	.zero		1


	//   ....[76]....
        /*0780*/ 	.word	0x000168f0
        /*0784*/ 	.word	0x00000005
        /*0788*/ 	.word	0x0002d860
        /*078c*/ 	.short	0x010a
        /*078e*/ 	.byte	0x3f
	.zero		1


	//   ....[77]....
        /*0790*/ 	.word	0x00016950
        /*0794*/ 	.word	0x00000005
        /*0798*/ 	.word	0x0002d840
        /*079c*/ 	.short	0x010a
        /*079e*/ 	.byte	0x3f
	.zero		1


	//   ....[78]....
        /*07a0*/ 	.word	0x000169b0
        /*07a4*/ 	.word	0x00000005
        /*07a8*/ 	.word	0x0002d868
        /*07ac*/ 	.short	0x010a
        /*07ae*/ 	.byte	0x3f
	.zero		1


	//   ....[79]....
        /*07b0*/ 	.word	0x00016a10
        /*07b4*/ 	.word	0x00000004
        /*07b8*/ 	.word	0x0002d848
        /*07bc*/ 	.short	0x010a
        /*07be*/ 	.byte	0x3f
	.zero		1


	//   ....[80]....
        /*07c0*/ 	.word	0x00016a70
        /*07c4*/ 	.word	0x00000004
        /*07c8*/ 	.word	0x0002d860
        /*07cc*/ 	.short	0x010a
        /*07ce*/ 	.byte	0x3f
	.zero		1


	//   ....[81]....
        /*07d0*/ 	.word	0x00016ac0
        /*07d4*/ 	.word	0x00000004
        /*07d8*/ 	.word	0x0002d860
        /*07dc*/ 	.short	0x010a
        /*07de*/ 	.byte	0x3f
	.zero		1


	//   ....[82]....
        /*07e0*/ 	.word	0x00016b10
        /*07e4*/ 	.word	0x00000007
        /*07e8*/ 	.word	0x0002d820
        /*07ec*/ 	.short	0x010a
        /*07ee*/ 	.byte	0x3f
	.zero		1


	//   ....[83]....
        /*07f0*/ 	.word	0x00016c80
        /*07f4*/ 	.word	0x00000006
        /*07f8*/ 	.word	0x00000000
        /*07fc*/ 	.short	0x010a
        /*07fe*/ 	.byte	0x3f
	.zero		1


	//   ....[84]....
        /*0800*/ 	.word	0x00016cd0
        /*0804*/ 	.word	0x00000003
        /*0808*/ 	.word	0x00000000
        /*080c*/ 	.short	0x010a
        /*080e*/ 	.byte	0x3f
	.zero		1


	//   ....[85]....
        /*0810*/ 	.word	0x00016d20
        /*0814*/ 	.word	0x00000000
        /*0818*/ 	.word	0x00000000
        /*081c*/ 	.short	0x010a
        /*081e*/ 	.byte	0x3f
	.zero		1


	//----- nvinfo : EIATTR_NUM_MBARRIERS
	.align		4
.L_177:
        /*0820*/ 	.byte	0x03, 0x38
        /*0822*/ 	.short	0x0016


	//----- nvinfo : EIATTR_EXIT_INSTR_OFFSETS
	.align		4
        /*0824*/ 	.byte	0x04, 0x1c
        /*0826*/ 	.short	(.L_179 - .L_178)


	//   ....[0]....
.L_178:
        /*0828*/ 	.word	0x00015af0


	//----- nvinfo : EIATTR_MAX_THREADS
	.align		4
.L_179:
        /*082c*/ 	.byte	0x04, 0x05
        /*082e*/ 	.short	(.L_181 - .L_180)
.L_180:
        /*0830*/ 	.word	0x00000200
        /*0834*/ 	.word	0x00000001
        /*0838*/ 	.word	0x00000001


	//----- nvinfo : EIATTR_CRS_STACK_SIZE
	.align		4
.L_181:
        /*083c*/ 	.byte	0x04, 0x1e
        /*083e*/ 	.short	(.L_183 - .L_182)
.L_182:
        /*0840*/ 	.word	0x00000000


	//----- nvinfo : EIATTR_CBANK_PARAM_SIZE
	.align		4
.L_183:
        /*0844*/ 	.byte	0x03, 0x19
        /*0846*/ 	.short	0x0a70


	//----- nvinfo : EIATTR_PARAM_CBANK
	.align		4
        /*0848*/ 	.byte	0x04, 0x0a
        /*084a*/ 	.short	(.L_185 - .L_184)
	.align		4
.L_184:
        /*084c*/ 	.word	index@(.nv.constant0._ZN7cutlass13device_kernelIN5flash11enable_sm90INS1_16FlashAttnFwdSm90INS1_25CollectiveMainloopFwdSm90ILi2EN4cute5tupleIJNS5_1CILi1EEES8_S8_EEENS6_IJNS7_ILi192EEENS7_ILi128EEENS7_ILi96EEEEEELi96ENS_10bfloat16_tEfNS_4arch4Sm90ELb0ELb1ELb1ELb0ELb0ELb0ELb0ELb0ELb1ELb1ELb1ELb0EEENS1_21CollectiveEpilogueFwdINS6_IJSA_SC_SB_EEES9_SE_SG_Li384ELb0ELb1ELb1ELb0EEENS1_19SingleTileSchedulerILb0ELb1ELb1ELi192EEEEEEEEEvNT_6ParamsE)
        /*0850*/ 	.short	0x0210
        /*0852*/ 	.short	0x0a70


	//----- nvinfo : EIATTR_SW_WAR
	.align		4
.L_185:
        /*0854*/ 	.byte	0x04, 0x36
        /*0856*/ 	.short	(.L_187 - .L_186)
.L_186:
        /*0858*/ 	.word	0x00000008
.L_187:


//--------------------- .nv.info._ZN7cutlass13device_kernelIN5flash11enable_sm90INS1_16FlashAttnFwdSm90INS1_25CollectiveMainloopFwdSm90ILi2EN4cute5tupleIJNS5_1CILi1EEES8_S8_EEENS6_IJNS7_ILi192EEENS7_ILi128EEENS7_ILi96EEEEEELi96ENS_10bfloat16_tEfNS_4arch4Sm90ELb0ELb1ELb1ELb1ELb0ELb0ELb0ELb0ELb1ELb1ELb1ELb0EEENS1_21CollectiveEpilogueFwdINS6_IJSA_SC_SB_EEES9_SE_SG_Li384ELb1ELb1ELb1ELb0EEENS1_36VarlenDynamicPersistentTileSchedulerILi192ELi128ELi384ELi128ELb1ELb1ELb1ELb1ELb0ELb1EEEEEEEEEvNT_6ParamsE --------------------------
	.section	.nv.info._ZN7cutlass13device_kernelIN5flash11enable_sm90INS1_16FlashAttnFwdSm90INS1_25CollectiveMainloopFwdSm90ILi2EN4cute5tupleIJNS5_1CILi1EEES8_S8_EEENS6_IJNS7_ILi192EEENS7_ILi128EEENS7_ILi96EEEEEELi96ENS_10bfloat16_tEfNS_4arch4Sm90ELb0ELb1ELb1ELb1ELb0ELb0ELb0ELb0ELb1ELb1ELb1ELb0EEENS1_21CollectiveEpilogueFwdINS6_IJSA_SC_SB_EEES9_SE_SG_Li384ELb1ELb1ELb1ELb0EEENS1_36VarlenDynamicPersistentTileSchedulerILi192ELi128ELi384ELi128ELb1ELb1ELb1ELb1ELb0ELb1EEEEEEEEEvNT_6ParamsE,"",@"SHT_CUDA_INFO"
	.sectionflags	@""
	.align	4


	//----- nvinfo : EIATTR_CUDA_API_VERSION
	.align		4
        /*0000*/ 	.byte	0x04, 0x37
        /*0002*/ 	.short	(.L_189 - .L_188)
.L_188:
        /*0004*/ 	.word	0x00000082


	//----- nvinfo : EIATTR_KPARAM_INFO
	.align		4
.L_189:
        /*0008*/ 	.byte	0x04, 0x17
        /*000a*/ 	.short	(.L_191 - .L_190)
.L_190:
        /*000c*/ 	.word	0x00000000
        /*0010*/ 	.short	0x0000
        /*0012*/ 	.short	0x0070
        /*0014*/ 	.byte	0x00, 0xf0, 0x01, 0x2a


	//----- nvinfo : EIATTR_SPARSE_MMA_MASK
	.align		4
.L_191:
        /*0018*/ 	.byte	0x03, 0x50
        /*001a*/ 	.short	0x0000


	//----- nvinfo : EIATTR_MAXREG_COUNT
	.align		4
        /*001c*/ 	.byte	0x03, 0x1b
        /*001e*/ 	.short	0x0080


	//----- nvinfo : EIATTR_NUM_BARRIERS
	.align		4
        /*0020*/ 	.byte	0x02, 0x4c
        /*0022*/ 	.byte	0x10
	.zero		1


	//----- nvinfo : EIATTR_EXTERNS
	.align		4
        /*0024*/ 	.byte	0x04, 0x0f
        /*0026*/ 	.short	(.L_193 - .L_192)


	//   ....[0]....
	.align		4
.L_192:
        /*0028*/ 	.word	index@(__assertfail)


	//----- nvinfo : EIATTR_ANNOTATIONS
	.align		4
.L_193:
        /*002c*/ 	.byte	0x04, 0x55
        /*002e*/ 	.short	(.L_195 - .L_194)


	//   ....[0]....
.L_194:
        /* <DEDUP_REMOVED lines=29> */


	//----- nvinfo : EIATTR_MERCURY_ISA_VERSION
	.align		4
.L_195:
        /*01e8*/ 	.byte	0x03, 0x5f
        /*01ea*/ 	.short	0x0101


	//----- nvinfo : EIATTR_UNUSED_LOAD_BYTE_OFFSET
	.align		4
        /*01ec*/ 	.byte	0x04, 0x44
        /*01ee*/ 	.short	(.L_197 - .L_196)


	//   ....[0]....
.L_196:
        /*01f0*/ 	.word	0x00000a50
        /*01f4*/ 	.word	0x0000fff0


	//   ....[1]....
        /*01f8*/ 	.word	0x00010520
        /*01fc*/ 	.word	0x0000fff0


	//----- nvinfo : EIATTR_INT_WARP_WIDE_INSTR_OFFSETS
	.align		4
.L_197:
        /*0200*/ 	.byte	0x04, 0x31
        /*0202*/ 	.short	(.L_199 - .L_198)


	//   ....[0]....
.L_198:
        /*0204*/ 	.word	0x00000130


	//   ....[1]....
        /*0208*/ 	.word	0x00000170


	//   ....[2]....
        /*020c*/ 	.word	0x000001e0


	//   ....[3]....
        /*0210*/ 	.word	0x00014b30


	//   ....[4]....
        /*0214*/ 	.word	0x00014bc0


	//   ....[5]....
        /*0218*/ 	.word	0x000186f0


	//   ....[6]....
        /*021c*/ 	.word	0x00018780


	//----- nvinfo : EIATTR_COOP_GROUP_MASK_REGIDS
	.align		4
.L_199:
        /*0220*/ 	.byte	0x04, 0x29
        /*0222*/ 	.short	(.L_201 - .L_200)


	//   ....[0]....
.L_200:
        /*0224*/ 	.word	0xffffffff


	//   ....[1]....
        /*0228*/ 	.word	0xffffffff


	//   ....[2]....
        /*022c*/ 	.word	0xffffffff


	//   ....[3]....
        /*0230*/ 	.word	0xffffffff


	//   ....[4]....
        /*0234*/ 	.word	0xffffffff


	//   ....[5]....
        /*0238*/ 	.word	0xffffffff


	//   ....[6]....
        /*023c*/ 	.word	0xffffffff


	//   ....[7]....
        /*0240*/ 	.word	0xffffffff


	//   ....[8]....
        /*0244*/ 	.word	0xffffffff


	//   ....[9]....
        /*0248*/ 	.word	0xffffffff


	//   ....[10]....
        /*024c*/ 	.word	0xffffffff


	//   ....[11]....
        /*0250*/ 	.word	0xffffffff


	//   ....[12]....
        /*0254*/ 	.word	0xffffffff


	//   ....[13]....
        /*0258*/ 	.word	0xffffffff


	//   ....[14]....
        /*025c*/ 	.word	0xffffffff


	//   ....[15]....
        /*0260*/ 	.word	0xffffffff


	//   ....[16]....
        /*0264*/ 	.word	0xffffffff


	//   ....[17]....
        /*0268*/ 	.word	0xffffffff


	//   ....[18]....
        /*026c*/ 	.word	0xffffffff


	//   ....[19]....
        /*0270*/ 	.word	0xffffffff


	//   ....[20]....
        /*0274*/ 	.word	0xffffffff


	//   ....[21]....
        /*0278*/ 	.word	0xffffffff


	//   ....[22]....
        /*027c*/ 	.word	0xffffffff


	//   ....[23]....
        /*0280*/ 	.word	0xffffffff


	//   ....[24]....
        /*0284*/ 	.word	0xffffffff


	//   ....[25]....
        /*0288*/ 	.word	0xffffffff


	//   ....[26]....
        /*028c*/ 	.word	0xffffffff


	//   ....[27]....
        /*0290*/ 	.word	0xffffffff


	//   ....[28]....
        /*0294*/ 	.word	0xffffffff


	//   ....[29]....
        /*0298*/ 	.word	0xffffffff


	//   ....[30]....
        /*029c*/ 	.word	0xffffffff


	//   ....[31]....
        /*02a0*/ 	.word	0xffffffff


	//   ....[32]....
        /*02a4*/ 	.word	0xffffffff


	//   ....[33]....
        /*02a8*/ 	.word	0xffffffff


	//   ....[34]....
        /*02ac*/ 	.word	0xffffffff


	//   ....[35]....
        /*02b0*/ 	.word	0xffffffff


	//   ....[36]....
        /*02b4*/ 	.word	0xffffffff


	//   ....[37]....
        /*02b8*/ 	.word	0xffffffff


	//   ....[38]....
        /*02bc*/ 	.word	0xffffffff


	//   ....[39]....
        /*02c0*/ 	.word	0xffffffff


	//   ....[40]....
        /*02c4*/ 	.word	0xffffffff


	//   ....[41]....
        /*02c8*/ 	.word	0xffffffff


	//   ....[42]....
        /*02cc*/ 	.word	0xffffffff


	//   ....[43]....
        /*02d0*/ 	.word	0xffffffff


	//   ....[44]....
        /*02d4*/ 	.word	0xffffffff


	//   ....[45]....
        /*02d8*/ 	.word	0xffffffff


	//   ....[46]....
        /*02dc*/ 	.word	0xffffffff


	//   ....[47]....
        /*02e0*/ 	.word	0xffffffff


	//   ....[48]....
        /*02e4*/ 	.word	0xffffffff


	//   ....[49]....
        /*02e8*/ 	.word	0xffffffff


	//   ....[50]....
        /*02ec*/ 	.word	0xffffffff


	//   ....[51]....
        /*02f0*/ 	.word	0xffffffff


	//   ....[52]....
        /*02f4*/ 	.word	0xffffffff


	//   ....[53]....
        /*02f8*/ 	.word	0xffffffff


	//   ....[54]....
        /*02fc*/ 	.word	0xffffffff


	//   ....[55]....
        /*0300*/ 	.word	0xffffffff


	//   ....[56]....
        /*0304*/ 	.word	0xffffffff


	//   ....[57]....
        /*0308*/ 	.word	0xffffffff


	//   ....[58]....
        /*030c*/ 	.word	0xffffffff


	//   ....[59]....
        /*0310*/ 	.word	0xffffffff


	//   ....[60]....
        /*0314*/ 	.word	0xffffffff


	//   ....[61]....
        /*0318*/ 	.word	0xffffffff


	//   ....[62]....
        /*031c*/ 	.word	0xffffffff


	//   ....[63]....
        /*0320*/ 	.word	0xffffffff


	//   ....[64]....
        /*0324*/ 	.word	0xffffffff


	//   ....[65]....
        /*0328*/ 	.word	0xffffffff


	//   ....[66]....
        /*032c*/ 	.word	0xffffffff


	//   ....[67]....
        /*0330*/ 	.word	0xffffffff


	//   ....[68]....
        /*0334*/ 	.word	0xffffffff


	//   ....[69]....
        /*0338*/ 	.word	0xffffffff


	//   ....[70]....
        /*033c*/ 	.word	0xffffffff


	//   ....[71]....
        /*0340*/ 	.word	0xffffffff


	//   ....[72]....
        /*0344*/ 	.word	0xffffffff


	//   ....[73]....
        /*0348*/ 	.word	0xffffffff


	//   ....[74]....
        /*034c*/ 	.word	0xffffffff


	//   ....[75]....
        /*0350*/ 	.word	0xffffffff


	//   ....[76]....
        /*0354*/ 	.word	0xffffffff


	//   ....[77]....
        /*0358*/ 	.word	0xffffffff


	//   ....[78]....
        /*035c*/ 	.word	0xffffffff


	//   ....[79]....
        /*0360*/ 	.word	0xffffffff


	//   ....[80]....
        /*0364*/ 	.word	0xffffffff


	//   ....[81]....
        /*0368*/ 	.word	0xffffffff


	//   ....[82]....
        /*036c*/ 	.word	0xffffffff


	//   ....[83]....
        /*0370*/ 	.word	0xffffffff


	//   ....[84]....
        /*0374*/ 	.word	0xffffffff


	//   ....[85]....
        /*0378*/ 	.word	0xffffffff


	//   ....[86]....
        /*037c*/ 	.word	0xffffffff


	//   ....[87]....
        /*0380*/ 	.word	0xffffffff


	//   ....[88]....
        /*0384*/ 	.word	0xffffffff


	//   ....[89]....
        /*0388*/ 	.word	0xffffffff


	//   ....[90]....
        /*038c*/ 	.word	0xffffffff


	//   ....[91]....
        /*0390*/ 	.word	0xffffffff


	//   ....[92]....
        /*0394*/ 	.word	0xffffffff


	//   ....[93]....
        /*0398*/ 	.word	0xffffffff


	//   ....[94]....
        /*039c*/ 	.word	0xffffffff


	//   ....[95]....
        /*03a0*/ 	.word	0xffffffff


	//   ....[96]....
        /*03a4*/ 	.word	0xffffffff


	//   ....[97]....
        /*03a8*/ 	.word	0xffffffff


	//   ....[98]....
        /*03ac*/ 	.word	0xffffffff


	//   ....[99]....
        /*03b0*/ 	.word	0xffffffff


	//   ....[100]....
        /*03b4*/ 	.word	0xffffffff


	//   ....[101]....
        /*03b8*/ 	.word	0xffffffff


	//   ....[102]....
        /*03bc*/ 	.word	0xffffffff


	//   ....[103]....
        /*03c0*/ 	.word	0x0500000f


	//   ....[104]....
        /*03c4*/ 	.word	0x0500000f


	//   ....[105]....
        /*03c8*/ 	.word	0x0500000f


	//   ....[106]....
        /*03cc*/ 	.word	0x0500000f


	//   ....[107]....
        /*03d0*/ 	.word	0x0500000f


	//   ....[108]....
        /*03d4*/ 	.word	0x0500000f


	//   ....[109]....
        /*03d8*/ 	.word	0x0500000f


	//   ....[110]....
        /*03dc*/ 	.word	0x0500000f


	//   ....[111]....
        /*03e0*/ 	.word	0x0500000f


	//   ....[112]....
        /*03e4*/ 	.word	0x0500000f


	//   ....[113]....
        /*03e8*/ 	.word	0x0500000f


	//   ....[114]....
        /*03ec*/ 	.word	0x0500000f


	//   ....[115]....
        /*03f0*/ 	.word	0x0500000f


	//   ....[116]....
        /*03f4*/ 	.word	0x0500000f


	//   ....[117]....
        /*03f8*/ 	.word	0x0500000f


	//   ....[118]....
        /*03fc*/ 	.word	0x0500000f


	//   ....[119]....
        /*0400*/ 	.word	0x0500000f


	//   ....[120]....
        /*0404*/ 	.word	0x0500000f


	//   ....[121]....
        /*0408*/ 	.word	0x0500000f


	//   ....[122]....
        /*040c*/ 	.word	0x0500000f


	//   ....[123]....
        /*0410*/ 	.word	0x0500000f


	//   ....[124]....
        /*0414*/ 	.word	0x0500000f


	//   ....[125]....
        /*0418*/ 	.word	0x0500000f


	//   ....[126]....
        /*041c*/ 	.word	0x0500000f


	//   ....[127]....
        /*0420*/ 	.word	0x0500000f


	//   ....[128]....
        /*0424*/ 	.word	0x0500000f


	//   ....[129]....
        /*0428*/ 	.word	0x0500000f


	//   ....[130]....
        /*042c*/ 	.word	0x0500000f


	//   ....[131]....
        /*0430*/ 	.word	0x0500000f


	//   ....[132]....
        /*0434*/ 	.word	0x0500000f


	//   ....[133]....
        /*0438*/ 	.word	0x0500000f


	//   ....[134]....
        /*043c*/ 	.word	0x0500000f


	//----- nvinfo : EIATTR_COOP_GROUP_INSTR_OFFSETS
	.align		4
.L_201:
        /*0440*/ 	.byte	0x04, 0x28
        /*0442*/ 	.short	(.L_203 - .L_202)


	//   ....[0]....
.L_202:
        /*0444*/ 	.word	0x00000070


	//   ....[1]....
        /*0448*/ 	.word	0x00000140


	//   ....[2]....
        /*044c*/ 	.word	0x00000190


	//   ....[3]....
        /*0450*/ 	.word	0x000003c0


	//   ....[4]....
        /*0454*/ 	.word	0x00000520


	//   ....[5]....
        /*0458*/ 	.word	0x00000640


	//   ....[6]....
        /*045c*/ 	.word	0x000007a0


	//   ....[7]....
        /*0460*/ 	.word	0x00001ef0


	//   ....[8]....
        /*0464*/ 	.word	0x00002a10


	//   ....[9]....
        /*0468*/ 	.word	0x000030e0


	//   ....[10]....
        /*046c*/ 	.word	0x00004590


	//   ....[11]....
        /*0470*/ 	.word	0x00004630


	//   ....[12]....
        /*0474*/ 	.word	0x00004d90


	//   ....[13]....
        /*0478*/ 	.word	0x00004e00


	//   ....[14]....
        /*047c*/ 	.word	0x000059d0


	//   ....[15]....
        /*0480*/ 	.word	0x00006df0


	//   ....[16]....
        /*0484*/ 	.word	0x000070b0


	//   ....[17]....
        /*0488*/ 	.word	0x00007c90


	//   ....[18]....
        /*048c*/ 	.word	0x00007d90


	//   ....[19]....
        /*0490*/ 	.word	0x00008820


	//   ....[20]....
        /*0494*/ 	.word	0x00008890


	//   ....[21]....
        /*0498*/ 	.word	0x00009620


	//   ....[22]....
        /*049c*/ 	.word	0x0000a6e0


	//   ....[23]....
        /*04a0*/ 	.word	0x0000a750


	//   ....[24]....
        /*04a4*/ 	.word	0x0000b010


	//   ....[25]....
        /*04a8*/ 	.word	0x0000b070


	//   ....[26]....
        /*04ac*/ 	.word	0x0000c190


	//   ....[27]....
        /*04b0*/ 	.word	0x0000d2b0


	//   ....[28]....
        /*04b4*/ 	.word	0x0000d560


	//   ....[29]....
        /*04b8*/ 	.word	0x0000e130


	//   ....[30]....
        /*04bc*/ 	.word	0x0000e230


	//   ....[31]....
        /*04c0*/ 	.word	0x0000ed60


	//   ....[32]....
        /*04c4*/ 	.word	0x0000ed80


	//   ....[33]....
        /*04c8*/ 	.word	0x0000fac0


	//   ....[34]....
        /*04cc*/ 	.word	0x0000fbd0


	//   ....[35]....
        /*04d0*/ 	.word	0x0000fc30


	//   ....[36]....
        /*04d4*/ 	.word	0x0000fd40


	//   ....[37]....
        /*04d8*/ 	.word	0x0000fd60


	//   ....[38]....
        /*04dc*/ 	.word	0x00010f50


	//   ....[39]....
        /*04e0*/ 	.word	0x00010f60


	//   ....[40]....
        /*04e4*/ 	.word	0x00010f70


	//   ....[41]....
        /*04e8*/ 	.word	0x00010f80


	//   ....[42]....
        /*04ec*/ 	.word	0x00011590


	//   ....[43]....
        /*04f0*/ 	.word	0x000115b0


	//   ....[44]....
        /*04f4*/ 	.word	0x000116e0


	//   ....[45]....
        /*04f8*/ 	.word	0x00011700


	//   ....[46]....
        /*04fc*/ 	.word	0x00011b80


	//   ....[47]....
        /*0500*/ 	.word	0x00011b90


	//   ....[48]....
        /*0504*/ 	.word	0x00011ee0


	//   ....[49]....
        /*0508*/ 	.word	0x00011ef0


	//   ....[50]....
        /*050c*/ 	.word	0x00012b30


	//   ....[51]....
        /*0510*/ 	.word	0x00012b40


	//   ....[52]....
        /*0514*/ 	.word	0x00012c40


	//   ....[53]....
        /*0518*/ 	.word	0x00012c60


	//   ....[54]....
        /*051c*/ 	.word	0x00012df0


	//   ....[55]....
        /*0520*/ 	.word	0x00013010


	//   ....[56]....
        /*0524*/ 	.word	0x00013040


	//   ....[57]....
        /*0528*/ 	.word	0x00013070


	//   ....[58]....
        /*052c*/ 	.word	0x000130a0


	//   ....[59]....
        /*0530*/ 	.word	0x000130d0


	//   ....[60]....
        /*0534*/ 	.word	0x00013100


	//   ....[61]....
        /*0538*/ 	.word	0x00013290


	//   ....[62]....
        /*053c*/ 	.word	0x000132c0


	//   ....[63]....
        /*0540*/ 	.word	0x000132f0


	//   ....[64]....
        /*0544*/ 	.word	0x00013320


	//   ....[65]....
        /*0548*/ 	.word	0x00013350


	//   ....[66]....
        /*054c*/ 	.word	0x00013380


	//   ....[67]....
        /*0550*/ 	.word	0x00013410


	//   ....[68]....
        /*0554*/ 	.word	0x00013440


	//   ....[69]....
        /*0558*/ 	.word	0x00013450


	//   ....[70]....
        /*055c*/ 	.word	0x00013490


	//   ....[71]....
        /*0560*/ 	.word	0x000150b0


	//   ....[72]....
        /*0564*/ 	.word	0x00015d60


	//   ....[73]....
        /*0568*/ 	.word	0x00015d80


	//   ....[74]....
        /*056c*/ 	.word	0x00015e50


	//   ....[75]....
        /*0570*/ 	.word	0x00015e70


	//   ....[76]....
        /*0574*/ 	.word	0x00015f10


	//   ....[77]....
        /*0578*/ 	.word	0x00015f30


	//   ....[78]....
        /*057c*/ 	.word	0x00015f40


	//   ....[79]....
        /*0580*/ 	.word	0x00015fd0


	//   ....[80]....
        /*0584*/ 	.word	0x00016020


	//   ....[81]....
        /*0588*/ 	.word	0x00016030


	//   ....[82]....
        /*058c*/ 	.word	0x00016060


	//   ....[83]....
        /*0590*/ 	.word	0x00016130


	//   ....[84]....
        /*0594*/ 	.word	0x00018e70


	//   ....[85]....
        /*0598*/ 	.word	0x00018ea0


	//   ....[86]....
        /*059c*/ 	.word	0x00018f00


	//   ....[87]....
        /*05a0*/ 	.word	0x00018f30


	//   ....[88]....
        /*05a4*/ 	.word	0x00018f60


	//   ....[89]....
        /*05a8*/ 	.word	0x00018f90


	//   ....[90]....
        /*05ac*/ 	.word	0x00018fc0


	//   ....[91]....
        /*05b0*/ 	.word	0x00018ff0


	//   ....[92]....
        /*05b4*/ 	.word	0x00019190


	//   ....[93]....
        /*05b8*/ 	.word	0x000191c0


	//   ....[94]....
        /*05bc*/ 	.word	0x000191f0


	//   ....[95]....
        /*05c0*/ 	.word	0x00019220


	//   ....[96]....
        /*05c4*/ 	.word	0x00019250


	//   ....[97]....
        /*05c8*/ 	.word	0x00019280


	//   ....[98]....
        /*05cc*/ 	.word	0x00019340


	//   ....[99]....
        /*05d0*/ 	.word	0x00019360


	//   ....[100]....
        /*05d4*/ 	.word	0x00019380


	//   ....[101]....
        /*05d8*/ 	.word	0x000193e0


	//   ....[102]....
        /*05dc*/ 	.word	0x00019e00


	//   ....[103]....
        /*05e0*/ 	.word	0x0001a460


	//   ....[104]....
        /*05e4*/ 	.word	0x0001a640


	//   ....[105]....
        /*05e8*/ 	.word	0x0001a690


	//   ....[106]....
        /*05ec*/ 	.word	0x0001a6f0


	//   ....[107]....
        /*05f0*/ 	.word	0x0001a800


	//   ....[108]....
        /*05f4*/ 	.word	0x0001a860


	//   ....[109]....
        /*05f8*/ 	.word	0x0001a980


	//   ....[110]....
        /*05fc*/ 	.word	0x0001a9e0


	//   ....[111]....
        /*0600*/ 	.word	0x0001aa80


	//   ....[112]....
        /*0604*/ 	.word	0x0001ab50


	//   ....[113]....
        /*0608*/ 	.word	0x0001ac50


	//   ....[114]....
        /*060c*/ 	.word	0x0001acd0


	//   ....[115]....
        /*0610*/ 	.word	0x0001adc0


	//   ....[116]....
        /*0614*/ 	.word	0x0001b0e0


	//   ....[117]....
        /*0618*/ 	.word	0x0001b180


	//   ....[118]....
        /*061c*/ 	.word	0x0001b2f0


	//   ....[119]....
        /*0620*/ 	.word	0x0001b360


	//   ....[120]....
        /*0624*/ 	.word	0x0001b3d0


	//   ....[121]....
        /*0628*/ 	.word	0x0001b440


	//   ....[122]....
        /*062c*/ 	.word	0x0001b4b0


	//   ....[123]....
        /*0630*/ 	.word	0x0001b530


	//   ....[124]....
        /*0634*/ 	.word	0x0001b5b0


	//   ....[125]....
        /*0638*/ 	.word	0x0001b640


	//   ....[126]....
        /*063c*/ 	.word	0x0001b6b0


	//   ....[127]....
        /*0640*/ 	.word	0x0001b720


	//   ....[128]....
        /*0644*/ 	.word	0x0001b790


	//   ....[129]....
        /*0648*/ 	.word	0x0001b810


	//   ....[130]....
        /*064c*/ 	.word	0x0001b880


	//   ....[131]....
        /*0650*/ 	.word	0x0001b930


	//   ....[132]....
        /*0654*/ 	.word	0x0001b980


	//   ....[133]....
        /*0658*/ 	.word	0x0001ba10


	//   ....[134]....
        /*065c*/ 	.word	0x0001bb40


	//----- nvinfo : EIATTR_REG_RECONFIG
	.align		4
.L_203:
        /*0660*/ 	.byte	0x01, 0x54
	.zero		2


	//----- nvinfo : EIATTR_SYSCALL_OFFSETS
	.align		4
        /*0664*/ 	.byte	0x04, 0x46
        /*0666*/ 	.short	(.L_205 - .L_204)


	//   ....[0]....
.L_204:
        /*0668*/ 	.word	0x000020e0


	//   ....[1]....
        /*066c*/ 	.word	0x00014d20


	//   ....[2]....
        /*0670*/ 	.word	0x00014e70


	//   ....[3]....
        /*0674*/ 	.word	0x00014f60


	//   ....[4]....
        /*0678*/ 	.word	0x00015810


	//----- nvinfo : EIATTR_MBARRIER_INSTR_OFFSETS
	.align		4
.L_205:
        /*067c*/ 	.byte	0x04, 0x39
        /*067e*/ 	.short	(.L_207 - .L_206)


	//   ....[0]....
.L_206:
        /*0680*/ 	.word	0x00000270
        /*0684*/ 	.word	0x000000ff
        /*0688*/ 	.word	0x0002d800
        /*068c*/ 	.short	0x0100
        /*068e*/ 	.byte	0x08
	.zero		1


	//   ....[1]....
        /*0690*/ 	.word	0x00000280
        /*0694*/ 	.word	0x000000ff
        /*0698*/ 	.word	0x0002d820
        /*069c*/ 	.short	0x0100
        /*069e*/ 	.byte	0x08
	.zero		1


	//   ....[2]....
        /*06a0*/ 	.word	0x00000370
        /*06a4*/ 	.word	0x000000ff
        /*06a8*/ 	.word	0x0002d830
        /*06ac*/ 	.short	0x0100
        /*06ae*/ 	.byte	0x08
	.zero		1


	//   ....[3]....
        /*06b0*/ 	.word	0x00000380
        /*06b4*/ 	.word	0x000000ff
        /*06b8*/ 	.word	0x0002d840
        /*06bc*/ 	.short	0x0100
        /*06be*/ 	.byte	0x08
	.zero		1


	//   ....[4]....
        /*06c0*/ 	.word	0x00000390
        /*06c4*/ 	.word	0x000000ff
        /*06c8*/ 	.word	0x0002d838
        /*06cc*/ 	.short	0x0100
        /*06ce*/ 	.byte	0x08
	.zero		1


	//   ....[5]....
        /*06d0*/ 	.word	0x000003a0
        /*06d4*/ 	.word	0x000000ff
        /*06d8*/ 	.word	0x0002d848
        /*06dc*/ 	.short	0x0100
        /*06de*/ 	.byte	0x08
	.zero		1


	//   ....[6]....
        /*06e0*/ 	.word	0x000004d0
        /*06e4*/ 	.word	0x000000ff
        /*06e8*/ 	.word	0x0002d850
        /*06ec*/ 	.short	0x0100
        /*06ee*/ 	.byte	0x08
	.zero		1


	//   ....[7]....
        /*06f0*/ 	.word	0x000004e0
        /*06f4*/ 	.word	0x000000ff
        /*06f8*/ 	.word	0x0002d860
        /*06fc*/ 	.short	0x0100
        /*06fe*/ 	.byte	0x08
	.zero		1


	//   ....[8]....
        /*0700*/ 	.word	0x000004f0
        /*0704*/ 	.word	0x000000ff
        /*0708*/ 	.word	0x0002d858
        /*070c*/ 	.short	0x0100
        /*070e*/ 	.byte	0x08
	.zero		1


	//   ....[9]....
        /*0710*/ 	.word	0x00000500
        /*0714*/ 	.word	0x000000ff
        /*0718*/ 	.word	0x0002d868
        /*071c*/ 	.short	0x0100
        /*071e*/ 	.byte	0x08
	.zero		1


	//   ....[10]....
        /*0720*/ 	.word	0x000005f0
        /*0724*/ 	.word	0x000000ff
        /*0728*/ 	.word	0x0002d870
        /*072c*/ 	.short	0x0100
        /*072e*/ 	.byte	0x06
	.zero		1


	//   ....[11]....
        /*0730*/ 	.word	0x00000600
        /*0734*/ 	.word	0x000000ff
        /*0738*/ 	.word	0x0002d880
        /*073c*/ 	.short	0x0100
        /*073e*/ 	.byte	0x06
	.zero		1


	//   ....[12]....
        /*0740*/ 	.word	0x00000610
        /*0744*/ 	.word	0x000000ff
        /*0748*/ 	.word	0x0002d878
        /*074c*/ 	.short	0x0100
        /*074e*/ 	.byte	0x06
	.zero		1


	//   ....[13]....
        /*0750*/ 	.word	0x00000620
        /*0754*/ 	.word	0x000000ff
        /*0758*/ 	.word	0x0002d888
        /*075c*/ 	.short	0x0100
        /*075e*/ 	.byte	0x06
	.zero		1


	//   ....[14]....
        /*0760*/ 	.word	0x00000750
        /*0764*/ 	.word	0x000000ff
        /*0768*/ 	.word	0x0002d890
        /*076c*/ 	.short	0x0100
        /*076e*/ 	.byte	0x08
	.zero		1


	//   ....[15]....
        /*0770*/ 	.word	0x00000760
        /*0774*/ 	.word	0x000000ff
        /*0778*/ 	.word	0x0002d8a0
        /*077c*/ 	.short	0x0100
        /*077e*/ 	.byte	0x08
	.zero		1


	//   ....[16]....
        /*0780*/ 	.word	0x00000770
        /*0784*/ 	.word	0x000000ff
        /*0788*/ 	.word	0x0002d898
        /*078c*/ 	.short	0x0100
        /*078e*/ 	.byte	0x08
	.zero		1


	//   ....[17]....
        /*0790*/ 	.word	0x00000780
        /*0794*/ 	.word	0x000000ff
        /*0798*/ 	.word	0x0002d8a8
        /*079c*/ 	.short	0x0100
        /*079e*/ 	.byte	0x08
	.zero		1


	//   ....[18]....
        /*07a0*/ 	.word	0x000008b0
        /*07a4*/ 	.word	0x000000ff
        /*07a8*/ 	.word	0x0002d8b0
        /*07ac*/ 	.short	0x0100
        /*07ae*/ 	.byte	0x08
	.zero		1


	//   ....[19]....
        /*07b0*/ 	.word	0x000008c0
        /*07b4*/ 	.word	0x000000ff
        /*07b8*/ 	.word	0x0002d8c0
        /*07bc*/ 	.short	0x0100
        /*07be*/ 	.byte	0x08
	.zero		1


	//   ....[20]....
        /*07c0*/ 	.word	0x000008d0
        /*07c4*/ 	.word	0x000000ff
        /*07c8*/ 	.word	0x0002d8b8
        /*07cc*/ 	.short	0x0100
        /*07ce*/ 	.byte	0x08
	.zero		1


	//   ....[21]....
        /*07d0*/ 	.word	0x000008e0
        /*07d4*/ 	.word	0x000000ff
        /*07d8*/ 	.word	0x0002d8c8
        /*07dc*/ 	.short	0x0100
        /*07de*/ 	.byte	0x08
	.zero		1


	//   ....[22]....
        /*07e0*/ 	.word	0x00002160
        /*07e4*/ 	.word	0x000000ff
        /*07e8*/ 	.word	0x0002d800
        /*07ec*/ 	.short	0x010a
        /*07ee*/ 	.byte	0x2a
	.zero		1


	//   ....[23]....
        /*07f0*/ 	.word	0x000021e0
        /*07f4*/ 	.word	0x0000005a
        /*07f8*/ 	.word	0x0002d830
        /*07fc*/ 	.short	0x010a
        /*07fe*/ 	.byte	0x3f
	.zero		1


	//   ....[24]....
        /*0800*/ 	.word	0x00002240
        /*0804*/ 	.word	0x0000005a
        /*0808*/ 	.word	0x0002d830
        /*080c*/ 	.short	0x010a
        /*080e*/ 	.byte	0x3f
	.zero		1


	//   ....[25]....
        /*0810*/ 	.word	0x00002a90
        /*0814*/ 	.word	0x0000005a
        /*0818*/ 	.word	0x00000000
        /*081c*/ 	.short	0x0101
        /*081e*/ 	.byte	0x3f
	.zero		1


	//   ....[26]....
        /*0820*/ 	.word	0x00005e00
        /*0824*/ 	.word	0x000000ff
        /*0828*/ 	.word	0x0002d830
        /*082c*/ 	.short	0x010a
        /*082e*/ 	.byte	0x06
	.zero		1


	//   ....[27]....
        /*0830*/ 	.word	0x00005e40
        /*0834*/ 	.word	0x000000ff
        /*0838*/ 	.word	0x0002d830
        /*083c*/ 	.short	0x010a
        /*083e*/ 	.byte	0x06
	.zero		1


	//   ....[28]....
        /*0840*/ 	.word	0x000060e0
        /*0844*/ 	.word	0x000000ff
        /*0848*/ 	.word	0x0002d850
        /*084c*/ 	.short	0x010a
        /*084e*/ 	.byte	0x06
	.zero		1


	//   ....[29]....
        /*0850*/ 	.word	0x00006120
        /*0854*/ 	.word	0x000000ff
        /*0858*/ 	.word	0x0002d850
        /*085c*/ 	.short	0x010a
        /*085e*/ 	.byte	0x06
	.zero		1


	//   ....[30]....
        /*0860*/ 	.word	0x00006eb0
        /*0864*/ 	.word	0x0000002a
        /*0868*/ 	.word	0x00000000
        /*086c*/ 	.short	0x0101
        /*086e*/ 	.byte	0x3f
	.zero		1


	//   ....[31]....
        /*0870*/ 	.word	0x00008aa0
        /*0874*/ 	.word	0x00000005
        /*0878*/ 	.word	0x00000000
        /*087c*/ 	.short	0x0101
        /*087e*/ 	.byte	0x3f
	.zero		1


	//   ....[32]....
        /*0880*/ 	.word	0x00009a30
        /*0884*/ 	.word	0x000000ff
        /*0888*/ 	.word	0x0002d830
        /*088c*/ 	.short	0x010a
        /*088e*/ 	.byte	0x06
	.zero		1


	//   ....[33]....
        /*0890*/ 	.word	0x00009a70
        /*0894*/ 	.word	0x000000ff
        /*0898*/ 	.word	0x0002d830
        /*089c*/ 	.short	0x010a
        /*089e*/ 	.byte	0x06
	.zero		1


	//   ....[34]....
        /*08a0*/ 	.word	0x00009d10
        /*08a4*/ 	.word	0x000000ff
        /*08a8*/ 	.word	0x0002d850
        /*08ac*/ 	.short	0x010a
        /*08ae*/ 	.byte	0x06
	.zero		1


	//   ....[35]....
        /*08b0*/ 	.word	0x00009d50
        /*08b4*/ 	.word	0x000000ff
        /*08b8*/ 	.word	0x0002d850
        /*08bc*/ 	.short	0x010a
        /*08be*/ 	.byte	0x06
	.zero		1


	//   ....[36]....
        /*08c0*/ 	.word	0x0000b610
        /*08c4*/ 	.word	0x0000001a
        /*08c8*/ 	.word	0x00000000
        /*08cc*/ 	.short	0x0101
        /*08ce*/ 	.byte	0x3f
	.zero		1


	//   ....[37]....
        /*08d0*/ 	.word	0x0000b7c0
        /*08d4*/ 	.word	0x0000001a
        /*08d8*/ 	.word	0x00000000
        /*08dc*/ 	.short	0x0101
        /*08de*/ 	.byte	0x3f
	.zero		1


	//   ....[38]....
        /*08e0*/ 	.word	0x0000c310
        /*08e4*/ 	.word	0x000000ff
        /*08e8*/ 	.word	0x0002d830
        /*08ec*/ 	.short	0x010a
        /*08ee*/ 	.byte	0x06
	.zero		1


	//   ....[39]....
        /*08f0*/ 	.word	0x0000c350
        /*08f4*/ 	.word	0x000000ff
        /*08f8*/ 	.word	0x0002d830
        /*08fc*/ 	.short	0x010a
        /*08fe*/ 	.byte	0x06
	.zero		1


	//   ....[40]....
        /*0900*/ 	.word	0x0000c5f0
        /*0904*/ 	.word	0x000000ff
        /*0908*/ 	.word	0x0002d850
        /*090c*/ 	.short	0x010a
        /*090e*/ 	.byte	0x06
	.zero		1


	//   ....[41]....
        /*0910*/ 	.word	0x0000c630
        /*0914*/ 	.word	0x000000ff
        /*0918*/ 	.word	0x0002d850
        /*091c*/ 	.short	0x010a
        /*091e*/ 	.byte	0x06
	.zero		1


	//   ....[42]....
        /*0920*/ 	.word	0x0000d360
        /*0924*/ 	.word	0x0000002a
        /*0928*/ 	.word	0x00000000
        /*092c*/ 	.short	0x0101
        /*092e*/ 	.byte	0x3f
	.zero		1


	//   ....[43]....
        /*0930*/ 	.word	0x0000ef70
        /*0934*/ 	.word	0x0000000d
        /*0938*/ 	.word	0x00000000
        /*093c*/ 	.short	0x0101
        /*093e*/ 	.byte	0x3f
	.zero		1


	//   ....[44]....
        /*0940*/ 	.word	0x0000fb40
        /*0944*/ 	.word	0x000000ff
        /*0948*/ 	.word	0x0002d850
        /*094c*/ 	.short	0x010a
        /*094e*/ 	.byte	0x09
	.zero		1


	//   ....[45]....
        /*0950*/ 	.word	0x0000fb80
        /*0954*/ 	.word	0x000000ff
        /*0958*/ 	.word	0x0002d850
        /*095c*/ 	.short	0x010a
        /*095e*/ 	.byte	0x09
	.zero		1


	//   ....[46]....
        /*0960*/ 	.word	0x000101c0
        /*0964*/ 	.word	0x00000004
        /*0968*/ 	.word	0x00000000
        /*096c*/ 	.short	0x0101
        /*096e*/ 	.byte	0x3f
	.zero		1


	//   ....[47]....
        /*0970*/ 	.word	0x000115c0
        /*0974*/ 	.word	0x000000ff
        /*0978*/ 	.word	0x00000000
        /*097c*/ 	.short	0x0101
        /*097e*/ 	.byte	0x04
	.zero		1


	//   ....[48]....
        /*0980*/ 	.word	0x00011a90
        /*0984*/ 	.word	0x000000ff
        /*0988*/ 	.word	0x00000000
        /*098c*/ 	.short	0x0101
        /*098e*/ 	.byte	0x04
	.zero		1


	//   ....[49]....
        /*0990*/ 	.word	0x000152d0
        /*0994*/ 	.word	0x00000000
        /*0998*/ 	.word	0x0002d840
        /*099c*/ 	.short	0x010a
        /*099e*/ 	.byte	0x3f
	.zero		1


	//   ....[50]....
        /*09a0*/ 	.word	0x00016200
        /*09a4*/ 	.word	0x00000011
        /*09a8*/ 	.word	0x0002d800
        /*09ac*/ 	.short	0x0107
        /*09ae*/ 	.byte	0x3f
	.zero		1


	//   ....[51]....
        /*09b0*/ 	.word	0x000162f0
        /*09b4*/ 	.word	0x00000011
        /*09b8*/ 	.word	0x0002d800
        /*09bc*/ 	.short	0x0101
        /*09be*/ 	.byte	0x3f
	.zero		1


	//   ....[52]....
        /*09c0*/ 	.word	0x00016310
        /*09c4*/ 	.word	0x00000011
        /*09c8*/ 	.word	0x0002d820
        /*09cc*/ 	.short	0x010a
        /*09ce*/ 	.byte	0x3f
	.zero		1


	//   ....[53]....
        /*09d0*/ 	.word	0x000166f0
        /*09d4*/ 	.word	0x00000003
        /*09d8*/ 	.word	0x0002d840
        /*09dc*/ 	.short	0x010a
        /*09de*/ 	.byte	0x3f
	.zero		1


	//   ....[54]....
        /*09e0*/ 	.word	0x00016b70
        /*09e4*/ 	.word	0x00000003
        /*09e8*/ 	.word	0x00000060
        /*09ec*/ 	.short	0x010a
        /*09ee*/ 	.byte	0x3f
	.zero		1


	//   ....[55]....
        /*09f0*/ 	.word	0x00017290
        /*09f4*/ 	.word	0x00000003
        /*09f8*/ 	.word	0x0002d840
        /*09fc*/ 	.short	0x010a
        /*09fe*/ 	.byte	0x3f
	.zero		1


	//   ....[56]....
        /*0a00*/ 	.word	0x00017710
        /*0a04*/ 	.word	0x0000000c
        /*0a08*/ 	.word	0x00000060
        /*0a0c*/ 	.short	0x010a
        /*0a0e*/ 	.byte	0x3f
	.zero		1


	//   ....[57]....
        /*0a10*/ 	.word	0x00017d80
        /*0a14*/ 	.word	0x00000002
        /*0a18*/ 	.word	0x0002d840
        /*0a1c*/ 	.short	0x010a
        /*0a1e*/ 	.byte	0x3f
	.zero		1


	//   ....[58]....
        /*0a20*/ 	.word	0x00018210
        /*0a24*/ 	.word	0x00000007
        /*0a28*/ 	.word	0x00000060
        /*0a2c*/ 	.short	0x010a
        /*0a2e*/ 	.byte	0x3f
	.zero		1


	//   ....[59]....
        /*0a30*/ 	.word	0x00018830
        /*0a34*/ 	.word	0x00000003
        /*0a38*/ 	.word	0x0002d860
        /*0a3c*/ 	.short	0x010a
        /*0a3e*/ 	.byte	0x3f
	.zero		1


	//   ....[60]....
        /*0a40*/ 	.word	0x00019d80
        /*0a44*/ 	.word	0x00000009
        /*0a48*/ 	.word	0x0002d820
        /*0a4c*/ 	.short	0x010a
        /*0a4e*/ 	.byte	0x3f
	.zero		1


	//   ....[61]....
        /*0a50*/ 	.word	0x00019f20
        /*0a54*/ 	.word	0x00000007
        /*0a58*/ 	.word	0x00000000
        /*0a5c*/ 	.short	0x010a
        /*0a5e*/ 	.byte	0x3f
	.zero		1


	//   ....[62]....
        /*0a60*/ 	.word	0x00019f90
        /*0a64*/ 	.word	0x00000003
        /*0a68*/ 	.word	0x00000000
        /*0a6c*/ 	.short	0x010a
        /*0a6e*/ 	.byte	0x3f
	.zero		1


	//   ....[63]....
        /*0a70*/ 	.word	0x00019ff0
        /*0a74*/ 	.word	0x00000005
        /*0a78*/ 	.word	0x00000000
        /*0a7c*/ 	.short	0x010a
        /*0a7e*/ 	.byte	0x3f
	.zero		1


	//   ....[64]....
        /*0a80*/ 	.word	0x0001a020
        /*0a84*/ 	.word	0x00000003
        /*0a88*/ 	.word	0x00000000
        /*0a8c*/ 	.short	0x010a
        /*0a8e*/ 	.byte	0x3f
	.zero		1


	//   ....[65]....
        /*0a90*/ 	.word	0x0001a090
        /*0a94*/ 	.word	0x00000003
        /*0a98*/ 	.word	0x0002d800
        /*0a9c*/ 	.short	0x010a
        /*0a9e*/ 	.byte	0x3f
	.zero		1


	//   ....[66]....
        /*0aa0*/ 	.word	0x0001a0e0
        /*0aa4*/ 	.word	0x0000005a
        /*0aa8*/ 	.word	0x0002d830
        /*0aac*/ 	.short	0x010a
        /*0aae*/ 	.byte	0x3f
	.zero		1


	//   ....[67]....
        /*0ab0*/ 	.word	0x0001a140
        /*0ab4*/ 	.word	0x00000005
        /*0ab8*/ 	.word	0x0002d830
        /*0abc*/ 	.short	0x010a
        /*0abe*/ 	.byte	0x3f
	.zero		1


	//   ....[68]....
        /*0ac0*/ 	.word	0x0001a1a0
        /*0ac4*/ 	.word	0x00000005
        /*0ac8*/ 	.word	0x0002d850
        /*0acc*/ 	.short	0x010a
        /*0ace*/ 	.byte	0x3f
	.zero		1


	//   ....[69]....
        /*0ad0*/ 	.word	0x0001a200
        /*0ad4*/ 	.word	0x00000007
        /*0ad8*/ 	.word	0x0002d830
        /*0adc*/ 	.short	0x010a
        /*0ade*/ 	.byte	0x3f
	.zero		1


	//   ....[70]....
        /*0ae0*/ 	.word	0x0001a260
        /*0ae4*/ 	.word	0x00000007
        /*0ae8*/ 	.word	0x0002d850
        /*0aec*/ 	.short	0x010a
        /*0aee*/ 	.byte	0x3f
	.zero		1


	//   ....[71]....
        /*0af0*/ 	.word	0x0001a2c0
        /*0af4*/ 	.word	0x00000007
        /*0af8*/ 	.word	0x0002d830
        /*0afc*/ 	.short	0x010a
        /*0afe*/ 	.byte	0x3f
	.zero		1


	//   ....[72]....
        /*0b00*/ 	.word	0x0001a320
        /*0b04*/ 	.word	0x00000007
        /*0b08*/ 	.word	0x0002d850
        /*0b0c*/ 	.short	0x010a
        /*0b0e*/ 	.byte	0x3f
	.zero		1


	//   ....[73]....
        /*0b10*/ 	.word	0x0001a380
        /*0b14*/ 	.word	0x00000005
        /*0b18*/ 	.word	0x0002d850
        /*0b1c*/ 	.short	0x010a
        /*0b1e*/ 	.byte	0x3f
	.zero		1


	//   ....[74]....
        /*0b20*/ 	.word	0x0001a520
        /*0b24*/ 	.word	0x00000000
        /*0b28*/ 	.word	0x0002d840
        /*0b2c*/ 	.short	0x010a
        /*0b2e*/ 	.byte	0x3f
	.zero		1


	//   ....[75]....
        /*0b30*/ 	.word	0x0001ae00
        /*0b34*/ 	.word	0x00000011
        /*0b38*/ 	.word	0x0002d820
        /*0b3c*/ 	.short	0x010a
        /*0b3e*/ 	.byte	0x3f
	.zero		1


	//   ....[76]....
        /*0b40*/ 	.word	0x0001ae50
        /*0b44*/ 	.word	0x00000003
        /*0b48*/ 	.word	0x0002d840
        /*0b4c*/ 	.short	0x010a
        /*0b4e*/ 	.byte	0x3f
	.zero		1


	//   ....[77]....
        /*0b50*/ 	.word	0x0001aea0
        /*0b54*/ 	.word	0x00000003
        /*0b58*/ 	.word	0x00000060
        /*0b5c*/ 	.short	0x010a
        /*0b5e*/ 	.byte	0x3f
	.zero		1


	//   ....[78]....
        /*0b60*/ 	.word	0x0001aef0
        /*0b64*/ 	.word	0x00000003
        /*0b68*/ 	.word	0x0002d840
        /*0b6c*/ 	.short	0x010a
        /*0b6e*/ 	.byte	0x3f
	.zero		1


	//   ....[79]....
        /*0b70*/ 	.word	0x0001af40
        /*0b74*/ 	.word	0x0000000c
        /*0b78*/ 	.word	0x00000060
        /*0b7c*/ 	.short	0x010a
        /*0b7e*/ 	.byte	0x3f
	.zero		1


	//   ....[80]....
        /*0b80*/ 	.word	0x0001af90
        /*0b84*/ 	.word	0x00000002
        /*0b88*/ 	.word	0x0002d840
        /*0b8c*/ 	.short	0x010a
        /*0b8e*/ 	.byte	0x3f
	.zero		1


	//   ....[81]....
        /*0b90*/ 	.word	0x0001afe0
        /*0b94*/ 	.word	0x00000007
        /*0b98*/ 	.word	0x00000060
        /*0b9c*/ 	.short	0x010a
        /*0b9e*/ 	.byte	0x3f
	.zero		1


	//   ....[82]....
        /*0ba0*/ 	.word	0x0001b030
        /*0ba4*/ 	.word	0x00000003
        /*0ba8*/ 	.word	0x0002d860
        /*0bac*/ 	.short	0x010a
        /*0bae*/ 	.byte	0x3f
	.zero		1


	//   ....[83]....
        /*0bb0*/ 	.word	0x0001ba60
        /*0bb4*/ 	.word	0x00000009
        /*0bb8*/ 	.word	0x0002d820
        /*0bbc*/ 	.short	0x010a
        /*0bbe*/ 	.byte	0x3f
	.zero		1


	//   ....[84]....
        /*0bc0*/ 	.word	0x0001bc00
        /*0bc4*/ 	.word	0x00000007
        /*0bc8*/ 	.word	0x00000000
        /*0bcc*/ 	.short	0x010a
        /*0bce*/ 	.byte	0x3f
	.zero		1


	//   ....[85]....
        /*0bd0*/ 	.word	0x0001bc50
        /*0bd4*/ 	.word	0x00000003
        /*0bd8*/ 	.word	0x00000000
        /*0bdc*/ 	.short	0x010a
        /*0bde*/ 	.byte	0x3f
	.zero		1


	//   ....[86]....
        /*0be0*/ 	.word	0x0001bca0
        /*0be4*/ 	.word	0x00000005
        /*0be8*/ 	.word	0x00000000
        /*0bec*/ 	.short	0x010a
        /*0bee*/ 	.byte	0x3f
	.zero		1


	//----- nvinfo : EIATTR_NUM_MBARRIERS
	.align		4
.L_207:
        /*0bf0*/ 	.byte	0x03, 0x38
        /*0bf2*/ 	.short	0x0016


	//----- nvinfo : EIATTR_EXIT_INSTR_OFFSETS
	.align		4
        /*0bf4*/ 	.byte	0x04, 0x1c
        /*0bf6*/ 	.short	(.L_209 - .L_208)


	//   ....[0]....
.L_208:
        /*0bf8*/ 	.word	0x00000a80


	//   ....[1]....
        /*0bfc*/ 	.word	0x00012d90


	//   ....[2]....
        /*0c00*/ 	.word	0x0001a070


	//----- nvinfo : EIATTR_MAX_THREADS
	.align		4
.L_209:
        /*0c04*/ 	.byte	0x04, 0x05
        /*0c06*/ 	.short	(.L_211 - .L_210)
.L_210:
        /*0c08*/ 	.word	0x00000200
        /*0c0c*/ 	.word	0x00000001
        /*0c10*/ 	.word	0x00000001


	//----- nvinfo : EIATTR_CRS_STACK_SIZE
	.align		4
.L_211:
        /*0c14*/ 	.byte	0x04, 0x1e
        /*0c16*/ 	.short	(.L_213 - .L_212)
.L_212:
        /*0c18*/ 	.word	0x00000000


	//----- nvinfo : EIATTR_CBANK_PARAM_SIZE
	.align		4
.L_213:
        /*0c1c*/ 	.byte	0x03, 0x19
        /*0c1e*/ 	.short	0x0af0


	//----- nvinfo : EIATTR_PARAM_CBANK
	.align		4
        /*0c20*/ 	.byte	0x04, 0x0a
        /*0c22*/ 	.short	(.L_215 - .L_214)
	.align		4
.L_214:
        /*0c24*/ 	.word	index@(.nv.constant0._ZN7cutlass13device_kernelIN5flash11enable_sm90INS1_16FlashAttnFwdSm90INS1_25CollectiveMainloopFwdSm90ILi2EN4cute5tupleIJNS5_1CILi1EEES8_S8_EEENS6_IJNS7_ILi192EEENS7_ILi128EEENS7_ILi96EEEEEELi96ENS_10bfloat16_tEfNS_4arch4Sm90ELb0ELb1ELb1ELb1ELb0ELb0ELb0ELb0ELb1ELb1ELb1ELb0EEENS1_21CollectiveEpilogueFwdINS6_IJSA_SC_SB_EEES9_SE_SG_Li384ELb1ELb1ELb1ELb0EEENS1_36VarlenDynamicPersistentTileSchedulerILi192ELi128ELi384ELi128ELb1ELb1ELb1ELb1ELb0ELb1EEEEEEEEEvNT_6ParamsE)
        /*0c28*/ 	.short	0x0210
        /*0c2a*/ 	.short	0x0af0


	//----- nvinfo : EIATTR_SW_WAR
	.align		4
.L_215:
        /*0c2c*/ 	.byte	0x04, 0x36
        /*0c2e*/ 	.short	(.L_217 - .L_216)
.L_216:
        /*0c30*/ 	.word	0x00000008
.L_217:


//--------------------- .nv.info._ZN7cutlass13device_kernelIN5flash11enable_sm90INS1_16FlashAttnFwdSm90INS1_25CollectiveMainloopFwdSm90ILi2EN4cute5tupleIJNS5_1CILi1EEES8_S8_EEENS6_IJNS7_ILi192EEENS7_ILi128EEENS7_ILi96EEEEEELi96ENS_10bfloat16_tEfNS_4arch4Sm90ELb0ELb1ELb1ELb1ELb0ELb1ELb0ELb0ELb1ELb1ELb1ELb0EEENS1_21CollectiveEpilogueFwdINS6_IJSA_SC_SB_EEES9_SE_SG_Li384ELb1ELb1ELb1ELb0EEENS1_36VarlenDynamicPersistentTileSchedulerILi192ELi128ELi384ELi128ELb1ELb1ELb1ELb1ELb0ELb1EEEEEEEEEvNT_6ParamsE --------------------------
	.section	.nv.info._ZN7cutlass13device_kernelIN5flash11enable_sm90INS1_16FlashAttnFwdSm90INS1_25CollectiveMainloopFwdSm90ILi2EN4cute5tupleIJNS5_1CILi1EEES8_S8_EEENS6_IJNS7_ILi192EEENS7_ILi128EEENS7_ILi96EEEEEELi96ENS_10bfloat16_tEfNS_4arch4Sm90ELb0ELb1ELb1ELb1ELb0ELb1ELb0ELb0ELb1ELb1ELb1ELb0EEENS1_21CollectiveEpilogueFwdINS6_IJSA_SC_SB_EEES9_SE_SG_Li384ELb1ELb1ELb1ELb0EEENS1_36VarlenDynamicPersistentTileSchedulerILi192ELi128ELi384ELi128ELb1ELb1ELb1ELb1ELb0ELb1EEEEEEEEEvNT_6ParamsE,"",@"SHT_CUDA_INFO"
	.sectionflags	@""
	.align	4


	//----- nvinfo : EIATTR_CUDA_API_VERSION
	.align		4
        /*0000*/ 	.byte	0x04, 0x37
        /*0002*/ 	.short	(.L_219 - .L_218)
.L_218:
        /*0004*/ 	.word	0x00000082


	//----- nvinfo : EIATTR_KPARAM_INFO
	.align		4
.L_219:
        /*0008*/ 	.byte	0x04, 0x17
        /*000a*/ 	.short	(.L_221 - .L_220)
.L_220:
        /*000c*/ 	.word	0x00000000
        /*0010*/ 	.short	0x0000
        /*0012*/ 	.short	0x0070
        /*0014*/ 	.byte	0x00, 0xf0, 0x01, 0x2a


	//----- nvinfo : EIATTR_SPARSE_MMA_MASK
	.align		4
.L_221:
        /*0018*/ 	.byte	0x03, 0x50
        /*001a*/ 	.short	0x0000


	//----- nvinfo : EIATTR_MAXREG_COUNT
	.align		4
        /*001c*/ 	.byte	0x03, 0x1b
        /*001e*/ 	.short	0x0080


	//----- nvinfo : EIATTR_NUM_BARRIERS
	.align		4
        /*0020*/ 	.byte	0x02, 0x4c
        /*0022*/ 	.byte	0x10
	.zero		1


	//----- nvinfo : EIATTR_EXTERNS
	.align		4
        /*0024*/ 	.byte	0x04, 0x0f
        /*0026*/ 	.short	(.L_223 - .L_222)


	//   ....[0]....
	.align		4
.L_222:
        /*0028*/ 	.word	index@(__assertfail)


	//----- nvinfo : EIATTR_ANNOTATIONS
	.align		4
.L_223:
        /*002c*/ 	.byte	0x04, 0x55
        /*002e*/ 	.short	(.L_225 - .L_224)


	//   ....[0]....
.L_224:
        /* <DEDUP_REMOVED lines=93> */


	//----- nvinfo : EIATTR_MERCURY_ISA_VERSION
	.align		4
.L_225:
        /*05e8*/ 	.byte	0x03, 0x5f
        /*05ea*/ 	.short	0x0101


	//----- nvinfo : EIATTR_UNUSED_LOAD_BYTE_OFFSET
	.align		4
        /*05ec*/ 	.byte	0x04, 0x44
        /*05ee*/ 	.short	(.L_227 - .L_226)


	//   ....[0]....
.L_226:
        /*05f0*/ 	.word	0x00000af0
        /*05f4*/ 	.word	0x0000fff0


	//   ....[1]....
        /*05f8*/ 	.word	0x0001b290
        /*05fc*/ 	.word	0x0000fff0


	//----- nvinfo : EIATTR_INT_WARP_WIDE_INSTR_OFFSETS
	.align		4
.L_227:
        /*0600*/ 	.byte	0x04, 0x31
        /*0602*/ 	.short	(.L_229 - .L_228)


	//   ....[0]....
.L_228:
        /*0604*/ 	.word	0x00000190


	//   ....[1]....
        /*0608*/ 	.word	0x000001d0


	//   ....[2]....
        /*060c*/ 	.word	0x00000240


	//   ....[3]....
        /*0610*/ 	.word	0x00021970


	//   ....[4]....
        /*0614*/ 	.word	0x00021a00


	//   ....[5]....
        /*0618*/ 	.word	0x000254e0


	//   ....[6]....
        /*061c*/ 	.word	0x00025570


	//----- nvinfo : EIATTR_COOP_GROUP_MASK_REGIDS
	.align		4
.L_229:
        /*0620*/ 	.byte	0x04, 0x29
        /*0622*/ 	.short	(.L_231 - .L_230)


	//   ....[0]....
.L_230:
        /*0624*/ 	.word	0xffffffff


	//   ....[1]....
        /*0628*/ 	.word	0xffffffff


	//   ....[2]....
        /*062c*/ 	.word	0xffffffff


	//   ....[3]....
        /*0630*/ 	.word	0xffffffff


	//   ....[4]....
        /*0634*/ 	.word	0xffffffff


	//   ....[5]....
        /*0638*/ 	.word	0xffffffff


	//   ....[6]....
        /*063c*/ 	.word	0xffffffff


	//   ....[7]....
        /*0640*/ 	.word	0xffffffff


	//   ....[8]....
        /*0644*/ 	.word	0xffffffff


	//   ....[9]....
        /*0648*/ 	.word	0xffffffff


	//   ....[10]....
        /*064c*/ 	.word	0xffffffff


	//   ....[11]....
        /*0650*/ 	.word	0xffffffff


	//   ....[12]....
        /*0654*/ 	.word	0xffffffff


	//   ....[13]....
        /*0658*/ 	.word	0xffffffff


	//   ....[14]....
        /*065c*/ 	.word	0xffffffff


	//   ....[15]....
        /*0660*/ 	.word	0xffffffff


	//   ....[16]....
        /*0664*/ 	.word	0xffffffff


	//   ....[17]....
        /*0668*/ 	.word	0xffffffff


	//   ....[18]....
        /*066c*/ 	.word	0xffffffff


	//   ....[19]....
        /*0670*/ 	.word	0xffffffff


	//   ....[20]....
        /*0674*/ 	.word	0xffffffff


	//   ....[21]....
        /*0678*/ 	.word	0xffffffff


	//   ....[22]....
        /*067c*/ 	.word	0xffffffff


	//   ....[23]....
        /*0680*/ 	.word	0xffffffff


	//   ....[24]....
        /*0684*/ 	.word	0xffffffff


	//   ....[25]....
        /*0688*/ 	.word	0xffffffff


	//   ....[26]....
        /*068c*/ 	.word	0xffffffff


	//   ....[27]....
        /*0690*/ 	.word	0xffffffff


	//   ....[28]....
        /*0694*/ 	.word	0xffffffff


	//   ....[29]....
        /*0698*/ 	.word	0xffffffff


	//   ....[30]....
        /*069c*/ 	.word	0xffffffff


	//   ....[31]....
        /*06a0*/ 	.word	0xffffffff


	//   ....[32]....
        /*06a4*/ 	.word	0xffffffff


	//   ....[33]....
        /*06a8*/ 	.word	0xffffffff


	//   ....[34]....
        /*06ac*/ 	.word	0xffffffff


	//   ....[35]....
        /*06b0*/ 	.word	0xffffffff


	//   ....[36]....
        /*06b4*/ 	.word	0xffffffff


	//   ....[37]....
        /*06b8*/ 	.word	0xffffffff


	//   ....[38]....
        /*06bc*/ 	.word	0xffffffff


	//   ....[39]....
        /*06c0*/ 	.word	0xffffffff


	//   ....[40]....
        /*06c4*/ 	.word	0xffffffff


	//   ....[41]....
        /*06c8*/ 	.word	0xffffffff


	//   ....[42]....
        /*06cc*/ 	.word	0xffffffff


	//   ....[43]....
        /*06d0*/ 	.word	0xffffffff


	//   ....[44]....
        /*06d4*/ 	.word	0xffffffff


	//   ....[45]....
        /*06d8*/ 	.word	0xffffffff


	//   ....[46]....
        /*06dc*/ 	.word	0xffffffff


	//   ....[47]....
        /*06e0*/ 	.word	0xffffffff


	//   ....[48]....
        /*06e4*/ 	.word	0xffffffff


	//   ....[49]....
        /*06e8*/ 	.word	0xffffffff


	//   ....[50]....
        /*06ec*/ 	.word	0xffffffff


	//   ....[51]....
        /*06f0*/ 	.word	0xffffffff


	//   ....[52]....
        /*06f4*/ 	.word	0xffffffff


	//   ....[53]....
        /*06f8*/ 	.word	0xffffffff


	//   ....[54]....
        /*06fc*/ 	.word	0xffffffff


	//   ....[55]....
        /*0700*/ 	.word	0xffffffff


	//   ....[56]....
        /*0704*/ 	.word	0xffffffff


	//   ....[57]....
        /*0708*/ 	.word	0xffffffff


	//   ....[58]....
        /*070c*/ 	.word	0xffffffff


	//   ....[59]....
        /*0710*/ 	.word	0xffffffff


	//   ....[60]....
        /*0714*/ 	.word	0xffffffff


	//   ....[61]....
        /*0718*/ 	.word	0xffffffff


	//   ....[62]....
        /*071c*/ 	.word	0xffffffff


	//   ....[63]....
        /*0720*/ 	.word	0xffffffff


	//   ....[64]....
        /*0724*/ 	.word	0xffffffff


	//   ....[65]....
        /*0728*/ 	.word	0xffffffff


	//   ....[66]....
        /*072c*/ 	.word	0xffffffff


	//   ....[67]....
        /*0730*/ 	.word	0xffffffff


	//   ....[68]....
        /*0734*/ 	.word	0xffffffff


	//   ....[69]....
        /*0738*/ 	.word	0xffffffff


	//   ....[70]....
        /*073c*/ 	.word	0xffffffff


	//   ....[71]....
        /*0740*/ 	.word	0xffffffff


	//   ....[72]....
        /*0744*/ 	.word	0xffffffff


	//   ....[73]....
        /*0748*/ 	.word	0xffffffff


	//   ....[74]....
        /*074c*/ 	.word	0xffffffff


	//   ....[75]....
        /*0750*/ 	.word	0xffffffff


	//   ....[76]....
        /*0754*/ 	.word	0xffffffff


	//   ....[77]....
        /*0758*/ 	.word	0xffffffff


	//   ....[78]....
        /*075c*/ 	.word	0xffffffff


	//   ....[79]....
        /*0760*/ 	.word	0xffffffff


	//   ....[80]....
        /*0764*/ 	.word	0xffffffff


	//   ....[81]....
        /*0768*/ 	.word	0xffffffff


	//   ....[82]....
        /*076c*/ 	.word	0xffffffff


	//   ....[83]....
        /*0770*/ 	.word	0xffffffff


	//   ....[84]....
        /*0774*/ 	.word	0xffffffff


	//   ....[85]....
        /*0778*/ 	.word	0xffffffff


	//   ....[86]....
        /*077c*/ 	.word	0xffffffff


	//   ....[87]....
        /*0780*/ 	.word	0xffffffff


	//   ....[88]....
        /*0784*/ 	.word	0xffffffff


	//   ....[89]....
        /*0788*/ 	.word	0xffffffff


	//   ....[90]....
        /*078c*/ 	.word	0xffffffff


	//   ....[91]....
        /*0790*/ 	.word	0xffffffff


	//   ....[92]....
        /*0794*/ 	.word	0xffffffff


	//   ....[93]....
        /*0798*/ 	.word	0xffffffff


	//   ....[94]....
        /*079c*/ 	.word	0xffffffff


	//   ....[95]....
        /*07a0*/ 	.word	0xffffffff


	//   ....[96]....
        /*07a4*/ 	.word	0xffffffff


	//   ....[97]....
        /*07a8*/ 	.word	0xffffffff


	//   ....[98]....
        /*07ac*/ 	.word	0xffffffff


	//   ....[99]....
        /*07b0*/ 	.word	0xffffffff


	//   ....[100]....
        /*07b4*/ 	.word	0xffffffff


	//   ....[101]....
        /*07b8*/ 	.word	0xffffffff


	//   ....[102]....
        /*07bc*/ 	.word	0xffffffff


	//   ....[103]....
        /*07c0*/ 	.word	0xffffffff


	//   ....[104]....
        /*07c4*/ 	.word	0xffffffff


	//   ....[105]....
        /*07c8*/ 	.word	0xffffffff


	//   ....[106]....
        /*07cc*/ 	.word	0xffffffff


	//   ....[107]....
        /*07d0*/ 	.word	0xffffffff


	//   ....[108]....
        /*07d4*/ 	.word	0xffffffff


	//   ....[109]....
        /*07d8*/ 	.word	0xffffffff


	//   ....[110]....
        /*07dc*/ 	.word	0xffffffff


	//   ....[111]....
        /*07e0*/ 	.word	0xffffffff


	//   ....[112]....
        /*07e4*/ 	.word	0x0500000f


	//   ....[113]....
        /*07e8*/ 	.word	0x0500000f


	//   ....[114]....
        /*07ec*/ 	.word	0x0500000f


	//   ....[115]....
        /*07f0*/ 	.word	0x0500000f


	//   ....[116]....
        /*07f4*/ 	.word	0x0500000f


	//   ....[117]....
        /*07f8*/ 	.word	0x0500000f


	//   ....[118]....
        /*07fc*/ 	.word	0x0500000f


	//   ....[119]....
        /*0800*/ 	.word	0x0500000f


	//   ....[120]....
        /*0804*/ 	.word	0x0500000f


	//   ....[121]....
        /*0808*/ 	.word	0x0500000f


	//   ....[122]....
        /*080c*/ 	.word	0x0500000f


	//   ....[123]....
        /*0810*/ 	.word	0x0500000f


	//   ....[124]....
        /*0814*/ 	.word	0x0500000f


	//   ....[125]....
        /*0818*/ 	.word	0x0500000f


	//   ....[126]....
        /*081c*/ 	.word	0x0500000f


	//   ....[127]....
        /*0820*/ 	.word	0x0500000f


	//   ....[128]....
        /*0824*/ 	.word	0x0500000f


	//   ....[129]....
        /*0828*/ 	.word	0x0500000f


	//   ....[130]....
        /*082c*/ 	.word	0x0500000f


	//   ....[131]....
        /*0830*/ 	.word	0x0500000f


	//   ....[132]....
        /*0834*/ 	.word	0x0500000f


	//   ....[133]....
        /*0838*/ 	.word	0x0500000f


	//   ....[134]....
        /*083c*/ 	.word	0x0500000f


	//   ....[135]....
        /*0840*/ 	.word	0x0500000f


	//   ....[136]....
        /*0844*/ 	.word	0x0500000f


	//   ....[137]....
        /*0848*/ 	.word	0x0500000f


	//   ....[138]....
        /*084c*/ 	.word	0x0500000f


	//   ....[139]....
        /*0850*/ 	.word	0x0500000f


	//   ....[140]....
        /*0854*/ 	.word	0x0500000f


	//   ....[141]....
        /*0858*/ 	.word	0x0500000f


	//   ....[142]....
        /*085c*/ 	.word	0x0500000f


	//   ....[143]....
        /*0860*/ 	.word	0x0500000f


	//   ....[144]....
        /*0864*/ 	.word	0x0500000f


	//   ....[145]....
        /*0868*/ 	.word	0x0500000f


	//   ....[146]....
        /*086c*/ 	.word	0x0500000f


	//   ....[147]....
        /*0870*/ 	.word	0x0500000f


	//   ....[148]....
        /*0874*/ 	.word	0x0500000f


	//   ....[149]....
        /*0878*/ 	.word	0x0500000f


	//   ....[150]....
        /*087c*/ 	.word	0x0500000f


	//   ....[151]....
        /*0880*/ 	.word	0x0500000f


	//   ....[152]....
        /*0884*/ 	.word	0x0500000f


	//   ....[153]....
        /*0888*/ 	.word	0x0500000f


	//   ....[154]....
        /*088c*/ 	.word	0x0500000f


	//   ....[155]....
        /*0890*/ 	.word	0x0500000f


	//   ....[156]....
        /*0894*/ 	.word	0x0500000f


	//   ....[157]....
        /*0898*/ 	.word	0x0500000f


	//   ....[158]....
        /*089c*/ 	.word	0x0500000f


	//   ....[159]....
        /*08a0*/ 	.word	0x0500000f


	//   ....[160]....
        /*08a4*/ 	.word	0x0500000f


	//   ....[161]....
        /*08a8*/ 	.word	0x0500000f


	//   ....[162]....
        /*08ac*/ 	.word	0x0500000f


	//   ....[163]....
        /*08b0*/ 	.word	0x0500000f


	//   ....[164]....
        /*08b4*/ 	.word	0x0500000f


	//   ....[165]....
        /*08b8*/ 	.word	0x0500000f


	//----- nvinfo : EIATTR_COOP_GROUP_INSTR_OFFSETS
	.align		4
.L_231:
        /*08bc*/ 	.byte	0x04, 0x28
        /*08be*/ 	.short	(.L_233 - .L_232)


	//   ....[0]....
.L_232:
        /*08c0*/ 	.word	0x00000070


	//   ....[1]....
        /*08c4*/ 	.word	0x000001a0


	//   ....[2]....
        /*08c8*/ 	.word	0x000001f0


	//   ....[3]....
        /*08cc*/ 	.word	0x00000420


	//   ....[4]....
        /*08d0*/ 	.word	0x00000580


	//   ....[5]....
        /*08d4*/ 	.word	0x000006a0


	//   ....[6]....
        /*08d8*/ 	.word	0x00000800


	//   ....[7]....
        /*08dc*/ 	.word	0x00007ca0


	//   ....[8]....
        /*08e0*/ 	.word	0x00008430


	//   ....[9]....
        /*08e4*/ 	.word	0x00008440


	//   ....[10]....
        /*08e8*/ 	.word	0x00008450


	//   ....[11]....
        /*08ec*/ 	.word	0x00008460


	//   ....[12]....
        /*08f0*/ 	.word	0x0000a3a0


	//   ....[13]....
        /*08f4*/ 	.word	0x0000a3b0


	//   ....[14]....
        /*08f8*/ 	.word	0x0000a3c0


	//   ....[15]....
        /*08fc*/ 	.word	0x0000a3d0


	//   ....[16]....
        /*0900*/ 	.word	0x0000ca70


	//   ....[17]....
        /*0904*/ 	.word	0x0000d2b0


	//   ....[18]....
        /*0908*/ 	.word	0x0000e590


	//   ....[19]....
        /*090c*/ 	.word	0x0000e630


	//   ....[20]....
        /*0910*/ 	.word	0x0000ef10


	//   ....[21]....
        /*0914*/ 	.word	0x0000ef80


	//   ....[22]....
        /*0918*/ 	.word	0x0000fbe0


	//   ....[23]....
        /*091c*/ 	.word	0x000109d0


	//   ....[24]....
        /*0920*/ 	.word	0x000115a0


	//   ....[25]....
        /*0924*/ 	.word	0x00011fb0


	//   ....[26]....
        /*0928*/ 	.word	0x00011fd0


	//   ....[27]....
        /*092c*/ 	.word	0x00012c80


	//   ....[28]....
        /*0930*/ 	.word	0x00012cb0


	//   ....[29]....
        /*0934*/ 	.word	0x00013b30


	//   ....[30]....
        /*0938*/ 	.word	0x00014db0


	//   ....[31]....
        /*093c*/ 	.word	0x00014e10


	//   ....[32]....
        /*0940*/ 	.word	0x00015520


	//   ....[33]....
        /*0944*/ 	.word	0x00015540


	//   ....[34]....
        /*0948*/ 	.word	0x000169c0


	//   ....[35]....
        /*094c*/ 	.word	0x00017120


	//   ....[36]....
        /*0950*/ 	.word	0x00018080


	//   ....[37]....
        /*0954*/ 	.word	0x00018a80


	//   ....[38]....
        /*0958*/ 	.word	0x00018aa0


	//   ....[39]....
        /*095c*/ 	.word	0x00019810


	//   ....[40]....
        /*0960*/ 	.word	0x00019830


	//   ....[41]....
        /*0964*/ 	.word	0x0001a600


	//   ....[42]....
        /*0968*/ 	.word	0x0001a810


	//   ....[43]....
        /*096c*/ 	.word	0x0001a840


	//   ....[44]....
        /*0970*/ 	.word	0x0001ad50


	//   ....[45]....
        /*0974*/ 	.word	0x0001ad90


	//   ....[46]....
        /*0978*/ 	.word	0x0001bc40


	//   ....[47]....
        /*097c*/ 	.word	0x0001bc60


	//   ....[48]....
        /*0980*/ 	.word	0x0001bc70


	//   ....[49]....
        /*0984*/ 	.word	0x0001bc80


	//   ....[50]....
        /*0988*/ 	.word	0x0001c330


	//   ....[51]....
        /*098c*/ 	.word	0x0001c340


	//   ....[52]....
        /*0990*/ 	.word	0x0001c490


	//   ....[53]....
        /*0994*/ 	.word	0x0001c4a0


	//   ....[54]....
        /*0998*/ 	.word	0x0001c890


	//   ....[55]....
        /*099c*/ 	.word	0x0001c8a0


	//   ....[56]....
        /*09a0*/ 	.word	0x0001ce00


	//   ....[57]....
        /*09a4*/ 	.word	0x0001ce10


	//   ....[58]....
        /*09a8*/ 	.word	0x0001dc30


	//   ....[59]....
        /*09ac*/ 	.word	0x0001dc40


	//   ....[60]....
        /*09b0*/ 	.word	0x0001dda0


	//   ....[61]....
        /*09b4*/ 	.word	0x0001ddb0


	//   ....[62]....
        /*09b8*/ 	.word	0x0001df60


	//   ....[63]....
        /*09bc*/ 	.word	0x0001e160


	//   ....[64]....
        /*09c0*/ 	.word	0x0001e190


	//   ....[65]....
        /*09c4*/ 	.word	0x0001e1c0


	//   ....[66]....
        /*09c8*/ 	.word	0x0001e1f0


	//   ....[67]....
        /*09cc*/ 	.word	0x0001e220


	//   ....[68]....
        /*09d0*/ 	.word	0x0001e250


	//   ....[69]....
        /*09d4*/ 	.word	0x0001e3e0


	//   ....[70]....
        /*09d8*/ 	.word	0x0001e410


	//   ....[71]....
        /*09dc*/ 	.word	0x0001e440


	//   ....[72]....
        /*09e0*/ 	.word	0x0001e470


	//   ....[73]....
        /*09e4*/ 	.word	0x0001e4a0


	//   ....[74]....
        /*09e8*/ 	.word	0x0001e4d0


	//   ....[75]....
        /*09ec*/ 	.word	0x0001e560


	//   ....[76]....
        /*09f0*/ 	.word	0x0001e590


	//   ....[77]....
        /*09f4*/ 	.word	0x0001e5a0


	//   ....[78]....
        /*09f8*/ 	.word	0x0001e5e0


	//   ....[79]....
        /*09fc*/ 	.word	0x0001fdf0


	//   ....[80]....
        /*0a00*/ 	.word	0x00021f00


	//   ....[81]....
        /*0a04*/ 	.word	0x00022b80


	//   ....[82]....
        /*0a08*/ 	.word	0x00022ba0


	//   ....[83]....
        /*0a0c*/ 	.word	0x00022c40


	//   ....[84]....
        /*0a10*/ 	.word	0x00022c60


	//   ....[85]....
        /*0a14*/ 	.word	0x00022d00


	//   ....[86]....
        /*0a18*/ 	.word	0x00022d20


	//   ....[87]....
        /*0a1c*/ 	.word	0x00022d30


	//   ....[88]....
        /*0a20*/ 	.word	0x00022dc0


	//   ....[89]....
        /*0a24*/ 	.word	0x00022de0


	//   ....[90]....
        /*0a28*/ 	.word	0x00022e50


	//   ....[91]....
        /*0a2c*/ 	.word	0x00022e90


	//   ....[92]....
        /*0a30*/ 	.word	0x00022f00


	//   ....[93]....
        /*0a34*/ 	.word	0x00025c40


	//   ....[94]....
        /*0a38*/ 	.word	0x00025c70


	//   ....[95]....
        /*0a3c*/ 	.word	0x00025cd0


	//   ....[96]....
        /*0a40*/ 	.word	0x00025d00


	//   ....[97]....
        /*0a44*/ 	.word	0x00025d30


	//   ....[98]....
        /*0a48*/ 	.word	0x00025d60


	//   ....[99]....
        /*0a4c*/ 	.word	0x00025d90


	//   ....[100]....
        /*0a50*/ 	.word	0x00025dc0


	//   ....[101]....
        /*0a54*/ 	.word	0x00025f60


	//   ....[102]....
        /*0a58*/ 	.word	0x00025f90


	//   ....[103]....
        /*0a5c*/ 	.word	0x00025fc0


	//   ....[104]....
        /*0a60*/ 	.word	0x00025ff0


	//   ....[105]....
        /*0a64*/ 	.word	0x00026020


	//   ....[106]....
        /*0a68*/ 	.word	0x00026050


	//   ....[107]....
        /*0a6c*/ 	.word	0x00026110


	//   ....[108]....
        /*0a70*/ 	.word	0x00026130


	//   ....[109]....
        /*0a74*/ 	.word	0x00026150


	//   ....[110]....
        /*0a78*/ 	.word	0x000261b0


	//   ....[111]....
        /*0a7c*/ 	.word	0x00026be0


	//   ....[112]....
        /*0a80*/ 	.word	0x00026fe0


	//   ....[113]....
        /*0a84*/ 	.word	0x00027080


	//   ....[114]....
        /*0a88*/ 	.word	0x00027110


	//   ....[115]....
        /*0a8c*/ 	.word	0x00027160


	//   ....[116]....
        /*0a90*/ 	.word	0x000271b0


	//   ....[117]....
        /*0a94*/ 	.word	0x00027290


	//   ....[118]....
        /*0a98*/ 	.word	0x00027320


	//   ....[119]....
        /*0a9c*/ 	.word	0x00027370


	//   ....[120]....
        /*0aa0*/ 	.word	0x000273c0


	//   ....[121]....
        /*0aa4*/ 	.word	0x00027720


	//   ....[122]....
        /*0aa8*/ 	.word	0x00027770


	//   ....[123]....
        /*0aac*/ 	.word	0x00027800


	//   ....[124]....
        /*0ab0*/ 	.word	0x00027890


	//   ....[125]....
        /*0ab4*/ 	.word	0x00027910


	//   ....[126]....
        /*0ab8*/ 	.word	0x00027960


	//   ....[127]....
        /*0abc*/ 	.word	0x000279f0


	//   ....[128]....
        /*0ac0*/ 	.word	0x00027a80


	//   ....[129]....
        /*0ac4*/ 	.word	0x00027b00


	//   ....[130]....
        /*0ac8*/ 	.word	0x00027b50


	//   ....[131]....
        /*0acc*/ 	.word	0x00027be0


	//   ....[132]....
        /*0ad0*/ 	.word	0x00027c70


	//   ....[133]....
        /*0ad4*/ 	.word	0x00027d30


	//   ....[134]....
        /*0ad8*/ 	.word	0x00028010


	//   ....[135]....
        /*0adc*/ 	.word	0x000281d0


	//   ....[136]....
        /*0ae0*/ 	.word	0x00028220


	//   ....[137]....
        /*0ae4*/ 	.word	0x00028280


	//   ....[138]....
        /*0ae8*/ 	.word	0x00028360


	//   ....[139]....
        /*0aec*/ 	.word	0x000283c0


	//   ....[140]....
        /*0af0*/ 	.word	0x000284e0


	//   ....[141]....
        /*0af4*/ 	.word	0x00028540


	//   ....[142]....
        /*0af8*/ 	.word	0x000285e0


	//   ....[143]....
        /*0afc*/ 	.word	0x000286b0


	//   ....[144]....
        /*0b00*/ 	.word	0x00028730


	//   ....[145]....
        /*0b04*/ 	.word	0x000287f0


	//   ....[146]....
        /*0b08*/ 	.word	0x00028870


	//   ....[147]....
        /*0b0c*/ 	.word	0x00028c20


	//   ....[148]....
        /*0b10*/ 	.word	0x00028cc0


	//   ....[149]....
        /*0b14*/ 	.word	0x00028e30


	//   ....[150]....
        /*0b18*/ 	.word	0x00028ea0


	//   ....[151]....
        /*0b1c*/ 	.word	0x00028f10


	//   ....[152]....
        /*0b20*/ 	.word	0x00028f80


	//   ....[153]....
        /*0b24*/ 	.word	0x00028ff0


	//   ....[154]....
        /*0b28*/ 	.word	0x00029070


	//   ....[155]....
        /*0b2c*/ 	.word	0x000290f0


	//   ....[156]....
        /*0b30*/ 	.word	0x00029180


	//   ....[157]....
        /*0b34*/ 	.word	0x000291f0


	//   ....[158]....
        /*0b38*/ 	.word	0x00029260


	//   ....[159]....
        /*0b3c*/ 	.word	0x000292d0


	//   ....[160]....
        /*0b40*/ 	.word	0x00029350


	//   ....[161]....
        /*0b44*/ 	.word	0x000293c0


	//   ....[162]....
        /*0b48*/ 	.word	0x00029470


	//   ....[163]....
        /*0b4c*/ 	.word	0x000294c0


	//   ....[164]....
        /*0b50*/ 	.word	0x00029550


	//   ....[165]....
        /*0b54*/ 	.word	0x00029680


	//----- nvinfo : EIATTR_REG_RECONFIG
	.align		4
.L_233:
        /*0b58*/ 	.byte	0x01, 0x54
	.zero		2


	//----- nvinfo : EIATTR_SYSCALL_OFFSETS
	.align		4
        /*0b5c*/ 	.byte	0x04, 0x46
        /*0b5e*/ 	.short	(.L_235 - .L_234)


	//   ....[0]....
.L_234:
        /*0b60*/ 	.word	0x000021b0


	//   ....[1]....
        /*0b64*/ 	.word	0x00002300


	//   ....[2]....
        /*0b68*/ 	.word	0x00007ec0


	//   ....[3]....
        /*0b6c*/ 	.word	0x000081e0


	//   ....[4]....
        /*0b70*/ 	.word	0x00021b60


	//   ....[5]....
        /*0b74*/ 	.word	0x00021cb0


	//   ....[6]....
        /*0b78*/ 	.word	0x00021da0


	//   ....[7]....
        /*0b7c*/ 	.word	0x00022630


	//----- nvinfo : EIATTR_MBARRIER_INSTR_OFFSETS
	.align		4
.L_235:
        /*0b80*/ 	.byte	0x04, 0x39
        /*0b82*/ 	.short	(.L_237 - .L_236)


	//   ....[0]....
.L_236:
        /*0b84*/ 	.word	0x000002d0
        /*0b88*/ 	.word	0x000000ff
        /*0b8c*/ 	.word	0x0002d800
        /*0b90*/ 	.short	0x0100
        /*0b92*/ 	.byte	0x08
	.zero		1


	//   ....[1]....
        /*0b94*/ 	.word	0x000002e0
        /*0b98*/ 	.word	0x000000ff
        /*0b9c*/ 	.word	0x0002d820
        /*0ba0*/ 	.short	0x0100
        /*0ba2*/ 	.byte	0x08
	.zero		1


	//   ....[2]....
        /*0ba4*/ 	.word	0x000003d0
        /*0ba8*/ 	.word	0x000000ff
        /*0bac*/ 	.word	0x0002d830
        /*0bb0*/ 	.short	0x0100
        /*0bb2*/ 	.byte	0x08
	.zero		1


	//   ....[3]....
        /*0bb4*/ 	.word	0x000003e0
        /*0bb8*/ 	.word	0x000000ff
        /*0bbc*/ 	.word	0x0002d840
        /*0bc0*/ 	.short	0x0100
        /*0bc2*/ 	.byte	0x08
	.zero		1


	//   ....[4]....
        /*0bc4*/ 	.word	0x000003f0
        /*0bc8*/ 	.word	0x000000ff
        /*0bcc*/ 	.word	0x0002d838
        /*0bd0*/ 	.short	0x0100
        /*0bd2*/ 	.byte	0x08
	.zero		1


	//   ....[5]....
        /*0bd4*/ 	.word	0x00000400
        /*0bd8*/ 	.word	0x000000ff
        /*0bdc*/ 	.word	0x0002d848
        /*0be0*/ 	.short	0x0100
        /*0be2*/ 	.byte	0x08
	.zero		1


	//   ....[6]....
        /*0be4*/ 	.word	0x00000530
        /*0be8*/ 	.word	0x000000ff
        /*0bec*/ 	.word	0x0002d850
        /*0bf0*/ 	.short	0x0100
        /*0bf2*/ 	.byte	0x08
	.zero		1


	//   ....[7]....
        /*0bf4*/ 	.word	0x00000540
        /*0bf8*/ 	.word	0x000000ff
        /*0bfc*/ 	.word	0x0002d860
        /*0c00*/ 	.short	0x0100
        /*0c02*/ 	.byte	0x08
	.zero		1


	//   ....[8]....
        /*0c04*/ 	.word	0x00000550
        /*0c08*/ 	.word	0x000000ff
        /*0c0c*/ 	.word	0x0002d858
        /*0c10*/ 	.short	0x0100
        /*0c12*/ 	.byte	0x08
	.zero		1


	//   ....[9]....
        /*0c14*/ 	.word	0x00000560
        /*0c18*/ 	.word	0x000000ff
        /*0c1c*/ 	.word	0x0002d868
        /*0c20*/ 	.short	0x0100
        /*0c22*/ 	.byte	0x08
	.zero		1


	//   ....[10]....
        /*0c24*/ 	.word	0x00000650
        /*0c28*/ 	.word	0x000000ff
        /*0c2c*/ 	.word	0x0002d870
        /*0c30*/ 	.short	0x0100
        /*0c32*/ 	.byte	0x06
	.zero		1


	//   ....[11]....
        /*0c34*/ 	.word	0x00000660
        /*0c38*/ 	.word	0x000000ff
        /*0c3c*/ 	.word	0x0002d880
        /*0c40*/ 	.short	0x0100
        /*0c42*/ 	.byte	0x06
	.zero		1


	//   ....[12]....
        /*0c44*/ 	.word	0x00000670
        /*0c48*/ 	.word	0x000000ff
        /*0c4c*/ 	.word	0x0002d878
        /*0c50*/ 	.short	0x0100
        /*0c52*/ 	.byte	0x06
	.zero		1


	//   ....[13]....
        /*0c54*/ 	.word	0x00000680
        /*0c58*/ 	.word	0x000000ff
        /*0c5c*/ 	.word	0x0002d888
        /*0c60*/ 	.short	0x0100
        /*0c62*/ 	.byte	0x06
	.zero		1


	//   ....[14]....
        /*0c64*/ 	.word	0x000007b0
        /*0c68*/ 	.word	0x000000ff
        /*0c6c*/ 	.word	0x0002d890
        /*0c70*/ 	.short	0x0100
        /*0c72*/ 	.byte	0x08
	.zero		1


	//   ....[15]....
        /*0c74*/ 	.word	0x000007c0
        /*0c78*/ 	.word	0x000000ff
        /*0c7c*/ 	.word	0x0002d8a0
        /*0c80*/ 	.short	0x0100
        /*0c82*/ 	.byte	0x08
	.zero		1


	//   ....[16]....
        /*0c84*/ 	.word	0x000007d0
        /*0c88*/ 	.word	0x000000ff
        /*0c8c*/ 	.word	0x0002d898
        /*0c90*/ 	.short	0x0100
        /*0c92*/ 	.byte	0x08
	.zero		1


	//   ....[17]....
        /*0c94*/ 	.word	0x000007e0
        /*0c98*/ 	.word	0x000000ff
        /*0c9c*/ 	.word	0x0002d8a8
        /*0ca0*/ 	.short	0x0100
        /*0ca2*/ 	.byte	0x08
	.zero		1


	//   ....[18]....
        /*0ca4*/ 	.word	0x00000910
        /*0ca8*/ 	.word	0x000000ff
        /*0cac*/ 	.word	0x0002d8b0
        /*0cb0*/ 	.short	0x0100
        /*0cb2*/ 	.byte	0x08
	.zero		1


	//   ....[19]....
        /*0cb4*/ 	.word	0x00000920
        /*0cb8*/ 	.word	0x000000ff
        /*0cbc*/ 	.word	0x0002d8c0
        /*0cc0*/ 	.short	0x0100
        /*0cc2*/ 	.byte	0x08
	.zero		1


	//   ....[20]....
        /*0cc4*/ 	.word	0x00000930
        /*0cc8*/ 	.word	0x000000ff
        /*0ccc*/ 	.word	0x0002d8b8
        /*0cd0*/ 	.short	0x0100
        /*0cd2*/ 	.byte	0x08
	.zero		1


	//   ....[21]....
        /*0cd4*/ 	.word	0x00000940
        /*0cd8*/ 	.word	0x000000ff
        /*0cdc*/ 	.word	0x0002d8c8
        /*0ce0*/ 	.short	0x0100
        /*0ce2*/ 	.byte	0x08
	.zero		1


	//   ....[22]....
        /*0ce4*/ 	.word	0x00003700
        /*0ce8*/ 	.word	0x0000000e
        /*0cec*/ 	.word	0x0002d890
        /*0cf0*/ 	.short	0x010a
        /*0cf2*/ 	.byte	0x3f
	.zero		1


	//   ....[23]....
        /*0cf4*/ 	.word	0x00005260
        /*0cf8*/ 	.word	0x0000000e
        /*0cfc*/ 	.word	0x0002d890
        /*0d00*/ 	.short	0x010a
        /*0d02*/ 	.byte	0x3f
	.zero		1


	//   ....[24]....
        /*0d04*/ 	.word	0x00006d00
        /*0d08*/ 	.word	0x0000000e
        /*0d0c*/ 	.word	0x0002d890
        /*0d10*/ 	.short	0x010a
        /*0d12*/ 	.byte	0x3f
	.zero		1


	//   ....[25]....
        /*0d14*/ 	.word	0x00006f70
        /*0d18*/ 	.word	0x0000001c
        /*0d1c*/ 	.word	0x00000000
        /*0d20*/ 	.short	0x0101
        /*0d22*/ 	.byte	0x3f
	.zero		1


	//   ....[26]....
        /*0d24*/ 	.word	0x00006fb0
        /*0d28*/ 	.word	0x0000000e
        /*0d2c*/ 	.word	0x0002d8b0
        /*0d30*/ 	.short	0x010a
        /*0d32*/ 	.byte	0x3f
	.zero		1


	//   ....[27]....
        /*0d34*/ 	.word	0x000072f0
        /*0d38*/ 	.word	0x0000000e
        /*0d3c*/ 	.word	0x00000000
        /*0d40*/ 	.short	0x0101
        /*0d42*/ 	.byte	0x3f
	.zero		1


	//   ....[28]....
        /*0d44*/ 	.word	0x00007f60
        /*0d48*/ 	.word	0x00000002
        /*0d4c*/ 	.word	0x0002d800
        /*0d50*/ 	.short	0x010a
        /*0d52*/ 	.byte	0x3f
	.zero		1


	//   ....[29]....
        /*0d54*/ 	.word	0x00007fb0
        /*0d58*/ 	.word	0x00000002
        /*0d5c*/ 	.word	0x0002d800
        /*0d60*/ 	.short	0x010a
        /*0d62*/ 	.byte	0x3f
	.zero		1


	//   ....[30]....
        /*0d64*/ 	.word	0x00008b80
        /*0d68*/ 	.word	0x00000002
        /*0d6c*/ 	.word	0x0002d800
        /*0d70*/ 	.short	0x010a
        /*0d72*/ 	.byte	0x3f
	.zero		1


	//   ....[31]....
        /*0d74*/ 	.word	0x0000a8b0
        /*0d78*/ 	.word	0x00000002
        /*0d7c*/ 	.word	0x0002d800
        /*0d80*/ 	.short	0x010a
        /*0d82*/ 	.byte	0x3f
	.zero		1


	//   ....[32]....
        /*0d84*/ 	.word	0x0000c250
        /*0d88*/ 	.word	0x00000000
        /*0d8c*/ 	.word	0x0002d830
        /*0d90*/ 	.short	0x010a
        /*0d92*/ 	.byte	0x3f
	.zero		1


	//   ....[33]....
        /*0d94*/ 	.word	0x0000c2c0
        /*0d98*/ 	.word	0x00000000
        /*0d9c*/ 	.word	0x0002d830
        /*0da0*/ 	.short	0x010a
        /*0da2*/ 	.byte	0x3f
	.zero		1


	//   ....[34]....
        /*0da4*/ 	.word	0x0000c840
        /*0da8*/ 	.word	0x00000000
        /*0dac*/ 	.word	0x00000000
        /*0db0*/ 	.short	0x0101
        /*0db2*/ 	.byte	0x3f
	.zero		1


	//   ....[35]....
        /*0db4*/ 	.word	0x000100d0
        /*0db8*/ 	.word	0x0000000b
        /*0dbc*/ 	.word	0x0002d830
        /*0dc0*/ 	.short	0x010a
        /*0dc2*/ 	.byte	0x3f
	.zero		1


	//   ....[36]....
        /*0dc4*/ 	.word	0x00010120
        /*0dc8*/ 	.word	0x0000000b
        /*0dcc*/ 	.word	0x0002d830
        /*0dd0*/ 	.short	0x010a
        /*0dd2*/ 	.byte	0x3f
	.zero		1


	//   ....[37]....
        /*0dd4*/ 	.word	0x00010540
        /*0dd8*/ 	.word	0x0000000b
        /*0ddc*/ 	.word	0x0002d850
        /*0de0*/ 	.short	0x010a
        /*0de2*/ 	.byte	0x3f
	.zero		1


	//   ....[38]....
        /*0de4*/ 	.word	0x00010580
        /*0de8*/ 	.word	0x0000000b
        /*0dec*/ 	.word	0x0002d850
        /*0df0*/ 	.short	0x010a
        /*0df2*/ 	.byte	0x3f
	.zero		1


	//   ....[39]....
        /*0df4*/ 	.word	0x00011410
        /*0df8*/ 	.word	0x00000032
        /*0dfc*/ 	.word	0x00000000
        /*0e00*/ 	.short	0x0101
        /*0e02*/ 	.byte	0x3f
	.zero		1


	//   ....[40]....
        /*0e04*/ 	.word	0x00011da0
        /*0e08*/ 	.word	0x0000000a
        /*0e0c*/ 	.word	0x00000000
        /*0e10*/ 	.short	0x0101
        /*0e12*/ 	.byte	0x3f
	.zero		1


	//   ....[41]....
        /*0e14*/ 	.word	0x00013f20
        /*0e18*/ 	.word	0x0000000c
        /*0e1c*/ 	.word	0x0002d830
        /*0e20*/ 	.short	0x010a
        /*0e22*/ 	.byte	0x3f
	.zero		1


	//   ....[42]....
        /*0e24*/ 	.word	0x00013f70
        /*0e28*/ 	.word	0x0000000c
        /*0e2c*/ 	.word	0x0002d830
        /*0e30*/ 	.short	0x010a
        /*0e32*/ 	.byte	0x3f
	.zero		1


	//   ....[43]....
        /*0e34*/ 	.word	0x00014390
        /*0e38*/ 	.word	0x0000000d
        /*0e3c*/ 	.word	0x0002d850
        /*0e40*/ 	.short	0x010a
        /*0e42*/ 	.byte	0x3f
	.zero		1


	//   ....[44]....
        /*0e44*/ 	.word	0x000143d0
        /*0e48*/ 	.word	0x0000000d
        /*0e4c*/ 	.word	0x0002d850
        /*0e50*/ 	.short	0x010a
        /*0e52*/ 	.byte	0x3f
	.zero		1


	//   ....[45]....
        /*0e54*/ 	.word	0x00015c80
        /*0e58*/ 	.word	0x0000001b
        /*0e5c*/ 	.word	0x00000000
        /*0e60*/ 	.short	0x0101
        /*0e62*/ 	.byte	0x3f
	.zero		1


	//   ....[46]....
        /*0e64*/ 	.word	0x00015ca0
        /*0e68*/ 	.word	0x0000000a
        /*0e6c*/ 	.word	0x00000000
        /*0e70*/ 	.short	0x0101
        /*0e72*/ 	.byte	0x3f
	.zero		1


	//   ....[47]....
        /*0e74*/ 	.word	0x00016b20
        /*0e78*/ 	.word	0x0000000c
        /*0e7c*/ 	.word	0x0002d830
        /*0e80*/ 	.short	0x010a
        /*0e82*/ 	.byte	0x3f
	.zero		1


	//   ....[48]....
        /*0e84*/ 	.word	0x00016b70
        /*0e88*/ 	.word	0x0000000c
        /*0e8c*/ 	.word	0x0002d830
        /*0e90*/ 	.short	0x010a
        /*0e92*/ 	.byte	0x3f
	.zero		1


	//   ....[49]....
        /*0e94*/ 	.word	0x00016f90
        /*0e98*/ 	.word	0x0000000d
        /*0e9c*/ 	.word	0x0002d850
        /*0ea0*/ 	.short	0x010a
        /*0ea2*/ 	.byte	0x3f
	.zero		1


	//   ....[50]....
        /*0ea4*/ 	.word	0x00016fd0
        /*0ea8*/ 	.word	0x0000000d
        /*0eac*/ 	.word	0x0002d850
        /*0eb0*/ 	.short	0x010a
        /*0eb2*/ 	.byte	0x3f
	.zero		1


	//   ....[51]....
        /*0eb4*/ 	.word	0x00017ef0
        /*0eb8*/ 	.word	0x00000032
        /*0ebc*/ 	.word	0x00000000
        /*0ec0*/ 	.short	0x0101
        /*0ec2*/ 	.byte	0x3f
	.zero		1


	//   ....[52]....
        /*0ec4*/ 	.word	0x00018870
        /*0ec8*/ 	.word	0x0000000b
        /*0ecc*/ 	.word	0x00000000
        /*0ed0*/ 	.short	0x0101
        /*0ed2*/ 	.byte	0x3f
	.zero		1


	//   ....[53]....
        /*0ed4*/ 	.word	0x0001a680
        /*0ed8*/ 	.word	0x00000000
        /*0edc*/ 	.word	0x0002d850
        /*0ee0*/ 	.short	0x010a
        /*0ee2*/ 	.byte	0x3f
	.zero		1


	//   ....[54]....
        /*0ee4*/ 	.word	0x0001a730
        /*0ee8*/ 	.word	0x00000000
        /*0eec*/ 	.word	0x0002d850
        /*0ef0*/ 	.short	0x010a
        /*0ef2*/ 	.byte	0x3f
	.zero		1


	//   ....[55]....
        /*0ef4*/ 	.word	0x0001af10
        /*0ef8*/ 	.word	0x00000009
        /*0efc*/ 	.word	0x00000000
        /*0f00*/ 	.short	0x0101
        /*0f02*/ 	.byte	0x3f
	.zero		1


	//   ....[56]....
        /*0f04*/ 	.word	0x0001c290
        /*0f08*/ 	.word	0x00000000
        /*0f0c*/ 	.word	0x00000000
        /*0f10*/ 	.short	0x0101
        /*0f12*/ 	.byte	0x3f
	.zero		1


	//   ....[57]....
        /*0f14*/ 	.word	0x0001c7e0
        /*0f18*/ 	.word	0x0000000a
        /*0f1c*/ 	.word	0x00000000
        /*0f20*/ 	.short	0x0101
        /*0f22*/ 	.byte	0x3f
	.zero		1


	//   ....[58]....
        /*0f24*/ 	.word	0x0001fed0
        /*0f28*/ 	.word	0x00000011
        /*0f2c*/ 	.word	0x0002d820
        /*0f30*/ 	.short	0x010a
        /*0f32*/ 	.byte	0x3f
	.zero		1


	//   ....[59]....
        /*0f34*/ 	.word	0x0001ff90
        /*0f38*/ 	.word	0x0000000b
        /*0f3c*/ 	.word	0x0002d8a0
        /*0f40*/ 	.short	0x010a
        /*0f42*/ 	.byte	0x3f
	.zero		1


	//   ....[60]....
        /*0f44*/ 	.word	0x000203c0
        /*0f48*/ 	.word	0x0000000b
        /*0f4c*/ 	.word	0x0002d8c0
        /*0f50*/ 	.short	0x010a
        /*0f52*/ 	.byte	0x3f
	.zero		1


	//   ....[61]....
        /*0f54*/ 	.word	0x00020920
        /*0f58*/ 	.word	0x0000000a
        /*0f5c*/ 	.word	0x0002d8a0
        /*0f60*/ 	.short	0x010a
        /*0f62*/ 	.byte	0x3f
	.zero		1


	//   ....[62]....
        /*0f64*/ 	.word	0x00020d40
        /*0f68*/ 	.word	0x0000000a
        /*0f6c*/ 	.word	0x0002d8c0
        /*0f70*/ 	.short	0x010a
        /*0f72*/ 	.byte	0x3f
	.zero		1


	//   ....[63]....
        /*0f74*/ 	.word	0x00022110
        /*0f78*/ 	.word	0x00000000
        /*0f7c*/ 	.word	0x0002d840
        /*0f80*/ 	.short	0x010a
        /*0f82*/ 	.byte	0x3f
	.zero		1


	//   ....[64]....
        /*0f84*/ 	.word	0x00022fd0
        /*0f88*/ 	.word	0x00000011
        /*0f8c*/ 	.word	0x0002d800
        /*0f90*/ 	.short	0x0107
        /*0f92*/ 	.byte	0x3f
	.zero		1


	//   ....[65]....
        /*0f94*/ 	.word	0x000230c0
        /*0f98*/ 	.word	0x00000011
        /*0f9c*/ 	.word	0x0002d800
        /*0fa0*/ 	.short	0x0101
        /*0fa2*/ 	.byte	0x3f
	.zero		1


	//   ....[66]....
        /*0fa4*/ 	.word	0x000230e0
        /*0fa8*/ 	.word	0x00000011
        /*0fac*/ 	.word	0x0002d820
        /*0fb0*/ 	.short	0x010a
        /*0fb2*/ 	.byte	0x3f
	.zero		1


	//   ....[67]....
        /*0fb4*/ 	.word	0x000234d0
        /*0fb8*/ 	.word	0x00000003
        /*0fbc*/ 	.word	0x0002d840
        /*0fc0*/ 	.short	0x010a
        /*0fc2*/ 	.byte	0x3f
	.zero		1


	//   ....[68]....
        /*0fc4*/ 	.word	0x00023950
        /*0fc8*/ 	.word	0x00000003
        /*0fcc*/ 	.word	0x00000060
        /*0fd0*/ 	.short	0x010a
        /*0fd2*/ 	.byte	0x3f
	.zero		1


	//   ....[69]....
        /*0fd4*/ 	.word	0x00024070
        /*0fd8*/ 	.word	0x00000003
        /*0fdc*/ 	.word	0x0002d840
        /*0fe0*/ 	.short	0x010a
        /*0fe2*/ 	.byte	0x3f
	.zero		1


	//   ....[70]....
        /*0fe4*/ 	.word	0x000244f0
        /*0fe8*/ 	.word	0x0000000b
        /*0fec*/ 	.word	0x00000060
        /*0ff0*/ 	.short	0x010a
        /*0ff2*/ 	.byte	0x3f
	.zero		1


	//   ....[71]....
        /*0ff4*/ 	.word	0x00024b60
        /*0ff8*/ 	.word	0x00000002
        /*0ffc*/ 	.word	0x0002d840
        /*1000*/ 	.short	0x010a
        /*1002*/ 	.byte	0x3f
	.zero		1


	//   ....[72]....
        /*1004*/ 	.word	0x00024ff0
        /*1008*/ 	.word	0x00000007
        /*100c*/ 	.word	0x00000060
        /*1010*/ 	.short	0x010a
        /*1012*/ 	.byte	0x3f
	.zero		1


	//   ....[73]....
        /*1014*/ 	.word	0x00025610
        /*1018*/ 	.word	0x00000003
        /*101c*/ 	.word	0x0002d860
        /*1020*/ 	.short	0x010a
        /*1022*/ 	.byte	0x3f
	.zero		1


	//   ....[74]....
        /*1024*/ 	.word	0x00026b60
        /*1028*/ 	.word	0x00000009
        /*102c*/ 	.word	0x0002d820
        /*1030*/ 	.short	0x010a
        /*1032*/ 	.byte	0x3f
	.zero		1


	//   ....[75]....
        /*1034*/ 	.word	0x00026cf0
        /*1038*/ 	.word	0x00000007
        /*103c*/ 	.word	0x00000000
        /*1040*/ 	.short	0x010a
        /*1042*/ 	.byte	0x3f
	.zero		1


	//   ....[76]....
        /*1044*/ 	.word	0x00026d60
        /*1048*/ 	.word	0x00000003
        /*104c*/ 	.word	0x00000000
        /*1050*/ 	.short	0x010a
        /*1052*/ 	.byte	0x3f
	.zero		1


	//   ....[77]....
        /*1054*/ 	.word	0x00026dc0
        /*1058*/ 	.word	0x00000005
        /*105c*/ 	.word	0x00000000
        /*1060*/ 	.short	0x010a
        /*1062*/ 	.byte	0x3f
	.zero		1


	//   ....[78]....
        /*1064*/ 	.word	0x00026df0
        /*1068*/ 	.word	0x00000003
        /*106c*/ 	.word	0x00000000
        /*1070*/ 	.short	0x010a
        /*1072*/ 	.byte	0x3f
	.zero		1


	//   ....[79]....
        /*1074*/ 	.word	0x00026e50
        /*1078*/ 	.word	0x0000000e
        /*107c*/ 	.word	0x0002d890
        /*1080*/ 	.short	0x010a
        /*1082*/ 	.byte	0x3f
	.zero		1


	//   ....[80]....
        /*1084*/ 	.word	0x00026ea0
        /*1088*/ 	.word	0x0000000e
        /*108c*/ 	.word	0x0002d890
        /*1090*/ 	.short	0x010a
        /*1092*/ 	.byte	0x3f
	.zero		1


	//   ....[81]....
        /*1094*/ 	.word	0x00026ef0
        /*1098*/ 	.word	0x0000000e
        /*109c*/ 	.word	0x0002d890
        /*10a0*/ 	.short	0x010a
        /*10a2*/ 	.byte	0x3f
	.zero		1


	//   ....[82]....
        /*10a4*/ 	.word	0x00026f40
        /*10a8*/ 	.word	0x0000000e
        /*10ac*/ 	.word	0x0002d8b0
        /*10b0*/ 	.short	0x010a
        /*10b2*/ 	.byte	0x3f
	.zero		1


	//   ....[83]....
        /*10b4*/ 	.word	0x000271f0
        /*10b8*/ 	.word	0x00000002
        /*10bc*/ 	.word	0x0002d800
        /*10c0*/ 	.short	0x010a
        /*10c2*/ 	.byte	0x3f
	.zero		1


	//   ....[84]....
        /*10c4*/ 	.word	0x00027400
        /*10c8*/ 	.word	0x00000002
        /*10cc*/ 	.word	0x0002d800
        /*10d0*/ 	.short	0x010a
        /*10d2*/ 	.byte	0x3f
	.zero		1


	//   ....[85]....
        /*10d4*/ 	.word	0x00027450
        /*10d8*/ 	.word	0x00000000
        /*10dc*/ 	.word	0x0002d830
        /*10e0*/ 	.short	0x010a
        /*10e2*/ 	.byte	0x3f
	.zero		1


	//   ....[86]....
        /*10e4*/ 	.word	0x000274a0
        /*10e8*/ 	.word	0x0000000b
        /*10ec*/ 	.word	0x0002d830
        /*10f0*/ 	.short	0x010a
        /*10f2*/ 	.byte	0x3f
	.zero		1


	//   ....[87]....
        /*10f4*/ 	.word	0x000274f0
        /*10f8*/ 	.word	0x0000000b
        /*10fc*/ 	.word	0x0002d850
        /*1100*/ 	.short	0x010a
        /*1102*/ 	.byte	0x3f
	.zero		1


	//   ....[88]....
        /*1104*/ 	.word	0x00027540
        /*1108*/ 	.word	0x0000000c
        /*110c*/ 	.word	0x0002d830
        /*1110*/ 	.short	0x010a
        /*1112*/ 	.byte	0x3f
	.zero		1


	//   ....[89]....
        /*1114*/ 	.word	0x00027590
        /*1118*/ 	.word	0x0000000d
        /*111c*/ 	.word	0x0002d850
        /*1120*/ 	.short	0x010a
        /*1122*/ 	.byte	0x3f
	.zero		1


	//   ....[90]....
        /*1124*/ 	.word	0x000275e0
        /*1128*/ 	.word	0x0000000c
        /*112c*/ 	.word	0x0002d830
        /*1130*/ 	.short	0x010a
        /*1132*/ 	.byte	0x3f
	.zero		1


	//   ....[91]....
        /*1134*/ 	.word	0x00027630
        /*1138*/ 	.word	0x0000000d
        /*113c*/ 	.word	0x0002d850
        /*1140*/ 	.short	0x010a
        /*1142*/ 	.byte	0x3f
	.zero		1


	//   ....[92]....
        /*1144*/ 	.word	0x00027680
        /*1148*/ 	.word	0x00000000
        /*114c*/ 	.word	0x0002d850
        /*1150*/ 	.short	0x010a
        /*1152*/ 	.byte	0x3f
	.zero		1


	//   ....[93]....
        /*1154*/ 	.word	0x00027df0
        /*1158*/ 	.word	0x00000011
        /*115c*/ 	.word	0x0002d820
        /*1160*/ 	.short	0x010a
        /*1162*/ 	.byte	0x3f
	.zero		1


	//   ....[94]....
        /*1164*/ 	.word	0x00027e40
        /*1168*/ 	.word	0x0000000b
        /*116c*/ 	.word	0x0002d8a0
        /*1170*/ 	.short	0x010a
        /*1172*/ 	.byte	0x3f
	.zero		1


	//   ....[95]....
        /*1174*/ 	.word	0x00027e90
        /*1178*/ 	.word	0x0000000b
        /*117c*/ 	.word	0x0002d8c0
        /*1180*/ 	.short	0x010a
        /*1182*/ 	.byte	0x3f
	.zero		1


	//   ....[96]....
        /*1184*/ 	.word	0x00027ee0
        /*1188*/ 	.word	0x0000000a
        /*118c*/ 	.word	0x0002d8a0
        /*1190*/ 	.short	0x010a
        /*1192*/ 	.byte	0x3f
	.zero		1


	//   ....[97]....
        /*1194*/ 	.word	0x00027f30
        /*1198*/ 	.word	0x0000000a
        /*119c*/ 	.word	0x0002d8c0
        /*11a0*/ 	.short	0x010a
        /*11a2*/ 	.byte	0x3f
	.zero		1


	//   ....[98]....
        /*11a4*/ 	.word	0x000280d0
        /*11a8*/ 	.word	0x00000000
        /*11ac*/ 	.word	0x0002d840
        /*11b0*/ 	.short	0x010a
        /*11b2*/ 	.byte	0x3f
	.zero		1


	//   ....[99]....
        /*11b4*/ 	.word	0x00028940
        /*11b8*/ 	.word	0x00000011
        /*11bc*/ 	.word	0x0002d820
        /*11c0*/ 	.short	0x010a
        /*11c2*/ 	.byte	0x3f
	.zero		1


	//   ....[100]....
        /*11c4*/ 	.word	0x00028990
        /*11c8*/ 	.word	0x00000003
        /*11cc*/ 	.word	0x0002d840
        /*11d0*/ 	.short	0x010a
        /*11d2*/ 	.byte	0x3f
	.zero		1


	//   ....[101]....
        /*11d4*/ 	.word	0x000289e0
        /*11d8*/ 	.word	0x00000003
        /*11dc*/ 	.word	0x00000060
        /*11e0*/ 	.short	0x010a
        /*11e2*/ 	.byte	0x3f
	.zero		1


	//   ....[102]....
        /*11e4*/ 	.word	0x00028a30
        /*11e8*/ 	.word	0x00000003
        /*11ec*/ 	.word	0x0002d840
        /*11f0*/ 	.short	0x010a
        /*11f2*/ 	.byte	0x3f
	.zero		1


	//   ....[103]....
        /*11f4*/ 	.word	0x00028a80
        /*11f8*/ 	.word	0x0000000b
        /*11fc*/ 	.word	0x00000060
        /*1200*/ 	.short	0x010a
        /*1202*/ 	.byte	0x3f
	.zero		1


	//   ....[104]....
        /*1204*/ 	.word	0x00028ad0
        /*1208*/ 	.word	0x00000002
        /*120c*/ 	.word	0x0002d840
        /*1210*/ 	.short	0x010a
        /*1212*/ 	.byte	0x3f
	.zero		1


	//   ....[105]....
        /*1214*/ 	.word	0x00028b20
        /*1218*/ 	.word	0x00000007
        /*121c*/ 	.word	0x00000060
        /*1220*/ 	.short	0x010a
        /*1222*/ 	.byte	0x3f
	.zero		1


	//   ....[106]....
        /*1224*/ 	.word	0x00028b70
        /*1228*/ 	.word	0x00000003
        /*122c*/ 	.word	0x0002d860
        /*1230*/ 	.short	0x010a
        /*1232*/ 	.byte	0x3f
	.zero		1


	//   ....[107]....
        /*1234*/ 	.word	0x000295a0
        /*1238*/ 	.word	0x00000009
        /*123c*/ 	.word	0x0002d820
        /*1240*/ 	.short	0x010a
        /*1242*/ 	.byte	0x3f
	.zero		1


	//   ....[108]....
        /*1244*/ 	.word	0x00029740
        /*1248*/ 	.word	0x00000007
        /*124c*/ 	.word	0x00000000
        /*1250*/ 	.short	0x010a
        /*1252*/ 	.byte	0x3f
	.zero		1


	//   ....[109]....
        /*1254*/ 	.word	0x00029790
        /*1258*/ 	.word	0x00000003
        /*125c*/ 	.word	0x00000000
        /*1260*/ 	.short	0x010a
        /*1262*/ 	.byte	0x3f
	.zero		1


	//   ....[110]....
        /*1264*/ 	.word	0x000297e0
        /*1268*/ 	.word	0x00000005
        /*126c*/ 	.word	0x00000000
        /*1270*/ 	.short	0x010a
        /*1272*/ 	.byte	0x3f
	.zero		1


	//----- nvinfo : EIATTR_NUM_MBARRIERS
	.align		4
.L_237:
        /*1274*/ 	.byte	0x03, 0x38
        /*1276*/ 	.short	0x0016


	//----- nvinfo : EIATTR_EXIT_INSTR_OFFSETS
	.align		4
        /*1278*/ 	.byte	0x04, 0x1c
        /*127a*/ 	.short	(.L_239 - .L_238)


	//   ....[0]....
.L_238:
        /*127c*/ 	.word	0x00026e40


	//----- nvinfo : EIATTR_MAX_THREADS
	.align		4
.L_239:
        /*1280*/ 	.byte	0x04, 0x05
        /*1282*/ 	.short	(.L_241 - .L_240)
.L_240:
        /*1284*/ 	.word	0x00000200
        /*1288*/ 	.word	0x00000001
        /*128c*/ 	.word	0x00000001


	//----- nvinfo : EIATTR_CRS_STACK_SIZE
	.align		4
.L_241:
        /*1290*/ 	.byte	0x04, 0x1e
        /*1292*/ 	.short	(.L_243 - .L_242)
.L_242:
        /*1294*/ 	.word	0x00000000


	//----- nvinfo : EIATTR_CBANK_PARAM_SIZE
	.align		4
.L_243:
        /*1298*/ 	.byte	0x03, 0x19
        /*129a*/ 	.short	0x0af0


	//----- nvinfo : EIATTR_PARAM_CBANK
	.align		4
        /*129c*/ 	.byte	0x04, 0x0a
        /*129e*/ 	.short	(.L_245 - .L_244)
	.align		4
.L_244:
        /*12a0*/ 	.word	index@(.nv.constant0._ZN7cutlass13device_kernelIN5flash11enable_sm90INS1_16FlashAttnFwdSm90INS1_25CollectiveMainloopFwdSm90ILi2EN4cute5tupleIJNS5_1CILi1EEES8_S8_EEENS6_IJNS7_ILi192EEENS7_ILi128EEENS7_ILi96EEEEEELi96ENS_10bfloat16_tEfNS_4arch4Sm90ELb0ELb1ELb1ELb1ELb0ELb1ELb0ELb0ELb1ELb1ELb1ELb0EEENS1_21CollectiveEpilogueFwdINS6_IJSA_SC_SB_EEES9_SE_SG_Li384ELb1ELb1ELb1ELb0EEENS1_36VarlenDynamicPersistentTileSchedulerILi192ELi128ELi384ELi128ELb1ELb1ELb1ELb1ELb0ELb1EEEEEEEEEvNT_6ParamsE)
        /*12a4*/ 	.short	0x0210
        /*12a6*/ 	.short	0x0af0


	//----- nvinfo : EIATTR_SW_WAR
	.align		4
.L_245:
        /*12a8*/ 	.byte	0x04, 0x36
        /*12aa*/ 	.short	(.L_247 - .L_246)
.L_246:
        /*12ac*/ 	.word	0x00000008
.L_247:


//--------------------- .nv.info._ZN7cutlass13device_kernelIN5flash11enable_sm90INS1_16FlashAttnFwdSm90INS1_25CollectiveMainloopFwdSm90ILi2EN4cute5tupleIJNS5_1CILi1EEES8_S8_EEENS6_IJNS7_ILi192EEENS7_ILi144EEENS7_ILi96EEEEEELi96ENS_10bfloat16_tEfNS_4arch4Sm90ELb1ELb0ELb1ELb0ELb0ELb0ELb0ELb0ELb1ELb1ELb1ELb0EEENS1_21CollectiveEpilogueFwdINS6_IJSA_SC_SB_EEES9_SE_SG_Li384ELb0ELb1ELb1ELb0EEENS1_19SingleTileSchedulerILb0ELb1ELb1ELi192EEEEEEEEEvNT_6ParamsE --------------------------
	.section	.nv.info._ZN7cutlass13device_kernelIN5flash11enable_sm90INS1_16FlashAttnFwdSm90INS1_25CollectiveMainloopFwdSm90ILi2EN4cute5tupleIJNS5_1CILi1EEES8_S8_EEENS6_IJNS7_ILi192EEENS7_ILi144EEENS7_ILi96EEEEEELi96ENS_10bfloat16_tEfNS_4arch4Sm90ELb1ELb0ELb1ELb0ELb0ELb0ELb0ELb0ELb1ELb1ELb1ELb0EEENS1_21CollectiveEpilogueFwdINS6_IJSA_SC_SB_EEES9_SE_SG_Li384ELb0ELb1ELb1ELb0EEENS1_19SingleTileSchedulerILb0ELb1ELb1ELi192EEEEEEEEEvNT_6ParamsE,"",@"SHT_CUDA_INFO"
	.sectionflags	@""
	.align	4


	//----- nvinfo : EIATTR_CUDA_API_VERSION
	.align		4
        /*0000*/ 	.byte	0x04, 0x37
        /*0002*/ 	.short	(.L_249 - .L_248)
.L_248:
        /*0004*/ 	.word	0x00000082


	//----- nvinfo : EIATTR_KPARAM_INFO
	.align		4
.L_249:
        /*0008*/ 	.byte	0x04, 0x17
        /*000a*/ 	.short	(.L_251 - .L_250)
.L_250:
        /*000c*/ 	.word	0x00000000
        /*0010*/ 	.short	0x0000
        /*0012*/ 	.short	0x0070
        /*0014*/ 	.byte	0x00, 0xf0, 0x01, 0x28


	//----- nvinfo : EIATTR_SPARSE_MMA_MASK
	.align		4
.L_251:
        /*0018*/ 	.byte	0x03, 0x50
        /*001a*/ 	.short	0x0000


	//----- nvinfo : EIATTR_MAXREG_COUNT
	.align		4
        /*001c*/ 	.byte	0x03, 0x1b
        /*001e*/ 	.short	0x0080


	//----- nvinfo : EIATTR_NUM_BARRIERS
	.align		4
        /*0020*/ 	.byte	0x02, 0x4c
        /*0022*/ 	.byte	0x10
	.zero		1


	//----- nvinfo : EIATTR_EXTERNS
	.align		4
        /*0024*/ 	.byte	0x04, 0x0f
        /*0026*/ 	.short	(.L_253 - .L_252)


	//   ....[0]....
	.align		4
.L_252:
        /*0028*/ 	.word	index@(__assertfail)


	//----- nvinfo : EIATTR_ANNOTATIONS
	.align		4
.L_253:
        /*002c*/ 	.byte	0x04, 0x55
        /*002e*/ 	.short	(.L_255 - .L_254)


	//   ....[0]....
.L_254:
        /*0030*/ 	.word	0x00000001
        /*0034*/ 	.byte	0x90, 0x0a, 0x00, 0x00, 0x01, 0x00, 0x00, 0x00, 0x00, 0xf0, 0x00, 0x00, 0x01, 0x00, 0x00, 0x00
        /*0044*/ 	.byte	0xe0, 0x02, 0x01, 0x00


	//----- nvinfo : EIATTR_MERCURY_ISA_VERSION
	.align		4
.L_255:
        /*0048*/ 	.byte	0x03, 0x5f
        /*004a*/ 	.short	0x0101


	//----- nvinfo : EIATTR_INT_WARP_WIDE_INSTR_OFFSETS
	.align		4
        /*004c*/ 	.byte	0x04, 0x31
        /*004e*/ 	.short	(.L_257 - .L_256)


	//   ....[0]....
.L_256:
        /*0050*/ 	.word	0x00000120


	//   ....[1]....
        /*0054*/ 	.word	0x000001c0


	//   ....[2]....
        /*0058*/ 	.word	0x00000230


	//----- nvinfo : EIATTR_COOP_GROUP_MASK_REGIDS
	.align		4
.L_257:
        /*005c*/ 	.byte	0x04, 0x29
        /*005e*/ 	.short	(.L_259 - .L_258)


	//   ....[0]....
.L_258:
        /*0060*/ 	.word	0xffffffff


	//   ....[1]....
        /*0064*/ 	.word	0xffffffff


	//   ....[2]....
        /*0068*/ 	.word	0xffffffff


	//   ....[3]....
        /*006c*/ 	.word	0xffffffff


	//   ....[4]....
        /*0070*/ 	.word	0xffffffff


	//   ....[5]....
        /*0074*/ 	.word	0xffffffff


	//   ....[6]....
        /*0078*/ 	.word	0xffffffff


	//   ....[7]....
        /*007c*/ 	.word	0xffffffff


	//   ....[8]....
        /*0080*/ 	.word	0xffffffff


	//   ....[9]....
        /*0084*/ 	.word	0xffffffff


	//   ....[10]....
        /*0088*/ 	.word	0xffffffff


	//   ....[11]....
        /*008c*/ 	.word	0xffffffff


	//   ....[12]....
        /*0090*/ 	.word	0xffffffff


	//   ....[13]....
        /*0094*/ 	.word	0xffffffff


	//   ....[14]....
        /*0098*/ 	.word	0xffffffff


	//   ....[15]....
        /*009c*/ 	.word	0xffffffff


	//   ....[16]....
        /*00a0*/ 	.word	0xffffffff


	//   ....[17]....
        /*00a4*/ 	.word	0xffffffff


	//   ....[18]....
        /*00a8*/ 	.word	0xffffffff


	//   ....[19]....
        /*00ac*/ 	.word	0xffffffff


	//   ....[20]....
        /*00b0*/ 	.word	0xffffffff


	//   ....[21]....
        /*00b4*/ 	.word	0xffffffff


	//   ....[22]....
        /*00b8*/ 	.word	0xffffffff


	//   ....[23]....
        /*00bc*/ 	.word	0xffffffff


	//   ....[24]....
        /*00c0*/ 	.word	0xffffffff


	//   ....[25]....
        /*00c4*/ 	.word	0xffffffff


	//   ....[26]....
        /*00c8*/ 	.word	0xffffffff


	//   ....[27]....
        /*00cc*/ 	.word	0xffffffff


	//   ....[28]....
        /*00d0*/ 	.word	0xffffffff


	//   ....[29]....
        /*00d4*/ 	.word	0xffffffff


	//   ....[30]....
        /*00d8*/ 	.word	0xffffffff


	//   ....[31]....
        /*00dc*/ 	.word	0xffffffff


	//   ....[32]....
        /*00e0*/ 	.word	0xffffffff


	//   ....[33]....
        /*00e4*/ 	.word	0xffffffff


	//   ....[34]....
        /*00e8*/ 	.word	0xffffffff


	//   ....[35]....
        /*00ec*/ 	.word	0xffffffff


	//   ....[36]....
        /*00f0*/ 	.word	0xffffffff


	//   ....[37]....
        /*00f4*/ 	.word	0xffffffff


	//   ....[38]....
        /*00f8*/ 	.word	0xffffffff


	//   ....[39]....
        /*00fc*/ 	.word	0xffffffff


	//   ....[40]....
        /*0100*/ 	.word	0xffffffff


	//   ....[41]....
        /*0104*/ 	.word	0xffffffff


	//   ....[42]....
        /*0108*/ 	.word	0xffffffff


	//   ....[43]....
        /*010c*/ 	.word	0xffffffff


	//   ....[44]....
        /*0110*/ 	.word	0xffffffff


	//   ....[45]....
        /*0114*/ 	.word	0xffffffff


	//   ....[46]....
        /*0118*/ 	.word	0xffffffff


	//   ....[47]....
        /*011c*/ 	.word	0xffffffff


	//   ....[48]....
        /*0120*/ 	.word	0xffffffff


	//   ....[49]....
        /*0124*/ 	.word	0xffffffff


	//   ....[50]....
        /*0128*/ 	.word	0xffffffff


	//   ....[51]....
        /*012c*/ 	.word	0xffffffff


	//   ....[52]....
        /*0130*/ 	.word	0xffffffff


	//   ....[53]....
        /*0134*/ 	.word	0xffffffff


	//   ....[54]....
        /*0138*/ 	.word	0x0500000f


	//   ....[55]....
        /*013c*/ 	.word	0x0500000f


	//   ....[56]....
        /*0140*/ 	.word	0x0500000f


	//   ....[57]....
        /*0144*/ 	.word	0x0500000f


	//   ....[58]....
        /*0148*/ 	.word	0x0500000f


	//   ....[59]....
        /*014c*/ 	.word	0x0500000f


	//   ....[60]....
        /*0150*/ 	.word	0x0500000f


	//   ....[61]....
        /*0154*/ 	.word	0x0500000f


	//   ....[62]....
        /*0158*/ 	.word	0x0500000f


	//   ....[63]....
        /*015c*/ 	.word	0x0500000f


	//   ....[64]....
        /*0160*/ 	.word	0x0500000f


	//   ....[65]....
        /*0164*/ 	.word	0x0500000f


	//   ....[66]....
        /*0168*/ 	.word	0x0500000f


	//   ....[67]....
        /*016c*/ 	.word	0x0500000f


	//----- nvinfo : EIATTR_COOP_GROUP_INSTR_OFFSETS
	.align		4
.L_259:
        /*0170*/ 	.byte	0x04, 0x28
        /*0172*/ 	.short	(.L_261 - .L_260)


	//   ....[0]....
.L_260:
        /*0174*/ 	.word	0x00000060


	//   ....[1]....
        /*0178*/ 	.word	0x00000130


	//   ....[2]....
        /*017c*/ 	.word	0x000001e0


	//   ....[3]....
        /*0180*/ 	.word	0x000003a0


	//   ....[4]....
        /*0184*/ 	.word	0x00000500


	//   ....[5]....
        /*0188*/ 	.word	0x00000620


	//   ....[6]....
        /*018c*/ 	.word	0x00000780


	//   ....[7]....
        /*0190*/ 	.word	0x00001110


	//   ....[8]....
        /*0194*/ 	.word	0x00002e20


	//   ....[9]....
        /*0198*/ 	.word	0x00003af0


	//   ....[10]....
        /*019c*/ 	.word	0x00003b50


	//   ....[11]....
        /*01a0*/ 	.word	0x00003c00


	//   ....[12]....
        /*01a4*/ 	.word	0x000046c0


	//   ....[13]....
        /*01a8*/ 	.word	0x00004720


	//   ....[14]....
        /*01ac*/ 	.word	0x00005850


	//   ....[15]....
        /*01b0*/ 	.word	0x000073e0


	//   ....[16]....
        /*01b4*/ 	.word	0x00007580


	//   ....[17]....
        /*01b8*/ 	.word	0x00008210


	//   ....[18]....
        /*01bc*/ 	.word	0x000082e0


	//   ....[19]....
        /*01c0*/ 	.word	0x00008fb0


	//   ....[20]....
        /*01c4*/ 	.word	0x000090a0


	//   ....[21]....
        /*01c8*/ 	.word	0x0000a300


	//   ....[22]....
        /*01cc*/ 	.word	0x0000c9b0


	//   ....[23]....
        /*01d0*/ 	.word	0x0000ca90


	//   ....[24]....
        /*01d4*/ 	.word	0x0000d290


	//   ....[25]....
        /*01d8*/ 	.word	0x0000d320


	//   ....[26]....
        /*01dc*/ 	.word	0x0000e5f0


	//   ....[27]....
        /*01e0*/ 	.word	0x0000e710


	//   ....[28]....
        /*01e4*/ 	.word	0x0000e740


	//   ....[29]....
        /*01e8*/ 	.word	0x0000e860


	//   ....[30]....
        /*01ec*/ 	.word	0x0000e870


	//   ....[31]....
        /*01f0*/ 	.word	0x0000f770


	//   ....[32]....
        /*01f4*/ 	.word	0x0000f780


	//   ....[33]....
        /*01f8*/ 	.word	0x0000f790


	//   ....[34]....
        /*01fc*/ 	.word	0x0000f7a0


	//   ....[35]....
        /*0200*/ 	.word	0x0000f850


	//   ....[36]....
        /*0204*/ 	.word	0x0000f860


	//   ....[37]....
        /*0208*/ 	.word	0x0000fd50


	//   ....[38]....
        /*020c*/ 	.word	0x0000fd60


	//   ....[39]....
        /*0210*/ 	.word	0x00010620


	//   ....[40]....
        /*0214*/ 	.word	0x00011100


	//   ....[41]....
        /*0218*/ 	.word	0x00011c30


	//   ....[42]....
        /*021c*/ 	.word	0x00011c70


	//   ....[43]....
        /*0220*/ 	.word	0x00011c90


	//   ....[44]....
        /*0224*/ 	.word	0x00011ca0


	//   ....[45]....
        /*0228*/ 	.word	0x00011cc0


	//   ....[46]....
        /*022c*/ 	.word	0x00011d70


	//   ....[47]....
        /*0230*/ 	.word	0x00011da0


	//   ....[48]....
        /*0234*/ 	.word	0x00011e10


	//   ....[49]....
        /*0238*/ 	.word	0x00011e40


	//   ....[50]....
        /*023c*/ 	.word	0x00011e60


	//   ....[51]....
        /*0240*/ 	.word	0x00011ec0


	//   ....[52]....
        /*0244*/ 	.word	0x00011ed0


	//   ....[53]....
        /*0248*/ 	.word	0x00014480


	//   ....[54]....
        /*024c*/ 	.word	0x000149d0


	//   ....[55]....
        /*0250*/ 	.word	0x00014b60


	//   ....[56]....
        /*0254*/ 	.word	0x00014bb0


	//   ....[57]....
        /*0258*/ 	.word	0x00014ce0


	//   ....[58]....
        /*025c*/ 	.word	0x00014d50


	//   ....[59]....
        /*0260*/ 	.word	0x00014e40


	//   ....[60]....
        /*0264*/ 	.word	0x00014ea0


	//   ....[61]....
        /*0268*/ 	.word	0x00014f90


	//   ....[62]....
        /*026c*/ 	.word	0x00015010


	//   ....[63]....
        /*0270*/ 	.word	0x00015120


	//   ....[64]....
        /*0274*/ 	.word	0x00015170


	//   ....[65]....
        /*0278*/ 	.word	0x00015290


	//   ....[66]....
        /*027c*/ 	.word	0x000152e0


	//   ....[67]....
        /*0280*/ 	.word	0x000156e0


	//----- nvinfo : EIATTR_REG_RECONFIG
	.align		4
.L_261:
        /*0284*/ 	.byte	0x01, 0x54
	.zero		2


	//----- nvinfo : EIATTR_SYSCALL_OFFSETS
	.align		4
        /*0288*/ 	.byte	0x04, 0x46
        /*028a*/ 	.short	(.L_263 - .L_262)


	//   ....[0]....
.L_262:
        /*028c*/ 	.word	0x00001330


	//   ....[1]....
        /*0290*/ 	.word	0x00010db0


	//   ....[2]....
        /*0294*/ 	.word	0x00010ef0


	//   ....[3]....
        /*0298*/ 	.word	0x00010fe0


	//   ....[4]....
        /*029c*/ 	.word	0x00011750


	//----- nvinfo : EIATTR_MBARRIER_INSTR_OFFSETS
	.align		4
.L_263:
        /*02a0*/ 	.byte	0x04, 0x39
        /*02a2*/ 	.short	(.L_265 - .L_264)


	//   ....[0]....
.L_264:
        /*02a4*/ 	.word	0x00000250
        /*02a8*/ 	.word	0x000000ff
        /*02ac*/ 	.word	0x00031c00
        /*02b0*/ 	.short	0x0100
        /*02b2*/ 	.byte	0x08
	.zero		1


	//   ....[1]....
        /*02b4*/ 	.word	0x00000260
        /*02b8*/ 	.word	0x000000ff
        /*02bc*/ 	.word	0x00031c20
        /*02c0*/ 	.short	0x0100
        /*02c2*/ 	.byte	0x08
	.zero		1


	//   ....[2]....
        /*02c4*/ 	.word	0x00000350
        /*02c8*/ 	.word	0x000000ff
        /*02cc*/ 	.word	0x00031c30
        /*02d0*/ 	.short	0x0100
        /*02d2*/ 	.byte	0x08
	.zero		1


	//   ....[3]....
        /*02d4*/ 	.word	0x00000360
        /*02d8*/ 	.word	0x000000ff
        /*02dc*/ 	.word	0x00031c40
        /*02e0*/ 	.short	0x0100
        /*02e2*/ 	.byte	0x08
	.zero		1


	//   ....[4]....
        /*02e4*/ 	.word	0x00000370
        /*02e8*/ 	.word	0x000000ff
        /*02ec*/ 	.word	0x00031c38
        /*02f0*/ 	.short	0x0100
        /*02f2*/ 	.byte	0x08
	.zero		1


	//   ....[5]....
        /*02f4*/ 	.word	0x00000380
        /*02f8*/ 	.word	0x000000ff
        /*02fc*/ 	.word	0x00031c48
        /*0300*/ 	.short	0x0100
        /*0302*/ 	.byte	0x08
	.zero		1


	//   ....[6]....
        /*0304*/ 	.word	0x000004b0
        /*0308*/ 	.word	0x000000ff
        /*030c*/ 	.word	0x00031c50
        /*0310*/ 	.short	0x0100
        /*0312*/ 	.byte	0x08
	.zero		1


	//   ....[7]....
        /*0314*/ 	.word	0x000004c0
        /*0318*/ 	.word	0x000000ff
        /*031c*/ 	.word	0x00031c60
        /*0320*/ 	.short	0x0100
        /*0322*/ 	.byte	0x08
	.zero		1


	//   ....[8]....
        /*0324*/ 	.word	0x000004d0
        /*0328*/ 	.word	0x000000ff
        /*032c*/ 	.word	0x00031c58
        /*0330*/ 	.short	0x0100
        /*0332*/ 	.byte	0x08
	.zero		1


	//   ....[9]....
        /*0334*/ 	.word	0x000004e0
        /*0338*/ 	.word	0x000000ff
        /*033c*/ 	.word	0x00031c68
        /*0340*/ 	.short	0x0100
        /*0342*/ 	.byte	0x08
	.zero		1


	//   ....[10]....
        /*0344*/ 	.word	0x000005d0
        /*0348*/ 	.word	0x000000ff
        /*034c*/ 	.word	0x00031c70
        /*0350*/ 	.short	0x0100
        /*0352*/ 	.byte	0x06
	.zero		1


	//   ....[11]....
        /*0354*/ 	.word	0x000005e0
        /*0358*/ 	.word	0x000000ff
        /*035c*/ 	.word	0x00031c80
        /*0360*/ 	.short	0x0100
        /*0362*/ 	.byte	0x06
	.zero		1


	//   ....[12]....
        /*0364*/ 	.word	0x000005f0
        /*0368*/ 	.word	0x000000ff
        /*036c*/ 	.word	0x00031c78
        /*0370*/ 	.short	0x0100
        /*0372*/ 	.byte	0x06
	.zero		1


	//   ....[13]....
        /*0374*/ 	.word	0x00000600
        /*0378*/ 	.word	0x000000ff
        /*037c*/ 	.word	0x00031c88
        /*0380*/ 	.short	0x0100
        /*0382*/ 	.byte	0x06
	.zero		1


	//   ....[14]....
        /*0384*/ 	.word	0x00000730
        /*0388*/ 	.word	0x000000ff
        /*038c*/ 	.word	0x00031c90
        /*0390*/ 	.short	0x0100
        /*0392*/ 	.byte	0x08
	.zero		1


	//   ....[15]....
        /*0394*/ 	.word	0x00000740
        /*0398*/ 	.word	0x000000ff
        /*039c*/ 	.word	0x00031ca0
        /*03a0*/ 	.short	0x0100
        /*03a2*/ 	.byte	0x08
	.zero		1


	//   ....[16]....
        /*03a4*/ 	.word	0x00000750
        /*03a8*/ 	.word	0x000000ff
        /*03ac*/ 	.word	0x00031c98
        /*03b0*/ 	.short	0x0100
        /*03b2*/ 	.byte	0x08
	.zero		1


	//   ....[17]....
        /*03b4*/ 	.word	0x00000760
        /*03b8*/ 	.word	0x000000ff
        /*03bc*/ 	.word	0x00031ca8
        /*03c0*/ 	.short	0x0100
        /*03c2*/ 	.byte	0x08
	.zero		1


	//   ....[18]....
        /*03c4*/ 	.word	0x00000890
        /*03c8*/ 	.word	0x000000ff
        /*03cc*/ 	.word	0x00031cb0
        /*03d0*/ 	.short	0x0100
        /*03d2*/ 	.byte	0x08
	.zero		1


	//   ....[19]....
        /*03d4*/ 	.word	0x000008a0
        /*03d8*/ 	.word	0x000000ff
        /*03dc*/ 	.word	0x00031cc0
        /*03e0*/ 	.short	0x0100
        /*03e2*/ 	.byte	0x08
	.zero		1


	//   ....[20]....
        /*03e4*/ 	.word	0x000008b0
        /*03e8*/ 	.word	0x000000ff
        /*03ec*/ 	.word	0x00031cb8
        /*03f0*/ 	.short	0x0100
        /*03f2*/ 	.byte	0x08
	.zero		1


	//   ....[21]....
        /*03f4*/ 	.word	0x000008c0
        /*03f8*/ 	.word	0x000000ff
        /*03fc*/ 	.word	0x00031cc8
        /*0400*/ 	.short	0x0100
        /*0402*/ 	.byte	0x08
	.zero		1


	//   ....[22]....
        /*0404*/ 	.word	0x00001360
        /*0408*/ 	.word	0x000000ff
        /*040c*/ 	.word	0x00031c00
        /*0410*/ 	.short	0x010a
        /*0412*/ 	.byte	0x3c
	.zero		1


	//   ....[23]....
        /*0414*/ 	.word	0x000013b0
        /*0418*/ 	.word	0x000000ff
        /*041c*/ 	.word	0x00031c30
        /*0420*/ 	.short	0x010a
        /*0422*/ 	.byte	0x3c
	.zero		1


	//   ....[24]....
        /*0424*/ 	.word	0x00001420
        /*0428*/ 	.word	0x000000ff
        /*042c*/ 	.word	0x00031c30
        /*0430*/ 	.short	0x010a
        /*0432*/ 	.byte	0x3c
	.zero		1


	//   ....[25]....
        /*0434*/ 	.word	0x00004b00
        /*0438*/ 	.word	0x00000000
        /*043c*/ 	.word	0x00000000
        /*0440*/ 	.short	0x0101
        /*0442*/ 	.byte	0x3f
	.zero		1


	//   ....[26]....
        /*0444*/ 	.word	0x000059b0
        /*0448*/ 	.word	0x000000ff
        /*044c*/ 	.word	0x00031c30
        /*0450*/ 	.short	0x010a
        /*0452*/ 	.byte	0x07
	.zero		1


	//   ....[27]....
        /*0454*/ 	.word	0x000059f0
        /*0458*/ 	.word	0x000000ff
        /*045c*/ 	.word	0x00031c30
        /*0460*/ 	.short	0x010a
        /*0462*/ 	.byte	0x07
	.zero		1


	//   ....[28]....
        /*0464*/ 	.word	0x00007070
        /*0468*/ 	.word	0x000000ff
        /*046c*/ 	.word	0x00031c50
        /*0470*/ 	.short	0x010a
        /*0472*/ 	.byte	0x07
	.zero		1


	//   ....[29]....
        /*0474*/ 	.word	0x000070b0
        /*0478*/ 	.word	0x000000ff
        /*047c*/ 	.word	0x00031c50
        /*0480*/ 	.short	0x010a
        /*0482*/ 	.byte	0x07
	.zero		1


	//   ....[30]....
        /*0484*/ 	.word	0x00009600
        /*0488*/ 	.word	0x0000004f
        /*048c*/ 	.word	0x00000000
        /*0490*/ 	.short	0x0101
        /*0492*/ 	.byte	0x3f
	.zero		1


	//   ....[31]....
        /*0494*/ 	.word	0x00009690
        /*0498*/ 	.word	0x00000069
        /*049c*/ 	.word	0x00000000
        /*04a0*/ 	.short	0x0101
        /*04a2*/ 	.byte	0x3f
	.zero		1


	//   ....[32]....
        /*04a4*/ 	.word	0x0000a6d0
        /*04a8*/ 	.word	0x000000ff
        /*04ac*/ 	.word	0x00031c30
        /*04b0*/ 	.short	0x010a
        /*04b2*/ 	.byte	0x06
	.zero		1


	//   ....[33]....
        /*04b4*/ 	.word	0x0000a710
        /*04b8*/ 	.word	0x000000ff
        /*04bc*/ 	.word	0x00031c30
        /*04c0*/ 	.short	0x010a
        /*04c2*/ 	.byte	0x06
	.zero		1


	//   ....[34]....
        /*04c4*/ 	.word	0x0000bde0
        /*04c8*/ 	.word	0x000000ff
        /*04cc*/ 	.word	0x00031c50
        /*04d0*/ 	.short	0x010a
        /*04d2*/ 	.byte	0x06
	.zero		1


	//   ....[35]....
        /*04d4*/ 	.word	0x0000be20
        /*04d8*/ 	.word	0x000000ff
        /*04dc*/ 	.word	0x00031c50
        /*04e0*/ 	.short	0x010a
        /*04e2*/ 	.byte	0x06
	.zero		1


	//   ....[36]....
        /*04e4*/ 	.word	0x0000d8f0
        /*04e8*/ 	.word	0x00000077
        /*04ec*/ 	.word	0x00000000
        /*04f0*/ 	.short	0x0101
        /*04f2*/ 	.byte	0x3f
	.zero		1


	//   ....[37]....
        /*04f4*/ 	.word	0x0000d9b0
        /*04f8*/ 	.word	0x00000077
        /*04fc*/ 	.word	0x00000000
        /*0500*/ 	.short	0x0101
        /*0502*/ 	.byte	0x3f
	.zero		1


	//   ....[38]....
        /*0504*/ 	.word	0x0000e660
        /*0508*/ 	.word	0x000000ff
        /*050c*/ 	.word	0x00031c50
        /*0510*/ 	.short	0x010a
        /*0512*/ 	.byte	0x0a
	.zero		1


	//   ....[39]....
        /*0514*/ 	.word	0x0000e6a0
        /*0518*/ 	.word	0x000000ff
        /*051c*/ 	.word	0x00031c50
        /*0520*/ 	.short	0x010a
        /*0522*/ 	.byte	0x0a
	.zero		1


	//   ....[40]....
        /*0524*/ 	.word	0x0000ece0
        /*0528*/ 	.word	0x00000009
        /*052c*/ 	.word	0x00000000
        /*0530*/ 	.short	0x0101
        /*0532*/ 	.byte	0x3f
	.zero		1


	//   ....[41]....
        /*0534*/ 	.word	0x0000f870
        /*0538*/ 	.word	0x000000ff
        /*053c*/ 	.word	0x00000000
        /*0540*/ 	.short	0x0101
        /*0542*/ 	.byte	0x04
	.zero		1


	//   ....[42]....
        /*0544*/ 	.word	0x00011300
        /*0548*/ 	.word	0x000000ff
        /*054c*/ 	.word	0x00031c40
        /*0550*/ 	.short	0x010a
        /*0552*/ 	.byte	0x26
	.zero		1


	//   ....[43]....
        /*0554*/ 	.word	0x000120d0
        /*0558*/ 	.word	0x000000ff
        /*055c*/ 	.word	0x00031c00
        /*0560*/ 	.short	0x0107
        /*0562*/ 	.byte	0x26
	.zero		1


	//   ....[44]....
        /*0564*/ 	.word	0x00012120
        /*0568*/ 	.word	0x000000ff
        /*056c*/ 	.word	0x00031c00
        /*0570*/ 	.short	0x0101
        /*0572*/ 	.byte	0x26
	.zero		1


	//   ....[45]....
        /*0574*/ 	.word	0x00012150
        /*0578*/ 	.word	0x000000ff
        /*057c*/ 	.word	0x00031c20
        /*0580*/ 	.short	0x010a
        /*0582*/ 	.byte	0x26
	.zero		1


	//   ....[46]....
        /*0584*/ 	.word	0x000124a0
        /*0588*/ 	.word	0x000000ff
        /*058c*/ 	.word	0x00031c48
        /*0590*/ 	.short	0x010a
        /*0592*/ 	.byte	0x26
	.zero		1


	//   ....[47]....
        /*0594*/ 	.word	0x00012870
        /*0598*/ 	.word	0x000000ff
        /*059c*/ 	.word	0x00031c60
        /*05a0*/ 	.short	0x010a
        /*05a2*/ 	.byte	0x26
	.zero		1


	//   ....[48]....
        /*05a4*/ 	.word	0x00012e00
        /*05a8*/ 	.word	0x000000ff
        /*05ac*/ 	.word	0x00031c40
        /*05b0*/ 	.short	0x010a
        /*05b2*/ 	.byte	0x26
	.zero		1


	//   ....[49]....
        /*05b4*/ 	.word	0x000131e0
        /*05b8*/ 	.word	0x000000ff
        /*05bc*/ 	.word	0x00031c68
        /*05c0*/ 	.short	0x010a
        /*05c2*/ 	.byte	0x26
	.zero		1


	//   ....[50]....
        /*05c4*/ 	.word	0x000137b0
        /*05c8*/ 	.word	0x000000ff
        /*05cc*/ 	.word	0x00031c48
        /*05d0*/ 	.short	0x010a
        /*05d2*/ 	.byte	0x26
	.zero		1


	//   ....[51]....
        /*05d4*/ 	.word	0x00013b70
        /*05d8*/ 	.word	0x000000ff
        /*05dc*/ 	.word	0x00031c60
        /*05e0*/ 	.short	0x010a
        /*05e2*/ 	.byte	0x26
	.zero		1


	//   ....[52]....
        /*05e4*/ 	.word	0x00013fb0
        /*05e8*/ 	.word	0x00000003
        /*05ec*/ 	.word	0x00031c60
        /*05f0*/ 	.short	0x010a
        /*05f2*/ 	.byte	0x3f
	.zero		1


	//   ....[53]....
        /*05f4*/ 	.word	0x00014410
        /*05f8*/ 	.word	0x00000007
        /*05fc*/ 	.word	0x00031c20
        /*0600*/ 	.short	0x010a
        /*0602*/ 	.byte	0x3f
	.zero		1


	//   ....[54]....
        /*0604*/ 	.word	0x00014580
        /*0608*/ 	.word	0x00000005
        /*060c*/ 	.word	0x00000000
        /*0610*/ 	.short	0x010a
        /*0612*/ 	.byte	0x3f
	.zero		1


	//   ....[55]....
        /*0614*/ 	.word	0x000145f0
        /*0618*/ 	.word	0x00000003
        /*061c*/ 	.word	0x00000000
        /*0620*/ 	.short	0x010a
        /*0622*/ 	.byte	0x3f
	.zero		1


	//   ....[56]....
        /*0624*/ 	.word	0x00014650
        /*0628*/ 	.word	0x00000005
        /*062c*/ 	.word	0x00000000
        /*0630*/ 	.short	0x010a
        /*0632*/ 	.byte	0x3f
	.zero		1


	//   ....[57]....
        /*0634*/ 	.word	0x00014680
        /*0638*/ 	.word	0x00000003
        /*063c*/ 	.word	0x00000000
        /*0640*/ 	.short	0x010a
        /*0642*/ 	.byte	0x3f
	.zero		1


	//   ....[58]....
        /*0644*/ 	.word	0x000146f0
        /*0648*/ 	.word	0x00000003
        /*064c*/ 	.word	0x00031c00
        /*0650*/ 	.short	0x010a
        /*0652*/ 	.byte	0x3f
	.zero		1


	//   ....[59]....
        /*0654*/ 	.word	0x00014750
        /*0658*/ 	.word	0x00000005
        /*065c*/ 	.word	0x00031c30
        /*0660*/ 	.short	0x010a
        /*0662*/ 	.byte	0x3f
	.zero		1


	//   ....[60]....
        /*0664*/ 	.word	0x000147b0
        /*0668*/ 	.word	0x0000000f
        /*066c*/ 	.word	0x00031c30
        /*0670*/ 	.short	0x010a
        /*0672*/ 	.byte	0x3f
	.zero		1


	//   ....[61]....
        /*0674*/ 	.word	0x00014810
        /*0678*/ 	.word	0x0000000e
        /*067c*/ 	.word	0x00031c50
        /*0680*/ 	.short	0x010a
        /*0682*/ 	.byte	0x3f
	.zero		1


	//   ....[62]....
        /*0684*/ 	.word	0x00014870
        /*0688*/ 	.word	0x0000000c
        /*068c*/ 	.word	0x00031c30
        /*0690*/ 	.short	0x010a
        /*0692*/ 	.byte	0x3f
	.zero		1


	//   ....[63]....
        /*0694*/ 	.word	0x000148d0
        /*0698*/ 	.word	0x0000000b
        /*069c*/ 	.word	0x00031c50
        /*06a0*/ 	.short	0x010a
        /*06a2*/ 	.byte	0x3f
	.zero		1


	//   ....[64]....
        /*06a4*/ 	.word	0x00014930
        /*06a8*/ 	.word	0x00000003
        /*06ac*/ 	.word	0x00031c50
        /*06b0*/ 	.short	0x010a
        /*06b2*/ 	.byte	0x3f
	.zero		1


	//   ....[65]....
        /*06b4*/ 	.word	0x00014a90
        /*06b8*/ 	.word	0x00000003
        /*06bc*/ 	.word	0x00031c40
        /*06c0*/ 	.short	0x010a
        /*06c2*/ 	.byte	0x3f
	.zero		1


	//   ....[66]....
        /*06c4*/ 	.word	0x00015320
        /*06c8*/ 	.word	0x00000003
        /*06cc*/ 	.word	0x00031c20
        /*06d0*/ 	.short	0x010a
        /*06d2*/ 	.byte	0x3f
	.zero		1


	//   ....[67]....
        /*06d4*/ 	.word	0x00015380
        /*06d8*/ 	.word	0x00000003
        /*06dc*/ 	.word	0x00031c48
        /*06e0*/ 	.short	0x010a
        /*06e2*/ 	.byte	0x3f
	.zero		1


	//   ....[68]....
        /*06e4*/ 	.word	0x000153e0
        /*06e8*/ 	.word	0x00000003
        /*06ec*/ 	.word	0x00031c60
        /*06f0*/ 	.short	0x010a
        /*06f2*/ 	.byte	0x3f
	.zero		1


	//   ....[69]....
        /*06f4*/ 	.word	0x00015440
        /*06f8*/ 	.word	0x00000003
        /*06fc*/ 	.word	0x00031c40
        /*0700*/ 	.short	0x010a
        /*0702*/ 	.byte	0x3f
	.zero		1


	//   ....[70]....
        /*0704*/ 	.word	0x000154a0
        /*0708*/ 	.word	0x00000003
        /*070c*/ 	.word	0x00031c68
        /*0710*/ 	.short	0x010a
        /*0712*/ 	.byte	0x3f
	.zero		1


	//   ....[71]....
        /*0714*/ 	.word	0x00015500
        /*0718*/ 	.word	0x00000002
        /*071c*/ 	.word	0x00031c48
        /*0720*/ 	.short	0x010a
        /*0722*/ 	.byte	0x3f
	.zero		1


	//   ....[72]....
        /*0724*/ 	.word	0x00015560
        /*0728*/ 	.word	0x00000002
        /*072c*/ 	.word	0x00031c60
        /*0730*/ 	.short	0x010a
        /*0732*/ 	.byte	0x3f
	.zero		1


	//   ....[73]....
        /*0734*/ 	.word	0x000155b0
        /*0738*/ 	.word	0x00000003
        /*073c*/ 	.word	0x00031c60
        /*0740*/ 	.short	0x010a
        /*0742*/ 	.byte	0x3f
	.zero		1


	//   ....[74]....
        /*0744*/ 	.word	0x00015600
        /*0748*/ 	.word	0x00000007
        /*074c*/ 	.word	0x00031c20
        /*0750*/ 	.short	0x010a
        /*0752*/ 	.byte	0x3f
	.zero		1


	//   ....[75]....
        /*0754*/ 	.word	0x000157a0
        /*0758*/ 	.word	0x00000005
        /*075c*/ 	.word	0x00000000
        /*0760*/ 	.short	0x010a
        /*0762*/ 	.byte	0x3f
	.zero		1


	//   ....[76]....
        /*0764*/ 	.word	0x000157f0
        /*0768*/ 	.word	0x00000003
        /*076c*/ 	.word	0x00000000
        /*0770*/ 	.short	0x010a
        /*0772*/ 	.byte	0x3f
	.zero		1


	//   ....[77]....
        /*0774*/ 	.word	0x00015840
        /*0778*/ 	.word	0x00000005
        /*077c*/ 	.word	0x00000000
        /*0780*/ 	.short	0x010a
        /*0782*/ 	.byte	0x3f
	.zero		1


	//----- nvinfo : EIATTR_NUM_MBARRIERS
	.align		4
.L_265:
        /*0784*/ 	.byte	0x03, 0x38
        /*0786*/ 	.short	0x0016


	//----- nvinfo : EIATTR_EXIT_INSTR_OFFSETS
	.align		4
        /*0788*/ 	.byte	0x04, 0x1c
        /*078a*/ 	.short	(.L_267 - .L_266)


	//   ....[0]....
.L_266:
        /*078c*/ 	.word	0x000146d0


	//----- nvinfo : EIATTR_MAX_THREADS
	.align		4
.L_267:
        /*0790*/ 	.byte	0x04, 0x05
        /*0792*/ 	.short	(.L_269 - .L_268)
.L_268:
        /*0794*/ 	.word	0x00000200
        /*0798*/ 	.word	0x00000001
        /*079c*/ 	.word	0x00000001


	//----- nvinfo : EIATTR_CRS_STACK_SIZE
	.align		4
.L_269:
        /*07a0*/ 	.byte	0x04, 0x1e
        /*07a2*/ 	.short	(.L_271 - .L_270)
.L_270:
        /*07a4*/ 	.word	0x00000000


	//----- nvinfo : EIATTR_CBANK_PARAM_SIZE
	.align		4
.L_271:
        /*07a8*/ 	.byte	0x03, 0x19
        /*07aa*/ 	.short	0x0a70


	//----- nvinfo : EIATTR_PARAM_CBANK
	.align		4
        /*07ac*/ 	.byte	0x04, 0x0a
        /*07ae*/ 	.short	(.L_273 - .L_272)
	.align		4
.L_272:
        /*07b0*/ 	.word	index@(.nv.constant0._ZN7cutlass13device_kernelIN5flash11enable_sm90INS1_16FlashAttnFwdSm90INS1_25CollectiveMainloopFwdSm90ILi2EN4cute5tupleIJNS5_1CILi1EEES8_S8_EEENS6_IJNS7_ILi192EEENS7_ILi144EEENS7_ILi96EEEEEELi96ENS_10bfloat16_tEfNS_4arch4Sm90ELb1ELb0ELb1ELb0ELb0ELb0ELb0ELb0ELb1ELb1ELb1ELb0EEENS1_21CollectiveEpilogueFwdINS6_IJSA_SC_SB_EEES9_SE_SG_Li384ELb0ELb1ELb1ELb0EEENS1_19SingleTileSchedulerILb0ELb1ELb1ELi192EEEEEEEEEvNT_6ParamsE)
        /*07b4*/ 	.short	0x0210
        /*07b6*/ 	.short	0x0a70


	//----- nvinfo : EIATTR_SW_WAR
	.align		4
.L_273:
        /*07b8*/ 	.byte	0x04, 0x36
        /*07ba*/ 	.short	(.L_275 - .L_274)
.L_274:
        /*07bc*/ 	.word	0x00000008
.L_275:


//--------------------- .nv.info._ZN7cutlass13device_kernelIN5flash11enable_sm90INS1_16FlashAttnFwdSm90INS1_25CollectiveMainloopFwdSm90ILi2EN4cute5tupleIJNS5_1CILi1EEES8_S8_EEENS6_IJNS7_ILi192EEENS7_ILi144EEENS7_ILi96EEEEEELi96ENS_10bfloat16_tEfNS_4arch4Sm90ELb1ELb0ELb1ELb1ELb0ELb0ELb0ELb0ELb1ELb1ELb1ELb0EEENS1_21CollectiveEpilogueFwdINS6_IJSA_SC_SB_EEES9_SE_SG_Li384ELb1ELb1ELb1ELb0EEENS1_36VarlenDynamicPersistentTileSchedulerILi192ELi144ELi384ELi128ELb1ELb1ELb1ELb1ELb1ELb1EEEEEEEEEvNT_6ParamsE --------------------------
	.section	.nv.info._ZN7cutlass13device_kernelIN5flash11enable_sm90INS1_16FlashAttnFwdSm90INS1_25CollectiveMainloopFwdSm90ILi2EN4cute5tupleIJNS5_1CILi1EEES8_S8_EEENS6_IJNS7_ILi192EEENS7_ILi144EEENS7_ILi96EEEEEELi96ENS_10bfloat16_tEfNS_4arch4Sm90ELb1ELb0ELb1ELb1ELb0ELb0ELb0ELb0ELb1ELb1ELb1ELb0EEENS1_21CollectiveEpilogueFwdINS6_IJSA_SC_SB_EEES9_SE_SG_Li384ELb1ELb1ELb1ELb0EEENS1_36VarlenDynamicPersistentTileSchedulerILi192ELi144ELi384ELi128ELb1ELb1ELb1ELb1ELb1ELb1EEEEEEEEEvNT_6ParamsE,"",@"SHT_CUDA_INFO"
	.sectionflags	@""
	.align	4


	//----- nvinfo : EIATTR_CUDA_API_VERSION
	.align		4
        /*0000*/ 	.byte	0x04, 0x37
        /*0002*/ 	.short	(.L_277 - .L_276)
.L_276:
        /*0004*/ 	.word	0x00000082


	//----- nvinfo : EIATTR_KPARAM_INFO
	.align		4
.L_277:
        /*0008*/ 	.byte	0x04, 0x17
        /*000a*/ 	.short	(.L_279 - .L_278)
.L_278:
        /*000c*/ 	.word	0x00000000
        /*0010*/ 	.short	0x0000
        /*0012*/ 	.short	0x0070
        /*0014*/ 	.byte	0x00, 0xf0, 0x01, 0x2a


	//----- nvinfo : EIATTR_SPARSE_MMA_MASK
	.align		4
.L_279:
        /*0018*/ 	.byte	0x03, 0x50
        /*001a*/ 	.short	0x0000


	//----- nvinfo : EIATTR_MAXREG_COUNT
	.align		4
        /*001c*/ 	.byte	0x03, 0x1b
        /*001e*/ 	.short	0x0080


	//----- nvinfo : EIATTR_NUM_BARRIERS
	.align		4
        /*0020*/ 	.byte	0x02, 0x4c
        /*0022*/ 	.byte	0x10
	.zero		1


	//----- nvinfo : EIATTR_EXTERNS
	.align		4
        /*0024*/ 	.byte	0x04, 0x0f
        /*0026*/ 	.short	(.L_281 - .L_280)


	//   ....[0]....
	.align		4
.L_280:
        /*0028*/ 	.word	index@(__assertfail)


	//----- nvinfo : EIATTR_ANNOTATIONS
	.align		4
.L_281:
        /*002c*/ 	.byte	0x04, 0x55
        /*002e*/ 	.short	(.L_283 - .L_282)


	//   ....[0]....
.L_282:
        /* <DEDUP_REMOVED lines=33> */


	//----- nvinfo : EIATTR_MERCURY_ISA_VERSION
	.align		4
.L_283:
        /*0228*/ 	.byte	0x03, 0x5f
        /*022a*/ 	.short	0x0101


	//----- nvinfo : EIATTR_UNUSED_LOAD_BYTE_OFFSET
	.align		4
        /*022c*/ 	.byte	0x04, 0x44
        /*022e*/ 	.short	(.L_285 - .L_284)


	//   ....[0]....
.L_284:
        /*0230*/ 	.word	0x00000a60
        /*0234*/ 	.word	0x0000fff0


	//   ....[1]....
        /*0238*/ 	.word	0x0000fad0
        /*023c*/ 	.word	0x0000fff0


	//----- nvinfo : EIATTR_INT_WARP_WIDE_INSTR_OFFSETS
	.align		4
.L_285:
        /*0240*/ 	.byte	0x04, 0x31
        /*0242*/ 	.short	(.L_287 - .L_286)


	//   ....[0]....
.L_286:
        /*0244*/ 	.word	0x00000130


	//   ....[1]....
        /*0248*/ 	.word	0x00000170


	//   ....[2]....
        /*024c*/ 	.word	0x000001e0


	//   ....[3]....
        /*0250*/ 	.word	0x00014290


	//   ....[4]....
        /*0254*/ 	.word	0x00014330


	//   ....[5]....
        /*0258*/ 	.word	0x00017e60


	//   ....[6]....
        /*025c*/ 	.word	0x00017f00


	//----- nvinfo : EIATTR_COOP_GROUP_MASK_REGIDS
	.align		4
.L_287:
        /*0260*/ 	.byte	0x04, 0x29
        /*0262*/ 	.short	(.L_289 - .L_288)


	//   ....[0]....
.L_288:
        /*0264*/ 	.word	0xffffffff


	//   ....[1]....
        /*0268*/ 	.word	0xffffffff


	//   ....[2]....
        /*026c*/ 	.word	0xffffffff


	//   ....[3]....
        /*0270*/ 	.word	0xffffffff


	//   ....[4]....
        /*0274*/ 	.word	0xffffffff


	//   ....[5]....
        /*0278*/ 	.word	0xffffffff


	//   ....[6]....
        /*027c*/ 	.word	0xffffffff


	//   ....[7]....
        /*0280*/ 	.word	0xffffffff


	//   ....[8]....
        /*0284*/ 	.word	0xffffffff


	//   ....[9]....
        /*0288*/ 	.word	0xffffffff


	//   ....[10]....
        /*028c*/ 	.word	0xffffffff


	//   ....[11]....
        /*0290*/ 	.word	0xffffffff


	//   ....[12]....
        /*0294*/ 	.word	0xffffffff


	//   ....[13]....
        /*0298*/ 	.word	0xffffffff


	//   ....[14]....
        /*029c*/ 	.word	0xffffffff


	//   ....[15]....
        /*02a0*/ 	.word	0xffffffff


	//   ....[16]....
        /*02a4*/ 	.word	0xffffffff


	//   ....[17]....
        /*02a8*/ 	.word	0xffffffff


	//   ....[18]....
        /*02ac*/ 	.word	0xffffffff


	//   ....[19]....
        /*02b0*/ 	.word	0xffffffff


	//   ....[20]....
        /*02b4*/ 	.word	0xffffffff


	//   ....[21]....
        /*02b8*/ 	.word	0xffffffff


	//   ....[22]....
        /*02bc*/ 	.word	0xffffffff


	//   ....[23]....
        /*02c0*/ 	.word	0xffffffff


	//   ....[24]....
        /*02c4*/ 	.word	0xffffffff


	//   ....[25]....
        /*02c8*/ 	.word	0xffffffff


	//   ....[26]....
        /*02cc*/ 	.word	0xffffffff


	//   ....[27]....
        /*02d0*/ 	.word	0xffffffff


	//   ....[28]....
        /*02d4*/ 	.word	0xffffffff


	//   ....[29]....
        /*02d8*/ 	.word	0xffffffff


	//   ....[30]....
        /*02dc*/ 	.word	0xffffffff


	//   ....[31]....
        /*02e0*/ 	.word	0xffffffff


	//   ....[32]....
        /*02e4*/ 	.word	0xffffffff


	//   ....[33]....
        /*02e8*/ 	.word	0xffffffff


	//   ....[34]....
        /*02ec*/ 	.word	0xffffffff


	//   ....[35]....
        /*02f0*/ 	.word	0xffffffff


	//   ....[36]....
        /*02f4*/ 	.word	0xffffffff


	//   ....[37]....
        /*02f8*/ 	.word	0xffffffff


	//   ....[38]....
        /*02fc*/ 	.word	0xffffffff


	//   ....[39]....
        /*0300*/ 	.word	0xffffffff


	//   ....[40]....
        /*0304*/ 	.word	0xffffffff


	//   ....[41]....
        /*0308*/ 	.word	0xffffffff


	//   ....[42]....
        /*030c*/ 	.word	0xffffffff


	//   ....[43]....
        /*0310*/ 	.word	0xffffffff


	//   ....[44]....
        /*0314*/ 	.word	0xffffffff


	//   ....[45]....
        /*0318*/ 	.word	0xffffffff


	//   ....[46]....
        /*031c*/ 	.word	0xffffffff


	//   ....[47]....
        /*0320*/ 	.word	0xffffffff


	//   ....[48]....
        /*0324*/ 	.word	0xffffffff


	//   ....[49]....
        /*0328*/ 	.word	0xffffffff


	//   ....[50]....
        /*032c*/ 	.word	0xffffffff


	//   ....[51]....
        /*0330*/ 	.word	0xffffffff


	//   ....[52]....
        /*0334*/ 	.word	0xffffffff


	//   ....[53]....
        /*0338*/ 	.word	0xffffffff


	//   ....[54]....
        /*033c*/ 	.word	0xffffffff


	//   ....[55]....
        /*0340*/ 	.word	0xffffffff


	//   ....[56]....
        /*0344*/ 	.word	0xffffffff


	//   ....[57]....
        /*0348*/ 	.word	0xffffffff


	//   ....[58]....
        /*034c*/ 	.word	0xffffffff


	//   ....[59]....
        /*0350*/ 	.word	0xffffffff


	//   ....[60]....
        /*0354*/ 	.word	0xffffffff


	//   ....[61]....
        /*0358*/ 	.word	0xffffffff


	//   ....[62]....
        /*035c*/ 	.word	0xffffffff


	//   ....[63]....
        /*0360*/ 	.word	0xffffffff


	//   ....[64]....
        /*0364*/ 	.word	0xffffffff


	//   ....[65]....
        /*0368*/ 	.word	0xffffffff


	//   ....[66]....
        /*036c*/ 	.word	0xffffffff


	//   ....[67]....
        /*0370*/ 	.word	0xffffffff


	//   ....[68]....
        /*0374*/ 	.word	0xffffffff


	//   ....[69]....
        /*0378*/ 	.word	0xffffffff


	//   ....[70]....
        /*037c*/ 	.word	0xffffffff


	//   ....[71]....
        /*0380*/ 	.word	0xffffffff


	//   ....[72]....
        /*0384*/ 	.word	0xffffffff


	//   ....[73]....
        /*0388*/ 	.word	0xffffffff


	//   ....[74]....
        /*038c*/ 	.word	0xffffffff


	//   ....[75]....
        /*0390*/ 	.word	0xffffffff


	//   ....[76]....
        /*0394*/ 	.word	0xffffffff


	//   ....[77]....
        /*0398*/ 	.word	0xffffffff


	//   ....[78]....
        /*039c*/ 	.word	0xffffffff


	//   ....[79]....
        /*03a0*/ 	.word	0xffffffff


	//   ....[80]....
        /*03a4*/ 	.word	0xffffffff


	//   ....[81]....
        /*03a8*/ 	.word	0xffffffff


	//   ....[82]....
        /*03ac*/ 	.word	0xffffffff


	//   ....[83]....
        /*03b0*/ 	.word	0xffffffff


	//   ....[84]....
        /*03b4*/ 	.word	0xffffffff


	//   ....[85]....
        /*03b8*/ 	.word	0xffffffff


	//   ....[86]....
        /*03bc*/ 	.word	0xffffffff


	//   ....[87]....
        /*03c0*/ 	.word	0xffffffff


	//   ....[88]....
        /*03c4*/ 	.word	0xffffffff


	//   ....[89]....
        /*03c8*/ 	.word	0xffffffff


	//   ....[90]....
        /*03cc*/ 	.word	0xffffffff


	//   ....[91]....
        /*03d0*/ 	.word	0xffffffff


	//   ....[92]....
        /*03d4*/ 	.word	0xffffffff


	//   ....[93]....
        /*03d8*/ 	.word	0xffffffff


	//   ....[94]....
        /*03dc*/ 	.word	0xffffffff


	//   ....[95]....
        /*03e0*/ 	.word	0xffffffff


	//   ....[96]....
        /*03e4*/ 	.word	0x0500000f


	//   ....[97]....
        /*03e8*/ 	.word	0x0500000f


	//   ....[98]....
        /*03ec*/ 	.word	0x0500000f


	//   ....[99]....
        /*03f0*/ 	.word	0x0500000f


	//   ....[100]....
        /*03f4*/ 	.word	0x0500000f


	//   ....[101]....
        /*03f8*/ 	.word	0x0500000f


	//   ....[102]....
        /*03fc*/ 	.word	0x0500000f


	//   ....[103]....
        /*0400*/ 	.word	0x0500000f


	//   ....[104]....
        /*0404*/ 	.word	0x0500000f


	//   ....[105]....
        /*0408*/ 	.word	0x0500000f


	//   ....[106]....
        /*040c*/ 	.word	0x0500000f


	//   ....[107]....
        /*0410*/ 	.word	0x0500000f


	//   ....[108]....
        /*0414*/ 	.word	0x0500000f


	//   ....[109]....
        /*0418*/ 	.word	0x0500000f


	//   ....[110]....
        /*041c*/ 	.word	0x0500000f


	//   ....[111]....
        /*0420*/ 	.word	0x0500000f


	//   ....[112]....
        /*0424*/ 	.word	0x0500000f


	//   ....[113]....
        /*0428*/ 	.word	0x0500000f


	//   ....[114]....
        /*042c*/ 	.word	0x0500000f


	//   ....[115]....
        /*0430*/ 	.word	0x0500000f


	//   ....[116]....
        /*0434*/ 	.word	0x0500000f


	//   ....[117]....
        /*0438*/ 	.word	0x0500000f


	//   ....[118]....
        /*043c*/ 	.word	0x0500000f


	//   ....[119]....
        /*0440*/ 	.word	0x0500000f


	//   ....[120]....
        /*0444*/ 	.word	0x0500000f


	//   ....[121]....
        /*0448*/ 	.word	0x0500000f


	//   ....[122]....
        /*044c*/ 	.word	0x0500000f


	//   ....[123]....
        /*0450*/ 	.word	0x0500000f


	//   ....[124]....
        /*0454*/ 	.word	0x0500000f


	//   ....[125]....
        /*0458*/ 	.word	0x0500000f


	//   ....[126]....
        /*045c*/ 	.word	0x0500000f


	//   ....[127]....
        /*0460*/ 	.word	0x0500000f


	//----- nvinfo : EIATTR_COOP_GROUP_INSTR_OFFSETS
	.align		4
.L_289:
        /*0464*/ 	.byte	0x04, 0x28
        /*0466*/ 	.short	(.L_291 - .L_290)


	//   ....[0]....
.L_290:
        /*0468*/ 	.word	0x00000070


	//   ....[1]....
        /*046c*/ 	.word	0x00000140


	//   ....[2]....
        /*0470*/ 	.word	0x00000190


	//   ....[3]....
        /*0474*/ 	.word	0x000003c0


	//   ....[4]....
        /*0478*/ 	.word	0x00000520


	//   ....[5]....
        /*047c*/ 	.word	0x00000640


	//   ....[6]....
        /*0480*/ 	.word	0x000007a0


	//   ....[7]....
        /*0484*/ 	.word	0x00001d70


	//   ....[8]....
        /*0488*/ 	.word	0x00003be0


	//   ....[9]....
        /*048c*/ 	.word	0x00003c40


	//   ....[10]....
        /*0490*/ 	.word	0x00004870


	//   ....[11]....
        /*0494*/ 	.word	0x00004900


	//   ....[12]....
        /*0498*/ 	.word	0x000053c0


	//   ....[13]....
        /*049c*/ 	.word	0x00005470


	//   ....[14]....
        /*04a0*/ 	.word	0x00006340


	//   ....[15]....
        /*04a4*/ 	.word	0x00007e10


	//   ....[16]....
        /*04a8*/ 	.word	0x00007fb0


	//   ....[17]....
        /*04ac*/ 	.word	0x00009460


	//   ....[18]....
        /*04b0*/ 	.word	0x000094f0


	//   ....[19]....
        /*04b4*/ 	.word	0x00009da0


	//   ....[20]....
        /*04b8*/ 	.word	0x00009df0


	//   ....[21]....
        /*04bc*/ 	.word	0x0000aec0


	//   ....[22]....
        /*04c0*/ 	.word	0x0000d2b0


	//   ....[23]....
        /*04c4*/ 	.word	0x0000d310


	//   ....[24]....
        /*04c8*/ 	.word	0x0000dc40


	//   ....[25]....
        /*04cc*/ 	.word	0x0000dd10


	//   ....[26]....
        /*04d0*/ 	.word	0x0000efc0


	//   ....[27]....
        /*04d4*/ 	.word	0x0000f0f0


	//   ....[28]....
        /*04d8*/ 	.word	0x0000f320


	//   ....[29]....
        /*04dc*/ 	.word	0x0000f360


	//   ....[30]....
        /*04e0*/ 	.word	0x0000f370


	//   ....[31]....
        /*04e4*/ 	.word	0x000105a0


	//   ....[32]....
        /*04e8*/ 	.word	0x000105b0


	//   ....[33]....
        /*04ec*/ 	.word	0x000105c0


	//   ....[34]....
        /*04f0*/ 	.word	0x00010610


	//   ....[35]....
        /*04f4*/ 	.word	0x00010d10


	//   ....[36]....
        /*04f8*/ 	.word	0x00010d40


	//   ....[37]....
        /*04fc*/ 	.word	0x00010e70


	//   ....[38]....
        /*0500*/ 	.word	0x00010e90


	//   ....[39]....
        /*0504*/ 	.word	0x000113d0


	//   ....[40]....
        /*0508*/ 	.word	0x000113f0


	//   ....[41]....
        /*050c*/ 	.word	0x00011740


	//   ....[42]....
        /*0510*/ 	.word	0x00011750


	//   ....[43]....
        /*0514*/ 	.word	0x00012510


	//   ....[44]....
        /*0518*/ 	.word	0x00012520


	//   ....[45]....
        /*051c*/ 	.word	0x00012630


	//   ....[46]....
        /*0520*/ 	.word	0x00012650


	//   ....[47]....
        /*0524*/ 	.word	0x000127e0


	//   ....[48]....
        /*0528*/ 	.word	0x000129f0


	//   ....[49]....
        /*052c*/ 	.word	0x00012a20


	//   ....[50]....
        /*0530*/ 	.word	0x00012a50


	//   ....[51]....
        /*0534*/ 	.word	0x00012a80


	//   ....[52]....
        /*0538*/ 	.word	0x00012ab0


	//   ....[53]....
        /*053c*/ 	.word	0x00012ae0


	//   ....[54]....
        /*0540*/ 	.word	0x00012c80


	//   ....[55]....
        /*0544*/ 	.word	0x00012cb0


	//   ....[56]....
        /*0548*/ 	.word	0x00012ce0


	//   ....[57]....
        /*054c*/ 	.word	0x00012d10


	//   ....[58]....
        /*0550*/ 	.word	0x00012d40


	//   ....[59]....
        /*0554*/ 	.word	0x00012d70


	//   ....[60]....
        /*0558*/ 	.word	0x00012e00


	//   ....[61]....
        /*055c*/ 	.word	0x00012e30


	//   ....[62]....
        /*0560*/ 	.word	0x00012e40


	//   ....[63]....
        /*0564*/ 	.word	0x00012e80


	//   ....[64]....
        /*0568*/ 	.word	0x00014850


	//   ....[65]....
        /*056c*/ 	.word	0x000154f0


	//   ....[66]....
        /*0570*/ 	.word	0x00015510


	//   ....[67]....
        /*0574*/ 	.word	0x000155d0


	//   ....[68]....
        /*0578*/ 	.word	0x000155f0


	//   ....[69]....
        /*057c*/ 	.word	0x00015690


	//   ....[70]....
        /*0580*/ 	.word	0x000156b0


	//   ....[71]....
        /*0584*/ 	.word	0x000156c0


	//   ....[72]....
        /*0588*/ 	.word	0x00015750


	//   ....[73]....
        /*058c*/ 	.word	0x000157a0


	//   ....[74]....
        /*0590*/ 	.word	0x000157b0


	//   ....[75]....
        /*0594*/ 	.word	0x000157e0


	//   ....[76]....
        /*0598*/ 	.word	0x00015890


	//   ....[77]....
        /*059c*/ 	.word	0x000185e0


	//   ....[78]....
        /*05a0*/ 	.word	0x00018610


	//   ....[79]....
        /*05a4*/ 	.word	0x00018670


	//   ....[80]....
        /*05a8*/ 	.word	0x000186a0


	//   ....[81]....
        /*05ac*/ 	.word	0x000186d0


	//   ....[82]....
        /*05b0*/ 	.word	0x00018700


	//   ....[83]....
        /*05b4*/ 	.word	0x00018730


	//   ....[84]....
        /*05b8*/ 	.word	0x00018760


	//   ....[85]....
        /*05bc*/ 	.word	0x00018910


	//   ....[86]....
        /*05c0*/ 	.word	0x00018940


	//   ....[87]....
        /*05c4*/ 	.word	0x00018970


	//   ....[88]....
        /*05c8*/ 	.word	0x000189a0


	//   ....[89]....
        /*05cc*/ 	.word	0x000189d0


	//   ....[90]....
        /*05d0*/ 	.word	0x00018a00


	//   ....[91]....
        /*05d4*/ 	.word	0x00018ac0


	//   ....[92]....
        /*05d8*/ 	.word	0x00018ae0


	//   ....[93]....
        /*05dc*/ 	.word	0x00018b00


	//   ....[94]....
        /*05e0*/ 	.word	0x00018b60


	//   ....[95]....
        /*05e4*/ 	.word	0x00019590


	//   ....[96]....
        /*05e8*/ 	.word	0x00019b50


	//   ....[97]....
        /*05ec*/ 	.word	0x00019d00


	//   ....[98]....
        /*05f0*/ 	.word	0x00019d50


	//   ....[99]....
        /*05f4*/ 	.word	0x00019e80


	//   ....[100]....
        /*05f8*/ 	.word	0x00019ed0


	//   ....[101]....
        /*05fc*/ 	.word	0x00019ff0


	//   ....[102]....
        /*0600*/ 	.word	0x0001a060


	//   ....[103]....
        /*0604*/ 	.word	0x0001a180


	//   ....[104]....
        /*0608*/ 	.word	0x0001a1f0


	//   ....[105]....
        /*060c*/ 	.word	0x0001a2e0


	//   ....[106]....
        /*0610*/ 	.word	0x0001a350


	//   ....[107]....
        /*0614*/ 	.word	0x0001a460


	//   ....[108]....
        /*0618*/ 	.word	0x0001a4b0


	//   ....[109]....
        /*061c*/ 	.word	0x0001a7d0


	//   ....[110]....
        /*0620*/ 	.word	0x0001a870


	//   ....[111]....
        /*0624*/ 	.word	0x0001a9f0


	//   ....[112]....
        /*0628*/ 	.word	0x0001aa60


	//   ....[113]....
        /*062c*/ 	.word	0x0001aad0


	//   ....[114]....
        /*0630*/ 	.word	0x0001ab40


	//   ....[115]....
        /*0634*/ 	.word	0x0001abb0


	//   ....[116]....
        /*0638*/ 	.word	0x0001ac30


	//   ....[117]....
        /*063c*/ 	.word	0x0001acb0


	//   ....[118]....
        /*0640*/ 	.word	0x0001ad40


	//   ....[119]....
        /*0644*/ 	.word	0x0001adb0


	//   ....[120]....
        /*0648*/ 	.word	0x0001ae20


	//   ....[121]....
        /*064c*/ 	.word	0x0001ae90


	//   ....[122]....
        /*0650*/ 	.word	0x0001af10


	//   ....[123]....
        /*0654*/ 	.word	0x0001af80


	//   ....[124]....
        /*0658*/ 	.word	0x0001b030


	//   ....[125]....
        /*065c*/ 	.word	0x0001b080


	//   ....[126]....
        /*0660*/ 	.word	0x0001b110


	//   ....[127]....
        /*0664*/ 	.word	0x0001b240


	//----- nvinfo : EIATTR_REG_RECONFIG
	.align		4
.L_291:
        /*0668*/ 	.byte	0x01, 0x54
	.zero		2


	//----- nvinfo : EIATTR_SYSCALL_OFFSETS
	.align		4
        /*066c*/ 	.byte	0x04, 0x46
        /*066e*/ 	.short	(.L_293 - .L_292)


	//   ....[0]....
.L_292:
        /*0670*/ 	.word	0x00001f40


	//   ....[1]....
        /*0674*/ 	.word	0x00014490


	//   ....[2]....
        /*0678*/ 	.word	0x000145e0


	//   ....[3]....
        /*067c*/ 	.word	0x000146e0


	//   ....[4]....
        /*0680*/ 	.word	0x00014fa0


	//----- nvinfo : EIATTR_MBARRIER_INSTR_OFFSETS
	.align		4
.L_293:
        /*0684*/ 	.byte	0x04, 0x39
        /*0686*/ 	.short	(.L_295 - .L_294)


	//   ....[0]....
.L_294:
        /*0688*/ 	.word	0x00000270
        /*068c*/ 	.word	0x000000ff
        /*0690*/ 	.word	0x00031c00
        /*0694*/ 	.short	0x0100
        /*0696*/ 	.byte	0x08
	.zero		1


	//   ....[1]....
        /*0698*/ 	.word	0x00000280
        /*069c*/ 	.word	0x000000ff
        /*06a0*/ 	.word	0x00031c20
        /*06a4*/ 	.short	0x0100
        /*06a6*/ 	.byte	0x08
	.zero		1


	//   ....[2]....
        /*06a8*/ 	.word	0x00000370
        /*06ac*/ 	.word	0x000000ff
        /*06b0*/ 	.word	0x00031c30
        /*06b4*/ 	.short	0x0100
        /*06b6*/ 	.byte	0x08
	.zero		1


	//   ....[3]....
        /*06b8*/ 	.word	0x00000380
        /*06bc*/ 	.word	0x000000ff
        /*06c0*/ 	.word	0x00031c40
        /*06c4*/ 	.short	0x0100
        /*06c6*/ 	.byte	0x08
	.zero		1


	//   ....[4]....
        /*06c8*/ 	.word	0x00000390
        /*06cc*/ 	.word	0x000000ff
        /*06d0*/ 	.word	0x00031c38
        /*06d4*/ 	.short	0x0100
        /*06d6*/ 	.byte	0x08
	.zero		1


	//   ....[5]....
        /*06d8*/ 	.word	0x000003a0
        /*06dc*/ 	.word	0x000000ff
        /*06e0*/ 	.word	0x00031c48
        /*06e4*/ 	.short	0x0100
        /*06e6*/ 	.byte	0x08
	.zero		1


	//   ....[6]....
        /*06e8*/ 	.word	0x000004d0
        /*06ec*/ 	.word	0x000000ff
        /*06f0*/ 	.word	0x00031c50
        /*06f4*/ 	.short	0x0100
        /*06f6*/ 	.byte	0x08
	.zero		1


	//   ....[7]....
        /*06f8*/ 	.word	0x000004e0
        /*06fc*/ 	.word	0x000000ff
        /*0700*/ 	.word	0x00031c60
        /*0704*/ 	.short	0x0100
        /*0706*/ 	.byte	0x08
	.zero		1


	//   ....[8]....
        /*0708*/ 	.word	0x000004f0
        /*070c*/ 	.word	0x000000ff
        /*0710*/ 	.word	0x00031c58
        /*0714*/ 	.short	0x0100
        /*0716*/ 	.byte	0x08
	.zero		1


	//   ....[9]....
        /*0718*/ 	.word	0x00000500
        /*071c*/ 	.word	0x000000ff
        /*0720*/ 	.word	0x00031c68
        /*0724*/ 	.short	0x0100
        /*0726*/ 	.byte	0x08
	.zero		1


	//   ....[10]....
        /*0728*/ 	.word	0x000005f0
        /*072c*/ 	.word	0x000000ff
        /*0730*/ 	.word	0x00031c70
        /*0734*/ 	.short	0x0100
        /*0736*/ 	.byte	0x06
	.zero		1


	//   ....[11]....
        /*0738*/ 	.word	0x00000600
        /*073c*/ 	.word	0x000000ff
        /*0740*/ 	.word	0x00031c80
        /*0744*/ 	.short	0x0100
        /*0746*/ 	.byte	0x06
	.zero		1


	//   ....[12]....
        /*0748*/ 	.word	0x00000610
        /*074c*/ 	.word	0x000000ff
        /*0750*/ 	.word	0x00031c78
        /*0754*/ 	.short	0x0100
        /*0756*/ 	.byte	0x06
	.zero		1


	//   ....[13]....
        /*0758*/ 	.word	0x00000620
        /*075c*/ 	.word	0x000000ff
        /*0760*/ 	.word	0x00031c88
        /*0764*/ 	.short	0x0100
        /*0766*/ 	.byte	0x06
	.zero		1


	//   ....[14]....
        /*0768*/ 	.word	0x00000750
        /*076c*/ 	.word	0x000000ff
        /*0770*/ 	.word	0x00031c90
        /*0774*/ 	.short	0x0100
        /*0776*/ 	.byte	0x08
	.zero		1


	//   ....[15]....
        /*0778*/ 	.word	0x00000760
        /*077c*/ 	.word	0x000000ff
        /*0780*/ 	.word	0x00031ca0
        /*0784*/ 	.short	0x0100
        /*0786*/ 	.byte	0x08
	.zero		1


	//   ....[16]....
        /*0788*/ 	.word	0x00000770
        /*078c*/ 	.word	0x000000ff
        /*0790*/ 	.word	0x00031c98
        /*0794*/ 	.short	0x0100
        /*0796*/ 	.byte	0x08
	.zero		1


	//   ....[17]....
        /*0798*/ 	.word	0x00000780
        /*079c*/ 	.word	0x000000ff
        /*07a0*/ 	.word	0x00031ca8
        /*07a4*/ 	.short	0x0100
        /*07a6*/ 	.byte	0x08
	.zero		1


	//   ....[18]....
        /*07a8*/ 	.word	0x000008b0
        /*07ac*/ 	.word	0x000000ff
        /*07b0*/ 	.word	0x00031cb0
        /*07b4*/ 	.short	0x0100
        /*07b6*/ 	.byte	0x08
	.zero		1


	//   ....[19]....
        /*07b8*/ 	.word	0x000008c0
        /*07bc*/ 	.word	0x000000ff
        /*07c0*/ 	.word	0x00031cc0
        /*07c4*/ 	.short	0x0100
        /*07c6*/ 	.byte	0x08
	.zero		1


	//   ....[20]....
        /*07c8*/ 	.word	0x000008d0
        /*07cc*/ 	.word	0x000000ff
        /*07d0*/ 	.word	0x00031cb8
        /*07d4*/ 	.short	0x0100
        /*07d6*/ 	.byte	0x08
	.zero		1


	//   ....[21]....
        /*07d8*/ 	.word	0x000008e0
        /*07dc*/ 	.word	0x000000ff
        /*07e0*/ 	.word	0x00031cc8
        /*07e4*/ 	.short	0x0100
        /*07e6*/ 	.byte	0x08
	.zero		1


	//   ....[22]....
        /*07e8*/ 	.word	0x00002000
        /*07ec*/ 	.word	0x000000ff
        /*07f0*/ 	.word	0x00031c00
        /*07f4*/ 	.short	0x010a
        /*07f6*/ 	.byte	0x25
	.zero		1


	//   ....[23]....
        /*07f8*/ 	.word	0x00002080
        /*07fc*/ 	.word	0x00000000
        /*0800*/ 	.word	0x00031c30
        /*0804*/ 	.short	0x010a
        /*0806*/ 	.byte	0x3f
	.zero		1


	//   ....[24]....
        /*0808*/ 	.word	0x000020e0
        /*080c*/ 	.word	0x00000000
        /*0810*/ 	.word	0x00031c30
        /*0814*/ 	.short	0x010a
        /*0816*/ 	.byte	0x3f
	.zero		1


	//   ....[25]....
        /*0818*/ 	.word	0x00005620
        /*081c*/ 	.word	0x00000004
        /*0820*/ 	.word	0x00000000
        /*0824*/ 	.short	0x0101
        /*0826*/ 	.byte	0x3f
	.zero		1


	//   ....[26]....
        /*0828*/ 	.word	0x00006490
        /*082c*/ 	.word	0x000000ff
        /*0830*/ 	.word	0x00031c30
        /*0834*/ 	.short	0x010a
        /*0836*/ 	.byte	0x04
	.zero		1


	//   ....[27]....
        /*0838*/ 	.word	0x000064d0
        /*083c*/ 	.word	0x000000ff
        /*0840*/ 	.word	0x00031c30
        /*0844*/ 	.short	0x010a
        /*0846*/ 	.byte	0x04
	.zero		1


	//   ....[28]....
        /*0848*/ 	.word	0x00007b70
        /*084c*/ 	.word	0x000000ff
        /*0850*/ 	.word	0x00031c50
        /*0854*/ 	.short	0x010a
        /*0856*/ 	.byte	0x04
	.zero		1


	//   ....[29]....
        /*0858*/ 	.word	0x00007bb0
        /*085c*/ 	.word	0x000000ff
        /*0860*/ 	.word	0x00031c50
        /*0864*/ 	.short	0x010a
        /*0866*/ 	.byte	0x04
	.zero		1


	//   ....[30]....
        /*0868*/ 	.word	0x0000a0e0
        /*086c*/ 	.word	0x00000050
        /*0870*/ 	.word	0x00000000
        /*0874*/ 	.short	0x0101
        /*0876*/ 	.byte	0x3f
	.zero		1


	//   ....[31]....
        /*0878*/ 	.word	0x0000a2b0
        /*087c*/ 	.word	0x00000050
        /*0880*/ 	.word	0x00000000
        /*0884*/ 	.short	0x0101
        /*0886*/ 	.byte	0x3f
	.zero		1


	//   ....[32]....
        /*0888*/ 	.word	0x0000b050
        /*088c*/ 	.word	0x000000ff
        /*0890*/ 	.word	0x00031c30
        /*0894*/ 	.short	0x010a
        /*0896*/ 	.byte	0x04
	.zero		1


	//   ....[33]....
        /*0898*/ 	.word	0x0000b090
        /*089c*/ 	.word	0x000000ff
        /*08a0*/ 	.word	0x00031c30
        /*08a4*/ 	.short	0x010a
        /*08a6*/ 	.byte	0x04
	.zero		1


	//   ....[34]....
        /*08a8*/ 	.word	0x0000c730
        /*08ac*/ 	.word	0x000000ff
        /*08b0*/ 	.word	0x00031c50
        /*08b4*/ 	.short	0x010a
        /*08b6*/ 	.byte	0x04
	.zero		1


	//   ....[35]....
        /*08b8*/ 	.word	0x0000c770
        /*08bc*/ 	.word	0x000000ff
        /*08c0*/ 	.word	0x00031c50
        /*08c4*/ 	.short	0x010a
        /*08c6*/ 	.byte	0x04
	.zero		1


	//   ....[36]....
        /*08c8*/ 	.word	0x0000e4f0
        /*08cc*/ 	.word	0x00000007
        /*08d0*/ 	.word	0x00000000
        /*08d4*/ 	.short	0x0101
        /*08d6*/ 	.byte	0x3f
	.zero		1


	//   ....[37]....
        /*08d8*/ 	.word	0x0000e6a0
        /*08dc*/ 	.word	0x00000007
        /*08e0*/ 	.word	0x00000000
        /*08e4*/ 	.short	0x0101
        /*08e6*/ 	.byte	0x3f
	.zero		1


	//   ....[38]....
        /*08e8*/ 	.word	0x0000f040
        /*08ec*/ 	.word	0x000000ff
        /*08f0*/ 	.word	0x00031c50
        /*08f4*/ 	.short	0x010a
        /*08f6*/ 	.byte	0x06
	.zero		1


	//   ....[39]....
        /*08f8*/ 	.word	0x0000f080
        /*08fc*/ 	.word	0x000000ff
        /*0900*/ 	.word	0x00031c50
        /*0904*/ 	.short	0x010a
        /*0906*/ 	.byte	0x06
	.zero		1


	//   ....[40]....
        /*0908*/ 	.word	0x0000f770
        /*090c*/ 	.word	0x00000006
        /*0910*/ 	.word	0x00000000
        /*0914*/ 	.short	0x0101
        /*0916*/ 	.byte	0x3f
	.zero		1


	//   ....[41]....
        /*0918*/ 	.word	0x00010d30
        /*091c*/ 	.word	0x000000ff
        /*0920*/ 	.word	0x00000000
        /*0924*/ 	.short	0x0101
        /*0926*/ 	.byte	0x04
	.zero		1


	//   ....[42]....
        /*0928*/ 	.word	0x00011380
        /*092c*/ 	.word	0x000000ff
        /*0930*/ 	.word	0x00000000
        /*0934*/ 	.short	0x0101
        /*0936*/ 	.byte	0x04
	.zero		1


	//   ....[43]....
        /*0938*/ 	.word	0x00014a70
        /*093c*/ 	.word	0x00000000
        /*0940*/ 	.word	0x00031c40
        /*0944*/ 	.short	0x010a
        /*0946*/ 	.byte	0x3f
	.zero		1


	//   ....[44]....
        /*0948*/ 	.word	0x00015970
        /*094c*/ 	.word	0x00000011
        /*0950*/ 	.word	0x00031c00
        /*0954*/ 	.short	0x0107
        /*0956*/ 	.byte	0x3f
	.zero		1


	//   ....[45]....
        /*0958*/ 	.word	0x00015a60
        /*095c*/ 	.word	0x00000011
        /*0960*/ 	.word	0x00031c00
        /*0964*/ 	.short	0x0101
        /*0966*/ 	.byte	0x3f
	.zero		1


	//   ....[46]....
        /*0968*/ 	.word	0x00015a80
        /*096c*/ 	.word	0x00000011
        /*0970*/ 	.word	0x00031c20
        /*0974*/ 	.short	0x010a
        /*0976*/ 	.byte	0x3f
	.zero		1


	//   ....[47]....
        /*0978*/ 	.word	0x00015e20
        /*097c*/ 	.word	0x00000003
        /*0980*/ 	.word	0x00031c40
        /*0984*/ 	.short	0x010a
        /*0986*/ 	.byte	0x3f
	.zero		1


	//   ....[48]....
        /*0988*/ 	.word	0x000162a0
        /*098c*/ 	.word	0x00000003
        /*0990*/ 	.word	0x00000060
        /*0994*/ 	.short	0x010a
        /*0996*/ 	.byte	0x3f
	.zero		1


	//   ....[49]....
        /*0998*/ 	.word	0x000169e0
        /*099c*/ 	.word	0x00000003
        /*09a0*/ 	.word	0x00031c40
        /*09a4*/ 	.short	0x010a
        /*09a6*/ 	.byte	0x3f
	.zero		1


	//   ....[50]....
        /*09a8*/ 	.word	0x00016e60
        /*09ac*/ 	.word	0x0000000c
        /*09b0*/ 	.word	0x00000060
        /*09b4*/ 	.short	0x010a
        /*09b6*/ 	.byte	0x3f
	.zero		1


	//   ....[51]....
        /*09b8*/ 	.word	0x000174e0
        /*09bc*/ 	.word	0x00000002
        /*09c0*/ 	.word	0x00031c40
        /*09c4*/ 	.short	0x010a
        /*09c6*/ 	.byte	0x3f
	.zero		1


	//   ....[52]....
        /*09c8*/ 	.word	0x00017970
        /*09cc*/ 	.word	0x00000007
        /*09d0*/ 	.word	0x00000060
        /*09d4*/ 	.short	0x010a
        /*09d6*/ 	.byte	0x3f
	.zero		1


	//   ....[53]....
        /*09d8*/ 	.word	0x00017fa0
        /*09dc*/ 	.word	0x00000003
        /*09e0*/ 	.word	0x00031c60
        /*09e4*/ 	.short	0x010a
        /*09e6*/ 	.byte	0x3f
	.zero		1


	//   ....[54]....
        /*09e8*/ 	.word	0x00019510
        /*09ec*/ 	.word	0x00000009
        /*09f0*/ 	.word	0x00031c20
        /*09f4*/ 	.short	0x010a
        /*09f6*/ 	.byte	0x3f
	.zero		1


	//   ....[55]....
        /*09f8*/ 	.word	0x000196d0
        /*09fc*/ 	.word	0x00000007
        /*0a00*/ 	.word	0x00000000
        /*0a04*/ 	.short	0x010a
        /*0a06*/ 	.byte	0x3f
	.zero		1


	//   ....[56]....
        /*0a08*/ 	.word	0x00019740
        /*0a0c*/ 	.word	0x00000003
        /*0a10*/ 	.word	0x00000000
        /*0a14*/ 	.short	0x010a
        /*0a16*/ 	.byte	0x3f
	.zero		1


	//   ....[57]....
        /*0a18*/ 	.word	0x000197a0
        /*0a1c*/ 	.word	0x00000005
        /*0a20*/ 	.word	0x00000000
        /*0a24*/ 	.short	0x010a
        /*0a26*/ 	.byte	0x3f
	.zero		1


	//   ....[58]....
        /*0a28*/ 	.word	0x000197d0
        /*0a2c*/ 	.word	0x00000003
        /*0a30*/ 	.word	0x00000000
        /*0a34*/ 	.short	0x010a
        /*0a36*/ 	.byte	0x3f
	.zero		1


	//   ....[59]....
        /*0a38*/ 	.word	0x00019840
        /*0a3c*/ 	.word	0x00000003
        /*0a40*/ 	.word	0x00031c00
        /*0a44*/ 	.short	0x010a
        /*0a46*/ 	.byte	0x3f
	.zero		1


	//   ....[60]....
        /*0a48*/ 	.word	0x00019890
        /*0a4c*/ 	.word	0x00000000
        /*0a50*/ 	.word	0x00031c30
        /*0a54*/ 	.short	0x010a
        /*0a56*/ 	.byte	0x3f
	.zero		1


	//   ....[61]....
        /*0a58*/ 	.word	0x000198f0
        /*0a5c*/ 	.word	0x00000008
        /*0a60*/ 	.word	0x00031c30
        /*0a64*/ 	.short	0x010a
        /*0a66*/ 	.byte	0x3f
	.zero		1


	//   ....[62]....
        /*0a68*/ 	.word	0x00019950
        /*0a6c*/ 	.word	0x00000008
        /*0a70*/ 	.word	0x00031c50
        /*0a74*/ 	.short	0x010a
        /*0a76*/ 	.byte	0x3f
	.zero		1


	//   ....[63]....
        /*0a78*/ 	.word	0x000199b0
        /*0a7c*/ 	.word	0x00000007
        /*0a80*/ 	.word	0x00031c30
        /*0a84*/ 	.short	0x010a
        /*0a86*/ 	.byte	0x3f
	.zero		1


	//   ....[64]....
        /*0a88*/ 	.word	0x00019a10
        /*0a8c*/ 	.word	0x00000007
        /*0a90*/ 	.word	0x00031c50
        /*0a94*/ 	.short	0x010a
        /*0a96*/ 	.byte	0x3f
	.zero		1


	//   ....[65]....
        /*0a98*/ 	.word	0x00019a70
        /*0a9c*/ 	.word	0x00000005
        /*0aa0*/ 	.word	0x00031c50
        /*0aa4*/ 	.short	0x010a
        /*0aa6*/ 	.byte	0x3f
	.zero		1


	//   ....[66]....
        /*0aa8*/ 	.word	0x00019c10
        /*0aac*/ 	.word	0x00000000
        /*0ab0*/ 	.word	0x00031c40
        /*0ab4*/ 	.short	0x010a
        /*0ab6*/ 	.byte	0x3f
	.zero		1


	//   ....[67]....
        /*0ab8*/ 	.word	0x0001a4f0
        /*0abc*/ 	.word	0x00000011
        /*0ac0*/ 	.word	0x00031c20
        /*0ac4*/ 	.short	0x010a
        /*0ac6*/ 	.byte	0x3f
	.zero		1


	//   ....[68]....
        /*0ac8*/ 	.word	0x0001a540
        /*0acc*/ 	.word	0x00000003
        /*0ad0*/ 	.word	0x00031c40
        /*0ad4*/ 	.short	0x010a
        /*0ad6*/ 	.byte	0x3f
	.zero		1


	//   ....[69]....
        /*0ad8*/ 	.word	0x0001a590
        /*0adc*/ 	.word	0x00000003
        /*0ae0*/ 	.word	0x00000060
        /*0ae4*/ 	.short	0x010a
        /*0ae6*/ 	.byte	0x3f
	.zero		1


	//   ....[70]....
        /*0ae8*/ 	.word	0x0001a5e0
        /*0aec*/ 	.word	0x00000003
        /*0af0*/ 	.word	0x00031c40
        /*0af4*/ 	.short	0x010a
        /*0af6*/ 	.byte	0x3f
	.zero		1


	//   ....[71]....
        /*0af8*/ 	.word	0x0001a630
        /*0afc*/ 	.word	0x0000000c
        /*0b00*/ 	.word	0x00000060
        /*0b04*/ 	.short	0x010a
        /*0b06*/ 	.byte	0x3f
	.zero		1


	//   ....[72]....
        /*0b08*/ 	.word	0x0001a680
        /*0b0c*/ 	.word	0x00000002
        /*0b10*/ 	.word	0x00031c40
        /*0b14*/ 	.short	0x010a
        /*0b16*/ 	.byte	0x3f
	.zero		1


	//   ....[73]....
        /*0b18*/ 	.word	0x0001a6d0
        /*0b1c*/ 	.word	0x00000007
        /*0b20*/ 	.word	0x00000060
        /*0b24*/ 	.short	0x010a
        /*0b26*/ 	.byte	0x3f
	.zero		1


	//   ....[74]....
        /*0b28*/ 	.word	0x0001a720
        /*0b2c*/ 	.word	0x00000003
        /*0b30*/ 	.word	0x00031c60
        /*0b34*/ 	.short	0x010a
        /*0b36*/ 	.byte	0x3f
	.zero		1


	//   ....[75]....
        /*0b38*/ 	.word	0x0001b160
        /*0b3c*/ 	.word	0x00000009
        /*0b40*/ 	.word	0x00031c20
        /*0b44*/ 	.short	0x010a
        /*0b46*/ 	.byte	0x3f
	.zero		1


	//   ....[76]....
        /*0b48*/ 	.word	0x0001b300
        /*0b4c*/ 	.word	0x00000007
        /*0b50*/ 	.word	0x00000000
        /*0b54*/ 	.short	0x010a
        /*0b56*/ 	.byte	0x3f
	.zero		1


	//   ....[77]....
        /*0b58*/ 	.word	0x0001b350
        /*0b5c*/ 	.word	0x00000003
        /*0b60*/ 	.word	0x00000000
        /*0b64*/ 	.short	0x010a
        /*0b66*/ 	.byte	0x3f
	.zero		1


	//   ....[78]....
        /*0b68*/ 	.word	0x0001b3a0
        /*0b6c*/ 	.word	0x00000005
        /*0b70*/ 	.word	0x00000000
        /*0b74*/ 	.short	0x010a
        /*0b76*/ 	.byte	0x3f
	.zero		1


	//----- nvinfo : EIATTR_NUM_MBARRIERS
	.align		4
.L_295:
        /*0b78*/ 	.byte	0x03, 0x38
        /*0b7a*/ 	.short	0x0016


	//----- nvinfo : EIATTR_EXIT_INSTR_OFFSETS
	.align		4
        /*0b7c*/ 	.byte	0x04, 0x1c
        /*0b7e*/ 	.short	(.L_297 - .L_296)


	//   ....[0]....
.L_296:
        /*0b80*/ 	.word	0x00000a90


	//   ....[1]....
        /*0b84*/ 	.word	0x00012780


	//   ....[2]....
        /*0b88*/ 	.word	0x00019820


	//----- nvinfo : EIATTR_MAX_THREADS
	.align		4
.L_297:
        /*0b8c*/ 	.byte	0x04, 0x05
        /*0b8e*/ 	.short	(.L_299 - .L_298)
.L_298:
        /*0b90*/ 	.word	0x00000200
        /*0b94*/ 	.word	0x00000001
        /*0b98*/ 	.word	0x00000001


	//----- nvinfo : EIATTR_CRS_STACK_SIZE
	.align		4
.L_299:
        /*0b9c*/ 	.byte	0x04, 0x1e
        /*0b9e*/ 	.short	(.L_301 - .L_300)
.L_300:
        /*0ba0*/ 	.word	0x00000000


	//----- nvinfo : EIATTR_CBANK_PARAM_SIZE
	.align		4
.L_301:
        /*0ba4*/ 	.byte	0x03, 0x19
        /*0ba6*/ 	.short	0x0af0


	//----- nvinfo : EIATTR_PARAM_CBANK
	.align		4
        /*0ba8*/ 	.byte	0x04, 0x0a
        /*0baa*/ 	.short	(.L_303 - .L_302)
	.align		4
.L_302:
        /*0bac*/ 	.word	index@(.nv.constant0._ZN7cutlass13device_kernelIN5flash11enable_sm90INS1_16FlashAttnFwdSm90INS1_25CollectiveMainloopFwdSm90ILi2EN4cute5tupleIJNS5_1CILi1EEES8_S8_EEENS6_IJNS7_ILi192EEENS7_ILi144EEENS7_ILi96EEEEEELi96ENS_10bfloat16_tEfNS_4arch4Sm90ELb1ELb0ELb1ELb1ELb0ELb0ELb0ELb0ELb1ELb1ELb1ELb0EEENS1_21CollectiveEpilogueFwdINS6_IJSA_SC_SB_EEES9_SE_SG_Li384ELb1ELb1ELb1ELb0EEENS1_36VarlenDynamicPersistentTileSchedulerILi192ELi144ELi384ELi128ELb1ELb1ELb1ELb1ELb1ELb1EEEEEEEEEvNT_6ParamsE)
        /*0bb0*/ 	.short	0x0210
        /*0bb2*/ 	.short	0x0af0


	//----- nvinfo : EIATTR_SW_WAR
	.align		4
.L_303:
        /*0bb4*/ 	.byte	0x04, 0x36
        /*0bb6*/ 	.short	(.L_305 - .L_304)
.L_304:
        /*0bb8*/ 	.word	0x00000008
.L_305:


//--------------------- .nv.info._ZN7cutlass13device_kernelIN5flash11enable_sm90INS1_16FlashAttnFwdSm90INS1_25CollectiveMainloopFwdSm90ILi2EN4cute5tupleIJNS5_1CILi1EEES8_S8_EEENS6_IJNS7_ILi192EEENS7_ILi144EEENS7_ILi96EEEEEELi96ENS_10bfloat16_tEfNS_4arch4Sm90ELb1ELb0ELb1ELb1ELb0ELb1ELb0ELb0ELb1ELb1ELb1ELb0EEENS1_21CollectiveEpilogueFwdINS6_IJSA_SC_SB_EEES9_SE_SG_Li384ELb1ELb1ELb1ELb0EEENS1_36VarlenDynamicPersistentTileSchedulerILi192ELi144ELi384ELi128ELb1ELb1ELb1ELb1ELb1ELb1EEEEEEEEEvNT_6ParamsE --------------------------
	.section	.nv.info._ZN7cutlass13device_kernelIN5flash11enable_sm90INS1_16FlashAttnFwdSm90INS1_25CollectiveMainloopFwdSm90ILi2EN4cute5tupleIJNS5_1CILi1EEES8_S8_EEENS6_IJNS7_ILi192EEENS7_ILi144EEENS7_ILi96EEEEEELi96ENS_10bfloat16_tEfNS_4arch4Sm90ELb1ELb0ELb1ELb1ELb0ELb1ELb0ELb0ELb1ELb1ELb1ELb0EEENS1_21CollectiveEpilogueFwdINS6_IJSA_SC_SB_EEES9_SE_SG_Li384ELb1ELb1ELb1ELb0EEENS1_36VarlenDynamicPersistentTileSchedulerILi192ELi144ELi384ELi128ELb1ELb1ELb1ELb1ELb1ELb1EEEEEEEEEvNT_6ParamsE,"",@"SHT_CUDA_INFO"
	.sectionflags	@""
	.align	4


	//----- nvinfo : EIATTR_CUDA_API_VERSION
	.align		4
        /*0000*/ 	.byte	0x04, 0x37
        /*0002*/ 	.short	(.L_307 - .L_306)
.L_306:
        /*0004*/ 	.word	0x00000082


	//----- nvinfo : EIATTR_KPARAM_INFO
	.align		4
.L_307:
        /*0008*/ 	.byte	0x04, 0x17
        /*000a*/ 	.short	(.L_309 - .L_308)
.L_308:
        /*000c*/ 	.word	0x00000000
        /*0010*/ 	.short	0x0000
        /*0012*/ 	.short	0x0070
        /*0014*/ 	.byte	0x00, 0xf0, 0x01, 0x2a


	//----- nvinfo : EIATTR_SPARSE_MMA_MASK
	.align		4
.L_309:
        /*0018*/ 	.byte	0x03, 0x50
        /*001a*/ 	.short	0x0000


	//----- nvinfo : EIATTR_MAXREG_COUNT
	.align		4
        /*001c*/ 	.byte	0x03, 0x1b
        /*001e*/ 	.short	0x0080


	//----- nvinfo : EIATTR_NUM_BARRIERS
	.align		4
        /*0020*/ 	.byte	0x02, 0x4c
        /*0022*/ 	.byte	0x10
	.zero		1


	//----- nvinfo : EIATTR_EXTERNS
	.align		4
        /*0024*/ 	.byte	0x04, 0x0f
        /*0026*/ 	.short	(.L_311 - .L_310)


	//   ....[0]....
	.align		4
.L_310:
        /*0028*/ 	.word	index@(__assertfail)


	//----- nvinfo : EIATTR_ANNOTATIONS
	.align		4
.L_311:
        /*002c*/ 	.byte	0x04, 0x55
        /*002e*/ 	.short	(.L_313 - .L_312)


	//   ....[0]....
.L_312:
        /* <DEDUP_REMOVED lines=157> */


	//----- nvinfo : EIATTR_MERCURY_ISA_VERSION
	.align		4
.L_313:
        /*09e8*/ 	.byte	0x03, 0x5f
        /*09ea*/ 	.short	0x0101


	//----- nvinfo : EIATTR_UNUSED_LOAD_BYTE_OFFSET
	.align		4
        /*09ec*/ 	.byte	0x04, 0x44
        /*09ee*/ 	.short	(.L_315 - .L_314)


	//   ....[0]....
.L_314:
        /*09f0*/ 	.word	0x00000ac0
        /*09f4*/ 	.word	0x0000fff0


	//   ....[1]....
        /*09f8*/ 	.word	0x0001c7c0
        /*09fc*/ 	.word	0x0000fff0


	//----- nvinfo : EIATTR_INT_WARP_WIDE_INSTR_OFFSETS
	.align		4
.L_315:
        /*0a00*/ 	.byte	0x04, 0x31
        /*0a02*/ 	.short	(.L_317 - .L_316)


	//   ....[0]....
.L_316:
        /*0a04*/ 	.word	0x00000180


	//   ....[1]....
        /*0a08*/ 	.word	0x00000220


	//   ....[2]....
        /*0a0c*/ 	.word	0x00000290


	//   ....[3]....
        /*0a10*/ 	.word	0x00022900


	//   ....[4]....
        /*0a14*/ 	.word	0x000229a0


	//   ....[5]....
        /*0a18*/ 	.word	0x00026510


	//   ....[6]....
        /*0a1c*/ 	.word	0x000265b0


	//----- nvinfo : EIATTR_COOP_GROUP_MASK_REGIDS
	.align		4
.L_317:
        /*0a20*/ 	.byte	0x04, 0x29
        /*0a22*/ 	.short	(.L_319 - .L_318)


	//   ....[0]....
.L_318:
        /*0a24*/ 	.word	0xffffffff


	//   ....[1]....
        /*0a28*/ 	.word	0xffffffff


	//   ....[2]....
        /*0a2c*/ 	.word	0xffffffff


	//   ....[3]....
        /*0a30*/ 	.word	0xffffffff


	//   ....[4]....
        /*0a34*/ 	.word	0xffffffff


	//   ....[5]....
        /*0a38*/ 	.word	0xffffffff


	//   ....[6]....
        /*0a3c*/ 	.word	0xffffffff


	//   ....[7]....
        /*0a40*/ 	.word	0xffffffff


	//   ....[8]....
        /*0a44*/ 	.word	0xffffffff


	//   ....[9]....
        /*0a48*/ 	.word	0xffffffff


	//   ....[10]....
        /*0a4c*/ 	.word	0xffffffff


	//   ....[11]....
        /*0a50*/ 	.word	0xffffffff


	//   ....[12]....
        /*0a54*/ 	.word	0xffffffff


	//   ....[13]....
        /*0a58*/ 	.word	0xffffffff


	//   ....[14]....
        /*0a5c*/ 	.word	0xffffffff


	//   ....[15]....
        /*0a60*/ 	.word	0xffffffff


	//   ....[16]....
        /*0a64*/ 	.word	0xffffffff


	//   ....[17]....
        /*0a68*/ 	.word	0xffffffff


	//   ....[18]....
        /*0a6c*/ 	.word	0xffffffff


	//   ....[19]....
        /*0a70*/ 	.word	0xffffffff


	//   ....[20]....
        /*0a74*/ 	.word	0xffffffff


	//   ....[21]....
        /*0a78*/ 	.word	0xffffffff


	//   ....[22]....
        /*0a7c*/ 	.word	0xffffffff


	//   ....[23]....
        /*0a80*/ 	.word	0xffffffff


	//   ....[24]....
        /*0a84*/ 	.word	0xffffffff


	//   ....[25]....
        /*0a88*/ 	.word	0xffffffff


	//   ....[26]....
        /*0a8c*/ 	.word	0xffffffff


	//   ....[27]....
        /*0a90*/ 	.word	0xffffffff


	//   ....[28]....
        /*0a94*/ 	.word	0xffffffff


	//   ....[29]....
        /*0a98*/ 	.word	0xffffffff


	//   ....[30]....
        /*0a9c*/ 	.word	0xffffffff


	//   ....[31]....
        /*0aa0*/ 	.word	0xffffffff


	//   ....[32]....
        /*0aa4*/ 	.word	0xffffffff


	//   ....[33]....
        /*0aa8*/ 	.word	0xffffffff


	//   ....[34]....
        /*0aac*/ 	.word	0xffffffff


	//   ....[35]....
        /*0ab0*/ 	.word	0xffffffff


	//   ....[36]....
        /*0ab4*/ 	.word	0xffffffff


	//   ....[37]....
        /*0ab8*/ 	.word	0xffffffff


	//   ....[38]....
        /*0abc*/ 	.word	0xffffffff


	//   ....[39]....
        /*0ac0*/ 	.word	0xffffffff


	//   ....[40]....
        /*0ac4*/ 	.word	0xffffffff


	//   ....[41]....
        /*0ac8*/ 	.word	0xffffffff


	//   ....[42]....
        /*0acc*/ 	.word	0xffffffff


	//   ....[43]....
        /*0ad0*/ 	.word	0xffffffff


	//   ....[44]....
        /*0ad4*/ 	.word	0xffffffff


	//   ....[45]....
        /*0ad8*/ 	.word	0xffffffff


	//   ....[46]....
        /*0adc*/ 	.word	0xffffffff


	//   ....[47]....
        /*0ae0*/ 	.word	0xffffffff


	//   ....[48]....
        /*0ae4*/ 	.word	0xffffffff


	//   ....[49]....
        /*0ae8*/ 	.word	0xffffffff


	//   ....[50]....
        /*0aec*/ 	.word	0xffffffff


	//   ....[51]....
        /*0af0*/ 	.word	0xffffffff


	//   ....[52]....
        /*0af4*/ 	.word	0xffffffff


	//   ....[53]....
        /*0af8*/ 	.word	0xffffffff


	//   ....[54]....
        /*0afc*/ 	.word	0xffffffff


	//   ....[55]....
        /*0b00*/ 	.word	0xffffffff


	//   ....[56]....
        /*0b04*/ 	.word	0xffffffff


	//   ....[57]....
        /*0b08*/ 	.word	0xffffffff


	//   ....[58]....
        /*0b0c*/ 	.word	0xffffffff


	//   ....[59]....
        /*0b10*/ 	.word	0xffffffff


	//   ....[60]....
        /*0b14*/ 	.word	0xffffffff


	//   ....[61]....
        /*0b18*/ 	.word	0xffffffff


	//   ....[62]....
        /*0b1c*/ 	.word	0xffffffff


	//   ....[63]....
        /*0b20*/ 	.word	0xffffffff


	//   ....[64]....
        /*0b24*/ 	.word	0xffffffff


	//   ....[65]....
        /*0b28*/ 	.word	0xffffffff


	//   ....[66]....
        /*0b2c*/ 	.word	0xffffffff


	//   ....[67]....
        /*0b30*/ 	.word	0xffffffff


	//   ....[68]....
        /*0b34*/ 	.word	0xffffffff


	//   ....[69]....
        /*0b38*/ 	.word	0xffffffff


	//   ....[70]....
        /*0b3c*/ 	.word	0xffffffff


	//   ....[71]....
        /*0b40*/ 	.word	0xffffffff


	//   ....[72]....
        /*0b44*/ 	.word	0xffffffff


	//   ....[73]....
        /*0b48*/ 	.word	0xffffffff


	//   ....[74]....
        /*0b4c*/ 	.word	0xffffffff


	//   ....[75]....
        /*0b50*/ 	.word	0xffffffff


	//   ....[76]....
        /*0b54*/ 	.word	0xffffffff


	//   ....[77]....
        /*0b58*/ 	.word	0xffffffff


	//   ....[78]....
        /*0b5c*/ 	.word	0xffffffff


	//   ....[79]....
        /*0b60*/ 	.word	0xffffffff


	//   ....[80]....
        /*0b64*/ 	.word	0xffffffff


	//   ....[81]....
        /*0b68*/ 	.word	0xffffffff


	//   ....[82]....
        /*0b6c*/ 	.word	0xffffffff


	//   ....[83]....
        /*0b70*/ 	.word	0xffffffff


	//   ....[84]....
        /*0b74*/ 	.word	0xffffffff


	//   ....[85]....
        /*0b78*/ 	.word	0xffffffff


	//   ....[86]....
        /*0b7c*/ 	.word	0xffffffff


	//   ....[87]....
        /*0b80*/ 	.word	0xffffffff


	//   ....[88]....
        /*0b84*/ 	.word	0xffffffff


	//   ....[89]....
        /*0b88*/ 	.word	0xffffffff


	//   ....[90]....
        /*0b8c*/ 	.word	0xffffffff


	//   ....[91]....
        /*0b90*/ 	.word	0xffffffff


	//   ....[92]....
        /*0b94*/ 	.word	0xffffffff


	//   ....[93]....
        /*0b98*/ 	.word	0xffffffff


	//   ....[94]....
        /*0b9c*/ 	.word	0xffffffff


	//   ....[95]....
        /*0ba0*/ 	.word	0xffffffff


	//   ....[96]....
        /*0ba4*/ 	.word	0xffffffff


	//   ....[97]....
        /*0ba8*/ 	.word	0xffffffff


	//   ....[98]....
        /*0bac*/ 	.word	0xffffffff


	//   ....[99]....
        /*0bb0*/ 	.word	0xffffffff


	//   ....[100]....
        /*0bb4*/ 	.word	0xffffffff


	//   ....[101]....
        /*0bb8*/ 	.word	0xffffffff


	//   ....[102]....
        /*0bbc*/ 	.word	0xffffffff


	//   ....[103]....
        /*0bc0*/ 	.word	0xffffffff


	//   ....[104]....
        /*0bc4*/ 	.word	0xffffffff


	//   ....[105]....
        /*0bc8*/ 	.word	0x0500000f


	//   ....[106]....
        /*0bcc*/ 	.word	0x0500000f


	//   ....[107]....
        /*0bd0*/ 	.word	0x0500000f


	//   ....[108]....
        /*0bd4*/ 	.word	0x0500000f


	//   ....[109]....
        /*0bd8*/ 	.word	0x0500000f


	//   ....[110]....
        /*0bdc*/ 	.word	0x0500000f


	//   ....[111]....
        /*0be0*/ 	.word	0x0500000f


	//   ....[112]....
        /*0be4*/ 	.word	0x0500000f


	//   ....[113]....
        /*0be8*/ 	.word	0x0500000f


	//   ....[114]....
        /*0bec*/ 	.word	0x0500000f


	//   ....[115]....
        /*0bf0*/ 	.word	0x0500000f


	//   ....[116]....
        /*0bf4*/ 	.word	0x0500000f


	//   ....[117]....
        /*0bf8*/ 	.word	0x0500000f


	//   ....[118]....
        /*0bfc*/ 	.word	0x0500000f


	//   ....[119]....
        /*0c00*/ 	.word	0x0500000f


	//   ....[120]....
        /*0c04*/ 	.word	0x0500000f


	//   ....[121]....
        /*0c08*/ 	.word	0x0500000f


	//   ....[122]....
        /*0c0c*/ 	.word	0x0500000f


	//   ....[123]....
        /*0c10*/ 	.word	0x0500000f


	//   ....[124]....
        /*0c14*/ 	.word	0x0500000f


	//   ....[125]....
        /*0c18*/ 	.word	0x0500000f


	//   ....[126]....
        /*0c1c*/ 	.word	0x0500000f


	//   ....[127]....
        /*0c20*/ 	.word	0x0500000f


	//   ....[128]....
        /*0c24*/ 	.word	0x0500000f


	//   ....[129]....
        /*0c28*/ 	.word	0x0500000f


	//   ....[130]....
        /*0c2c*/ 	.word	0x0500000f


	//   ....[131]....
        /*0c30*/ 	.word	0x0500000f


	//   ....[132]....
        /*0c34*/ 	.word	0x0500000f


	//   ....[133]....
        /*0c38*/ 	.word	0x0500000f


	//   ....[134]....
        /*0c3c*/ 	.word	0x0500000f


	//   ....[135]....
        /*0c40*/ 	.word	0x0500000f


	//   ....[136]....
        /*0c44*/ 	.word	0x0500000f


	//   ....[137]....
        /*0c48*/ 	.word	0x0500000f


	//   ....[138]....
        /*0c4c*/ 	.word	0x0500000f


	//   ....[139]....
        /*0c50*/ 	.word	0x0500000f


	//   ....[140]....
        /*0c54*/ 	.word	0x0500000f


	//   ....[141]....
        /*0c58*/ 	.word	0x0500000f


	//   ....[142]....
        /*0c5c*/ 	.word	0x0500000f


	//   ....[143]....
        /*0c60*/ 	.word	0x0500000f


	//   ....[144]....
        /*0c64*/ 	.word	0x0500000f


	//   ....[145]....
        /*0c68*/ 	.word	0x0500000f


	//   ....[146]....
        /*0c6c*/ 	.word	0x0500000f


	//   ....[147]....
        /*0c70*/ 	.word	0x0500000f


	//   ....[148]....
        /*0c74*/ 	.word	0x0500000f


	//   ....[149]....
        /*0c78*/ 	.word	0x0500000f


	//   ....[150]....
        /*0c7c*/ 	.word	0x0500000f


	//   ....[151]....
        /*0c80*/ 	.word	0x0500000f


	//   ....[152]....
        /*0c84*/ 	.word	0x0500000f


	//   ....[153]....
        /*0c88*/ 	.word	0x0500000f


	//   ....[154]....
        /*0c8c*/ 	.word	0x0500000f


	//   ....[155]....
        /*0c90*/ 	.word	0x0500000f


	//   ....[156]....
        /*0c94*/ 	.word	0x0500000f


	//   ....[157]....
        /*0c98*/ 	.word	0x0500000f


	//   ....[158]....
        /*0c9c*/ 	.word	0x0500000f


	//----- nvinfo : EIATTR_COOP_GROUP_INSTR_OFFSETS
	.align		4
.L_319:
        /*0ca0*/ 	.byte	0x04, 0x28
        /*0ca2*/ 	.short	(.L_321 - .L_320)


	//   ....[0]....
.L_320:
        /*0ca4*/ 	.word	0x00000060


	//   ....[1]....
        /*0ca8*/ 	.word	0x00000190


	//   ....[2]....
        /*0cac*/ 	.word	0x00000240


	//   ....[3]....
        /*0cb0*/ 	.word	0x00000400


	//   ....[4]....
        /*0cb4*/ 	.word	0x00000560


	//   ....[5]....
        /*0cb8*/ 	.word	0x00000680


	//   ....[6]....
        /*0cbc*/ 	.word	0x000007e0


	//   ....[7]....
        /*0cc0*/ 	.word	0x000078d0


	//   ....[8]....
        /*0cc4*/ 	.word	0x00008050


	//   ....[9]....
        /*0cc8*/ 	.word	0x00008060


	//   ....[10]....
        /*0ccc*/ 	.word	0x00008070


	//   ....[11]....
        /*0cd0*/ 	.word	0x00008080


	//   ....[12]....
        /*0cd4*/ 	.word	0x0000a000


	//   ....[13]....
        /*0cd8*/ 	.word	0x0000a010


	//   ....[14]....
        /*0cdc*/ 	.word	0x0000a020


	//   ....[15]....
        /*0ce0*/ 	.word	0x0000a030


	//   ....[16]....
        /*0ce4*/ 	.word	0x0000e3d0


	//   ....[17]....
        /*0ce8*/ 	.word	0x0000eec0


	//   ....[18]....
        /*0cec*/ 	.word	0x0000eed0


	//   ....[19]....
        /*0cf0*/ 	.word	0x0000eef0


	//   ....[20]....
        /*0cf4*/ 	.word	0x0000f950


	//   ....[21]....
        /*0cf8*/ 	.word	0x0000f9a0


	//   ....[22]....
        /*0cfc*/ 	.word	0x00010ba0


	//   ....[23]....
        /*0d00*/ 	.word	0x00013750


	//   ....[24]....
        /*0d04*/ 	.word	0x00013bf0


	//   ....[25]....
        /*0d08*/ 	.word	0x00014860


	//   ....[26]....
        /*0d0c*/ 	.word	0x00014880


	//   ....[27]....
        /*0d10*/ 	.word	0x00014f10


	//   ....[28]....
        /*0d14*/ 	.word	0x00014f30


	//   ....[29]....
        /*0d18*/ 	.word	0x00016810


	//   ....[30]....
        /*0d1c*/ 	.word	0x000196d0


	//   ....[31]....
        /*0d20*/ 	.word	0x00019750


	//   ....[32]....
        /*0d24*/ 	.word	0x0001a130


	//   ....[33]....
        /*0d28*/ 	.word	0x0001a150


	//   ....[34]....
        /*0d2c*/ 	.word	0x0001ba50


	//   ....[35]....
        /*0d30*/ 	.word	0x0001c1b0


	//   ....[36]....
        /*0d34*/ 	.word	0x0001c1e0


	//   ....[37]....
        /*0d38*/ 	.word	0x0001c220


	//   ....[38]....
        /*0d3c*/ 	.word	0x0001c230


	//   ....[39]....
        /*0d40*/ 	.word	0x0001d1b0


	//   ....[40]....
        /*0d44*/ 	.word	0x0001d1d0


	//   ....[41]....
        /*0d48*/ 	.word	0x0001d1e0


	//   ....[42]....
        /*0d4c*/ 	.word	0x0001d1f0


	//   ....[43]....
        /*0d50*/ 	.word	0x0001d8b0


	//   ....[44]....
        /*0d54*/ 	.word	0x0001d8c0


	//   ....[45]....
        /*0d58*/ 	.word	0x0001da20


	//   ....[46]....
        /*0d5c*/ 	.word	0x0001da30


	//   ....[47]....
        /*0d60*/ 	.word	0x0001de40


	//   ....[48]....
        /*0d64*/ 	.word	0x0001de50


	//   ....[49]....
        /*0d68*/ 	.word	0x0001e350


	//   ....[50]....
        /*0d6c*/ 	.word	0x0001e360


	//   ....[51]....
        /*0d70*/ 	.word	0x0001f170


	//   ....[52]....
        /*0d74*/ 	.word	0x0001f180


	//   ....[53]....
        /*0d78*/ 	.word	0x0001f2f0


	//   ....[54]....
        /*0d7c*/ 	.word	0x0001f300


	//   ....[55]....
        /*0d80*/ 	.word	0x0001f4c0


	//   ....[56]....
        /*0d84*/ 	.word	0x0001f6f0


	//   ....[57]....
        /*0d88*/ 	.word	0x0001f720


	//   ....[58]....
        /*0d8c*/ 	.word	0x0001f750


	//   ....[59]....
        /*0d90*/ 	.word	0x0001f780


	//   ....[60]....
        /*0d94*/ 	.word	0x0001f7b0


	//   ....[61]....
        /*0d98*/ 	.word	0x0001f7e0


	//   ....[62]....
        /*0d9c*/ 	.word	0x0001f980


	//   ....[63]....
        /*0da0*/ 	.word	0x0001f9b0


	//   ....[64]....
        /*0da4*/ 	.word	0x0001f9e0


	//   ....[65]....
        /*0da8*/ 	.word	0x0001fa10


	//   ....[66]....
        /*0dac*/ 	.word	0x0001fa40


	//   ....[67]....
        /*0db0*/ 	.word	0x0001fa70


	//   ....[68]....
        /*0db4*/ 	.word	0x0001fb00


	//   ....[69]....
        /*0db8*/ 	.word	0x0001fb30


	//   ....[70]....
        /*0dbc*/ 	.word	0x0001fb40


	//   ....[71]....
        /*0dc0*/ 	.word	0x0001fb80


	//   ....[72]....
        /*0dc4*/ 	.word	0x000210f0


	//   ....[73]....
        /*0dc8*/ 	.word	0x00022ec0


	//   ....[74]....
        /*0dcc*/ 	.word	0x00023ba0


	//   ....[75]....
        /*0dd0*/ 	.word	0x00023bc0


	//   ....[76]....
        /*0dd4*/ 	.word	0x00023c50


	//   ....[77]....
        /*0dd8*/ 	.word	0x00023c70


	//   ....[78]....
        /*0ddc*/ 	.word	0x00023d10


	//   ....[79]....
        /*0de0*/ 	.word	0x00023d30


	//   ....[80]....
        /*0de4*/ 	.word	0x00023d40


	//   ....[81]....
        /*0de8*/ 	.word	0x00023dd0


	//   ....[82]....
        /*0dec*/ 	.word	0x00023df0


	//   ....[83]....
        /*0df0*/ 	.word	0x00023e60


	//   ....[84]....
        /*0df4*/ 	.word	0x00023ea0


	//   ....[85]....
        /*0df8*/ 	.word	0x00023f10


	//   ....[86]....
        /*0dfc*/ 	.word	0x00026cb0


	//   ....[87]....
        /*0e00*/ 	.word	0x00026ce0


	//   ....[88]....
        /*0e04*/ 	.word	0x00026d40


	//   ....[89]....
        /*0e08*/ 	.word	0x00026d70


	//   ....[90]....
        /*0e0c*/ 	.word	0x00026da0


	//   ....[91]....
        /*0e10*/ 	.word	0x00026dd0


	//   ....[92]....
        /*0e14*/ 	.word	0x00026e00


	//   ....[93]....
        /*0e18*/ 	.word	0x00026e30


	//   ....[94]....
        /*0e1c*/ 	.word	0x00026fe0


	//   ....[95]....
        /*0e20*/ 	.word	0x00027010


	//   ....[96]....
        /*0e24*/ 	.word	0x00027040


	//   ....[97]....
        /*0e28*/ 	.word	0x00027070


	//   ....[98]....
        /*0e2c*/ 	.word	0x000270a0


	//   ....[99]....
        /*0e30*/ 	.word	0x000270d0


	//   ....[100]....
        /*0e34*/ 	.word	0x00027190


	//   ....[101]....
        /*0e38*/ 	.word	0x000271b0


	//   ....[102]....
        /*0e3c*/ 	.word	0x000271d0


	//   ....[103]....
        /*0e40*/ 	.word	0x00027230


	//   ....[104]....
        /*0e44*/ 	.word	0x00027c60


	//   ....[105]....
        /*0e48*/ 	.word	0x00028060


	//   ....[106]....
        /*0e4c*/ 	.word	0x00028100


	//   ....[107]....
        /*0e50*/ 	.word	0x00028190


	//   ....[108]....
        /*0e54*/ 	.word	0x000281e0


	//   ....[109]....
        /*0e58*/ 	.word	0x00028230


	//   ....[110]....
        /*0e5c*/ 	.word	0x00028310


	//   ....[111]....
        /*0e60*/ 	.word	0x000283a0


	//   ....[112]....
        /*0e64*/ 	.word	0x00028400


	//   ....[113]....
        /*0e68*/ 	.word	0x00028460


	//   ....[114]....
        /*0e6c*/ 	.word	0x00028710


	//   ....[115]....
        /*0e70*/ 	.word	0x00028760


	//   ....[116]....
        /*0e74*/ 	.word	0x000287f0


	//   ....[117]....
        /*0e78*/ 	.word	0x00028880


	//   ....[118]....
        /*0e7c*/ 	.word	0x00028900


	//   ....[119]....
        /*0e80*/ 	.word	0x00028950


	//   ....[120]....
        /*0e84*/ 	.word	0x000289e0


	//   ....[121]....
        /*0e88*/ 	.word	0x00028a70


	//   ....[122]....
        /*0e8c*/ 	.word	0x00028af0


	//   ....[123]....
        /*0e90*/ 	.word	0x00028b40


	//   ....[124]....
        /*0e94*/ 	.word	0x00028bd0


	//   ....[125]....
        /*0e98*/ 	.word	0x00028c60


	//   ....[126]....
        /*0e9c*/ 	.word	0x00028d20


	//   ....[127]....
        /*0ea0*/ 	.word	0x00029000


	//   ....[128]....
        /*0ea4*/ 	.word	0x000291b0


	//   ....[129]....
        /*0ea8*/ 	.word	0x00029200


	//   ....[130]....
        /*0eac*/ 	.word	0x00029300


	//   ....[131]....
        /*0eb0*/ 	.word	0x00029350


	//   ....[132]....
        /*0eb4*/ 	.word	0x00029470


	//   ....[133]....
        /*0eb8*/ 	.word	0x000294e0


	//   ....[134]....
        /*0ebc*/ 	.word	0x00029600


	//   ....[135]....
        /*0ec0*/ 	.word	0x00029670


	//   ....[136]....
        /*0ec4*/ 	.word	0x00029760


	//   ....[137]....
        /*0ec8*/ 	.word	0x000297d0


	//   ....[138]....
        /*0ecc*/ 	.word	0x000298e0


	//   ....[139]....
        /*0ed0*/ 	.word	0x00029930


	//   ....[140]....
        /*0ed4*/ 	.word	0x00029c50


	//   ....[141]....
        /*0ed8*/ 	.word	0x00029cf0


	//   ....[142]....
        /*0edc*/ 	.word	0x00029e70


	//   ....[143]....
        /*0ee0*/ 	.word	0x00029ee0


	//   ....[144]....
        /*0ee4*/ 	.word	0x00029f50


	//   ....[145]....
        /*0ee8*/ 	.word	0x00029fc0


	//   ....[146]....
        /*0eec*/ 	.word	0x0002a030


	//   ....[147]....
        /*0ef0*/ 	.word	0x0002a0b0


	//   ....[148]....
        /*0ef4*/ 	.word	0x0002a130


	//   ....[149]....
        /*0ef8*/ 	.word	0x0002a1c0


	//   ....[150]....
        /*0efc*/ 	.word	0x0002a230


	//   ....[151]....
        /*0f00*/ 	.word	0x0002a2a0


	//   ....[152]....
        /*0f04*/ 	.word	0x0002a310


	//   ....[153]....
        /*0f08*/ 	.word	0x0002a390


	//   ....[154]....
        /*0f0c*/ 	.word	0x0002a400


	//   ....[155]....
        /*0f10*/ 	.word	0x0002a4b0


	//   ....[156]....
        /*0f14*/ 	.word	0x0002a500


	//   ....[157]....
        /*0f18*/ 	.word	0x0002a590


	//   ....[158]....
        /*0f1c*/ 	.word	0x0002a6c0


	//----- nvinfo : EIATTR_REG_RECONFIG
	.align		4
.L_321:
        /*0f20*/ 	.byte	0x01, 0x54
	.zero		2


	//----- nvinfo : EIATTR_SYSCALL_OFFSETS
	.align		4
        /*0f24*/ 	.byte	0x04, 0x46
        /*0f26*/ 	.short	(.L_323 - .L_322)


	//   ....[0]....
.L_322:
        /*0f28*/ 	.word	0x00001f40


	//   ....[1]....
        /*0f2c*/ 	.word	0x00002090


	//   ....[2]....
        /*0f30*/ 	.word	0x00007ae0


	//   ....[3]....
        /*0f34*/ 	.word	0x00007e00


	//   ....[4]....
        /*0f38*/ 	.word	0x00022b00


	//   ....[5]....
        /*0f3c*/ 	.word	0x00022c50


	//   ....[6]....
        /*0f40*/ 	.word	0x00022d50


	//   ....[7]....
        /*0f44*/ 	.word	0x00023650


	//----- nvinfo : EIATTR_MBARRIER_INSTR_OFFSETS
	.align		4
.L_323:
        /*0f48*/ 	.byte	0x04, 0x39
        /*0f4a*/ 	.short	(.L_325 - .L_324)


	//   ....[0]....
.L_324:
        /*0f4c*/ 	.word	0x000002b0
        /*0f50*/ 	.word	0x000000ff
        /*0f54*/ 	.word	0x00031c00
        /*0f58*/ 	.short	0x0100
        /*0f5a*/ 	.byte	0x08
	.zero		1


	//   ....[1]....
        /*0f5c*/ 	.word	0x000002c0
        /*0f60*/ 	.word	0x000000ff
        /*0f64*/ 	.word	0x00031c20
        /*0f68*/ 	.short	0x0100
        /*0f6a*/ 	.byte	0x08
	.zero		1


	//   ....[2]....
        /*0f6c*/ 	.word	0x000003b0
        /*0f70*/ 	.word	0x000000ff
        /*0f74*/ 	.word	0x00031c30
        /*0f78*/ 	.short	0x0100
        /*0f7a*/ 	.byte	0x08
	.zero		1


	//   ....[3]....
        /*0f7c*/ 	.word	0x000003c0
        /*0f80*/ 	.word	0x000000ff
        /*0f84*/ 	.word	0x00031c40
        /*0f88*/ 	.short	0x0100
        /*0f8a*/ 	.byte	0x08
	.zero		1


	//   ....[4]....
        /*0f8c*/ 	.word	0x000003d0
        /*0f90*/ 	.word	0x000000ff
        /*0f94*/ 	.word	0x00031c38
        /*0f98*/ 	.short	0x0100
        /*0f9a*/ 	.byte	0x08
	.zero		1


	//   ....[5]....
        /*0f9c*/ 	.word	0x000003e0
        /*0fa0*/ 	.word	0x000000ff
        /*0fa4*/ 	.word	0x00031c48
        /*0fa8*/ 	.short	0x0100
        /*0faa*/ 	.byte	0x08
	.zero		1


	//   ....[6]....
        /*0fac*/ 	.word	0x00000510
        /*0fb0*/ 	.word	0x000000ff
        /*0fb4*/ 	.word	0x00031c50
        /*0fb8*/ 	.short	0x0100
        /*0fba*/ 	.byte	0x08
	.zero		1


	//   ....[7]....
        /*0fbc*/ 	.word	0x00000520
        /*0fc0*/ 	.word	0x000000ff
        /*0fc4*/ 	.word	0x00031c60
        /*0fc8*/ 	.short	0x0100
        /*0fca*/ 	.byte	0x08
	.zero		1


	//   ....[8]....
        /*0fcc*/ 	.word	0x00000530
        /*0fd0*/ 	.word	0x000000ff
        /*0fd4*/ 	.word	0x00031c58
        /*0fd8*/ 	.short	0x0100
        /*0fda*/ 	.byte	0x08
	.zero		1


	//   ....[9]....
        /*0fdc*/ 	.word	0x00000540
        /*0fe0*/ 	.word	0x000000ff
        /*0fe4*/ 	.word	0x00031c68
        /*0fe8*/ 	.short	0x0100
        /*0fea*/ 	.byte	0x08
	.zero		1


	//   ....[10]....
        /*0fec*/ 	.word	0x00000630
        /*0ff0*/ 	.word	0x000000ff
        /*0ff4*/ 	.word	0x00031c70
        /*0ff8*/ 	.short	0x0100
        /*0ffa*/ 	.byte	0x06
	.zero		1


	//   ....[11]....
        /*0ffc*/ 	.word	0x00000640
        /*1000*/ 	.word	0x000000ff
        /*1004*/ 	.word	0x00031c80
        /*1008*/ 	.short	0x0100
        /*100a*/ 	.byte	0x06
	.zero		1


	//   ....[12]....
        /*100c*/ 	.word	0x00000650
        /*1010*/ 	.word	0x000000ff
        /*1014*/ 	.word	0x00031c78
        /*1018*/ 	.short	0x0100
        /*101a*/ 	.byte	0x06
	.zero		1


	//   ....[13]....
        /*101c*/ 	.word	0x00000660
        /*1020*/ 	.word	0x000000ff
        /*1024*/ 	.word	0x00031c88
        /*1028*/ 	.short	0x0100
        /*102a*/ 	.byte	0x06
	.zero		1


	//   ....[14]....
        /*102c*/ 	.word	0x00000790
        /*1030*/ 	.word	0x000000ff
        /*1034*/ 	.word	0x00031c90
        /*1038*/ 	.short	0x0100
        /*103a*/ 	.byte	0x08
	.zero		1


	//   ....[15]....
        /*103c*/ 	.word	0x000007a0
        /*1040*/ 	.word	0x000000ff
        /*1044*/ 	.word	0x00031ca0
        /*1048*/ 	.short	0x0100
        /*104a*/ 	.byte	0x08
	.zero		1


	//   ....[16]....
        /*104c*/ 	.word	0x000007b0
        /*1050*/ 	.word	0x000000ff
        /*1054*/ 	.word	0x00031c98
        /*1058*/ 	.short	0x0100
        /*105a*/ 	.byte	0x08
	.zero		1


	//   ....[17]....
        /*105c*/ 	.word	0x000007c0
        /*1060*/ 	.word	0x000000ff
        /*1064*/ 	.word	0x00031ca8
        /*1068*/ 	.short	0x0100
        /*106a*/ 	.byte	0x08
	.zero		1


	//   ....[18]....
        /*106c*/ 	.word	0x000008f0
        /*1070*/ 	.word	0x000000ff
        /*1074*/ 	.word	0x00031cb0
        /*1078*/ 	.short	0x0100
        /*107a*/ 	.byte	0x08
	.zero		1


	//   ....[19]....
        /*107c*/ 	.word	0x00000900
        /*1080*/ 	.word	0x000000ff
        /*1084*/ 	.word	0x00031cc0
        /*1088*/ 	.short	0x0100
        /*108a*/ 	.byte	0x08
	.zero		1


	//   ....[20]....
        /*108c*/ 	.word	0x00000910
        /*1090*/ 	.word	0x000000ff
        /*1094*/ 	.word	0x00031cb8
        /*1098*/ 	.short	0x0100
        /*109a*/ 	.byte	0x08
	.zero		1


	//   ....[21]....
        /*109c*/ 	.word	0x00000920
        /*10a0*/ 	.word	0x000000ff
        /*10a4*/ 	.word	0x00031cc8
        /*10a8*/ 	.short	0x0100
        /*10aa*/ 	.byte	0x08
	.zero		1


	//   ....[22]....
        /*10ac*/ 	.word	0x000035d0
        /*10b0*/ 	.word	0x0000001a
        /*10b4*/ 	.word	0x00031c90
        /*10b8*/ 	.short	0x010a
        /*10ba*/ 	.byte	0x3f
	.zero		1


	//   ....[23]....
        /*10bc*/ 	.word	0x00005130
        /*10c0*/ 	.word	0x0000001a
        /*10c4*/ 	.word	0x00031c90
        /*10c8*/ 	.short	0x010a
        /*10ca*/ 	.byte	0x3f
	.zero		1


	//   ....[24]....
        /*10cc*/ 	.word	0x00006c40
        /*10d0*/ 	.word	0x0000001a
        /*10d4*/ 	.word	0x00031c90
        /*10d8*/ 	.short	0x010a
        /*10da*/ 	.byte	0x3f
	.zero		1


	//   ....[25]....
        /*10dc*/ 	.word	0x00006eb0
        /*10e0*/ 	.word	0x00000024
        /*10e4*/ 	.word	0x00000000
        /*10e8*/ 	.short	0x0101
        /*10ea*/ 	.byte	0x3f
	.zero		1


	//   ....[26]....
        /*10ec*/ 	.word	0x00006ef0
        /*10f0*/ 	.word	0x0000001a
        /*10f4*/ 	.word	0x00031cb0
        /*10f8*/ 	.short	0x010a
        /*10fa*/ 	.byte	0x3f
	.zero		1


	//   ....[27]....
        /*10fc*/ 	.word	0x00007230
        /*1100*/ 	.word	0x0000001a
        /*1104*/ 	.word	0x00000000
        /*1108*/ 	.short	0x0101
        /*110a*/ 	.byte	0x3f
	.zero		1


	//   ....[28]....
        /*110c*/ 	.word	0x00007b80
        /*1110*/ 	.word	0x00000010
        /*1114*/ 	.word	0x00031c00
        /*1118*/ 	.short	0x010a
        /*111a*/ 	.byte	0x3f
	.zero		1


	//   ....[29]....
        /*111c*/ 	.word	0x00007bd0
        /*1120*/ 	.word	0x00000010
        /*1124*/ 	.word	0x00031c00
        /*1128*/ 	.short	0x010a
        /*112a*/ 	.byte	0x3f
	.zero		1


	//   ....[30]....
        /*112c*/ 	.word	0x000087c0
        /*1130*/ 	.word	0x00000010
        /*1134*/ 	.word	0x00031c00
        /*1138*/ 	.short	0x010a
        /*113a*/ 	.byte	0x3f
	.zero		1


	//   ....[31]....
        /*113c*/ 	.word	0x0000a580
        /*1140*/ 	.word	0x00000010
        /*1144*/ 	.word	0x00031c00
        /*1148*/ 	.short	0x010a
        /*114a*/ 	.byte	0x3f
	.zero		1


	//   ....[32]....
        /*114c*/ 	.word	0x0000bf60
        /*1150*/ 	.word	0x00000000
        /*1154*/ 	.word	0x00031c30
        /*1158*/ 	.short	0x010a
        /*115a*/ 	.byte	0x3f
	.zero		1


	//   ....[33]....
        /*115c*/ 	.word	0x0000bfd0
        /*1160*/ 	.word	0x00000000
        /*1164*/ 	.word	0x00031c30
        /*1168*/ 	.short	0x010a
        /*116a*/ 	.byte	0x3f
	.zero		1


	//   ....[34]....
        /*116c*/ 	.word	0x0000fca0
        /*1170*/ 	.word	0x00000018
        /*1174*/ 	.word	0x00000000
        /*1178*/ 	.short	0x0101
        /*117a*/ 	.byte	0x3f
	.zero		1


	//   ....[35]....
        /*117c*/ 	.word	0x00010cf0
        /*1180*/ 	.word	0x00000014
        /*1184*/ 	.word	0x00031c30
        /*1188*/ 	.short	0x010a
        /*118a*/ 	.byte	0x3f
	.zero		1


	//   ....[36]....
        /*118c*/ 	.word	0x00010d40
        /*1190*/ 	.word	0x00000014
        /*1194*/ 	.word	0x00031c30
        /*1198*/ 	.short	0x010a
        /*119a*/ 	.byte	0x3f
	.zero		1


	//   ....[37]....
        /*119c*/ 	.word	0x000131a0
        /*11a0*/ 	.word	0x00000015
        /*11a4*/ 	.word	0x00031c50
        /*11a8*/ 	.short	0x010a
        /*11aa*/ 	.byte	0x3f
	.zero		1


	//   ....[38]....
        /*11ac*/ 	.word	0x000131f0
        /*11b0*/ 	.word	0x00000015
        /*11b4*/ 	.word	0x00031c50
        /*11b8*/ 	.short	0x010a
        /*11ba*/ 	.byte	0x3f
	.zero		1


	//   ....[39]....
        /*11bc*/ 	.word	0x00015c40
        /*11c0*/ 	.word	0x00000071
        /*11c4*/ 	.word	0x00000000
        /*11c8*/ 	.short	0x0101
        /*11ca*/ 	.byte	0x3f
	.zero		1


	//   ....[40]....
        /*11cc*/ 	.word	0x00015c80
        /*11d0*/ 	.word	0x00000070
        /*11d4*/ 	.word	0x00000000
        /*11d8*/ 	.short	0x0101
        /*11da*/ 	.byte	0x3f
	.zero		1


	//   ....[41]....
        /*11dc*/ 	.word	0x000169a0
        /*11e0*/ 	.word	0x00000014
        /*11e4*/ 	.word	0x00031c30
        /*11e8*/ 	.short	0x010a
        /*11ea*/ 	.byte	0x3f
	.zero		1


	//   ....[42]....
        /*11ec*/ 	.word	0x000169f0
        /*11f0*/ 	.word	0x00000014
        /*11f4*/ 	.word	0x00031c30
        /*11f8*/ 	.short	0x010a
        /*11fa*/ 	.byte	0x3f
	.zero		1


	//   ....[43]....
        /*11fc*/ 	.word	0x00018e30
        /*1200*/ 	.word	0x00000015
        /*1204*/ 	.word	0x00031c50
        /*1208*/ 	.short	0x010a
        /*120a*/ 	.byte	0x3f
	.zero		1


	//   ....[44]....
        /*120c*/ 	.word	0x00018e80
        /*1210*/ 	.word	0x00000015
        /*1214*/ 	.word	0x00031c50
        /*1218*/ 	.short	0x010a
        /*121a*/ 	.byte	0x3f
	.zero		1


	//   ....[45]....
        /*121c*/ 	.word	0x0001aaf0
        /*1220*/ 	.word	0x00000070
        /*1224*/ 	.word	0x00000000
        /*1228*/ 	.short	0x0101
        /*122a*/ 	.byte	0x3f
	.zero		1


	//   ....[46]....
        /*122c*/ 	.word	0x0001ab00
        /*1230*/ 	.word	0x0000006e
        /*1234*/ 	.word	0x00000000
        /*1238*/ 	.short	0x0101
        /*123a*/ 	.byte	0x3f
	.zero		1


	//   ....[47]....
        /*123c*/ 	.word	0x0001bae0
        /*1240*/ 	.word	0x00000000
        /*1244*/ 	.word	0x00031c50
        /*1248*/ 	.short	0x010a
        /*124a*/ 	.byte	0x3f
	.zero		1


	//   ....[48]....
        /*124c*/ 	.word	0x0001bb90
        /*1250*/ 	.word	0x00000000
        /*1254*/ 	.word	0x00031c50
        /*1258*/ 	.short	0x010a
        /*125a*/ 	.byte	0x3f
	.zero		1


	//   ....[49]....
        /*125c*/ 	.word	0x0001c410
        /*1260*/ 	.word	0x00000004
        /*1264*/ 	.word	0x00000000
        /*1268*/ 	.short	0x0101
        /*126a*/ 	.byte	0x3f
	.zero		1


	//   ....[50]....
        /*126c*/ 	.word	0x0001d7f0
        /*1270*/ 	.word	0x00000000
        /*1274*/ 	.word	0x00000000
        /*1278*/ 	.short	0x0101
        /*127a*/ 	.byte	0x3f
	.zero		1


	//   ....[51]....
        /*127c*/ 	.word	0x0001dd40
        /*1280*/ 	.word	0x00000004
        /*1284*/ 	.word	0x00000000
        /*1288*/ 	.short	0x0101
        /*128a*/ 	.byte	0x3f
	.zero		1


	//   ....[52]....
        /*128c*/ 	.word	0x000211d0
        /*1290*/ 	.word	0x00000010
        /*1294*/ 	.word	0x00031c20
        /*1298*/ 	.short	0x010a
        /*129a*/ 	.byte	0x3f
	.zero		1


	//   ....[53]....
        /*129c*/ 	.word	0x00021290
        /*12a0*/ 	.word	0x00000009
        /*12a4*/ 	.word	0x00031ca0
        /*12a8*/ 	.short	0x010a
        /*12aa*/ 	.byte	0x3f
	.zero		1


	//   ....[54]....
        /*12ac*/ 	.word	0x000216c0
        /*12b0*/ 	.word	0x00000009
        /*12b4*/ 	.word	0x00031cc0
        /*12b8*/ 	.short	0x010a
        /*12ba*/ 	.byte	0x3f
	.zero		1


	//   ....[55]....
        /*12bc*/ 	.word	0x00021c20
        /*12c0*/ 	.word	0x00000009
        /*12c4*/ 	.word	0x00031ca0
        /*12c8*/ 	.short	0x010a
        /*12ca*/ 	.byte	0x3f
	.zero		1


	//   ....[56]....
        /*12cc*/ 	.word	0x00022040
        /*12d0*/ 	.word	0x00000009
        /*12d4*/ 	.word	0x00031cc0
        /*12d8*/ 	.short	0x010a
        /*12da*/ 	.byte	0x3f
	.zero		1


	//   ....[57]....
        /*12dc*/ 	.word	0x00023100
        /*12e0*/ 	.word	0x00000000
        /*12e4*/ 	.word	0x00031c40
        /*12e8*/ 	.short	0x010a
        /*12ea*/ 	.byte	0x3f
	.zero		1


	//   ....[58]....
        /*12ec*/ 	.word	0x00023fe0
        /*12f0*/ 	.word	0x00000010
        /*12f4*/ 	.word	0x00031c00
        /*12f8*/ 	.short	0x0107
        /*12fa*/ 	.byte	0x3f
	.zero		1


	//   ....[59]....
        /*12fc*/ 	.word	0x000240e0
        /*1300*/ 	.word	0x00000010
        /*1304*/ 	.word	0x00031c00
        /*1308*/ 	.short	0x0101
        /*130a*/ 	.byte	0x3f
	.zero		1


	//   ....[60]....
        /*130c*/ 	.word	0x00024100
        /*1310*/ 	.word	0x00000010
        /*1314*/ 	.word	0x00031c20
        /*1318*/ 	.short	0x010a
        /*131a*/ 	.byte	0x3f
	.zero		1


	//   ....[61]....
        /*131c*/ 	.word	0x000244b0
        /*1320*/ 	.word	0x00000003
        /*1324*/ 	.word	0x00031c40
        /*1328*/ 	.short	0x010a
        /*132a*/ 	.byte	0x3f
	.zero		1


	//   ....[62]....
        /*132c*/ 	.word	0x00024930
        /*1330*/ 	.word	0x00000003
        /*1334*/ 	.word	0x00000060
        /*1338*/ 	.short	0x010a
        /*133a*/ 	.byte	0x3f
	.zero		1


	//   ....[63]....
        /*133c*/ 	.word	0x00025080
        /*1340*/ 	.word	0x00000003
        /*1344*/ 	.word	0x00031c40
        /*1348*/ 	.short	0x010a
        /*134a*/ 	.byte	0x3f
	.zero		1


	//   ....[64]....
        /*134c*/ 	.word	0x00025500
        /*1350*/ 	.word	0x0000000b
        /*1354*/ 	.word	0x00000060
        /*1358*/ 	.short	0x010a
        /*135a*/ 	.byte	0x3f
	.zero		1


	//   ....[65]....
        /*135c*/ 	.word	0x00025b90
        /*1360*/ 	.word	0x00000002
        /*1364*/ 	.word	0x00031c40
        /*1368*/ 	.short	0x010a
        /*136a*/ 	.byte	0x3f
	.zero		1


	//   ....[66]....
        /*136c*/ 	.word	0x00026020
        /*1370*/ 	.word	0x00000007
        /*1374*/ 	.word	0x00000060
        /*1378*/ 	.short	0x010a
        /*137a*/ 	.byte	0x3f
	.zero		1


	//   ....[67]....
        /*137c*/ 	.word	0x00026660
        /*1380*/ 	.word	0x00000003
        /*1384*/ 	.word	0x00031c60
        /*1388*/ 	.short	0x010a
        /*138a*/ 	.byte	0x3f
	.zero		1


	//   ....[68]....
        /*138c*/ 	.word	0x00027be0
        /*1390*/ 	.word	0x00000009
        /*1394*/ 	.word	0x00031c20
        /*1398*/ 	.short	0x010a
        /*139a*/ 	.byte	0x3f
	.zero		1


	//   ....[69]....
        /*139c*/ 	.word	0x00027d70
        /*13a0*/ 	.word	0x00000007
        /*13a4*/ 	.word	0x00000000
        /*13a8*/ 	.short	0x010a
        /*13aa*/ 	.byte	0x3f
	.zero		1


	//   ....[70]....
        /*13ac*/ 	.word	0x00027de0
        /*13b0*/ 	.word	0x00000003
        /*13b4*/ 	.word	0x00000000
        /*13b8*/ 	.short	0x010a
        /*13ba*/ 	.byte	0x3f
	.zero		1


	//   ....[71]....
        /*13bc*/ 	.word	0x00027e40
        /*13c0*/ 	.word	0x00000005
        /*13c4*/ 	.word	0x00000000
        /*13c8*/ 	.short	0x010a
        /*13ca*/ 	.byte	0x3f
	.zero		1


	//   ....[72]....
        /*13cc*/ 	.word	0x00027e70
        /*13d0*/ 	.word	0x00000003
        /*13d4*/ 	.word	0x00000000
        /*13d8*/ 	.short	0x010a
        /*13da*/ 	.byte	0x3f
	.zero		1


	//   ....[73]....
        /*13dc*/ 	.word	0x00027ed0
        /*13e0*/ 	.word	0x0000001a
        /*13e4*/ 	.word	0x00031c90
        /*13e8*/ 	.short	0x010a
        /*13ea*/ 	.byte	0x3f
	.zero		1


	//   ....[74]....
        /*13ec*/ 	.word	0x00027f20
        /*13f0*/ 	.word	0x0000001a
        /*13f4*/ 	.word	0x00031c90
        /*13f8*/ 	.short	0x010a
        /*13fa*/ 	.byte	0x3f
	.zero		1


	//   ....[75]....
        /*13fc*/ 	.word	0x00027f70
        /*1400*/ 	.word	0x0000001a
        /*1404*/ 	.word	0x00031c90
        /*1408*/ 	.short	0x010a
        /*140a*/ 	.byte	0x3f
	.zero		1


	//   ....[76]....
        /*140c*/ 	.word	0x00027fc0
        /*1410*/ 	.word	0x0000001a
        /*1414*/ 	.word	0x00031cb0
        /*1418*/ 	.short	0x010a
        /*141a*/ 	.byte	0x3f
	.zero		1


	//   ....[77]....
        /*141c*/ 	.word	0x00028270
        /*1420*/ 	.word	0x00000010
        /*1424*/ 	.word	0x00031c00
        /*1428*/ 	.short	0x010a
        /*142a*/ 	.byte	0x3f
	.zero		1


	//   ....[78]....
        /*142c*/ 	.word	0x00028490
        /*1430*/ 	.word	0x00000010
        /*1434*/ 	.word	0x00031c00
        /*1438*/ 	.short	0x010a
        /*143a*/ 	.byte	0x3f
	.zero		1


	//   ....[79]....
        /*143c*/ 	.word	0x000284e0
        /*1440*/ 	.word	0x00000000
        /*1444*/ 	.word	0x00031c30
        /*1448*/ 	.short	0x010a
        /*144a*/ 	.byte	0x3f
	.zero		1


	//   ....[80]....
        /*144c*/ 	.word	0x00028530
        /*1450*/ 	.word	0x00000014
        /*1454*/ 	.word	0x00031c30
        /*1458*/ 	.short	0x010a
        /*145a*/ 	.byte	0x3f
	.zero		1


	//   ....[81]....
        /*145c*/ 	.word	0x00028580
        /*1460*/ 	.word	0x00000015
        /*1464*/ 	.word	0x00031c50
        /*1468*/ 	.short	0x010a
        /*146a*/ 	.byte	0x3f
	.zero		1


	//   ....[82]....
        /*146c*/ 	.word	0x000285d0
        /*1470*/ 	.word	0x00000014
        /*1474*/ 	.word	0x00031c30
        /*1478*/ 	.short	0x010a
        /*147a*/ 	.byte	0x3f
	.zero		1


	//   ....[83]....
        /*147c*/ 	.word	0x00028620
        /*1480*/ 	.word	0x00000015
        /*1484*/ 	.word	0x00031c50
        /*1488*/ 	.short	0x010a
        /*148a*/ 	.byte	0x3f
	.zero		1


	//   ....[84]....
        /*148c*/ 	.word	0x00028670
        /*1490*/ 	.word	0x00000000
        /*1494*/ 	.word	0x00031c50
        /*1498*/ 	.short	0x010a
        /*149a*/ 	.byte	0x3f
	.zero		1


	//   ....[85]....
        /*149c*/ 	.word	0x00028de0
        /*14a0*/ 	.word	0x00000010
        /*14a4*/ 	.word	0x00031c20
        /*14a8*/ 	.short	0x010a
        /*14aa*/ 	.byte	0x3f
	.zero		1


	//   ....[86]....
        /*14ac*/ 	.word	0x00028e30
        /*14b0*/ 	.word	0x00000009
        /*14b4*/ 	.word	0x00031ca0
        /*14b8*/ 	.short	0x010a
        /*14ba*/ 	.byte	0x3f
	.zero		1


	//   ....[87]....
        /*14bc*/ 	.word	0x00028e80
        /*14c0*/ 	.word	0x00000009
        /*14c4*/ 	.word	0x00031cc0
        /*14c8*/ 	.short	0x010a
        /*14ca*/ 	.byte	0x3f
	.zero		1


	//   ....[88]....
        /*14cc*/ 	.word	0x00028ed0
        /*14d0*/ 	.word	0x00000009
        /*14d4*/ 	.word	0x00031ca0
        /*14d8*/ 	.short	0x010a
        /*14da*/ 	.byte	0x3f
	.zero		1


	//   ....[89]....
        /*14dc*/ 	.word	0x00028f20
        /*14e0*/ 	.word	0x00000009
        /*14e4*/ 	.word	0x00031cc0
        /*14e8*/ 	.short	0x010a
        /*14ea*/ 	.byte	0x3f
	.zero		1


	//   ....[90]....
        /*14ec*/ 	.word	0x000290c0
        /*14f0*/ 	.word	0x00000000
        /*14f4*/ 	.word	0x00031c40
        /*14f8*/ 	.short	0x010a
        /*14fa*/ 	.byte	0x3f
	.zero		1


	//   ....[91]....
        /*14fc*/ 	.word	0x00029970
        /*1500*/ 	.word	0x00000010
        /*1504*/ 	.word	0x00031c20
        /*1508*/ 	.short	0x010a
        /*150a*/ 	.byte	0x3f
	.zero		1


	//   ....[92]....
        /*150c*/ 	.word	0x000299c0
        /*1510*/ 	.word	0x00000003
        /*1514*/ 	.word	0x00031c40
        /*1518*/ 	.short	0x010a
        /*151a*/ 	.byte	0x3f
	.zero		1


	//   ....[93]....
        /*151c*/ 	.word	0x00029a10
        /*1520*/ 	.word	0x00000003
        /*1524*/ 	.word	0x00000060
        /*1528*/ 	.short	0x010a
        /*152a*/ 	.byte	0x3f
	.zero		1


	//   ....[94]....
        /*152c*/ 	.word	0x00029a60
        /*1530*/ 	.word	0x00000003
        /*1534*/ 	.word	0x00031c40
        /*1538*/ 	.short	0x010a
        /*153a*/ 	.byte	0x3f
	.zero		1


	//   ....[95]....
        /*153c*/ 	.word	0x00029ab0
        /*1540*/ 	.word	0x0000000b
        /*1544*/ 	.word	0x00000060
        /*1548*/ 	.short	0x010a
        /*154a*/ 	.byte	0x3f
	.zero		1


	//   ....[96]....
        /*154c*/ 	.word	0x00029b00
        /*1550*/ 	.word	0x00000002
        /*1554*/ 	.word	0x00031c40
        /*1558*/ 	.short	0x010a
        /*155a*/ 	.byte	0x3f
	.zero		1


	//   ....[97]....
        /*155c*/ 	.word	0x00029b50
        /*1560*/ 	.word	0x00000007
        /*1564*/ 	.word	0x00000060
        /*1568*/ 	.short	0x010a
        /*156a*/ 	.byte	0x3f
	.zero		1


	//   ....[98]....
        /*156c*/ 	.word	0x00029ba0
        /*1570*/ 	.word	0x00000003
        /*1574*/ 	.word	0x00031c60
        /*1578*/ 	.short	0x010a
        /*157a*/ 	.byte	0x3f
	.zero		1


	//   ....[99]....
        /*157c*/ 	.word	0x0002a5e0
        /*1580*/ 	.word	0x00000009
        /*1584*/ 	.word	0x00031c20
        /*1588*/ 	.short	0x010a
        /*158a*/ 	.byte	0x3f
	.zero		1


	//   ....[100]....
        /*158c*/ 	.word	0x0002a780
        /*1590*/ 	.word	0x00000007
        /*1594*/ 	.word	0x00000000
        /*1598*/ 	.short	0x010a
        /*159a*/ 	.byte	0x3f
	.zero		1


	//   ....[101]....
        /*159c*/ 	.word	0x0002a7d0
        /*15a0*/ 	.word	0x00000003
        /*15a4*/ 	.word	0x00000000
        /*15a8*/ 	.short	0x010a
        /*15aa*/ 	.byte	0x3f
	.zero		1


	//   ....[102]....
        /*15ac*/ 	.word	0x0002a820
        /*15b0*/ 	.word	0x00000005
        /*15b4*/ 	.word	0x00000000
        /*15b8*/ 	.short	0x010a
        /*15ba*/ 	.byte	0x3f
	.zero		1


	//----- nvinfo : EIATTR_NUM_MBARRIERS
	.align		4
.L_325:
        /*15bc*/ 	.byte	0x03, 0x38
        /*15be*/ 	.short	0x0016


	//----- nvinfo : EIATTR_EXIT_INSTR_OFFSETS
	.align		4
        /*15c0*/ 	.byte	0x04, 0x1c
        /*15c2*/ 	.short	(.L_327 - .L_326)


	//   ....[0]....
.L_326:
        /*15c4*/ 	.word	0x00027ec0


	//----- nvinfo : EIATTR_MAX_THREADS
	.align		4
.L_327:
        /*15c8*/ 	.byte	0x04, 0x05
        /*15ca*/ 	.short	(.L_329 - .L_328)
.L_328:
        /*15cc*/ 	.word	0x00000200
        /*15d0*/ 	.word	0x00000001
        /*15d4*/ 	.word	0x00000001


	//----- nvinfo : EIATTR_CRS_STACK_SIZE
	.align		4
.L_329:
        /*15d8*/ 	.byte	0x04, 0x1e
        /*15da*/ 	.short	(.L_331 - .L_330)
.L_330:
        /*15dc*/ 	.word	0x00000000


	//----- nvinfo : EIATTR_CBANK_PARAM_SIZE
	.align		4
.L_331:
        /*15e0*/ 	.byte	0x03, 0x19
        /*15e2*/ 	.short	0x0af0


	//----- nvinfo : EIATTR_PARAM_CBANK
	.align		4
        /*15e4*/ 	.byte	0x04, 0x0a
        /*15e6*/ 	.short	(.L_333 - .L_332)
	.align		4
.L_332:
        /*15e8*/ 	.word	index@(.nv.constant0._ZN7cutlass13device_kernelIN5flash11enable_sm90INS1_16FlashAttnFwdSm90INS1_25CollectiveMainloopFwdSm90ILi2EN4cute5tupleIJNS5_1CILi1EEES8_S8_EEENS6_IJNS7_ILi192EEENS7_ILi144EEENS7_ILi96EEEEEELi96ENS_10bfloat16_tEfNS_4arch4Sm90ELb1ELb0ELb1ELb1ELb0ELb1ELb0ELb0ELb1ELb1ELb1ELb0EEENS1_21CollectiveEpilogueFwdINS6_IJSA_SC_SB_EEES9_SE_SG_Li384ELb1ELb1ELb1ELb0EEENS1_36VarlenDynamicPersistentTileSchedulerILi192ELi144ELi384ELi128ELb1ELb1ELb1ELb1ELb1ELb1EEEEEEEEEvNT_6ParamsE)
        /*15ec*/ 	.short	0x0210
        /*15ee*/ 	.short	0x0af0


	//----- nvinfo : EIATTR_SW_WAR
	.align		4
.L_333:
        /*15f0*/ 	.byte	0x04, 0x36
        /*15f2*/ 	.short	(.L_335 - .L_334)
.L_334:
        /*15f4*/ 	.word	0x00000008
.L_335:


//--------------------- .nv.callgraph             --------------------------
	.section	.nv.callgraph,"",@"SHT_CUDA_CALLGRAPH"
	.align	4
	.sectionentsize	8
	.align		4
        /*0000*/ 	.word	0x00000000
	.align		4
        /*0004*/ 	.word	0xffffffff
	.align		4
        /*0008*/ 	.word	index@(_ZN7cutlass13device_kernelIN5flash11enable_sm90INS1_16FlashAttnFwdSm90INS1_25CollectiveMainloopFwdSm90ILi2EN4cute5tupleIJNS5_1CILi1EEES8_S8_EEENS6_IJNS7_ILi192EEENS7_ILi144EEENS7_ILi96EEEEEELi96ENS_10bfloat16_tEfNS_4arch4Sm90ELb0ELb0ELb1ELb0ELb0ELb0ELb0ELb0ELb1ELb1ELb1ELb0EEENS1_21CollectiveEpilogueFwdINS6_IJSA_SC_SB_EEES9_SE_SG_Li384ELb0ELb1ELb1ELb0EEENS1_19SingleTileSchedulerILb0ELb1ELb1ELi192EEEEEEEEEvNT_6ParamsE)
	.align		4
        /*000c*/ 	.word	index@(__assertfail)
	.align		4
        /*0010*/ 	.word	index@(_ZN7cutlass13device_kernelIN5flash11enable_sm90INS1_16FlashAttnFwdSm90INS1_25CollectiveMainloopFwdSm90ILi2EN4cute5tupleIJNS5_1CILi1EEES8_S8_EEENS6_IJNS7_ILi192EEENS7_ILi144EEENS7_ILi96EEEEEELi96ENS_10bfloat16_tEfNS_4arch4Sm90ELb0ELb0ELb1ELb1ELb0ELb0ELb0ELb0ELb1ELb1ELb1ELb0EEENS1_21CollectiveEpilogueFwdINS6_IJSA_SC_SB_EEES9_SE_SG_Li384ELb1ELb1ELb1ELb0EEENS1_36VarlenDynamicPersistentTileSchedulerILi192ELi144ELi384ELi128ELb1ELb1ELb1ELb0ELb1ELb1EEEEEEEEEvNT_6ParamsE)
	.align		4
        /*0014*/ 	.word	index@(__assertfail)
	.align		4
        /*0018*/ 	.word	index@(_ZN7cutlass13device_kernelIN5flash11enable_sm90INS1_16FlashAttnFwdSm90INS1_25CollectiveMainloopFwdSm90ILi2EN4cute5tupleIJNS5_1CILi1EEES8_S8_EEENS6_IJNS7_ILi192EEENS7_ILi144EEENS7_ILi96EEEEEELi96ENS_10bfloat16_tEfNS_4arch4Sm90ELb0ELb0ELb1ELb1ELb0ELb1ELb0ELb0ELb1ELb1ELb1ELb0EEENS1_21CollectiveEpilogueFwdINS6_IJSA_SC_SB_EEES9_SE_SG_Li384ELb1ELb1ELb1ELb0EEENS1_36VarlenDynamicPersistentTileSchedulerILi192ELi144ELi384ELi128ELb1ELb1ELb1ELb0ELb1ELb1EEEEEEEEEvNT_6ParamsE)
	.align		4
        /*001c*/ 	.word	index@(__assertfail)
	.align		4
        /*0020*/ 	.word	index@(_ZN7cutlass13device_kernelIN5flash11enable_sm90INS1_16FlashAttnFwdSm90INS1_25CollectiveMainloopFwdSm90ILi2EN4cute5tupleIJNS5_1CILi1EEES8_S8_EEENS6_IJNS7_ILi192EEENS7_ILi128EEENS7_ILi96EEEEEELi96ENS_10bfloat16_tEfNS_4arch4Sm90ELb0ELb1ELb1ELb0ELb0ELb0ELb0ELb0ELb1ELb1ELb1ELb0EEENS1_21CollectiveEpilogueFwdINS6_IJSA_SC_SB_EEES9_SE_SG_Li384ELb0ELb1ELb1ELb0EEENS1_19SingleTileSchedulerILb0ELb1ELb1ELi192EEEEEEEEEvNT_6ParamsE)
	.align		4
        /*0024*/ 	.word	index@(__assertfail)
	.align		4
        /*0028*/ 	.word	index@(_ZN7cutlass13device_kernelIN5flash11enable_sm90INS1_16FlashAttnFwdSm90INS1_25CollectiveMainloopFwdSm90ILi2EN4cute5tupleIJNS5_1CILi1EEES8_S8_EEENS6_IJNS7_ILi192EEENS7_ILi128EEENS7_ILi96EEEEEELi96ENS_10bfloat16_tEfNS_4arch4Sm90ELb0ELb1ELb1ELb1ELb0ELb0ELb0ELb0ELb1ELb1ELb1ELb0EEENS1_21CollectiveEpilogueFwdINS6_IJSA_SC_SB_EEES9_SE_SG_Li384ELb1ELb1ELb1ELb0EEENS1_36VarlenDynamicPersistentTileSchedulerILi192ELi128ELi384ELi128ELb1ELb1ELb1ELb1ELb0ELb1EEEEEEEEEvNT_6ParamsE)
	.align		4
        /*002c*/ 	.word	index@(__assertfail)
	.align		4
        /*0030*/ 	.word	index@(_ZN7cutlass13device_kernelIN5flash11enable_sm90INS1_16FlashAttnFwdSm90INS1_25CollectiveMainloopFwdSm90ILi2EN4cute5tupleIJNS5_1CILi1EEES8_S8_EEENS6_IJNS7_ILi192EEENS7_ILi128EEENS7_ILi96EEEEEELi96ENS_10bfloat16_tEfNS_4arch4Sm90ELb0ELb1ELb1ELb1ELb0ELb1ELb0ELb0ELb1ELb1ELb1ELb0EEENS1_21CollectiveEpilogueFwdINS6_IJSA_SC_SB_EEES9_SE_SG_Li384ELb1ELb1ELb1ELb0EEENS1_36VarlenDynamicPersistentTileSchedulerILi192ELi128ELi384ELi128ELb1ELb1ELb1ELb1ELb0ELb1EEEEEEEEEvNT_6ParamsE)
	.align		4
        /*0034*/ 	.word	index@(__assertfail)
	.align		4
        /*0038*/ 	.word	index@(_ZN7cutlass13device_kernelIN5flash11enable_sm90INS1_16FlashAttnFwdSm90INS1_25CollectiveMainloopFwdSm90ILi2EN4cute5tupleIJNS5_1CILi1EEES8_S8_EEENS6_IJNS7_ILi192EEENS7_ILi144EEENS7_ILi96EEEEEELi96ENS_10bfloat16_tEfNS_4arch4Sm90ELb1ELb0ELb1ELb0ELb0ELb0ELb0ELb0ELb1ELb1ELb1ELb0EEENS1_21CollectiveEpilogueFwdINS6_IJSA_SC_SB_EEES9_SE_SG_Li384ELb0ELb1ELb1ELb0EEENS1_19SingleTileSchedulerILb0ELb1ELb1ELi192EEEEEEEEEvNT_6ParamsE)
	.align		4
        /*003c*/ 	.word	index@(__assertfail)
	.align		4
        /*0040*/ 	.word	index@(_ZN7cutlass13device_kernelIN5flash11enable_sm90INS1_16FlashAttnFwdSm90INS1_25CollectiveMainloopFwdSm90ILi2EN4cute5tupleIJNS5_1CILi1EEES8_S8_EEENS6_IJNS7_ILi192EEENS7_ILi144EEENS7_ILi96EEEEEELi96ENS_10bfloat16_tEfNS_4arch4Sm90ELb1ELb0ELb1ELb1ELb0ELb0ELb0ELb0ELb1ELb1ELb1ELb0EEENS1_21CollectiveEpilogueFwdINS6_IJSA_SC_SB_EEES9_SE_SG_Li384ELb1ELb1ELb1ELb0EEENS1_36VarlenDynamicPersistentTileSchedulerILi192ELi144ELi384ELi128ELb1ELb1ELb1ELb1ELb1ELb1EEEEEEEEEvNT_6ParamsE)
	.align		4
        /*0044*/ 	.word	index@(__assertfail)
	.align		4
        /*0048*/ 	.word	index@(_ZN7cutlass13device_kernelIN5flash11enable_sm90INS1_16FlashAttnFwdSm90INS1_25CollectiveMainloopFwdSm90ILi2EN4cute5tupleIJNS5_1CILi1EEES8_S8_EEENS6_IJNS7_ILi192EEENS7_ILi144EEENS7_ILi96EEEEEELi96ENS_10bfloat16_tEfNS_4arch4Sm90ELb1ELb0ELb1ELb1ELb0ELb1ELb0ELb0ELb1ELb1ELb1ELb0EEENS1_21CollectiveEpilogueFwdINS6_IJSA_SC_SB_EEES9_SE_SG_Li384ELb1ELb1ELb1ELb0EEENS1_36VarlenDynamicPersistentTileSchedulerILi192ELi144ELi384ELi128ELb1ELb1ELb1ELb1ELb1ELb1EEEEEEEEEvNT_6ParamsE)
	.align		4
        /*004c*/ 	.word	index@(__assertfail)
	.align		4
        /*0050*/ 	.word	0x00000000
	.align		4
        /*0054*/ 	.word	0xfffffffe
	.align		4
        /*0058*/ 	.word	0x00000000
	.align		4
        /*005c*/ 	.word	0xfffffffd
	.align		4
        /*0060*/ 	.word	0x00000000
	.align		4
        /*0064*/ 	.word	0xfffffffc


//--------------------- .nv.constant4             --------------------------
	.section	.nv.constant4,"a",@progbits
	.align	8
	.align		8
.nv.constant4:
        /*0000*/ 	.dword	__assertfail
	.align		8
        /*0008*/ 	.dword	__unnamed_1
	.align		8
        /*0010*/ 	.dword	__unnamed_2
	.align		8
        /*0018*/ 	.dword	__unnamed_3
	.align		8
        /*0020*/ 	.dword	__unnamed_4
	.align		8
        /*0028*/ 	.dword	__unnamed_5
	.align		8
        /*0030*/ 	.dword	__unnamed_6
	.align		8
        /*0038*/ 	.dword	__unnamed_7
	.align		8
        /*0040*/ 	.dword	__unnamed_8
	.align		8
        /*0048*/ 	.dword	__unnamed_9
	.align		8
        /*0050*/ 	.dword	_ZN79_INTERNAL_d38fdc33_43_flash_fwd_hdim96_bf16_split_softcap_sm90_cu_0106449f_35904cuda3std3__45__cpo5beginE
	.align		8
        /*0058*/ 	.dword	_ZN79_INTERNAL_d38fdc33_43_flash_fwd_hdim96_bf16_split_softcap_sm90_cu_0106449f_35904cuda3std3__45__cpo3endE
	.align		8
        /*0060*/ 	.dword	_ZN79_INTERNAL_d38fdc33_43_flash_fwd_hdim96_bf16_split_softcap_sm90_cu_0106449f_35904cuda3std3__45__cpo6cbeginE
	.align		8
        /*0068*/ 	.dword	_ZN79_INTERNAL_d38fdc33_43_flash_fwd_hdim96_bf16_split_softcap_sm90_cu_0106449f_35904cuda3std3__45__cpo4cendE
	.align		8
        /*0070*/ 	.dword	_ZN79_INTERNAL_d38fdc33_43_flash_fwd_hdim96_bf16_split_softcap_sm90_cu_0106449f_35904cuda3std3__481_GLOBAL__N__d38fdc33_43_flash_fwd_hdim96_bf16_split_softcap_sm90_cu_0106449f_35906ignoreE
	.align		8
        /*0078*/ 	.dword	_ZN79_INTERNAL_d38fdc33_43_flash_fwd_hdim96_bf16_split_softcap_sm90_cu_0106449f_35904cuda3std3__419piecewise_constructE
	.align		8
        /*0080*/ 	.dword	_ZN79_INTERNAL_d38fdc33_43_flash_fwd_hdim96_bf16_split_softcap_sm90_cu_0106449f_35904cuda3std3__48in_placeE
	.align		8
        /*0088*/ 	.dword	_ZN79_INTERNAL_d38fdc33_43_flash_fwd_hdim96_bf16_split_softcap_sm90_cu_0106449f_35904cuda3std6ranges3__45__cpo4swapE
	.align		8
        /*0090*/ 	.dword	_ZN79_INTERNAL_d38fdc33_43_flash_fwd_hdim96_bf16_split_softcap_sm90_cu_0106449f_35904cuda3std6ranges3__45__cpo9iter_moveE
	.align		8
        /*0098*/ 	.dword	_ZN79_INTERNAL_d38fdc33_43_flash_fwd_hdim96_bf16_split_softcap_sm90_cu_0106449f_35904cute7productE
	.align		8
        /*00a0*/ 	.dword	_ZN79_INTERNAL_d38fdc33_43_flash_fwd_hdim96_bf16_split_softcap_sm90_cu_0106449f_35904cute1_E
	.align		8
        /*00a8*/ 	.dword	$str$20
	.align		8
        /*00b0*/ 	.dword	$str$21


//--------------------- .text._ZN7cutlass13device_kernelIN5flash11enable_sm90INS1_16FlashAttnFwdSm90INS1_25CollectiveMainloopFwdSm90ILi2EN4cute5tupleIJNS5_1CILi1EEES8_S8_EEENS6_IJNS7_ILi192EEENS7_ILi144EEENS7_ILi96EEEEEELi96ENS_10bfloat16_tEfNS_4arch4Sm90ELb0ELb0ELb1ELb0ELb0ELb0ELb0ELb0ELb1ELb1ELb1ELb0EEENS1_21CollectiveEpilogueFwdINS6_IJSA_SC_SB_EEES9_SE_SG_Li384ELb0ELb1ELb1ELb0EEENS1_19SingleTileSchedulerILb0ELb1ELb1ELi192EEEEEEEEEvNT_6ParamsE --------------------------
	.section	.text._ZN7cutlass13device_kernelIN5flash11enable_sm90INS1_16FlashAttnFwdSm90INS1_25CollectiveMainloopFwdSm90ILi2EN4cute5tupleIJNS5_1CILi1EEES8_S8_EEENS6_IJNS7_ILi192EEENS7_ILi144EEENS7_ILi96EEEEEELi96ENS_10bfloat16_tEfNS_4arch4Sm90ELb0ELb0ELb1ELb0ELb0ELb0ELb0ELb0ELb1ELb1ELb1ELb0EEENS1_21CollectiveEpilogueFwdINS6_IJSA_SC_SB_EEES9_SE_SG_Li384ELb0ELb1ELb1ELb0EEENS1_19SingleTileSchedulerILb0ELb1ELb1ELi192EEEEEEEEEvNT_6ParamsE,"ax",@progbits
	.align	128
.text._ZN7cutlass13device_kernelIN5flash11enable_sm90INS1_16FlashAttnFwdSm90INS1_25CollectiveMainloopFwdSm90ILi2EN4cute5tupleIJNS5_1CILi1EEES8_S8_EEENS6_IJNS7_ILi192EEENS7_ILi144EEENS7_ILi96EEEEEELi96ENS_10bfloat16_tEfNS_4arch4Sm90ELb0ELb0ELb1ELb0ELb0ELb0ELb0ELb0ELb1ELb1ELb1ELb0EEENS1_21CollectiveEpilogueFwdINS6_IJSA_SC_SB_EEES9_SE_SG_Li384ELb0ELb1ELb1ELb0EEENS1_19SingleTileSchedulerILb0ELb1ELb1ELi192EEEEEEEEEvNT_6ParamsE:
        .type           _ZN7cutlass13device_kernelIN5flash11enable_sm90INS1_16FlashAttnFwdSm90INS1_25CollectiveMainloopFwdSm90ILi2EN4cute5tupleIJNS5_1CILi1EEES8_S8_EEENS6_IJNS7_ILi192EEENS7_ILi144EEENS7_ILi96EEEEEELi96ENS_10bfloat16_tEfNS_4arch4Sm90ELb0ELb0ELb1ELb0ELb0ELb0ELb0ELb0ELb1ELb1ELb1ELb0EEENS1_21CollectiveEpilogueFwdINS6_IJSA_SC_SB_EEES9_SE_SG_Li384ELb0ELb1ELb1ELb0EEENS1_19SingleTileSchedulerILb0ELb1ELb1ELi192EEEEEEEEEvNT_6ParamsE,@function
        .size           _ZN7cutlass13device_kernelIN5flash11enable_sm90INS1_16FlashAttnFwdSm90INS1_25CollectiveMainloopFwdSm90ILi2EN4cute5tupleIJNS5_1CILi1EEES8_S8_EEENS6_IJNS7_ILi192EEENS7_ILi144EEENS7_ILi96EEEEEELi96ENS_10bfloat16_tEfNS_4arch4Sm90ELb0ELb0ELb1ELb0ELb0ELb0ELb0ELb0ELb1ELb1ELb1ELb0EEENS1_21CollectiveEpilogueFwdINS6_IJSA_SC_SB_EEES9_SE_SG_Li384ELb0ELb1ELb1ELb0EEENS1_19SingleTileSchedulerILb0ELb1ELb1ELi192EEEEEEEEEvNT_6ParamsE,(.L_x_2776 - _ZN7cutlass13device_kernelIN5flash11enable_sm90INS1_16FlashAttnFwdSm90INS1_25CollectiveMainloopFwdSm90ILi2EN4cute5tupleIJNS5_1CILi1EEES8_S8_EEENS6_IJNS7_ILi192EEENS7_ILi144EEENS7_ILi96EEEEEELi96ENS_10bfloat16_tEfNS_4arch4Sm90ELb0ELb0ELb1ELb0ELb0ELb0ELb0ELb0ELb1ELb1ELb1ELb0EEENS1_21CollectiveEpilogueFwdINS6_IJSA_SC_SB_EEES9_SE_SG_Li384ELb0ELb1ELb1ELb0EEENS1_19SingleTileSchedulerILb0ELb1ELb1ELi192EEEEEEEEEvNT_6ParamsE)
        .other          _ZN7cutlass13device_kernelIN5flash11enable_sm90INS1_16FlashAttnFwdSm90INS1_25CollectiveMainloopFwdSm90ILi2EN4cute5tupleIJNS5_1CILi1EEES8_S8_EEENS6_IJNS7_ILi192EEENS7_ILi144EEENS7_ILi96EEEEEELi96ENS_10bfloat16_tEfNS_4arch4Sm90ELb0ELb0ELb1ELb0ELb0ELb0ELb0ELb0ELb1ELb1ELb1ELb0EEENS1_21CollectiveEpilogueFwdINS6_IJSA_SC_SB_EEES9_SE_SG_Li384ELb0ELb1ELb1ELb0EEENS1_19SingleTileSchedulerILb0ELb1ELb1ELi192EEEEEEEEEvNT_6ParamsE,@"STO_CUDA_ENTRY STV_DEFAULT"
_ZN7cutlass13device_kernelIN5flash11enable_sm90INS1_16FlashAttnFwdSm90INS1_25CollectiveMainloopFwdSm90ILi2EN4cute5tupleIJNS5_1CILi1EEES8_S8_EEENS6_IJNS7_ILi192EEENS7_ILi144EEENS7_ILi96EEEEEELi96ENS_10bfloat16_tEfNS_4arch4Sm90ELb0ELb0ELb1ELb0ELb0ELb0ELb0ELb0ELb1ELb1ELb1ELb0EEENS1_21CollectiveEpilogueFwdINS6_IJSA_SC_SB_EEES9_SE_SG_Li384ELb0ELb1ELb1ELb0EEENS1_19SingleTileSchedulerILb0ELb1ELb1ELi192EEEEEEEEEvNT_6ParamsE:
[----:B------:R-:W0:Y:S01]  /*0000*/  LDC R1, c[0x0][0x28] ;  /* 0x00000a00ff017b82 */ /* 0x000e220000000800 */
[----:B------:R-:W1:Y:S01]  /*0010*/  S2R R4, SR_TID.X ;  /* 0x0000000000047919 */ /* 0x000e620000002100 */
[----:B------:R-:W-:Y:S01]  /*0020*/  ELECT P0, URZ, PT ;  /* 0x00000000003f782f */ /* 0x000fe20003800000 */
[----:B------:R-:W-:Y:S01]  /*0030*/  BSSY B0, `(.L_x_0) ;  /* 0x000000d000007945 */ /* 0x000fe20003800000 */
[----:B-1----:R-:W-:-:S05]  /*0040*/  SHF.R.U32.HI R0, RZ, 0x5, R4 ;  /* 0x00000005ff007819 */ /* 0x002fca0000011604 */
[----:B------:R-:W1:Y:S02]  /*0050*/  SHFL.IDX PT, R2, R0, RZ, 0x1f ;  /* 0x00001fff00027589 */ /* 0x000e6400000e0000 */
[----:B-1----:R-:W-:-:S13]  /*0060*/  ISETP.EQ.AND P0, PT, R2, RZ, P0 ;  /* 0x000000ff0200720c */ /* 0x002fda0000702270 */
[----:B0-----:R-:W-:Y:S05]  /*0070*/  @!P0 BRA `(.L_x_1) ;  /* 0x0000000000208947 */ /* 0x001fea0003800000 */
[----:B------:R-:W-:Y:S02]  /*0080*/  ULDC.64 UR4, c[0x0][0x198] ;  /* 0x0000660000047ab9 */ /* 0x000fe40000000a00 */
[----:B------:R-:W-:Y:S02]  /*0090*/  UIADD3 UR6, UP0, UR4, 0x370, URZ ;  /* 0x0000037004067890 */ /* 0x000fe4000ff1e03f */
[----:B------:R-:W-:Y:S02]  /*00a0*/  UIADD3 UR4, UP1, UR4, 0x470, URZ ;  /* 0x0000047004047890 */ /* 0x000fe4000ff3e03f */
[----:B------:R-:W-:Y:S02]  /*00b0*/  UIADD3.X UR7, URZ, UR5, URZ, UP0, !UPT ;  /* 0x000000053f077290 */ /* 0x000fe400087fe43f */
[----:B------:R-:W-:-:S07]  /*00c0*/  UIADD3.X UR5, URZ, UR5, URZ, UP1, !UPT ;  /* 0x000000053f057290 */ /* 0x000fce0008ffe43f */
[----:B------:R0:W-:Y:S02]  /*00d0*/  UTMACCTL.PF [UR6] ;  /* 0x00000000060079b9 */ /* 0x0001e40008040000 */
[----:B------:R0:W-:Y:S02]  /*00e0*/  UTMACCTL.PF [UR4] ;  /* 0x00000000040079b9 */ /* 0x0001e40008040000 */
[----:B0-----:R-:W-:Y:S01]  /*00f0*/  NOP ;  /* 0x0000000000007918 */ /* 0x001fe20000000000 */
.L_x_1:
[----:B------:R-:W-:Y:S05]  /*0100*/  BSYNC B0 ;  /* 0x0000000000007941 */ /* 0x000fea0003800000 */
.L_x_0:
[----:B------:R-:W-:Y:S01]  /*0110*/  VOTEU.ANY UP0, P0 ;  /* 0x00000000003f7886 */ /* 0x000fe20000000100 */
[----:B------:R-:W0:Y:S01]  /*0120*/  SHFL.IDX PT, R2, R0, RZ, 0x1f ;  /* 0x00001fff00027589 */ /* 0x000e2200000e0000 */
[----:B------:R-:W-:Y:S01]  /*0130*/  UMOV UR4, 0x80 ;  /* 0x0000008000047882 */ /* 0x000fe20000000000 */
[----:B------:R-:W-:Y:S01]  /*0140*/  UMOV UR7, 0x180 ;  /* 0x0000018000077882 */ /* 0x000fe20000000000 */
[----:B------:R-:W-:Y:S01]  /*0150*/  SHF.R.U32.HI R3, RZ, 0x7, R4 ;  /* 0x00000007ff037819 */ /* 0x000fe20000011604 */
[----:B------:R-:W1:Y:S01]  /*0160*/  @UP0 S2UR UR8, SR_CgaCtaId ;  /* 0x00000000000809c3 */ /* 0x000e620000008800 */
[----:B------:R-:W-:Y:S01]  /*0170*/  @UP0 UMOV UR6, 0x400 ;  /* 0x0000040000060882 */ /* 0x000fe20000000000 */
[----:B------:R-:W-:-:S04]  /*0180*/  @UP0 UIADD3 UR4, -UR4, 0x100000, URZ ;  /* 0x0010000004040890 */ /* 0x000fc8000fffe13f */
[----:B------:R-:W-:Y:S02]  /*0190*/  @UP0 USHF.L.U32 UR5, UR4, 0xb, URZ ;  /* 0x0000000b04050899 */ /* 0x000fe4000800063f */
[----:B------:R-:W-:Y:S01]  /*01a0*/  @UP0 USHF.L.U32 UR4, UR4, 0x1, URZ ;  /* 0x0000000104040899 */ /* 0x000fe2000800063f */
[----:B------:R-:W-:Y:S01]  /*01b0*/  VOTEU.ANY UP1, P0 ;  /* 0x00000000003f7886 */ /* 0x000fe20000020100 */
[----:B0-----:R-:W-:Y:S02]  /*01c0*/  ISETP.NE.AND P1, PT, R2, RZ, PT ;  /* 0x000000ff0200720c */ /* 0x001fe40003f25270 */
[----:B------:R0:W2:Y:S01]  /*01d0*/  SHFL.IDX PT, R2, R3, RZ, 0x1f ;  /* 0x00001fff03027589 */ /* 0x0000a200000e0000 */
[----:B-1----:R-:W-:Y:S02]  /*01e0*/  @UP0 ULEA UR8, UR8, UR6, 0x18 ;  /* 0x0000000608080291 */ /* 0x002fe4000f8ec03f */
[----:B------:R-:W-:-:S04]  /*01f0*/  @UP0 UIADD3 UR6, -UR7, 0x100000, URZ ;  /* 0x0010000007060890 */ /* 0x000fc8000fffe13f */
[----:B------:R-:W-:Y:S02]  /*0200*/  @UP0 USHF.L.U32 UR7, UR6, 0xb, URZ ;  /* 0x0000000b06070899 */ /* 0x000fe4000800063f */
[----:B------:R-:W-:Y:S01]  /*0210*/  @UP0 USHF.L.U32 UR6, UR6, 0x1, URZ ;  /* 0x0000000106060899 */ /* 0x000fe2000800063f */
[----:B------:R-:W-:Y:S01]  /*0220*/  VOTEU.ANY UP0, P0 ;  /* 0x00000000003f7886 */ /* 0x000fe20000000100 */
[----:B------:R-:W1:Y:S04]  /*0230*/  FENCE.VIEW.ASYNC.S ;  /* 0x00000000000073c6 */ /* 0x000e680000000000 */
[----:B-1----:R0:W1:Y:S06]  /*0240*/  @UP0 SYNCS.EXCH.64 URZ, [UR8+0x31c00], UR4 ;  /* 0x031c0004083f05b2 */ /* 0x00206c0008000100 */
[----:B------:R0:W3:Y:S02]  /*0250*/  @UP1 SYNCS.EXCH.64 URZ, [UR8+0x31c20], UR6 ;  /* 0x031c2006083f15b2 */ /* 0x0000e40008000100 */
[----:B0-----:R-:W-:Y:S05]  /*0260*/  @P1 BRA `(.L_x_2) ;  /* 0x0000000000481947 */ /* 0x001fea0003800000 */
[----:B------:R-:W0:Y:S01]  /*0270*/  S2UR UR5, SR_CgaCtaId ;  /* 0x00000000000579c3 */ /* 0x000e220000008800 */
[----:B------:R-:W-:Y:S01]  /*0280*/  UMOV UR4, 0x400 ;  /* 0x0000040000047882 */ /* 0x000fe20000000000 */
[----:B------:R-:W-:Y:S01]  /*0290*/  UMOV UR6, 0x1 ;  /* 0x0000000100067882 */ /* 0x000fe20000000000 */
[----:B------:R-:W-:Y:S01]  /*02a0*/  UMOV UR7, 0x3 ;  /* 0x0000000300077882 */ /* 0x000fe20000000000 */
[----:B------:R-:W-:Y:S01]  /*02b0*/  ELECT P0, URZ, PT ;  /* 0x00000000003f782f */ /* 0x000fe20003800000 */
[----:B0-----:R-:W-:Y:S02]  /*02c0*/  ULEA UR8, UR5, UR4, 0x18 ;  /* 0x0000000405087291 */ /* 0x001fe4000f8ec03f */
[----:B------:R-:W-:-:S04]  /*02d0*/  UIADD3 UR4, -UR6, 0x100000, URZ ;  /* 0x0010000006047890 */ /* 0x000fc8000fffe13f */
[----:B------:R-:W-:Y:S02]  /*02e0*/  USHF.L.U32 UR5, UR4, 0xb, URZ ;  /* 0x0000000b04057899 */ /* 0x000fe4000800063f */
[----:B------:R-:W-:Y:S02]  /*02f0*/  USHF.L.U32 UR4, UR4, 0x1, URZ ;  /* 0x0000000104047899 */ /* 0x000fe4000800063f */
[----:B------:R-:W-:-:S04]  /*0300*/  UIADD3 UR6, -UR7, 0x100000, URZ ;  /* 0x0010000007067890 */ /* 0x000fc8000fffe13f */
[----:B------:R-:W-:Y:S02]  /*0310*/  USHF.L.U32 UR7, UR6, 0xb, URZ ;  /* 0x0000000b06077899 */ /* 0x000fe4000800063f */
[----:B------:R-:W-:Y:S01]  /*0320*/  USHF.L.U32 UR6, UR6, 0x1, URZ ;  /* 0x0000000106067899 */ /* 0x000fe2000800063f */
[----:B------:R-:W0:Y:S03]  /*0330*/  FENCE.VIEW.ASYNC.S ;  /* 0x00000000000073c6 */ /* 0x000e260000000000 */
[----:B0-----:R0:W4:Y:S08]  /*0340*/  SYNCS.EXCH.64 URZ, [UR8+0x31c30], UR4 ;  /* 0x031c3004083f75b2 */ /* 0x0011300008000100 */
[----:B------:R0:W0:Y:S01]  /*0350*/  SYNCS.EXCH.64 URZ, [UR8+0x31c40], UR6 ;  /* 0x031c4006083f75b2 */ /* 0x0000220008000100 */
[----:B------:R0:W0:Y:S01]  /*0360*/  SYNCS.EXCH.64 URZ, [UR8+0x31c38], UR4 ;  /* 0x031c3804083f75b2 */ /* 0x0000220008000100 */
[----:B------:R0:W0:Y:S01]  /*0370*/  SYNCS.EXCH.64 URZ, [UR8+0x31c48], UR6 ;  /* 0x031c4806083f75b2 */ /* 0x0000220008000100 */
[----:B------:R-:W-:Y:S01]  /*0380*/  NOP ;  /* 0x0000000000007918 */ /* 0x000fe20000000000 */
.L_x_2:
[----:B------:R-:W5:Y:S01]  /*0390*/  SHFL.IDX PT, R3, R0, RZ, 0x1f ;  /* 0x00001fff00037589 */ /* 0x000f6200000e0000 */
[----:B------:R-:W-:Y:S01]  /*03a0*/  NOP ;  /* 0x0000000000007918 */ /* 0x000fe20000000000 */
[----:B-----5:R-:W-:-:S13]  /*03b0*/  ISETP.NE.AND P0, PT, R3, RZ, PT ;  /* 0x000000ff0300720c */ /* 0x020fda0003f05270 */
[----:B------:R-:W-:Y:S05]  /*03c0*/  @P0 BRA `(.L_x_3) ;  /* 0x0000000000480947 */ /* 0x000fea0003800000 */
[----:B0-----:R-:W0:Y:S01]  /*03d0*/  S2UR UR5, SR_CgaCtaId ;  /* 0x00000000000579c3 */ /* 0x001e220000008800 */
        /* <DEDUP_REMOVED lines=12> */
[----:B0-----:R0:W0:Y:S08]  /*04a0*/  SYNCS.EXCH.64 URZ, [UR8+0x31c50], UR4 ;  /* 0x031c5004083f75b2 */ /* 0x0010300008000100 */
[----:B------:R0:W0:Y:S01]  /*04b0*/  SYNCS.EXCH.64 URZ, [UR8+0x31c60], UR6 ;  /* 0x031c6006083f75b2 */ /* 0x0000220008000100 */
[----:B------:R0:W0:Y:S01]  /*04c0*/  SYNCS.EXCH.64 URZ, [UR8+0x31c58], UR4 ;  /* 0x031c5804083f75b2 */ /* 0x0000220008000100 */
[----:B------:R0:W0:Y:S01]  /*04d0*/  SYNCS.EXCH.64 URZ, [UR8+0x31c68], UR6 ;  /* 0x031c6806083f75b2 */ /* 0x0000220008000100 */
[----:B------:R-:W-:Y:S01]  /*04e0*/  NOP ;  /* 0x0000000000007918 */ /* 0x000fe20000000000 */
.L_x_3:
[----:B------:R-:W5:Y:S01]  /*04f0*/  SHFL.IDX PT, R3, R0, RZ, 0x1f ;  /* 0x00001fff00037589 */ /* 0x000f6200000e0000 */
[----:B------:R-:W-:Y:S01]  /*0500*/  NOP ;  /* 0x0000000000007918 */ /* 0x000fe20000000000 */
[----:B-----5:R-:W-:-:S13]  /*0510*/  ISETP.NE.AND P0, PT, R3, RZ, PT ;  /* 0x000000ff0300720c */ /* 0x020fda0003f05270 */
[----:B------:R-:W-:Y:S05]  /*0520*/  @P0 BRA `(.L_x_4) ;  /* 0x0000000000380947 */ /* 0x000fea0003800000 */
[----:B0-----:R-:W0:Y:S01]  /*0530*/  S2UR UR5, SR_CgaCtaId ;  /* 0x00000000000579c3 */ /* 0x001e220000008800 */
[----:B------:R-:W-:Y:S01]  /*0540*/  UMOV UR4, 0x400 ;  /* 0x0000040000047882 */ /* 0x000fe20000000000 */
[----:B------:R-:W-:Y:S01]  /*0550*/  UMOV UR7, 0x1 ;  /* 0x0000000100077882 */ /* 0x000fe20000000000 */
[----:B------:R-:W-:Y:S01]  /*0560*/  ELECT P0, URZ, PT ;  /* 0x00000000003f782f */ /* 0x000fe20003800000 */
[----:B0-----:R-:W-:Y:S02]  /*0570*/  ULEA UR6, UR5, UR4, 0x18 ;  /* 0x0000000405067291 */ /* 0x001fe4000f8ec03f */
[----:B------:R-:W-:-:S04]  /*0580*/  UIADD3 UR4, -UR7, 0x100000, URZ ;  /* 0x0010000007047890 */ /* 0x000fc8000fffe13f */
[----:B------:R-:W-:Y:S02]  /*0590*/  USHF.L.U32 UR5, UR4, 0xb, URZ ;  /* 0x0000000b04057899 */ /* 0x000fe4000800063f */
[----:B------:R-:W-:Y:S01]  /*05a0*/  USHF.L.U32 UR4, UR4, 0x1, URZ ;  /* 0x0000000104047899 */ /* 0x000fe2000800063f */
[----:B------:R-:W0:Y:S11]  /*05b0*/  FENCE.VIEW.ASYNC.S ;  /* 0x00000000000073c6 */ /* 0x000e360000000000 */
[----:B0-----:R0:W0:Y:S01]  /*05c0*/  SYNCS.EXCH.64 URZ, [UR6+0x31c70], UR4 ;  /* 0x031c7004063f75b2 */ /* 0x0010220008000100 */
[----:B------:R0:W0:Y:S01]  /*05d0*/  SYNCS.EXCH.64 URZ, [UR6+0x31c80], UR4 ;  /* 0x031c8004063f75b2 */ /* 0x0000220008000100 */
[----:B------:R0:W0:Y:S01]  /*05e0*/  SYNCS.EXCH.64 URZ, [UR6+0x31c78], UR4 ;  /* 0x031c7804063f75b2 */ /* 0x0000220008000100 */
[----:B------:R0:W0:Y:S01]  /*05f0*/  SYNCS.EXCH.64 URZ, [UR6+0x31c88], UR4 ;  /* 0x031c8804063f75b2 */ /* 0x0000220008000100 */
[----:B------:R-:W-:Y:S01]  /*0600*/  NOP ;  /* 0x0000000000007918 */ /* 0x000fe20000000000 */
.L_x_4:
        /* <DEDUP_REMOVED lines=22> */
.L_x_5:
        /* <DEDUP_REMOVED lines=22> */
.L_x_6:
[----:B--2---:R-:W-:Y:S01]  /*08d0*/  ISETP.NE.AND P0, PT, R2, RZ, PT ;  /* 0x000000ff0200720c */ /* 0x004fe20003f05270 */
[----:B------:R-:W-:Y:S01]  /*08e0*/  IMAD.MOV.U32 R27, RZ, RZ, 0x1 ;  /* 0x00000001ff1b7424 */ /* 0x000fe200078e00ff */
[----:B------:R-:W-:Y:S01]  /*08f0*/  NOP ;  /* 0x0000000000007918 */ /* 0x000fe20000000000 */
[----:B------:R-:W-:Y:S01]  /*0900*/  ULDC.64 UR38, c[0x0][0x208] ;  /* 0x0000820000267ab9 */ /* 0x000fe20000000a00 */
[----:B------:R-:W-:Y:S01]  /*0910*/  BSSY B6, `(.L_x_7) ;  /* 0x0000ec9000067945 */ /* 0x000fe20003800000 */
[----:B------:R-:W-:Y:S02]  /*0920*/  LOP3.LUT R28, R4, 0x7f, RZ, 0xc0, !PT ;  /* 0x0000007f041c7812 */ /* 0x000fe400078ec0ff */
[----:B------:R-:W-:Y:S01]  /*0930*/  SEL R27, R27, 0x2, !P0 ;  /* 0x000000021b1b7807 */ /* 0x000fe20004000000 */
[----:B01-34-:R-:W-:Y:S06]  /*0940*/  BAR.SYNC.DEFER_BLOCKING 0x0 ;  /* 0x0000000000007b1d */ /* 0x01bfec0000010000 */
[----:B------:R-:W-:Y:S05]  /*0950*/  @!P0 BRA `(.L_x_8) ;  /* 0x000000ac00388947 */ /* 0x000fea0003800000 */
.L_x_9:
[----:B------:R-:W-:-:S08]  /*0960*/  NOP ;  /* 0x0000000000007918 */ /* 0x000fd00000000000 */
[----:B------:R-:W0:Y:S02]  /*0970*/  USETMAXREG.TRY_ALLOC.CTAPOOL UP0, 0xa0 ;  /* 0x000000a0000079c8 */ /* 0x000e240008000600 */
[----:B0-----:R-:W-:-:S13]  /*0980*/  PLOP3.LUT P0, PT, PT, PT, UP0, 0x80, 0x0 ;  /* 0x000000000000781c */ /* 0x001fda0003f0f008 */
[----:B------:R-:W-:Y:S05]  /*0990*/  @!P0 BRA `(.L_x_9) ;  /* 0xfffffffc00f08947 */ /* 0x000fea000383ffff */
[----:B------:R-:W0:Y:S01]  /*09a0*/  LDC R2, c[0x0][0xc50] ;  /* 0x00031400ff027b82 */ /* 0x000e220000000800 */
[----:B------:R-:W1:Y:S07]  /*09b0*/  S2R R10, SR_TID.X ;  /* 0x00000000000a7919 */ /* 0x000e6e0000002100 */
[----:B------:R-:W2:Y:S08]  /*09c0*/  S2UR UR4, SR_CTAID.Y ;  /* 0x00000000000479c3 */ /* 0x000eb00000002600 */
[----:B------:R-:W3:Y:S08]  /*09d0*/  S2UR UR5, SR_CTAID.Z ;  /* 0x00000000000579c3 */ /* 0x000ef00000002700 */
[----:B------:R-:W-:Y:S06]  /*09e0*/  BAR.ARV 0x8, 0x200 ;  /* 0x0208000000007b1d */ /* 0x000fec0000002000 */
[----:B0-----:R-:W-:Y:S01]  /*09f0*/  ISETP.NE.AND P1, PT, R2, 0x1, PT ;  /* 0x000000010200780c */ /* 0x001fe20003f25270 */
[----:B--2---:R-:W-:Y:S01]  /*0a00*/  IMAD.U32 R145, RZ, RZ, UR4 ;  /* 0x00000004ff917e24 */ /* 0x004fe2000f8e00ff */
[----:B-1----:R-:W-:-:S11]  /*0a10*/  LOP3.LUT R4, R10, 0xffffff80, RZ, 0xc0, !PT ;  /* 0xffffff800a047812 */ /* 0x002fd600078ec0ff */
[----:B------:R-:W0:Y:S01]  /*0a20*/  @P1 LDC R0, c[0x0][0xc54] ;  /* 0x00031500ff001b82 */ /* 0x000e220000000800 */
[----:B------:R-:W-:-:S07]  /*0a30*/  ISETP.NE.AND P0, PT, R4, 0x80, PT ;  /* 0x000000800400780c */ /* 0x000fce0003f05270 */
[----:B------:R-:W1:Y:S08]  /*0a40*/  @P1 LDC R3, c[0x0][0xc58] ;  /* 0x00031600ff031b82 */ /* 0x000e700000000800 */
[----:B------:R-:W-:Y:S06]  /*0a50*/  @!P0 BAR.ARV 0x9, 0x100 ;  /* 0x0244000000008b1d */ /* 0x000fec0000002000 */
[----:B---3--:R-:W-:Y:S01]  /*0a60*/  ISETP.LE.AND P0, PT, RZ, UR5, PT ;  /* 0x00000005ff007c0c */ /* 0x008fe2000bf03270 */
[----:B0-----:R-:W-:-:S05]  /*0a70*/  @P1 IMAD.HI.U32 R0, R0, UR4, RZ ;  /* 0x0000000400001c27 */ /* 0x001fca000f8e00ff */
[----:B-1----:R-:W-:-:S05]  /*0a80*/  @P1 SHF.R.U32.HI R145, RZ, R3, R0 ;  /* 0x00000003ff911219 */ /* 0x002fca0000011600 */
[----:B------:R-:W-:-:S04]  /*0a90*/  IMAD.MOV R3, RZ, RZ, -R145 ;  /* 0x000000ffff037224 */ /* 0x000fc800078e0a91 */
[----:B------:R-:W-:Y:S01]  /*0aa0*/  IMAD R2, R2, R3, UR4 ;  /* 0x0000000402027e24 */ /* 0x000fe2000f8e0203 */
[----:B------:R-:W-:Y:S06]  /*0ab0*/  @!P0 BRA `(.L_x_10) ;  /* 0x000000e800b88947 */ /* 0x000fec0003800000 */
[----:B------:R-:W0:Y:S01]  /*0ac0*/  LDC.64 R4, c[0x0][0x418] ;  /* 0x00010600ff047b82 */ /* 0x000e220000000a00 */
[----:B------:R-:W-:-:S07]  /*0ad0*/  LOP3.LUT R7, R2, 0xffff, RZ, 0xc0, !PT ;  /* 0x0000ffff02077812 */ /* 0x000fce00078ec0ff */
[----:B------:R-:W1:Y:S08]  /*0ae0*/  LDC R18, c[0x0][0x424] ;  /* 0x00010900ff127b82 */ /* 0x000e700000000800 */
[----:B------:R-:W2:Y:S01]  /*0af0*/  LDC R3, c[0x0][0x2f0] ;  /* 0x0000bc00ff037b82 */ /* 0x000ea20000000800 */
[----:B0-----:R-:W-:-:S04]  /*0b00*/  ISETP.NE.U32.AND P0, PT, R4, RZ, PT ;  /* 0x000000ff0400720c */ /* 0x001fc80003f05070 */
[----:B------:R-:W-:-:S04]  /*0b10*/  ISETP.NE.AND.EX P0, PT, R5, RZ, PT, P0 ;  /* 0x000000ff0500720c */ /* 0x000fc80003f05300 */
[----:B-1----:R-:W-:-:S05]  /*0b20*/  SEL R18, R18, 0x1, P0 ;  /* 0x0000000112127807 */ /* 0x002fca0000000000 */
[----:B--2---:R-:W-:-:S04]  /*0b30*/  IMAD R18, R18, R3, RZ ;  /* 0x0000000312127224 */ /* 0x004fc800078e02ff */
[C---:B------:R-:W-:Y:S01]  /*0b40*/  VIADD R0, R18.reuse, 0x8f ;  /* 0x0000008f12007836 */ /* 0x040fe20000000000 */
[----:B------:R-:W-:-:S03]  /*0b50*/  ISETP.GE.AND P0, PT, R18, 0x1, PT ;  /* 0x000000011200780c */ /* 0x000fc60003f06270 */
[----:B------:R-:W-:-:S05]  /*0b60*/  IMAD.HI R0, R0, 0x38e38e39, RZ ;  /* 0x38e38e3900007827 */ /* 0x000fca00078e02ff */
[----:B------:R-:W-:-:S04]  /*0b70*/  SHF.R.U32.HI R3, RZ, 0x1f, R0 ;  /* 0x0000001fff037819 */ /* 0x000fc80000011600 */
[----:B------:R-:W-:Y:S01]  /*0b80*/  LEA.HI.SX32 R17, R0, R3, 0x1b ;  /* 0x0000000300117211 */ /* 0x000fe200078fdaff */
[----:B------:R-:W-:Y:S01]  /*0b90*/  IMAD.MOV.U32 R0, RZ, RZ, RZ ;  /* 0x000000ffff007224 */ /* 0x000fe200078e00ff */
[----:B------:R-:W-:Y:S06]  /*0ba0*/  @!P0 BRA `(.L_x_11) ;  /* 0x0000000000788947 */ /* 0x000fec0003800000 */
[----:B------:R-:W-:-:S04]  /*0bb0*/  SHF.R.U32.HI R0, RZ, 0x10, R2 ;  /* 0x00000010ff007819 */ /* 0x000fc80000011602 */
[----:B------:R-:W-:-:S13]  /*0bc0*/  ISETP.NE.AND P0, PT, R0, RZ, PT ;  /* 0x000000ff0000720c */ /* 0x000fda0003f05270 */
[----:B------:R-:W0:Y:S02]  /*0bd0*/  @!P0 LDC R0, c[0x0][0x9f0] ;  /* 0x00027c00ff008b82 */ /* 0x000e240000000800 */
[-C--:B0-----:R-:W-:Y:S02]  /*0be0*/  IABS R9, R0.reuse ;  /* 0x0000000000097213 */ /* 0x081fe40000000000 */
[----:B------:R-:W-:Y:S02]  /*0bf0*/  IADD3 R5, R17, -0x1, R0 ;  /* 0xffffffff11057810 */ /* 0x000fe40007ffe000 */
[----:B------:R-:W0:Y:S01]  /*0c00*/  I2F.RP R4, R9 ;  /* 0x0000000900047306 */ /* 0x000e220000209400 */
[----:B------:R-:W-:-:S05]  /*0c10*/  IABS R8, R0 ;  /* 0x0000000000087213 */ /* 0x000fca0000000000 */
[----:B------:R-:W-:Y:S02]  /*0c20*/  IMAD.MOV R8, RZ, RZ, -R8 ;  /* 0x000000ffff087224 */ /* 0x000fe400078e0a08 */
[----:B0-----:R-:W0:Y:S02]  /*0c30*/  MUFU.RCP R4, R4 ;  /* 0x0000000400047308 */ /* 0x001e240000001000 */
[----:B0-----:R-:W-:Y:S01]  /*0c40*/  VIADD R2, R4, 0xffffffe ;  /* 0x0ffffffe04027836 */ /* 0x001fe20000000000 */
[----:B------:R-:W-:Y:S02]  /*0c50*/  IABS R4, R5 ;  /* 0x0000000500047213 */ /* 0x000fe40000000000 */
[----:B------:R-:W-:-:S03]  /*0c60*/  LOP3.LUT R5, R5, R0, RZ, 0x3c, !PT ;  /* 0x0000000005057212 */ /* 0x000fc600078e3cff */
[----:B------:R0:W1:Y:S01]  /*0c70*/  F2I.FTZ.U32.TRUNC.NTZ R3, R2 ;  /* 0x0000000200037305 */ /* 0x000062000021f000 */
[----:B------:R-:W-:Y:S01]  /*0c80*/  ISETP.GE.AND P2, PT, R5, RZ, PT ;  /* 0x000000ff0500720c */ /* 0x000fe20003f46270 */
[----:B0-----:R-:W-:Y:S01]  /*0c90*/  IMAD.MOV.U32 R2, RZ, RZ, RZ ;  /* 0x000000ffff027224 */ /* 0x001fe200078e00ff */
[----:B-1----:R-:W-:-:S05]  /*0ca0*/  IADD3 R6, RZ, -R3, RZ ;  /* 0x80000003ff067210 */ /* 0x002fca0007ffe0ff */
[----:B------:R-:W-:-:S04]  /*0cb0*/  IMAD R11, R6, R9, RZ ;  /* 0x00000009060b7224 */ /* 0x000fc800078e02ff */
[----:B------:R-:W-:-:S04]  /*0cc0*/  IMAD.HI.U32 R3, R3, R11, R2 ;  /* 0x0000000b03037227 */ /* 0x000fc800078e0002 */
[----:B------:R-:W-:Y:S02]  /*0cd0*/  IMAD.MOV.U32 R2, RZ, RZ, R8 ;  /* 0x000000ffff027224 */ /* 0x000fe400078e0008 */
[----:B------:R-:W-:-:S04]  /*0ce0*/  IMAD.HI.U32 R3, R3, R4, RZ ;  /* 0x0000000403037227 */ /* 0x000fc800078e00ff */
[----:B------:R-:W-:-:S05]  /*0cf0*/  IMAD R2, R3, R2, R4 ;  /* 0x0000000203027224 */ /* 0x000fca00078e0204 */
[----:B------:R-:W-:-:S13]  /*0d00*/  ISETP.GT.U32.AND P1, PT, R9, R2, PT ;  /* 0x000000020900720c */ /* 0x000fda0003f24070 */
[----:B------:R-:W-:Y:S02]  /*0d10*/  @!P1 IMAD.IADD R2, R2, 0x1, -R9 ;  /* 0x0000000102029824 */ /* 0x000fe400078e0a09 */
[----:B------:R-:W-:Y:S01]  /*0d20*/  @!P1 VIADD R3, R3, 0x1 ;  /* 0x0000000103039836 */ /* 0x000fe20000000000 */
[----:B------:R-:W-:Y:S02]  /*0d30*/  ISETP.NE.AND P1, PT, R0, RZ, PT ;  /* 0x000000ff0000720c */ /* 0x000fe40003f25270 */
[----:B------:R-:W-:-:S13]  /*0d40*/  ISETP.GE.U32.AND P0, PT, R2, R9, PT ;  /* 0x000000090200720c */ /* 0x000fda0003f06070 */
[----:B------:R-:W-:-:S05]  /*0d50*/  @P0 VIADD R3, R3, 0x1 ;  /* 0x0000000103030836 */ /* 0x000fca0000000000 */
[----:B------:R-:W-:Y:S02]  /*0d60*/  @!P2 IADD3 R3, -R3, RZ, RZ ;  /* 0x000000ff0303a210 */ /* 0x000fe40007ffe1ff */
[----:B------:R-:W-:-:S05]  /*0d70*/  @!P1 LOP3.LUT R3, RZ, R0, RZ, 0x33, !PT ;  /* 0x00000000ff039212 */ /* 0x000fca00078e33ff */
[----:B------:R-:W-:-:S07]  /*0d80*/  IMAD.MOV.U32 R0, RZ, RZ, R3 ;  /* 0x000000ffff007224 */ /* 0x000fce00078e0003 */
.L_x_11:
[-C--:B------:R-:W-:Y:S01]  /*0d90*/  IMAD R144, R7, R0.reuse, RZ ;  /* 0x0000000007907224 */ /* 0x080fe200078e02ff */
[----:B------:R-:W-:Y:S01]  /*0da0*/  PLOP3.LUT P0, PT, PT, PT, PT, 0x80, 0x0 ;  /* 0x000000000000781c */ /* 0x000fe20003f0f070 */
[----:B------:R-:W-:Y:S01]  /*0db0*/  VIADD R16, R10, 0xffffff80 ;  /* 0xffffff800a107836 */ /* 0x000fe20000000000 */
[----:B------:R-:W-:Y:S01]  /*0dc0*/  CS2R R70, SRZ ;  /* 0x0000000000467805 */ /* 0x000fe2000001ff00 */
[----:B------:R-:W-:Y:S01]  /*0dd0*/  IMAD.MOV.U32 R19, RZ, RZ, RZ ;  /* 0x000000ffff137224 */ /* 0x000fe200078e00ff */
[----:B------:R-:W-:Y:S01]  /*0de0*/  VIADDMNMX R17, R144, R0, R17, PT ;  /* 0x0000000090117246 */ /* 0x000fe20003800111 */
[----:B------:R-:W-:Y:S01]  /*0df0*/  IMAD.MOV.U32 R0, RZ, RZ, RZ ;  /* 0x000000ffff007224 */ /* 0x000fe200078e00ff */
[----:B------:R-:W-:Y:S02]  /*0e00*/  CS2R R44, SRZ ;  /* 0x00000000002c7805 */ /* 0x000fe4000001ff00 */
[----:B------:R-:W-:Y:S02]  /*0e10*/  CS2R R38, SRZ ;  /* 0x0000000000267805 */ /* 0x000fe4000001ff00 */
[----:B------:R-:W-:-:S02]  /*0e20*/  ISETP.GT.AND P1, PT, R17, R144, PT ;  /* 0x000000901100720c */ /* 0x000fc40003f24270 */
[----:B------:R-:W-:Y:S02]  /*0e30*/  CS2R R32, SRZ ;  /* 0x0000000000207805 */ /* 0x000fe4000001ff00 */
[----:B------:R-:W-:Y:S02]  /*0e40*/  CS2R R34, SRZ ;  /* 0x0000000000227805 */ /* 0x000fe4000001ff00 */
[----:B------:R-:W-:Y:S02]  /*0e50*/  CS2R R20, SRZ ;  /* 0x0000000000147805 */ /* 0x000fe4000001ff00 */
[----:B------:R-:W-:Y:S02]  /*0e60*/  CS2R R22, SRZ ;  /* 0x0000000000167805 */ /* 0x000fe4000001ff00 */
[----:B------:R-:W-:Y:S02]  /*0e70*/  CS2R R10, SRZ ;  /* 0x00000000000a7805 */ /* 0x000fe4000001ff00 */
[----:B------:R-:W-:-:S02]  /*0e80*/  CS2R R12, SRZ ;  /* 0x00000000000c7805 */ /* 0x000fc4000001ff00 */
        /* <DEDUP_REMOVED lines=14> */
[----:B------:R-:W-:Y:S01]  /*0f70*/  CS2R R74, SRZ ;  /* 0x00000000004a7805 */ /* 0x000fe2000001ff00 */
[----:B------:R-:W-:Y:S06]  /*0f80*/  @!P1 BRA `(.L_x_12) ;  /* 0x0000009000509947 */ /* 0x000fec0003800000 */
[----:B------:R-:W-:Y:S01]  /*0f90*/  SHF.R.S32.HI R19, RZ, 0x1f, R16 ;  /* 0x0000001fff137819 */ /* 0x000fe20000011410 */
[----:B------:R-:W0:Y:S01]  /*0fa0*/  S2UR UR6, SR_CgaCtaId ;  /* 0x00000000000679c3 */ /* 0x000e220000008800 */
[----:B------:R-:W-:Y:S02]  /*0fb0*/  UMOV UR37, 0x400 ;  /* 0x0000040000257882 */ /* 0x000fe40000000000 */
[----:B------:R-:W-:-:S04]  /*0fc0*/  LEA.HI R22, R19, R16, RZ, 0x7 ;  /* 0x0000001013167211 */ /* 0x000fc800078f38ff */
[----:B------:R-:W-:-:S06]  /*0fd0*/  SHF.R.S32.HI R0, RZ, 0x7, R22 ;  /* 0x00000007ff007819 */ /* 0x000fcc0000011416 */
[----:B------:R-:W1:Y:S01]  /*0fe0*/  SHFL.IDX PT, R0, R0, RZ, 0x1f ;  /* 0x00001fff00007589 */ /* 0x000e6200000e0000 */
[----:B0-----:R-:W-:-:S04]  /*0ff0*/  ULEA UR37, UR6, UR37, 0x18 ;  /* 0x0000002506257291 */ /* 0x001fc8000f8ec03f */
[----:B------:R-:W-:-:S04]  /*1000*/  UIADD3 UR6, UR37, 0x24300, URZ ;  /* 0x0002430025067890 */ /* 0x000fc8000fffe03f */
[----:B------:R-:W-:Y:S01]  /*1010*/  ULOP3.LUT UP0, URZ, UR6, 0x9f, URZ, 0xc0, !UPT ;  /* 0x0000009f063f7892 */ /* 0x000fe2000f80c03f */
[----:B-1----:R-:W-:-:S05]  /*1020*/  R2UR UR36, R0 ;  /* 0x00000000002472ca */ /* 0x002fca00000e0000 */
[----:B------:R-:W-:-:S08]  /*1030*/  PLOP3.LUT P0, PT, PT, PT, UP0, 0x80, 0x0 ;  /* 0x000000000000781c */ /* 0x000fd00003f0f008 */
[----:B------:R-:W-:-:S04]  /*1040*/  UIMAD.WIDE UR4, UR36, 0x55555556, URZ ;  /* 0x55555556240478a5 */ /* 0x000fc8000f8e023f */
[----:B------:R-:W-:-:S04]  /*1050*/  ULEA.HI UR5, UR5, UR5, URZ, 0x1 ;  /* 0x0000000505057291 */ /* 0x000fc8000f8f083f */
[----:B------:R-:W-:-:S04]  /*1060*/  UIMAD UR41, UR5, -0x3, UR36 ;  /* 0xfffffffd052978a4 */ /* 0x000fc8000f8e0224 */
[----:B------:R-:W-:-:S04]  /*1070*/  ULEA UR4, UR41, UR6, 0xb ;  /* 0x0000000629047291 */ /* 0x000fc8000f8e583f */
[----:B------:R-:W-:-:S04]  /*1080*/  USHF.R.U32.HI UR4, URZ, 0x4, UR4 ;  /* 0x000000043f047899 */ /* 0x000fc80008011604 */
[----:B------:R-:W-:Y:S01]  /*1090*/  ULOP3.LUT UR40, UR4, 0x3fff, URZ, 0xc0, !UPT ;  /* 0x00003fff04287892 */ /* 0x000fe2000f8ec03f */
[----:B------:R-:W-:Y:S11]  /*10a0*/  @!P0 BRA `(.L_x_13) ;  /* 0x0000000000408947 */ /* 0x000ff60003800000 */
[----:B------:R-:W-:Y:S01]  /*10b0*/  MOV R0, 0x0 ;  /* 0x0000000000007802 */ /* 0x000fe20000000f00 */
[----:B------:R-:W-:Y:S01]  /*10c0*/  ULDC.64 UR4, c[0x4][0xa8] ;  /* 0x01002a0000047ab9 */ /* 0x000fe20000000a00 */
[----:B------:R-:W-:Y:S01]  /*10d0*/  ULDC.64 UR6, c[0x4][0x28] ;  /* 0x01000a0000067ab9 */ /* 0x000fe20000000a00 */
[----:B------:R-:W-:Y:S01]  /*10e0*/  IMAD.U32 R4, RZ, RZ, UR4 ;  /* 0x00000004ff047e24 */ /* 0x000fe2000f8e00ff */
[----:B------:R0:W1:Y:S01]  /*10f0*/  LDC.64 R2, c[0x4][R0] ;  /* 0x0100000000027b82 */ /* 0x0000620000000a00 */
[----:B------:R-:W-:Y:S01]  /*1100*/  IMAD.U32 R5, RZ, RZ, UR5 ;  /* 0x00000005ff057e24 */ /* 0x000fe2000f8e00ff */
[----:B------:R-:W-:Y:S01]  /*1110*/  ULDC.64 UR4, c[0x4][0xb0] ;  /* 0x01002c0000047ab9 */ /* 0x000fe20000000a00 */
[----:B------:R-:W-:Y:S01]  /*1120*/  IMAD.U32 R10, RZ, RZ, UR6 ;  /* 0x00000006ff0a7e24 */ /* 0x000fe2000f8e00ff */
[----:B------:R-:W-:Y:S01]  /*1130*/  MOV R6, UR4 ;  /* 0x0000000400067c02 */ /* 0x000fe20008000f00 */
[----:B------:R-:W-:Y:S02]  /*1140*/  IMAD.U32 R7, RZ, RZ, UR5 ;  /* 0x00000005ff077e24 */ /* 0x000fe4000f8e00ff */
[----:B------:R-:W-:-:S02]  /*1150*/  IMAD.U32 R11, RZ, RZ, UR7 ;  /* 0x00000007ff0b7e24 */ /* 0x000fc4000f8e00ff */
[----:B------:R-:W-:Y:S02]  /*1160*/  IMAD.MOV.U32 R8, RZ, RZ, 0x70 ;  /* 0x00000070ff087424 */ /* 0x000fe400078e00ff */
[----:B------:R-:W-:Y:S02]  /*1170*/  IMAD.MOV.U32 R12, RZ, RZ, 0x1 ;  /* 0x00000001ff0c7424 */ /* 0x000fe400078e00ff */
[----:B0-----:R-:W-:-:S07]  /*1180*/  IMAD.MOV.U32 R13, RZ, RZ, RZ ;  /* 0x000000ffff0d7224 */ /* 0x001fce00078e00ff */
[----:B------:R-:W-:-:S07]  /*1190*/  LEPC R20, `(.L_x_13) ;  /* 0x000000001014794e */ /* 0x000fce0000000000 */
[----:B-1----:R-:W-:Y:S05]  /*11a0*/  CALL.ABS.NOINC R2 ;  /* 0x0000000002007343 */ /* 0x002fea0003c00000 */
.L_x_13:
[----:B------:R-:W-:Y:S02]  /*11b0*/  SHF.L.U32 R0, RZ, 0x1f, RZ ;  /* 0x0000001fff007819 */ /* 0x000fe400000006ff */
[----:B------:R-:W-:Y:S02]  /*11c0*/  LOP3.LUT R27, R27, 0x1, RZ, 0xfc, !PT ;  /* 0x000000011b1b7812 */ /* 0x000fe400078efcff */
[----:B------:R-:W0:Y:S02]  /*11d0*/  SYNCS.PHASECHK.TRANS64.TRYWAIT P1, [UR37+0x31c00], R0 ;  /* 0x031c0000ff0075a7 */ /* 0x000e240008020165 */
[----:B------:R-:W-:Y:S01]  /*11e0*/  ISETP.NE.AND P0, PT, R27, 0x3, PT ;  /* 0x000000031b00780c */ /* 0x000fe20003f05270 */
[----:B0-----:R-:W-:-:S12]  /*11f0*/  @!P1 BRA `(.L_x_14) ;  /* 0x000000e000f09947 */ /* 0x001fd80003800000 */
.L_x_125:
[----:B------:R-:W-:Y:S05]  /*1200*/  @!P0 BRA `(.L_x_15) ;  /* 0x0000000000048947 */ /* 0x000fea0003800000 */
[----:B------:R-:W-:Y:S01]  /*1210*/  BPT.TRAP 0x1 ;  /* 0x000000040000795c */ /* 0x000fe20000300000 */
.L_x_15:
[----:B------:R1:W2:Y:S01]  /*1220*/  SYNCS.PHASECHK.TRANS64.TRYWAIT P1, [UR37+0x31c30], R0 ;  /* 0x031c3000ff0075a7 */ /* 0x0002a20008020165 */
[----:B------:R-:W-:Y:S05]  /*1230*/  @!P0 BRA `(.L_x_16) ;  /* 0x0000000000048947 */ /* 0x000fea0003800000 */
[----:B------:R-:W-:Y:S01]  /*1240*/  BPT.TRAP 0x1 ;  /* 0x000000040000795c */ /* 0x000fe20000300000 */
.L_x_16:
[----:B--2---:R-:W-:Y:S05]  /*1250*/  @P1 BRA `(.L_x_17) ;  /* 0x0000000000081947 */ /* 0x004fea0003800000 */
[----:B------:R-:W2:Y:S02]  /*1260*/  SYNCS.PHASECHK.TRANS64.TRYWAIT P1, [UR37+0x31c30], R0 ;  /* 0x031c3000ff0075a7 */ /* 0x000ea40008020165 */
[----:B--2---:R-:W-:Y:S05]  /*1270*/  @!P1 BRA `(.L_x_18) ;  /* 0x000000e000e89947 */ /* 0x004fea0003800000 */
.L_x_17:
[----:B------:R-:W-:Y:S01]  /*1280*/  ULEA UR4, UR41, UR37, 0xc ;  /* 0x0000002529047291 */ /* 0x000fe2000f8e603f */
[----:B------:R-:W-:Y:S01]  /*1290*/  ISETP.NE.AND P1, PT, R28, RZ, PT ;  /* 0x000000ff1c00720c */ /* 0x000fe20003f25270 */
[----:B01----:R-:W-:Y:S02]  /*12a0*/  IMAD.MOV.U32 R0, RZ, RZ, RZ ;  /* 0x000000ffff007224 */ /* 0x003fe400078e00ff */
[----:B------:R-:W-:Y:S01]  /*12b0*/  UIADD3 UR4, UR4, 0xda00, URZ ;  /* 0x0000da0004047890 */ /* 0x000fe2000fffe03f */
[----:B------:R-:W-:Y:S02]  /*12c0*/  IMAD.MOV.U32 R71, RZ, RZ, RZ ;  /* 0x000000ffff477224 */ /* 0x000fe400078e00ff */
[----:B------:R-:W-:Y:S01]  /*12d0*/  IMAD.MOV.U32 R3, RZ, RZ, -0x7fffffe0 ;  /* 0x80000020ff037424 */ /* 0x000fe200078e00ff */
[----:B------:R-:W-:-:S04]  /*12e0*/  USHF.R.U32.HI UR4, URZ, 0x4, UR4 ;  /* 0x000000043f047899 */ /* 0x000fc80008011604 */
[----:B------:R-:W-:-:S06]  /*12f0*/  ULOP3.LUT UR4, UR4, 0x3fff, URZ, 0xc0, !UPT ;  /* 0x00003fff04047892 */ /* 0x000fcc000f8ec03f */
[----:B------:R-:W-:Y:S01]  /*1300*/  MOV R2, UR4 ;  /* 0x0000000400027c02 */ /* 0x000fe20008000f00 */
[----:B------:R-:W-:Y:S05]  /*1310*/  WARPSYNC.ALL ;  /* 0x0000000000007948 */ /* 0x000fea0003800000 */
[----:B------:R-:W-:Y:S01]  /*1320*/  LOP3.LUT R2, R2, 0x10000, RZ, 0xfc, !PT ;  /* 0x0001000002027812 */ /* 0x000fe200078efcff */
[----:B------:R-:W-:-:S03]  /*1330*/  UIADD3 UR4, UR37, 0x16a00, URZ ;  /* 0x00016a0025047890 */ /* 0x000fc6000fffe03f */
[C---:B------:R-:W-:Y:S01]  /*1340*/  R2UR UR8, R2.reuse ;  /* 0x00000000020872ca */ /* 0x040fe200000e0000 */
[----:B------:R-:W-:Y:S01]  /*1350*/  WARPGROUP.ARRIVE ;  /* 0x00000000000079c5 */ /* 0x000fe20000000000 */
[C---:B------:R-:W-:Y:S01]  /*1360*/  R2UR UR9, R3.reuse ;  /* 0x00000000030972ca */ /* 0x040fe200000e0000 */
[----:B------:R-:W-:Y:S01]  /*1370*/  USHF.R.U32.HI UR4, URZ, 0x4, UR4 ;  /* 0x000000043f047899 */ /* 0x000fe20008011604 */
[C---:B------:R-:W-:Y:S01]  /*1380*/  R2UR UR16, R2.reuse ;  /* 0x00000000021072ca */ /* 0x040fe200000e0000 */
[----:B------:R-:W-:Y:S01]  /*1390*/  UMOV UR11, 0x80000020 ;  /* 0x80000020000b7882 */ /* 0x000fe20000000000 */
[C---:B------:R-:W-:Y:S01]  /*13a0*/  R2UR UR17, R3.reuse ;  /* 0x00000000031172ca */ /* 0x040fe200000e0000 */
[----:B------:R-:W-:Y:S01]  /*13b0*/  ULOP3.LUT UR4, UR4, 0x3fff, URZ, 0xc0, !UPT ;  /* 0x00003fff04047892 */ /* 0x000fe2000f8ec03f */
[C---:B------:R-:W-:Y:S01]  /*13c0*/  R2UR UR24, R2.reuse ;  /* 0x00000000021872ca */ /* 0x040fe200000e0000 */
[----:B------:R-:W-:Y:S01]  /*13d0*/  UMOV UR19, 0x80000020 ;  /* 0x8000002000137882 */ /* 0x000fe20000000000 */
[C---:B------:R-:W-:Y:S01]  /*13e0*/  R2UR UR25, R3.reuse ;  /* 0x00000000031972ca */ /* 0x040fe200000e0000 */
[----:B------:R-:W-:Y:S01]  /*13f0*/  ULOP3.LUT UR42, UR4, 0x10000, URZ, 0xfc, !UPT ;  /* 0x00010000042a7892 */ /* 0x000fe2000f8efc3f */
[C---:B------:R-:W-:Y:S01]  /*1400*/  R2UR UR20, R2.reuse ;  /* 0x00000000021472ca */ /* 0x040fe200000e0000 */
[----:B------:R-:W-:Y:S01]  /*1410*/  UMOV UR27, 0x80000020 ;  /* 0x80000020001b7882 */ /* 0x000fe20000000000 */
[C---:B------:R-:W-:Y:S01]  /*1420*/  R2UR UR21, R3.reuse ;  /* 0x00000000031572ca */ /* 0x040fe200000e0000 */
[----:B------:R-:W-:Y:S01]  /*1430*/  UIADD3 UR4, UR42, 0x40, URZ ;  /* 0x000000402a047890 */ /* 0x000fe2000fffe03f */
[C---:B------:R-:W-:Y:S01]  /*1440*/  R2UR UR12, R2.reuse ;  /* 0x00000000020c72ca */ /* 0x040fe200000e0000 */
[----:B------:R-:W-:Y:S01]  /*1450*/  UMOV UR23, 0x80000020 ;  /* 0x8000002000177882 */ /* 0x000fe20000000000 */
[----:B------:R-:W-:Y:S01]  /*1460*/  UMOV UR10, UR42 ;  /* 0x0000002a000a7c82 */ /* 0x000fe20008000000 */
[----:B------:R-:W-:Y:S01]  /*1470*/  R2UR UR13, R3 ;  /* 0x00000000030d72ca */ /* 0x000fe200000e0000 */
[----:B------:R-:W-:Y:S01]  /*1480*/  HGMMA.64x16x16.F32.BF16 R96, gdesc[UR8], RZ, !UPT, gsb0 ;  /* 0x00200000086079f0 */ /* 0x000fe2000c0018ff */
[----:B------:R-:W-:Y:S01]  /*1490*/  UIADD3 UR8, UR42, 0x80, URZ ;  /* 0x000000802a087890 */ /* 0x000fe2000fffe03f */
[----:B------:R-:W-:Y:S01]  /*14a0*/  R2UR UR6, R2 ;  /* 0x00000000020672ca */ /* 0x000fe200000e0000 */
[----:B------:R-:W-:Y:S01]  /*14b0*/  UMOV UR18, UR4 ;  /* 0x0000000400127c82 */ /* 0x000fe20008000000 */
[----:B------:R-:W-:Y:S01]  /*14c0*/  UIADD3 UR10, UR42, 0xc0, URZ ;  /* 0x000000c02a0a7890 */ /* 0x000fe2000fffe03f */
[----:B------:R-:W-:Y:S01]  /*14d0*/  P2R R104, PR, RZ, 0x1 ;  /* 0x00000001ff687803 */ /* 0x000fe20000000000 */
[----:B------:R-:W-:-:S02]  /*14e0*/  UIADD3 UR4, UR42, 0x100, URZ ;  /* 0x000001002a047890 */ /* 0x000fc4000fffe03f */
[----:B------:R-:W-:Y:S01]  /*14f0*/  UMOV UR26, UR8 ;  /* 0x00000008001a7c82 */ /* 0x000fe20008000000 */
[----:B------:R-:W-:Y:S01]  /*1500*/  UMOV UR15, 0x80000020 ;  /* 0x80000020000f7882 */ /* 0x000fe20000000000 */
[----:B------:R-:W-:Y:S01]  /*1510*/  UIADD3 UR8, UR42, 0x140, URZ ;  /* 0x000001402a087890 */ /* 0x000fe2000fffe03f */
[----:B------:R-:W-:Y:S02]  /*1520*/  UMOV UR22, UR10 ;  /* 0x0000000a00167c82 */ /* 0x000fe40008000000 */
[----:B------:R-:W-:Y:S01]  /*1530*/  UMOV UR14, UR4 ;  /* 0x00000004000e7c82 */ /* 0x000fe20008000000 */
[----:B------:R-:W-:Y:S02]  /*1540*/  UIADD3 UR10, UR42, 0x180, URZ ;  /* 0x000001802a0a7890 */ /* 0x000fe4000fffe03f */
[----:B------:R-:W-:Y:S02]  /*1550*/  UIADD3 UR4, UR42, 0x1c0, URZ ;  /* 0x000001c02a047890 */ /* 0x000fe4000fffe03f */
[----:B------:R-:W-:Y:S01]  /*1560*/  UIADD3 UR7, UR6, 0x2, URZ ;  /* 0x0000000206077890 */ /* 0x000fe2000fffe03f */
[----:B------:R-:W-:Y:S01]  /*1570*/  UMOV UR5, 0x80000020 ;  /* 0x8000002000057882 */ /* 0x000fe20000000000 */
[----:B------:R-:W-:Y:S01]  /*1580*/  UMOV UR11, 0x80000020 ;  /* 0x80000020000b7882 */ /* 0x000fe20000000000 */
[----:B------:R-:W-:Y:S01]  /*1590*/  UMOV UR9, UR5 ;  /* 0x0000000500097c82 */ /* 0x000fe20008000000 */
[----:B------:R-:W-:-:S02]  /*15a0*/  WARPGROUP.DEPBAR.LE gsb0, 0x0 ;  /* 0x00008000000079c5 */ /* 0x000fc40000010000 */
[----:B------:R-:W-:-:S06]  /*15b0*/  WARPGROUP.ARRIVE ;  /* 0x00000000000079c5 */ /* 0x000fcc0000000000 */
[----:B------:R-:W-:Y:S01]  /*15c0*/  HGMMA.64x16x16.F32.BF16 R88, gdesc[UR16], RZ, !UPT, gsb0 ;  /* 0x00200000105879f0 */ /* 0x000fe2000c0018ff */
[----:B------:R-:W-:Y:S01]  /*15d0*/  R2UR UR16, R2 ;  /* 0x00000000021072ca */ /* 0x000fe200000e0000 */
[----:B------:R-:W-:Y:S01]  /*15e0*/  UMOV UR18, UR8 ;  /* 0x0000000800127c82 */ /* 0x000fe20008000000 */
[----:B------:R-:W-:Y:S01]  /*15f0*/  R2UR UR17, R3 ;  /* 0x00000000031172ca */ /* 0x000fe200000e0000 */
[----:B------:R-:W-:Y:S01]  /*1600*/  UMOV UR19, 0x80000020 ;  /* 0x8000002000137882 */ /* 0x000fe20000000000 */
[----:B------:R-:W-:Y:S01]  /*1610*/  UIADD3 UR8, UR42, 0x200, URZ ;  /* 0x000002002a087890 */ /* 0x000fe2000fffe03f */
[----:B------:R-:W-:Y:S02]  /*1620*/  WARPGROUP.DEPBAR.LE gsb0, 0x0 ;  /* 0x00008000000079c5 */ /* 0x000fe40000010000 */
        /* <DEDUP_REMOVED lines=14> */
[----:B------:R-:W-:Y:S01]  /*1710*/  UMOV UR4, UR7 ;  /* 0x0000000700047c82 */ /* 0x000fe20008000000 */
        /* <DEDUP_REMOVED lines=9> */
[----:B------:R-:W-:Y:S02]  /*17b0*/  WARPGROUP.DEPBAR.LE gsb0, 0x0 ;  /* 0x00008000000079c5 */ /* 0x000fe40000010000 */
[----:B------:R-:W-:-:S06]  /*17c0*/  WARPGROUP.ARRIVE ;  /* 0x00000000000079c5 */ /* 0x000fcc0000000000 */
[----:B------:R-:W-:Y:S01]  /*17d0*/  HGMMA.64x16x16.F32.BF16 R48, gdesc[UR16], RZ, !UPT, gsb0 ;  /* 0x00200000103079f0 */ /* 0x000fe2000c0018ff */
[----:B------:R-:W-:Y:S02]  /*17e0*/  UIADD3 UR16, UR42, 0x242, URZ ;  /* 0x000002422a107890 */ /* 0x000fe4000fffe03f */
[----:B------:R-:W-:Y:S01]  /*17f0*/  UIADD3 UR18, UR42, 0x480, URZ ;  /* 0x000004802a127890 */ /* 0x000fe2000fffe03f */
[----:B------:R-:W-:Y:S01]  /*1800*/  UMOV UR17, 0x80000020 ;  /* 0x8000002000117882 */ /* 0x000fe20000000000 */
[----:B------:R-:W-:Y:S01]  /*1810*/  UMOV UR19, 0x80000020 ;  /* 0x8000002000137882 */ /* 0x000fe20000000000 */
[----:B------:R-:W-:Y:S02]  /*1820*/  WARPGROUP.DEPBAR.LE gsb0, 0x0 ;  /* 0x00008000000079c5 */ /* 0x000fe40000010000 */
[----:B------:R-:W-:-:S06]  /*1830*/  WARPGROUP.ARRIVE ;  /* 0x00000000000079c5 */ /* 0x000fcc0000000000 */
[----:B------:R-:W-:Y:S01]  /*1840*/  HGMMA.64x16x16.F32.BF16 R40, gdesc[UR24], RZ, !UPT, gsb0 ;  /* 0x00200000182879f0 */ /* 0x000fe2000c0018ff */
[----:B------:R-:W-:Y:S01]  /*1850*/  UIADD3 UR26, UR42, 0x682, URZ ;  /* 0x000006822a1a7890 */ /* 0x000fe2000fffe03f */
[----:B------:R-:W-:Y:S01]  /*1860*/  UMOV UR27, 0x80000020 ;  /* 0x80000020001b7882 */ /* 0x000fe20000000000 */
[----:B------:R-:W-:Y:S02]  /*1870*/  WARPGROUP.DEPBAR.LE gsb0, 0x0 ;  /* 0x00008000000079c5 */ /* 0x000fe40000010000 */
[----:B------:R-:W-:-:S06]  /*1880*/  WARPGROUP.ARRIVE ;  /* 0x00000000000079c5 */ /* 0x000fcc0000000000 */
[----:B------:R-:W-:Y:S01]  /*1890*/  HGMMA.64x16x16.F32.BF16 R32, gdesc[UR20], RZ, !UPT, gsb0 ;  /* 0x00200000142079f0 */ /* 0x000fe2000c0018ff */
[----:B------:R-:W-:Y:S02]  /*18a0*/  UIADD3 UR20, UR6, 0x602, URZ ;  /* 0x0000060206147890 */ /* 0x000fe4000fffe03f */
[----:B------:R-:W-:Y:S01]  /*18b0*/  UIADD3 UR22, UR42, 0x482, URZ ;  /* 0x000004822a167890 */ /* 0x000fe2000fffe03f */
[----:B------:R-:W-:Y:S01]  /*18c0*/  UMOV UR21, 0x80000020 ;  /* 0x8000002000157882 */ /* 0x000fe20000000000 */
[----:B------:R-:W-:Y:S01]  /*18d0*/  UMOV UR23, 0x80000020 ;  /* 0x8000002000177882 */ /* 0x000fe20000000000 */
[----:B------:R-:W-:Y:S02]  /*18e0*/  UMOV UR25, UR21 ;  /* 0x0000001500197c82 */ /* 0x000fe40008000000 */
[----:B------:R-:W-:Y:S01]  /*18f0*/  UMOV UR24, UR20 ;  /* 0x0000001400187c82 */ /* 0x000fe20008000000 */
[----:B------:R-:W-:Y:S02]  /*1900*/  WARPGROUP.DEPBAR.LE gsb0, 0x0 ;  /* 0x00008000000079c5 */ /* 0x000fe40000010000 */
[----:B------:R-:W-:-:S06]  /*1910*/  WARPGROUP.ARRIVE ;  /* 0x00000000000079c5 */ /* 0x000fcc0000000000 */
[----:B------:R-:W-:Y:S01]  /*1920*/  HGMMA.64x16x16.F32.BF16 R24, gdesc[UR12], RZ, !UPT, gsb0 ;  /* 0x002000000c1879f0 */ /* 0x000fe2000c0018ff */
[----:B------:R-:W-:Y:S02]  /*1930*/  UIADD3 UR12, UR42, 0xc2, URZ ;  /* 0x000000c22a0c7890 */ /* 0x000fe4000fffe03f */
[----:B------:R-:W-:Y:S02]  /*1940*/  UIADD3 UR13, UR6, 0x300, URZ ;  /* 0x00000300060d7890 */ /* 0x000fe4000fffe03f */
[----:B------:R-:W-:Y:S01]  /*1950*/  UIADD3 UR14, UR6, 0x302, URZ ;  /* 0x00000302060e7890 */ /* 0x000fe2000fffe03f */
[----:B------:R-:W-:Y:S01]  /*1960*/  UMOV UR15, 0x80000020 ;  /* 0x80000020000f7882 */ /* 0x000fe20000000000 */
[----:B------:R-:W-:Y:S02]  /*1970*/  WARPGROUP.DEPBAR.LE gsb0, 0x0 ;  /* 0x00008000000079c5 */ /* 0x000fe40000010000 */
[----:B------:R-:W-:-:S06]  /*1980*/  WARPGROUP.ARRIVE ;  /* 0x00000000000079c5 */ /* 0x000fcc0000000000 */
[----:B------:R-:W-:Y:S01]  /*1990*/  HGMMA.64x16x16.F32.BF16 R96, gdesc[UR8], R96, gsb0 ;  /* 0x00200000086079f0 */ /* 0x000fe20008001860 */
[----:B------:R-:W-:Y:S01]  /*19a0*/  UIADD3 UR10, UR42, 0x42, URZ ;  /* 0x000000422a0a7890 */ /* 0x000fe2000fffe03f */
[----:B------:R-:W-:Y:S01]  /*19b0*/  UMOV UR8, UR4 ;  /* 0x0000000400087c82 */ /* 0x000fe20008000000 */
[----:B------:R-:W-:Y:S01]  /*19c0*/  UMOV UR9, UR5 ;  /* 0x0000000500097c82 */ /* 0x000fe20008000000 */
[----:B------:R-:W-:Y:S01]  /*19d0*/  UMOV UR11, 0x80000020 ;  /* 0x80000020000b7882 */ /* 0x000fe20000000000 */
[----:B------:R-:W-:Y:S02]  /*19e0*/  WARPGROUP.DEPBAR.LE gsb0, 0x0 ;  /* 0x00008000000079c5 */ /* 0x000fe40000010000 */
[----:B------:R-:W-:-:S06]  /*19f0*/  WARPGROUP.ARRIVE ;  /* 0x00000000000079c5 */ /* 0x000fcc0000000000 */
[----:B------:R-:W-:Y:S01]  /*1a00*/  HGMMA.64x16x16.F32.BF16 R88, gdesc[UR8], R88, gsb0 ;  /* 0x00200000085879f0 */ /* 0x000fe20008001858 */
[----:B------:R-:W-:Y:S01]  /*1a10*/  UMOV UR8, UR4 ;  /* 0x0000000400087c82 */ /* 0x000fe20008000000 */
[----:B------:R-:W-:Y:S01]  /*1a20*/  UMOV UR9, UR5 ;  /* 0x0000000500097c82 */ /* 0x000fe20008000000 */
[----:B------:R-:W-:Y:S01]  /*1a30*/  UMOV UR10, UR7 ;  /* 0x00000007000a7c82 */ /* 0x000fe20008000000 */
[----:B------:R-:W-:Y:S01]  /*1a40*/  UMOV UR11, 0x80000020 ;  /* 0x80000020000b7882 */ /* 0x000fe20000000000 */
[----:B------:R-:W-:Y:S01]  /*1a50*/  UIADD3 UR7, UR42, 0x102, URZ ;  /* 0x000001022a077890 */ /* 0x000fe2000fffe03f */
        /* <DEDUP_REMOVED lines=52> */
[----:B------:R-:W-:Y:S01]  /*1da0*/  UMOV UR9, 0x80000020 ;  /* 0x8000002000097882 */ /* 0x000fe20000000000 */
[----:B------:R-:W-:Y:S01]  /*1db0*/  UMOV UR10, UR12 ;  /* 0x0000000c000a7c82 */ /* 0x000fe20008000000 */
[----:B------:R-:W-:Y:S01]  /*1dc0*/  UMOV UR11, 0x80000020 ;  /* 0x80000020000b7882 */ /* 0x000fe20000000000 */
[----:B------:R-:W-:Y:S01]  /*1dd0*/  UIADD3 UR12, UR42, 0x300, URZ ;  /* 0x000003002a0c7890 */ /* 0x000fe2000fffe03f */
[----:B------:R-:W-:Y:S01]  /*1de0*/  UMOV UR13, 0x80000020 ;  /* 0x80000020000d7882 */ /* 0x000fe20000000000 */
[----:B------:R-:W-:Y:S02]  /*1df0*/  WARPGROUP.DEPBAR.LE gsb0, 0x0 ;  /* 0x00008000000079c5 */ /* 0x000fe40000010000 */
[----:B------:R-:W-:-:S06]  /*1e00*/  WARPGROUP.ARRIVE ;  /* 0x00000000000079c5 */ /* 0x000fcc0000000000 */
[----:B------:R-:W-:Y:S01]  /*1e10*/  HGMMA.64x16x16.F32.BF16 R96, gdesc[UR8], R96, gsb0 ;  /* 0x00200000086079f0 */ /* 0x000fe20008001860 */
[----:B------:R-:W-:Y:S01]  /*1e20*/  UIADD3 UR10, UR42, 0x280, URZ ;  /* 0x000002802a0a7890 */ /* 0x000fe2000fffe03f */
[----:B------:R-:W-:Y:S01]  /*1e30*/  UMOV UR11, 0x80000020 ;  /* 0x80000020000b7882 */ /* 0x000fe20000000000 */
[----:B------:R-:W-:Y:S02]  /*1e40*/  WARPGROUP.DEPBAR.LE gsb0, 0x0 ;  /* 0x00008000000079c5 */ /* 0x000fe40000010000 */
[----:B------:R-:W-:-:S06]  /*1e50*/  WARPGROUP.ARRIVE ;  /* 0x00000000000079c5 */ /* 0x000fcc0000000000 */
[----:B------:R-:W-:Y:S01]  /*1e60*/  HGMMA.64x16x16.F32.BF16 R88, gdesc[UR8], R88, gsb0 ;  /* 0x00200000085879f0 */ /* 0x000fe20008001858 */
        /* <DEDUP_REMOVED lines=33> */
[----:B------:R-:W-:Y:S01]  /*2080*/  UMOV UR14, UR16 ;  /* 0x00000010000e7c82 */ /* 0x000fe20008000000 */
[----:B------:R-:W-:Y:S02]  /*2090*/  UIADD3 UR16, UR6, 0x600, URZ ;  /* 0x0000060006107890 */ /* 0x000fe4000fffe03f */
        /* <DEDUP_REMOVED lines=10> */
[----:B------:R-:W-:Y:S02]  /*2140*/  UIADD3 UR10, UR42, 0x302, URZ ;  /* 0x000003022a0a7890 */ /* 0x000fe4000fffe03f */
        /* <DEDUP_REMOVED lines=48> */
[----:B------:R-:W-:Y:S03]  /*2450*/  HGMMA.64x16x16.F32.BF16 R24, gdesc[UR12], R24, gsb0 ;  /* 0x002000000c1879f0 */ /* 0x000fe60008001818 */
        /* <DEDUP_REMOVED lines=40> */
[----:B------:R-:W-:Y:S01]  /*26e0*/  ULDC UR7, c[0x0][0x988] ;  /* 0x0002620000077ab9 */ /* 0x000fe20000000800 */
        /* <DEDUP_REMOVED lines=15> */
[----:B------:R-:W-:Y:S01]  /*27e0*/  WARPGROUP.ARRIVE ;  /* 0x00000000000079c5 */ /* 0x000fe20000000000 */
[----:B------:R-:W-:Y:S01]  /*27f0*/  FMUL.FTZ R5, R96, UR6 ;  /* 0x0000000660057c20 */ /* 0x000fe20008410000 */
[----:B------:R-:W-:Y:S01]  /*2800*/  FMUL.FTZ R8, R98, UR6 ;  /* 0x0000000662087c20 */ /* 0x000fe20008410000 */
[----:B------:R-:W-:Y:S01]  /*2810*/  FMUL.FTZ R6, R99, UR6 ;  /* 0x0000000663067c20 */ /* 0x000fe20008410000 */
[----:B------:R-:W-:Y:S01]  /*2820*/  FMUL.FTZ R12, R102, UR6 ;  /* 0x00000006660c7c20 */ /* 0x000fe20008410000 */
[----:B------:R-:W-:Y:S01]  /*2830*/  FMUL.FTZ R10, R103, UR6 ;  /* 0x00000006670a7c20 */ /* 0x000fe20008410000 */
[----:B------:R-:W-:Y:S01]  /*2840*/  HGMMA.64x16x16.F32.BF16 R88, gdesc[UR20], R88, gsb0 ;  /* 0x00200000145879f0 */ /* 0x000fe20008001858 */
[----:B------:R-:W-:Y:S01]  /*2850*/  UIADD3 UR22, UR42, 0x502, URZ ;  /* 0x000005022a167890 */ /* 0x000fe2000fffe03f */
[----:B------:R-:W-:Y:S01]  /*2860*/  MUFU.TANH R5, R5 ;  /* 0x0000000500057308 */ /* 0x000fe20000002400 */
[----:B------:R-:W-:Y:S01]  /*2870*/  UMOV UR23, 0x80000020 ;  /* 0x8000002000177882 */ /* 0x000fe20000000000 */
[----:B------:R-:W-:Y:S01]  /*2880*/  FMUL.FTZ R4, R97, UR6 ;  /* 0x0000000661047c20 */ /* 0x000fe20008410000 */
[----:B------:R-:W-:Y:S01]  /*2890*/  FMUL.FTZ R7, R100, UR6 ;  /* 0x0000000664077c20 */ /* 0x000fe20008410000 */
[----:B------:R-:W-:-:S04]  /*28a0*/  FMUL.FTZ R9, R101, UR6 ;  /* 0x0000000665097c20 */ /* 0x000fc80008410000 */
[----:B------:R-:W0:Y:S08]  /*28b0*/  MUFU.TANH R8, R8 ;  /* 0x0000000800087308 */ /* 0x000e300000002400 */
[----:B------:R-:W1:Y:S08]  /*28c0*/  MUFU.TANH R6, R6 ;  /* 0x0000000600067308 */ /* 0x000e700000002400 */
[----:B------:R-:W-:Y:S08]  /*28d0*/  MUFU.TANH R12, R12 ;  /* 0x0000000c000c7308 */ /* 0x000ff00000002400 */
[----:B------:R-:W-:Y:S08]  /*28e0*/  MUFU.TANH R10, R10 ;  /* 0x0000000a000a7308 */ /* 0x000ff00000002400 */
[----:B------:R-:W-:Y:S08]  /*28f0*/  MUFU.TANH R4, R4 ;  /* 0x0000000400047308 */ /* 0x000ff00000002400 */
[----:B------:R-:W-:Y:S01]  /*2900*/  MUFU.TANH R7, R7 ;  /* 0x0000000700077308 */ /* 0x000fe20000002400 */
[----:B------:R-:W-:-:S02]  /*2910*/  WARPGROUP.DEPBAR.LE gsb0, 0x0 ;  /* 0x00008000000079c5 */ /* 0x000fc40000010000 */
        /* <DEDUP_REMOVED lines=8> */
[----:B------:R-:W2:Y:S01]  /*29a0*/  MUFU.TANH R14, R14 ;  /* 0x0000000e000e7308 */ /* 0x000ea20000002400 */
[----:B------:R-:W-:Y:S01]  /*29b0*/  UMOV UR23, 0x80000020 ;  /* 0x8000002000177882 */ /* 0x000fe20000000000 */
[----:B------:R-:W-:Y:S01]  /*29c0*/  FMUL.FTZ R13, R89, UR6 ;  /* 0x00000006590d7c20 */ /* 0x000fe20008410000 */
[----:B------:R-:W-:Y:S01]  /*29d0*/  FMUL.FTZ R21, R93, UR6 ;  /* 0x000000065d157c20 */ /* 0x000fe20008410000 */
[----:B------:R-:W-:-:S04]  /*29e0*/  FMUL.FTZ R15, R92, UR6 ;  /* 0x000000065c0f7c20 */ /* 0x000fc80008410000 */
[----:B------:R-:W3:Y:S08]  /*29f0*/  MUFU.TANH R20, R20 ;  /* 0x0000001400147308 */ /* 0x000ef00000002400 */
[----:B------:R-:W4:Y:S08]  /*2a00*/  MUFU.TANH R66, R66 ;  /* 0x0000004200427308 */ /* 0x000f300000002400 */
[----:B------:R-:W5:Y:S08]  /*2a10*/  MUFU.TANH R9, R9 ;  /* 0x0000000900097308 */ /* 0x000f700000002400 */
[----:B------:R-:W5:Y:S08]  /*2a20*/  MUFU.TANH R23, R23 ;  /* 0x0000001700177308 */ /* 0x000f700000002400 */
[----:B------:R-:W5:Y:S08]  /*2a30*/  MUFU.TANH R11, R11 ;  /* 0x0000000b000b7308 */ /* 0x000f700000002400 */
        /* <DEDUP_REMOVED lines=10> */
[----:B------:R-:W-:Y:S01]  /*2ae0*/  FMUL.FTZ R80, R87, UR6 ;  /* 0x0000000657507c20 */ /* 0x000fe20008410000 */
[----:B------:R-:W-:Y:S01]  /*2af0*/  UMOV UR23, 0x80000020 ;  /* 0x8000002000177882 */ /* 0x000fe20000000000 */
[----:B------:R-:W5:Y:S01]  /*2b00*/  MUFU.TANH R67, R67 ;  /* 0x0000004300437308 */ /* 0x000f620000002400 */
[----:B------:R-:W-:Y:S01]  /*2b10*/  FMUL.FTZ R64, R81, UR6 ;  /* 0x0000000651407c20 */ /* 0x000fe20008410000 */
[----:B------:R-:W-:-:S06]  /*2b20*/  FMUL.FTZ R81, R86, UR6 ;  /* 0x0000000656517c20 */ /* 0x000fcc0008410000 */
[----:B------:R-:W5:Y:S08]  /*2b30*/  MUFU.TANH R69, R69 ;  /* 0x0000004500457308 */ /* 0x000f700000002400 */
[----:B------:R-:W5:Y:S08]  /*2b40*/  MUFU.TANH R15, R15 ;  /* 0x0000000f000f7308 */ /* 0x000f700000002400 */
[----:B------:R-:W5:Y:S08]  /*2b50*/  MUFU.TANH R81, R81 ;  /* 0x0000005100517308 */ /* 0x000f700000002400 */
[----:B------:R-:W5:Y:S08]  /*2b60*/  MUFU.TANH R21, R21 ;  /* 0x0000001500157308 */ /* 0x000f700000002400 */
[----:B------:R-:W5:Y:S01]  /*2b70*/  MUFU.TANH R80, R80 ;  /* 0x0000005000507308 */ /* 0x000f620000002400 */
        /* <DEDUP_REMOVED lines=9> */
[----:B------:R-:W5:Y:S01]  /*2c10*/  MUFU.TANH R65, R65 ;  /* 0x0000004100417308 */ /* 0x000f620000002400 */
[----:B------:R-:W-:Y:S01]  /*2c20*/  UMOV UR23, 0x80000020 ;  /* 0x8000002000177882 */ /* 0x000fe20000000000 */
[----:B------:R-:W-:Y:S01]  /*2c30*/  FMUL.FTZ R78, R78, UR6 ;  /* 0x000000064e4e7c20 */ /* 0x000fe20008410000 */
[----:B------:R-:W-:Y:S01]  /*2c40*/  FMUL.FTZ R79, R79, UR6 ;  /* 0x000000064f4f7c20 */ /* 0x000fe20008410000 */
[----:B------:R-:W-:-:S04]  /*2c50*/  FMUL.FTZ R76, R76, UR6 ;  /* 0x000000064c4c7c20 */ /* 0x000fc80008410000 */
[----:B------:R-:W5:Y:S08]  /*2c60*/  MUFU.TANH R74, R74 ;  /* 0x0000004a004a7308 */ /* 0x000f700000002400 */
        /* <DEDUP_REMOVED lines=16> */
[----:B------:R-:W-:Y:S01]  /*2d70*/  LOP3.LUT R63, R22, 0xffffff80, RZ, 0xc0, !PT ;  /* 0xffffff80163f7812 */ /* 0x000fe200078ec0ff */
[----:B------:R-:W-:Y:S01]  /*2d80*/  FMUL.FTZ R58, R58, UR6 ;  /* 0x000000063a3a7c20 */ /* 0x000fe20008410000 */
[----:B------:R-:W5:Y:S01]  /*2d90*/  MUFU.TANH R79, R79 ;  /* 0x0000004f004f7308 */ /* 0x000f620000002400 */
[----:B------:R-:W-:-:S02]  /*2da0*/  FMUL.FTZ R62, R62, UR6 ;  /* 0x000000063e3e7c20 */ /* 0x000fc40008410000 */
[----:B------:R-:W-:-:S05]  /*2db0*/  IMAD.IADD R77, R16, 0x1, -R63 ;  /* 0x00000001104d7824 */ /* 0x000fca00078e0a3f */
[----:B------:R-:W-:Y:S01]  /*2dc0*/  SHF.R.S32.HI R84, RZ, 0x1f, R77 ;  /* 0x0000001fff547819 */ /* 0x000fe2000001144d */
[----:B------:R-:W5:Y:S03]  /*2dd0*/  MUFU.TANH R82, R82 ;  /* 0x0000005200527308 */ /* 0x000f660000002400 */
[----:B------:R-:W-:-:S04]  /*2de0*/  LEA.HI R84, R84, R77, RZ, 0x2 ;  /* 0x0000004d54547211 */ /* 0x000fc800078f10ff */
[----:B------:R-:W-:Y:S01]  /*2df0*/  LOP3.LUT R84, R84, 0x7ffffffc, RZ, 0xc0, !PT ;  /* 0x7ffffffc54547812 */ /* 0x000fe200078ec0ff */
[----:B------:R-:W5:Y:S04]  /*2e00*/  MUFU.TANH R58, R58 ;  /* 0x0000003a003a7308 */ /* 0x000f680000002400 */
[----:B------:R-:W-:-:S04]  /*2e10*/  IMAD.IADD R84, R77, 0x1, -R84 ;  /* 0x000000014d547824 */ /* 0x000fc800078e0a54 */
[----:B------:R-:W5:Y:S08]  /*2e20*/  MUFU.TANH R72, R72 ;  /* 0x0000004800487308 */ /* 0x000f700000002400 */
[----:B------:R-:W5:Y:S08]  /*2e30*/  MUFU.TANH R57, R57 ;  /* 0x0000003900397308 */ /* 0x000f700000002400 */
[----:B------:R-:W5:Y:S01]  /*2e40*/  MUFU.TANH R76, R76 ;  /* 0x0000004c004c7308 */ /* 0x000f620000002400 */
[----:B------:R-:W-:-:S02]  /*2e50*/  WARPGROUP.DEPBAR.LE gsb0, 0x0 ;  /* 0x00008000000079c5 */ /* 0x000fc40000010000 */
[----:B------:R-:W-:Y:S01]  /*2e60*/  WARPGROUP.ARRIVE ;  /* 0x00000000000079c5 */ /* 0x000fe20000000000 */
[----:B------:R-:W-:Y:S01]  /*2e70*/  FMUL.FTZ R22, R49, UR6 ;  /* 0x0000000631167c20 */ /* 0x000fe20008410000 */
[----:B------:R-:W-:-:S03]  /*2e80*/  IMAD.MOV.U32 R49, RZ, RZ, -0x2 ;  /* 0xfffffffeff317424 */ /* 0x000fc600078e00ff */
[----:B------:R-:W5:Y:S01]  /*2e90*/  MUFU.TANH R62, R62 ;  /* 0x0000003e003e7308 */ /* 0x000f620000002400 */
[----:B------:R-:W-:Y:S01]  /*2ea0*/  FMUL.FTZ R63, R50, UR6 ;  /* 0x00000006323f7c20 */ /* 0x000fe20008410000 */
[----:B------:R-:W-:Y:S01]  /*2eb0*/  FMUL.FTZ R50, R51, UR6 ;  /* 0x0000000633327c20 */ /* 0x000fe20008410000 */
[----:B------:R-:W-:Y:S01]  /*2ec0*/  HGMMA.64x16x16.F32.BF16 R40, gdesc[UR20], R40, gsb0 ;  /* 0x00200000142879f0 */ /* 0x000fe20008001828 */
[----:B------:R-:W-:Y:S01]  /*2ed0*/  IMAD R49, R84, R49, 0x90 ;  /* 0x0000009054317424 */ /* 0x000fe200078e0231 */
[----:B------:R-:W-:Y:S01]  /*2ee0*/  UIADD3 UR22, UR42, 0x642, URZ ;  /* 0x000006422a167890 */ /* 0x000fe2000fffe03f */
[----:B------:R-:W-:Y:S01]  /*2ef0*/  FMUL.FTZ R127, R55, UR6 ;  /* 0x00000006377f7c20 */ /* 0x000fe20008410000 */
[----:B------:R-:W-:Y:S01]  /*2f00*/  UMOV UR23, 0x80000020 ;  /* 0x8000002000177882 */ /* 0x000fe20000000000 */
[----:B------:R-:W5:Y:S01]  /*2f10*/  MUFU.TANH R75, R75 ;  /* 0x0000004b004b7308 */ /* 0x000f620000002400 */
[----:B------:R-:W-:Y:S01]  /*2f20*/  IADD3 R18, R18, R49, RZ ;  /* 0x0000003112127210 */ /* 0x000fe20007ffe0ff */
[----:B------:R-:W-:Y:S01]  /*2f30*/  FMUL.FTZ R125, R54, UR6 ;  /* 0x00000006367d7c20 */ /* 0x000fe20008410000 */
[----:B------:R-:W-:Y:S01]  /*2f40*/  FMUL.FTZ R53, R53, UR6 ;  /* 0x0000000635357c20 */ /* 0x000fe20008410000 */
[----:B------:R-:W-:Y:S01]  /*2f50*/  FMUL.FTZ R48, R48, UR6 ;  /* 0x0000000630307c20 */ /* 0x000fe20008410000 */
[----:B------:R-:W-:Y:S01]  /*2f60*/  FMUL.FTZ R52, R52, UR6 ;  /* 0x0000000634347c20 */ /* 0x000fe20008410000 */
[----:B------:R-:W-:-:S02]  /*2f70*/  IMAD R18, R17, -0x90, R18 ;  /* 0xffffff7011127824 */ /* 0x000fc400078e0212 */
[----:B------:R-:W5:Y:S03]  /*2f80*/  MUFU.TANH R61, R61 ;  /* 0x0000003d003d7308 */ /* 0x000f660000002400 */
[C---:B------:R-:W-:Y:S02]  /*2f90*/  ISETP.GT.AND P3, PT, R18.reuse, RZ, PT ;  /* 0x000000ff1200720c */ /* 0x040fe40003f64270 */
[----:B------:R-:W-:Y:S02]  /*2fa0*/  ISETP.GT.AND P6, PT, R18, 0x1, PT ;  /* 0x000000011200780c */ /* 0x000fe40003fc4270 */
[----:B0-----:R-:W-:Y:S01]  /*2fb0*/  FSEL R77, R8, -INF , P3 ;  /* 0xff800000084d7808 */ /* 0x001fe20001800000 */
[----:B------:R-:W0:Y:S01]  /*2fc0*/  MUFU.TANH R83, R83 ;  /* 0x0000005300537308 */ /* 0x000e220000002400 */
[----:B------:R-:W-:Y:S02]  /*2fd0*/  FSEL R5, R5, -INF , P3 ;  /* 0xff80000005057808 */ /* 0x000fe40001800000 */
[----:B------:R-:W-:-:S02]  /*2fe0*/  ISETP.GT.AND P3, PT, R18, 0x11, PT ;  /* 0x000000111200780c */ /* 0x000fc40003f64270 */
[----:B------:R-:W-:Y:S02]  /*2ff0*/  ISETP.GT.AND P5, PT, R18, 0x8, PT ;  /* 0x000000081200780c */ /* 0x000fe40003fa4270 */
[----:B-1----:R-:W-:Y:S01]  /*3000*/  FSEL R6, R6, -INF , P6 ;  /* 0xff80000006067808 */ /* 0x002fe20003000000 */
[----:B------:R-:W1:Y:S01]  /*3010*/  MUFU.TANH R63, R63 ;  /* 0x0000003f003f7308 */ /* 0x000e620000002400 */
[----:B--2---:R-:W-:Y:S02]  /*3020*/  FSEL R95, R14, -INF , P3 ;  /* 0xff8000000e5f7808 */ /* 0x004fe40001800000 */
[----:B------:R-:W-:Y:S02]  /*3030*/  ISETP.GT.AND P4, PT, R18, 0x9, PT ;  /* 0x000000091200780c */ /* 0x000fe40003f84270 */
[----:B------:R-:W-:Y:S02]  /*3040*/  FSEL R85, R12, -INF , P5 ;  /* 0xff8000000c557808 */ /* 0x000fe40002800000 */
[----:B------:R-:W-:Y:S01]  /*3050*/  FMNMX.FTZ R14, R77, R6, !PT ;  /* 0x000000064d0e7209 */ /* 0x000fe20007810000 */
[----:B------:R-:W2:Y:S01]  /*3060*/  MUFU.TANH R56, R56 ;  /* 0x0000003800387308 */ /* 0x000ea20000002400 */
[----:B------:R-:W-:-:S02]  /*3070*/  ISETP.GT.AND P2, PT, R18, 0x10, PT ;  /* 0x000000101200780c */ /* 0x000fc40003f44270 */
[----:B------:R-:W-:Y:S02]  /*3080*/  FSEL R87, R10, -INF , P4 ;  /* 0xff8000000a577808 */ /* 0x000fe40002000000 */
[----:B------:R-:W-:Y:S02]  /*3090*/  FMNMX.FTZ R14, R85, R14, !PT ;  /* 0x0000000e550e7209 */ /* 0x000fe40007810000 */
[----:B---3--:R-:W-:Y:S01]  /*30a0*/  FSEL R93, R20, -INF , P2 ;  /* 0xff800000145d7808 */ /* 0x008fe20001000000 */
[----:B------:R-:W3:Y:S01]  /*30b0*/  MUFU.TANH R50, R50 ;  /* 0x0000003200327308 */ /* 0x000ee20000002400 */
[----:B------:R-:W-:Y:S02]  /*30c0*/  FMNMX.FTZ R20, R87, R14, !PT ;  /* 0x0000000e57147209 */ /* 0x000fe40007810000 */
[----:B------:R-:W-:Y:S02]  /*30d0*/  FSEL R4, R4, -INF , P6 ;  /* 0xff80000004047808 */ /* 0x000fe40003000000 */
[----:B------:R-:W-:Y:S01]  /*30e0*/  ISETP.GT.AND P6, PT, R18, 0x18, PT ;  /* 0x000000181200780c */ /* 0x000fe20003fc4270 */
[----:B------:R-:W-:-:S02]  /*30f0*/  WARPGROUP.DEPBAR.LE gsb0, 0x0 ;  /* 0x00008000000079c5 */ /* 0x000fc40000010000 */
[----:B------:R-:W-:Y:S01]  /*3100*/  WARPGROUP.ARRIVE ;  /* 0x00000000000079c5 */ /* 0x000fe20000000000 */
[----:B------:R-:W-:Y:S01]  /*3110*/  FMNMX.FTZ R20, R93, R20, !PT ;  /* 0x000000145d147209 */ /* 0x000fe20007810000 */
[----:B------:R-:W-:Y:S01]  /*3120*/  FMUL.FTZ R40, R40, UR6 ;  /* 0x0000000628287c20 */ /* 0x000fe20008410000 */
[----:B------:R-:W-:Y:S01]  /*3130*/  FSEL R7, R7, -INF , P5 ;  /* 0xff80000007077808 */ /* 0x000fe20002800000 */
[----:B------:R-:W-:Y:S01]  /*3140*/  FMUL.FTZ R41, R41, UR6 ;  /* 0x0000000629297c20 */ /* 0x000fe20008410000 */
[----:B------:R-:W-:Y:S01]  /*3150*/  ISETP.GT.AND P5, PT, R18, 0x19, PT ;  /* 0x000000191200780c */ /* 0x000fe20003fa4270 */
[----:B------:R-:W-:Y:S01]  /*3160*/  HGMMA.64x16x16.F32.BF16 R32, gdesc[UR20], R32, gsb0 ;  /* 0x00200000142079f0 */ /* 0x000fe20008001820 */
[----:B----4-:R-:W-:Y:S01]  /*3170*/  FSEL R97, R66, -INF , P6 ;  /* 0xff80000042617808 */ /* 0x010fe20003000000 */
[----:B------:R4:W-:Y:S01]  /*3180*/  MUFU.TANH R8, R40 ;  /* 0x0000002800087308 */ /* 0x0009e20000002400 */
[----:B------:R-:W-:Y:S01]  /*3190*/  FMNMX.FTZ R20, R95, R20, !PT ;  /* 0x000000145f147209 */ /* 0x000fe20007810000 */
[----:B------:R-:W-:Y:S01]  /*31a0*/  FMUL.FTZ R129, R42, UR6 ;  /* 0x000000062a817c20 */ /* 0x000fe20008410000 */
[----:B-----5:R-:W-:Y:S01]  /*31b0*/  FSEL R9, R9, -INF , P4 ;  /* 0xff80000009097808 */ /* 0x020fe20002000000 */
[----:B------:R-:W-:Y:S01]  /*31c0*/  FMUL.FTZ R131, R43, UR6 ;  /* 0x000000062b837c20 */ /* 0x000fe20008410000 */
[----:B------:R-:W-:Y:S01]  /*31d0*/  ISETP.GT.AND P4, PT, R18, 0x20, PT ;  /* 0x000000201200780c */ /* 0x000fe20003f84270 */
[----:B------:R-:W-:Y:S01]  /*31e0*/  FMUL.FTZ R42, R45, UR6 ;  /* 0x000000062d2a7c20 */ /* 0x000fe20008410000 */
[----:B------:R-:W-:Y:S01]  /*31f0*/  FSEL R99, R23, -INF , P5 ;  /* 0xff80000017637808 */ /* 0x000fe20002800000 */
[----:B------:R5:W-:Y:S01]  /*3200*/  MUFU.TANH R12, R41 ;  /* 0x00000029000c7308 */ /* 0x000be20000002400 */
[----:B------:R-:W-:Y:S01]  /*3210*/  FMNMX.FTZ R20, R97, R20, !PT ;  /* 0x0000001461147209 */ /* 0x000fe20007810000 */
[----:B------:R-:W-:Y:S01]  /*3220*/  FMUL.FTZ R55, R47, UR6 ;  /* 0x000000062f377c20 */ /* 0x000fe20008410000 */
[----:B------:R-:W-:Y:S01]  /*3230*/  FSEL R11, R11, -INF , P2 ;  /* 0xff8000000b0b7808 */ /* 0x000fe20001000000 */
[----:B------:R-:W-:Y:S01]  /*3240*/  FMUL.FTZ R46, R46, UR6 ;  /* 0x000000062e2e7c20 */ /* 0x000fe20008410000 */
[----:B------:R-:W-:Y:S01]  /*3250*/  ISETP.GT.AND P2, PT, R18, 0x21, PT ;  /* 0x000000211200780c */ /* 0x000fe20003f44270 */
[----:B------:R-:W-:Y:S01]  /*3260*/  FMUL.FTZ R44, R44, UR6 ;  /* 0x000000062c2c7c20 */ /* 0x000fe20008410000 */
[----:B------:R-:W-:Y:S01]  /*3270*/  FSEL R101, R67, -INF , P4 ;  /* 0xff80000043657808 */ /* 0x000fe20002000000 */
[----:B------:R0:W-:Y:S01]  /*3280*/  MUFU.TANH R14, R42 ;  /* 0x0000002a000e7308 */ /* 0x0001e20000002400 */
[----:B------:R-:W-:Y:S01]  /*3290*/  FMNMX.FTZ R20, R99, R20, !PT ;  /* 0x0000001463147209 */ /* 0x000fe20007810000 */
[----:B------:R-:W-:Y:S01]  /*32a0*/  IMAD.MOV.U32 R66, RZ, RZ, R71 ;  /* 0x000000ffff427224 */ /* 0x000fe200078e0047 */
[----:B------:R-:W-:-:S02]  /*32b0*/  FSEL R13, R13, -INF , P3 ;  /* 0xff8000000d0d7808 */ /* 0x000fc40001800000 */
[C---:B------:R-:W-:Y:S02]  /*32c0*/  ISETP.GT.AND P3, PT, R18.reuse, 0x28, PT ;  /* 0x000000281200780c */ /* 0x040fe40003f64270 */
[----:B------:R-:W-:Y:S01]  /*32d0*/  FSEL R103, R69, -INF , P2 ;  /* 0xff80000045677808 */ /* 0x000fe20001000000 */
[----:B------:R-:W3:Y:S01]  /*32e0*/  MUFU.TANH R59, R59 ;  /* 0x0000003b003b7308 */ /* 0x000ee20000002400 */
[----:B------:R-:W-:Y:S02]  /*32f0*/  FMNMX.FTZ R20, R101, R20, !PT ;  /* 0x0000001465147209 */ /* 0x000fe40007810000 */
[----:B------:R-:W-:Y:S02]  /*3300*/  FSEL R15, R15, -INF , P6 ;  /* 0xff8000000f0f7808 */ /* 0x000fe40003000000 */
[----:B------:R-:W-:Y:S02]  /*3310*/  ISETP.GT.AND P6, PT, R18, 0x29, PT ;  /* 0x000000291200780c */ /* 0x000fe40003fc4270 */
[----:B------:R-:W-:Y:S01]  /*3320*/  FSEL R81, R81, -INF , P3 ;  /* 0xff80000051517808 */ /* 0x000fe20001800000 */
[----:B------:R-:W3:Y:S01]  /*3330*/  MUFU.TANH R125, R125 ;  /* 0x0000007d007d7308 */ /* 0x000ee20000002400 */
[----:B------:R-:W-:-:S02]  /*3340*/  FMNMX.FTZ R20, R103, R20, !PT ;  /* 0x0000001467147209 */ /* 0x000fc40007810000 */
[----:B------:R-:W-:Y:S02]  /*3350*/  FSEL R21, R21, -INF , P5 ;  /* 0xff80000015157808 */ /* 0x000fe40002800000 */
[----:B------:R-:W-:Y:S02]  /*3360*/  ISETP.GT.AND P5, PT, R18, 0x30, PT ;  /* 0x000000301200780c */ /* 0x000fe40003fa4270 */
[----:B------:R-:W-:Y:S01]  /*3370*/  FSEL R105, R80, -INF , P6 ;  /* 0xff80000050697808 */ /* 0x000fe20003000000 */
[----:B------:R-:W3:Y:S01]  /*3380*/  MUFU.TANH R60, R60 ;  /* 0x0000003c003c7308 */ /* 0x000ee20000002400 */
[----:B----4-:R-:W-:Y:S02]  /*3390*/  FMNMX.FTZ R40, R81, R20, !PT ;  /* 0x0000001451287209 */ /* 0x010fe40007810000 */
[----:B------:R-:W-:Y:S02]  /*33a0*/  FSEL R23, R65, -INF , P4 ;  /* 0xff80000041177808 */ /* 0x000fe40002000000 */
[----:B------:R-:W-:-:S02]  /*33b0*/  ISETP.GT.AND P4, PT, R18, 0x31, PT ;  /* 0x000000311200780c */ /* 0x000fc40003f84270 */
[----:B------:R-:W-:Y:S01]  /*33c0*/  FSEL R107, R74, -INF , P5 ;  /* 0xff8000004a6b7808 */ /* 0x000fe20002800000 */
[----:B------:R4:W-:Y:S01]  /*33d0*/  MUFU.TANH R54, R53 ;  /* 0x0000003500367308 */ /* 0x0009e20000002400 */
[----:B------:R-:W-:Y:S01]  /*33e0*/  FMNMX.FTZ R40, R105, R40, !PT ;  /* 0x0000002869287209 */ /* 0x000fe20007810000 */
[----:B------:R-:W-:Y:S02]  /*33f0*/  WARPGROUP.DEPBAR.LE gsb0, 0x0 ;  /* 0x00008000000079c5 */ /* 0x000fe40000010000 */
[----:B------:R-:W-:Y:S01]  /*3400*/  WARPGROUP.ARRIVE ;  /* 0x00000000000079c5 */ /* 0x000fe20000000000 */
[----:B-----5:R-:W-:Y:S01]  /*3410*/  FSEL R41, R64, -INF , P2 ;  /* 0xff80000040297808 */ /* 0x020fe20001000000 */
[----:B------:R-:W-:Y:S01]  /*3420*/  FMUL.FTZ R20, R33, UR6 ;  /* 0x0000000621147c20 */ /* 0x000fe20008410000 */
[----:B------:R-:W-:Y:S01]  /*3430*/  ISETP.GT.AND P2, PT, R18, 0x38, PT ;  /* 0x000000381200780c */ /* 0x000fe20003f44270 */
[----:B------:R-:W5:Y:S01]  /*3440*/  MUFU.TANH R127, R127 ;  /* 0x0000007f007f7308 */ /* 0x000f620000002400 */
[----:B------:R-:W-:Y:S01]  /*3450*/  FSEL R109, R73, -INF , P4 ;  /* 0xff800000496d7808 */ /* 0x000fe20002000000 */
[----:B------:R-:W-:Y:S01]  /*3460*/  HGMMA.64x16x16.F32.BF16 R24, gdesc[UR24], R24, gsb0 ;  /* 0x00200000181879f0 */ /* 0x000fe20008001818 */
[----:B------:R-:W-:Y:S01]  /*3470*/  FMNMX.FTZ R40, R107, R40, !PT ;  /* 0x000000286b287209 */ /* 0x000fe20007810000 */
[----:B------:R-:W-:Y:S01]  /*3480*/  FMUL.FTZ R34, R34, UR6 ;  /* 0x0000000622227c20 */ /* 0x000fe20008410000 */
[----:B------:R-:W-:Y:S01]  /*3490*/  FSEL R43, R70, -INF , P3 ;  /* 0xff800000462b7808 */ /* 0x000fe20001800000 */
[----:B------:R-:W-:Y:S01]  /*34a0*/  FMUL.FTZ R38, R38, UR6 ;  /* 0x0000000626267c20 */ /* 0x000fe20008410000 */
[----:B------:R-:W-:Y:S01]  /*34b0*/  ISETP.GT.AND P3, PT, R18, 0x39, PT ;  /* 0x000000391200780c */ /* 0x000fe20003f64270 */
[----:B------:R-:W5:Y:S01]  /*34c0*/  MUFU.TANH R48, R48 ;  /* 0x0000003000307308 */ /* 0x000f620000002400 */
[----:B------:R-:W-:Y:S01]  /*34d0*/  FSEL R111, R78, -INF , P2 ;  /* 0xff8000004e6f7808 */ /* 0x000fe20001000000 */
[----:B------:R-:W-:Y:S01]  /*34e0*/  FMUL.FTZ R32, R32, UR6 ;  /* 0x0000000620207c20 */ /* 0x000fe20008410000 */
[----:B------:R-:W-:Y:S01]  /*34f0*/  FMNMX.FTZ R40, R109, R40, !PT ;  /* 0x000000286d287209 */ /* 0x000fe20007810000 */
[----:B------:R-:W-:Y:S01]  /*3500*/  FMUL.FTZ R36, R36, UR6 ;  /* 0x0000000624247c20 */ /* 0x000fe20008410000 */
[----:B------:R-:W-:Y:S01]  /*3510*/  FSEL R45, R68, -INF , P6 ;  /* 0xff800000442d7808 */ /* 0x000fe20003000000 */
[----:B------:R-:W-:Y:S01]  /*3520*/  IMAD.U32 R74, RZ, RZ, UR7 ;  /* 0x00000007ff4a7e24 */ /* 0x000fe2000f8e00ff */
[----:B------:R-:W-:Y:S01]  /*3530*/  ISETP.GT.AND P6, PT, R18, 0x40, PT ;  /* 0x000000401200780c */ /* 0x000fe20003fc4270 */
[----:B------:R1:W-:Y:S01]  /*3540*/  MUFU.TANH R135, R55 ;  /* 0x0000003700877308 */ /* 0x0003e20000002400 */
[----:B------:R-:W-:Y:S01]  /*3550*/  FSEL R79, R79, -INF , P3 ;  /* 0xff8000004f4f7808 */ /* 0x000fe20001800000 */
[--C-:B------:R-:W-:Y:S01]  /*3560*/  IMAD.MOV.U32 R70, RZ, RZ, R71.reuse ;  /* 0x000000ffff467224 */ /* 0x100fe200078e0047 */
[----:B0-----:R-:W-:Y:S01]  /*3570*/  FMNMX.FTZ R42, R111, R40, !PT ;  /* 0x000000286f2a7209 */ /* 0x001fe20007810000 */
[----:B------:R-:W-:Y:S01]  /*3580*/  FMUL.FTZ R40, R35, UR6 ;  /* 0x0000000623287c20 */ /* 0x000fe20008410000 */
[----:B------:R-:W-:Y:S01]  /*3590*/  FSEL R47, R82, -INF , P5 ;  /* 0xff800000522f7808 */ /* 0x000fe20002800000 */
[----:B------:R-:W-:Y:S01]  /*35a0*/  IMAD.MOV.U32 R68, RZ, RZ, R71 ;  /* 0x000000ffff447224 */ /* 0x000fe200078e0047 */
[----:B------:R-:W-:Y:S01]  /*35b0*/  ISETP.GT.AND P5, PT, R18, 0x41, PT ;  /* 0x000000411200780c */ /* 0x000fe20003fa4270 */
[----:B------:R-:W0:Y:S01]  /*35c0*/  MUFU.TANH R129, R129 ;  /* 0x0000008100817308 */ /* 0x000e220000002400 */
[----:B------:R-:W-:-:S02]  /*35d0*/  FSEL R113, R58, -INF , P6 ;  /* 0xff8000003a717808 */ /* 0x000fc40003000000 */
[----:B------:R-:W-:Y:S02]  /*35e0*/  FMNMX.FTZ R42, R79, R42, !PT ;  /* 0x0000002a4f2a7209 */ /* 0x000fe40007810000 */
[----:B------:R-:W-:Y:S02]  /*35f0*/  FSEL R49, R72, -INF , P4 ;  /* 0xff80000048317808 */ /* 0x000fe40002000000 */
[----:B------:R-:W-:Y:S01]  /*3600*/  ISETP.GT.AND P4, PT, R18, 0x48, PT ;  /* 0x000000481200780c */ /* 0x000fe20003f84270 */
[----:B------:R-:W0:Y:S01]  /*3610*/  MUFU.TANH R22, R22 ;  /* 0x0000001600167308 */ /* 0x000e220000002400 */
[----:B------:R-:W-:Y:S02]  /*3620*/  FSEL R115, R57, -INF , P5 ;  /* 0xff80000039737808 */ /* 0x000fe40002800000 */
[----:B------:R-:W-:Y:S02]  /*3630*/  FMNMX.FTZ R42, R113, R42, !PT ;  /* 0x0000002a712a7209 */ /* 0x000fe40007810000 */
[----:B------:R-:W-:-:S02]  /*3640*/  FSEL R51, R76, -INF , P2 ;  /* 0xff8000004c337808 */ /* 0x000fc40001000000 */
[----:B------:R-:W-:Y:S01]  /*3650*/  ISETP.GT.AND P2, PT, R18, 0x49, PT ;  /* 0x000000491200780c */ /* 0x000fe20003f44270 */
[----:B------:R-:W0:Y:S01]  /*3660*/  MUFU.TANH R131, R131 ;  /* 0x0000008300837308 */ /* 0x000e220000002400 */
[----:B------:R-:W-:Y:S02]  /*3670*/  FSEL R117, R62, -INF , P4 ;  /* 0xff8000003e757808 */ /* 0x000fe40002000000 */
[----:B------:R-:W-:Y:S02]  /*3680*/  FMNMX.FTZ R42, R115, R42, !PT ;  /* 0x0000002a732a7209 */ /* 0x000fe40007810000 */
[----:B----4-:R-:W-:Y:S02]  /*3690*/  FSEL R53, R75, -INF , P3 ;  /* 0xff8000004b357808 */ /* 0x010fe40001800000 */
[----:B------:R-:W-:Y:S01]  /*36a0*/  ISETP.GT.AND P3, PT, R18, 0x50, PT ;  /* 0x000000501200780c */ /* 0x000fe20003f64270 */
[----:B------:R-:W4:Y:S01]  /*36b0*/  MUFU.TANH R52, R52 ;  /* 0x0000003400347308 */ /* 0x000f220000002400 */
[----:B------:R-:W-:-:S02]  /*36c0*/  FSEL R119, R61, -INF , P2 ;  /* 0xff8000003d777808 */ /* 0x000fc40001000000 */
[----:B------:R-:W-:Y:S02]  /*36d0*/  FMNMX.FTZ R42, R117, R42, !PT ;  /* 0x0000002a752a7209 */ /* 0x000fe40007810000 */
[----:B-1----:R-:W-:Y:S01]  /*36e0*/  FSEL R55, R83, -INF , P6 ;  /* 0xff80000053377808 */ /* 0x002fe20003000000 */
[----:B------:R-:W-:Y:S02]  /*36f0*/  WARPGROUP.DEPBAR.LE gsb0, 0x0 ;  /* 0x00008000000079c5 */ /* 0x000fe40000010000 */
[----:B------:R-:W-:Y:S01]  /*3700*/  ISETP.GT.AND P6, PT, R18, 0x51, PT ;  /* 0x000000511200780c */ /* 0x000fe20003fc4270 */
[----:B------:R-:W1:Y:S01]  /*3710*/  MUFU.TANH R46, R46 ;  /* 0x0000002e002e7308 */ /* 0x000e620000002400 */
[----:B------:R-:W-:Y:S01]  /*3720*/  FSEL R121, R63, -INF , P3 ;  /* 0xff8000003f797808 */ /* 0x000fe20001800000 */
[----:B------:R-:W-:Y:S01]  /*3730*/  FMUL.FTZ R26, R26, UR6 ;  /* 0x000000061a1a7c20 */ /* 0x000fe20008410000 */
[----:B------:R-:W-:Y:S01]  /*3740*/  FMNMX.FTZ R42, R119, R42, !PT ;  /* 0x0000002a772a7209 */ /* 0x000fe20007810000 */
[----:B------:R-:W-:Y:S01]  /*3750*/  FMUL.FTZ R30, R30, UR6 ;  /* 0x000000061e1e7c20 */ /* 0x000fe20008410000 */
[----:B--2---:R-:W-:-:S02]  /*3760*/  FSEL R33, R56, -INF , P5 ;  /* 0xff80000038217808 */ /* 0x004fc40002800000 */
[----:B------:R-:W-:Y:S01]  /*3770*/  ISETP.GT.AND P5, PT, R18, 0x58, PT ;  /* 0x000000581200780c */ /* 0x000fe20003fa4270 */
[----:B------:R-:W2:Y:S01]  /*3780*/  MUFU.TANH R34, R34 ;  /* 0x0000002200227308 */ /* 0x000ea20000002400 */
[----:B---3--:R-:W-:Y:S02]  /*3790*/  FSEL R123, R50, -INF , P6 ;  /* 0xff800000327b7808 */ /* 0x008fe40003000000 */
[----:B------:R-:W-:Y:S02]  /*37a0*/  FMNMX.FTZ R42, R121, R42, !PT ;  /* 0x0000002a792a7209 */ /* 0x000fe40007810000 */
[----:B------:R-:W-:Y:S02]  /*37b0*/  FSEL R57, R59, -INF , P4 ;  /* 0xff8000003b397808 */ /* 0x000fe40002000000 */
[----:B------:R-:W-:Y:S01]  /*37c0*/  ISETP.GT.AND P4, PT, R18, 0x59, PT ;  /* 0x000000591200780c */ /* 0x000fe20003f84270 */
[----:B------:R-:W3:Y:S01]  /*37d0*/  MUFU.TANH R10, R44 ;  /* 0x0000002c000a7308 */ /* 0x000ee20000002400 */
[----:B------:R-:W-:-:S02]  /*37e0*/  FSEL R125, R125, -INF , P5 ;  /* 0xff8000007d7d7808 */ /* 0x000fc40002800000 */
[----:B------:R-:W-:Y:S02]  /*37f0*/  FMNMX.FTZ R42, R123, R42, !PT ;  /* 0x0000002a7b2a7209 */ /* 0x000fe40007810000 */
[----:B------:R-:W-:Y:S02]  /*3800*/  FSEL R35, R60, -INF , P2 ;  /* 0xff8000003c237808 */ /* 0x000fe40001000000 */
[----:B------:R-:W-:Y:S01]  /*3810*/  ISETP.GT.AND P2, PT, R18, 0x60, PT ;  /* 0x000000601200780c */ /* 0x000fe20003f44270 */
[----:B------:R-:W3:Y:S01]  /*3820*/  MUFU.TANH R40, R40 ;  /* 0x0000002800287308 */ /* 0x000ee20000002400 */
[----:B-----5:R-:W-:Y:S02]  /*3830*/  FSEL R127, R127, -INF , P4 ;  /* 0xff8000007f7f7808 */ /* 0x020fe40002000000 */
[----:B------:R-:W-:Y:S02]  /*3840*/  FMNMX.FTZ R42, R125, R42, !PT ;  /* 0x0000002a7d2a7209 */ /* 0x000fe40007810000 */
[----:B------:R-:W-:-:S02]  /*3850*/  FSEL R59, R48, -INF , P3 ;  /* 0xff800000303b7808 */ /* 0x000fc40001800000 */
[----:B------:R-:W-:Y:S01]  /*3860*/  ISETP.GT.AND P3, PT, R18, 0x61, PT ;  /* 0x000000611200780c */ /* 0x000fe20003f64270 */
[----:B------:R-:W5:Y:S01]  /*3870*/  MUFU.TANH R38, R38 ;  /* 0x0000002600267308 */ /* 0x000f620000002400 */
[----:B0-----:R-:W-:Y:S02]  /*3880*/  FSEL R129, R129, -INF , P2 ;  /* 0xff80000081817808 */ /* 0x001fe40001000000 */
[----:B------:R-:W-:Y:S02]  /*3890*/  FMNMX.FTZ R42, R127, R42, !PT ;  /* 0x0000002a7f2a7209 */ /* 0x000fe40007810000 */
[----:B------:R-:W-:Y:S01]  /*38a0*/  FSEL R61, R22, -INF , P6 ;  /* 0xff800000163d7808 */ /* 0x000fe20003000000 */
[----:B------:R-:W-:Y:S01]  /*38b0*/  FMUL.FTZ R22, R39, UR6 ;  /* 0x0000000627167c20 */ /* 0x000fe20008410000 */
[----:B------:R-:W-:Y:S01]  /*38c0*/  ISETP.GT.AND P6, PT, R18, 0x68, PT ;  /* 0x000000681200780c */ /* 0x000fe20003fc4270 */
[----:B------:R-:W-:Y:S01]  /*38d0*/  MUFU.TANH R32, R32 ;  /* 0x0000002000207308 */ /* 0x000fe20000002400 */
[----:B------:R-:W-:-:S02]  /*38e0*/  FSEL R131, R131, -INF , P3 ;  /* 0xff80000083837808 */ /* 0x000fc40001800000 */
[----:B------:R-:W-:Y:S02]  /*38f0*/  FMNMX.FTZ R42, R129, R42, !PT ;  /* 0x0000002a812a7209 */ /* 0x000fe40007810000 */
[----:B----4-:R-:W-:Y:S02]  /*3900*/  FSEL R63, R52, -INF , P5 ;  /* 0xff800000343f7808 */ /* 0x010fe40002800000 */
[----:B------:R-:W-:Y:S01]  /*3910*/  ISETP.GT.AND P5, PT, R18, 0x69, PT ;  /* 0x000000691200780c */ /* 0x000fe20003fa4270 */
[----:B------:R-:W0:Y:S01]  /*3920*/  MUFU.TANH R22, R22 ;  /* 0x0000001600167308 */ /* 0x000e220000002400 */
[----:B-1----:R-:W-:Y:S02]  /*3930*/  FSEL R133, R46, -INF , P6 ;  /* 0xff8000002e857808 */ /* 0x002fe40003000000 */
[----:B------:R-:W-:Y:S02]  /*3940*/  FMNMX.FTZ R42, R131, R42, !PT ;  /* 0x0000002a832a7209 */ /* 0x000fe40007810000 */
[----:B------:R-:W-:-:S02]  /*3950*/  FSEL R65, R54, -INF , P4 ;  /* 0xff80000036417808 */ /* 0x000fc40002000000 */
[----:B------:R-:W-:Y:S01]  /*3960*/  ISETP.GT.AND P4, PT, R18, 0x70, PT ;  /* 0x000000701200780c */ /* 0x000fe20003f84270 */
[----:B------:R-:W1:Y:S01]  /*3970*/  MUFU.TANH R26, R26 ;  /* 0x0000001a001a7308 */ /* 0x000e620000002400 */
[----:B------:R-:W-:Y:S01]  /*3980*/  FSEL R39, R8, -INF , P2 ;  /* 0xff80000008277808 */ /* 0x000fe20001000000 */
[----:B------:R-:W-:Y:S01]  /*3990*/  FMUL.FTZ R8, R27, UR6 ;  /* 0x000000061b087c20 */ /* 0x000fe20008410000 */
[----:B------:R-:W-:Y:S02]  /*39a0*/  FSEL R135, R135, -INF , P5 ;  /* 0xff80000087877808 */ /* 0x000fe40002800000 */
[----:B------:R-:W-:Y:S02]  /*39b0*/  FMNMX.FTZ R42, R133, R42, !PT ;  /* 0x0000002a852a7209 */ /* 0x000fe40007810000 */
[----:B------:R-:W-:Y:S01]  /*39c0*/  FSEL R67, R12, -INF , P3 ;  /* 0xff8000000c437808 */ /* 0x000fe20001800000 */
[----:B------:R-:W4:Y:S01]  /*39d0*/  MUFU.TANH R20, R20 ;  /* 0x0000001400147308 */ /* 0x000f220000002400 */
[----:B------:R-:W-:-:S02]  /*39e0*/  ISETP.GT.AND P3, PT, R18, 0x71, PT ;  /* 0x000000711200780c */ /* 0x000fc40003f64270 */
[----:B--2---:R-:W-:Y:S01]  /*39f0*/  FSEL R137, R34, -INF , P4 ;  /* 0xff80000022897808 */ /* 0x004fe20002000000 */
[----:B------:R-:W-:Y:S01]  /*3a00*/  FMUL.FTZ R34, R28, UR6 ;  /* 0x000000061c227c20 */ /* 0x000fe20008410000 */
[----:B------:R-:W-:Y:S02]  /*3a10*/  FMNMX.FTZ R42, R135, R42, !PT ;  /* 0x0000002a872a7209 */ /* 0x000fe40007810000 */
[----:B------:R-:W-:Y:S01]  /*3a20*/  ISETP.GT.AND P2, PT, R18, 0x78, PT ;  /* 0x000000781200780c */ /* 0x000fe20003f44270 */
[----:B------:R-:W2:Y:S01]  /*3a30*/  MUFU.TANH R8, R8 ;  /* 0x0000000800087308 */ /* 0x000ea20000002400 */
[----:B---3--:R-:W-:Y:S01]  /*3a40*/  FSEL R27, R10, -INF , P6 ;  /* 0xff8000000a1b7808 */ /* 0x008fe20003000000 */
[----:B------:R-:W-:Y:S01]  /*3a50*/  FMUL.FTZ R10, R31, UR6 ;  /* 0x000000061f0a7c20 */ /* 0x000fe20008410000 */
[----:B------:R-:W-:Y:S02]  /*3a60*/  FSEL R139, R40, -INF , P3 ;  /* 0xff800000288b7808 */ /* 0x000fe40001800000 */
[----:B------:R-:W-:-:S02]  /*3a70*/  FMNMX.FTZ R42, R137, R42, !PT ;  /* 0x0000002a892a7209 */ /* 0x000fc40007810000 */
[----:B------:R-:W-:Y:S01]  /*3a80*/  ISETP.GT.AND P6, PT, R18, 0x79, PT ;  /* 0x000000791200780c */ /* 0x000fe20003fc4270 */
[----:B------:R-:W3:Y:S01]  /*3a90*/  MUFU.TANH R36, R36 ;  /* 0x0000002400247308 */ /* 0x000ee20000002400 */
[----:B-----5:R-:W-:Y:S01]  /*3aa0*/  FSEL R141, R38, -INF , P2 ;  /* 0xff800000268d7808 */ /* 0x020fe20001000000 */
[----:B------:R-:W-:Y:S01]  /*3ab0*/  FMUL.FTZ R38, R37, UR6 ;  /* 0x0000000625267c20 */ /* 0x000fe20008410000 */
[----:B------:R-:W-:Y:S02]  /*3ac0*/  FMNMX.FTZ R42, R139, R42, !PT ;  /* 0x0000002a8b2a7209 */ /* 0x000fe40007810000 */
[----:B------:R-:W-:Y:S02]  /*3ad0*/  FSEL R73, R14, -INF , P5 ;  /* 0xff8000000e497808 */ /* 0x000fe40002800000 */
[----:B------:R-:W-:Y:S01]  /*3ae0*/  ISETP.GT.AND P5, PT, R18, 0x80, PT ;  /* 0x000000801200780c */ /* 0x000fe20003fa4270 */
[----:B------:R-:W5:Y:S01]  /*3af0*/  MUFU.TANH R30, R30 ;  /* 0x0000001e001e7308 */ /* 0x000f620000002400 */
[----:B0-----:R-:W-:-:S02]  /*3b00*/  FSEL R143, R22, -INF , P6 ;  /* 0xff800000168f7808 */ /* 0x001fc40003000000 */
[----:B------:R-:W-:Y:S02]  /*3b10*/  FMNMX.FTZ R42, R141, R42, !PT ;  /* 0x0000002a8d2a7209 */ /* 0x000fe40007810000 */
[----:B------:R-:W-:Y:S01]  /*3b20*/  FSEL R75, R32, -INF , P4 ;  /* 0xff800000204b7808 */ /* 0x000fe20002000000 */
[----:B------:R-:W-:Y:S01]  /*3b30*/  FMUL.FTZ R32, R24, UR6 ;  /* 0x0000000618207c20 */ /* 0x000fe20008410000 */
[----:B------:R-:W-:Y:S01]  /*3b40*/  ISETP.GT.AND P4, PT, R18, 0x81, PT ;  /* 0x000000811200780c */ /* 0x000fe20003f84270 */
[----:B------:R-:W0:Y:S01]  /*3b50*/  MUFU.TANH R10, R10 ;  /* 0x0000000a000a7308 */ /* 0x000e220000002400 */
[----:B-1----:R-:W-:Y:S02]  /*3b60*/  FSEL R147, R26, -INF , P5 ;  /* 0xff8000001a937808 */ /* 0x002fe40002800000 */
[----:B------:R-:W-:Y:S02]  /*3b70*/  FMNMX.FTZ R42, R143, R42, !PT ;  /* 0x0000002a8f2a7209 */ /* 0x000fe40007810000 */
[----:B----4-:R-:W-:-:S02]  /*3b80*/  FSEL R31, R20, -INF , P3 ;  /* 0xff800000141f7808 */ /* 0x010fc40001800000 */
[----:B------:R-:W-:Y:S01]  /*3b90*/  ISETP.GT.AND P3, PT, R18, 0x88, PT ;  /* 0x000000881200780c */ /* 0x000fe20003f64270 */
[----:B------:R-:W1:Y:S01]  /*3ba0*/  MUFU.TANH R38, R38 ;  /* 0x0000002600267308 */ /* 0x000e620000002400 */
[----:B--2---:R-:W-:Y:S02]  /*3bb0*/  FSEL R149, R8, -INF , P4 ;  /* 0xff80000008957808 */ /* 0x004fe40002000000 */
[----:B------:R-:W-:Y:S02]  /*3bc0*/  FMNMX.FTZ R42, R147, R42, !PT ;  /* 0x0000002a932a7209 */ /* 0x000fe40007810000 */
[----:B---3--:R-:W-:Y:S01]  /*3bd0*/  FSEL R69, R36, -INF , P2 ;  /* 0xff80000024457808 */ /* 0x008fe20001000000 */
[----:B------:R-:W-:Y:S01]  /*3be0*/  FMUL.FTZ R36, R25, UR6 ;  /* 0x0000000619247c20 */ /* 0x000fe20008410000 */
[----:B------:R-:W-:Y:S01]  /*3bf0*/  ISETP.GT.AND P2, PT, R18, 0x89, PT ;  /* 0x000000891200780c */ /* 0x000fe20003f44270 */
[----:B------:R-:W2:Y:S01]  /*3c00*/  MUFU.TANH R32, R32 ;  /* 0x0000002000207308 */ /* 0x000ea20000002400 */
[----:B-----5:R-:W-:Y:S01]  /*3c10*/  FSEL R153, R30, -INF , P3 ;  /* 0xff8000001e997808 */ /* 0x020fe20001800000 */
[----:B------:R-:W-:Y:S01]  /*3c20*/  FMUL.FTZ R30, R29, UR6 ;  /* 0x000000061d1e7c20 */ /* 0x000fe20008410000 */
[----:B------:R-:W-:-:S02]  /*3c30*/  FMNMX.FTZ R42, R149, R42, !PT ;  /* 0x0000002a952a7209 */ /* 0x000fc40007810000 */
[----:B0-----:R-:W-:Y:S02]  /*3c40*/  FSEL R151, R10, -INF , P2 ;  /* 0xff8000000a977808 */ /* 0x001fe40001000000 */
[----:B------:R-:W-:Y:S01]  /*3c50*/  FMNMX.FTZ R42, R153, R42, !PT ;  /* 0x0000002a992a7209 */ /* 0x000fe20007810000 */
[----:B------:R-:W0:Y:S03]  /*3c60*/  MUFU.TANH R36, R36 ;  /* 0x0000002400247308 */ /* 0x000e260000002400 */
[----:B------:R-:W-:-:S05]  /*3c70*/  FMNMX.FTZ R42, R151, R42, !PT ;  /* 0x0000002a972a7209 */ /* 0x000fca0007810000 */
[----:B------:R-:W3:Y:S01]  /*3c80*/  SHFL.BFLY PT, R83, R42, 0x2, 0x1f ;  /* 0x0c401f002a537f89 */ /* 0x000ee200000e0000 */
[----:B------:R-:W4:Y:S08]  /*3c90*/  MUFU.TANH R34, R34 ;  /* 0x0000002200227308 */ /* 0x000f300000002400 */
[----:B------:R-:W5:Y:S01]  /*3ca0*/  MUFU.TANH R30, R30 ;  /* 0x0000001e001e7308 */ /* 0x000f620000002400 */
[----:B---3--:R-:W-:-:S05]  /*3cb0*/  FMNMX.FTZ R83, R42, R83, !PT ;  /* 0x000000532a537209 */ /* 0x008fca0007810000 */
[----:B------:R-:W3:Y:S02]  /*3cc0*/  SHFL.BFLY PT, R72, R83, 0x1, 0x1f ;  /* 0x0c201f0053487f89 */ /* 0x000ee400000e0000 */
[----:B---3--:R-:W-:-:S04]  /*3cd0*/  FMNMX.FTZ R72, R83, R72, !PT ;  /* 0x0000004853487209 */ /* 0x008fc80007810000 */
[C---:B------:R-:W-:Y:S01]  /*3ce0*/  FSETP.NEU.FTZ.AND P0, PT, R72.reuse, -INF , PT ;  /* 0xff8000004800780b */ /* 0x040fe20003f1d000 */
[----:B------:R-:W-:-:S05]  /*3cf0*/  FMUL.FTZ R26, R72, R74 ;  /* 0x0000004a481a7220 */ /* 0x000fca0000410000 */
[----:B------:R-:W-:Y:S02]  /*3d00*/  FSEL R26, R26, RZ, P0 ;  /* 0x000000ff1a1a7208 */ /* 0x000fe40000000000 */
[----:B------:R-:W-:-:S03]  /*3d10*/  ISETP.NE.AND P0, PT, R104, RZ, PT ;  /* 0x000000ff6800720c */ /* 0x000fc60003f05270 */
[--C-:B------:R-:W-:Y:S01]  /*3d20*/  FFMA.FTZ R91, R6, R74, -R26.reuse ;  /* 0x0000004a065b7223 */ /* 0x100fe2000001081a */
[----:B------:R-:W-:Y:S01]  /*3d30*/  FMNMX.FTZ R6, R5, R4, !PT ;  /* 0x0000000405067209 */ /* 0x000fe20007810000 */
[-CC-:B------:R-:W-:Y:S01]  /*3d40*/  FFMA.FTZ R12, R97, R74.reuse, -R26.reuse ;  /* 0x0000004a610c7223 */ /* 0x180fe2000001081a */
[----:B-1----:R-:W-:Y:S01]  /*3d50*/  FSEL R97, R38, -INF , P6 ;  /* 0xff80000026617808 */ /* 0x002fe20003000000 */
[--C-:B------:R-:W-:Y:S01]  /*3d60*/  FFMA.FTZ R18, R101, R74, -R26.reuse ;  /* 0x0000004a65127223 */ /* 0x100fe2000001081a */
[----:B------:R-:W-:Y:S01]  /*3d70*/  FMNMX.FTZ R6, R7, R6, !PT ;  /* 0x0000000607067209 */ /* 0x000fe20007810000 */
[-CC-:B------:R-:W-:Y:S01]  /*3d80*/  FFMA.FTZ R22, R107, R74.reuse, -R26.reuse ;  /* 0x0000004a6b167223 */ /* 0x180fe2000001081a */
[----:B--2---:R-:W-:Y:S01]  /*3d90*/  FSEL R101, R32, -INF , P5 ;  /* 0xff80000020657808 */ /* 0x004fe20002800000 */
[--C-:B------:R-:W-:Y:S01]  /*3da0*/  FFMA.FTZ R24, R111, R74, -R26.reuse ;  /* 0x0000004a6f187223 */ /* 0x100fe2000001081a */
[----:B------:R-:W-:Y:S01]  /*3db0*/  FMNMX.FTZ R6, R9, R6, !PT ;  /* 0x0000000609067209 */ /* 0x000fe20007810000 */
[-CC-:B------:R-:W-:Y:S01]  /*3dc0*/  FFMA.FTZ R117, R117, R74.reuse, -R26.reuse ;  /* 0x0000004a75757223 */ /* 0x180fe2000001081a */
[----:B0-----:R-:W-:Y:S01]  /*3dd0*/  FSEL R107, R36, -INF , P4 ;  /* 0xff800000246b7808 */ /* 0x001fe20002000000 */
[--C-:B------:R-:W-:Y:S01]  /*3de0*/  FFMA.FTZ R83, R79, R74, -R26.reuse ;  /* 0x0000004a4f537223 */ /* 0x100fe2000001081a */
[----:B------:R-:W-:Y:S01]  /*3df0*/  FMNMX.FTZ R6, R11, R6, !PT ;  /* 0x000000060b067209 */ /* 0x000fe20007810000 */
[-CC-:B------:R-:W-:Y:S01]  /*3e00*/  FFMA.FTZ R113, R113, R74.reuse, -R26.reuse ;  /* 0x0000004a71717223 */ /* 0x180fe2000001081a */
[----:B----4-:R-:W-:Y:S01]  /*3e10*/  FSEL R111, R34, -INF , P3 ;  /* 0xff800000226f7808 */ /* 0x010fe20001800000 */
[--C-:B------:R-:W-:Y:S01]  /*3e20*/  FFMA.FTZ R14, R93, R74, -R26.reuse ;  /* 0x0000004a5d0e7223 */ /* 0x100fe2000001081a */
[----:B------:R-:W-:Y:S01]  /*3e30*/  FMNMX.FTZ R6, R13, R6, !PT ;  /* 0x000000060d067209 */ /* 0x000fe20007810000 */
[-CC-:B------:R-:W-:Y:S01]  /*3e40*/  FFMA.FTZ R93, R95, R74.reuse, -R26.reuse ;  /* 0x0000004a5f5d7223 */ /* 0x180fe2000001081a */
[-CC-:B------:R-:W-:Y:S01]  /*3e50*/  FFMA.FTZ R20, R81, R74.reuse, -R26.reuse ;  /* 0x0000004a51147223 */ /* 0x180fe2000001081a */
        /* <DEDUP_REMOVED lines=28> */
[----:B------:R-:W-:Y:S01]  /*4020*/  FFMA.FTZ R115, R149, R74, -R26 ;  /* 0x0000004a95737223 */ /* 0x000fe2000001081a */
[----:B------:R-:W-:Y:S01]  /*4030*/  FMNMX.FTZ R6, R49, R6, !PT ;  /* 0x0000000631067209 */ /* 0x000fe20007810000 */
[----:B------:R-:W-:Y:S03]  /*4040*/  MUFU.EX2 R10, R10 ;  /* 0x0000000a000a7308 */ /* 0x000fe60000000800 */
[----:B------:R-:W-:-:S04]  /*4050*/  FMNMX.FTZ R6, R51, R6, !PT ;  /* 0x0000000633067209 */ /* 0x000fc80007810000 */
[----:B------:R-:W-:Y:S01]  /*4060*/  FMNMX.FTZ R6, R53, R6, !PT ;  /* 0x0000000635067209 */ /* 0x000fe20007810000 */
[----:B------:R-:W0:Y:S03]  /*4070*/  MUFU.EX2 R91, R91 ;  /* 0x0000005b005b7308 */ /* 0x000e260000000800 */
[----:B------:R-:W-:-:S04]  /*4080*/  FMNMX.FTZ R6, R55, R6, !PT ;  /* 0x0000000637067209 */ /* 0x000fc80007810000 */
[----:B------:R-:W-:Y:S01]  /*4090*/  FMNMX.FTZ R6, R33, R6, !PT ;  /* 0x0000000621067209 */ /* 0x000fe20007810000 */
[----:B------:R-:W1:Y:S03]  /*40a0*/  MUFU.EX2 R8, R8 ;  /* 0x0000000800087308 */ /* 0x000e660000000800 */
[----:B------:R-:W-:-:S04]  /*40b0*/  FMNMX.FTZ R6, R57, R6, !PT ;  /* 0x0000000639067209 */ /* 0x000fc80007810000 */
[----:B------:R-:W-:Y:S01]  /*40c0*/  FMNMX.FTZ R6, R35, R6, !PT ;  /* 0x0000000623067209 */ /* 0x000fe20007810000 */
[----:B------:R-:W-:Y:S03]  /*40d0*/  MUFU.EX2 R89, R89 ;  /* 0x0000005900597308 */ /* 0x000fe60000000800 */
        /* <DEDUP_REMOVED lines=8> */
[----:B------:R2:W-:Y:S03]  /*4160*/  MUFU.EX2 R6, R113 ;  /* 0x0000007100067308 */ /* 0x0005e60000000800 */
[----:B------:R-:W-:-:S04]  /*4170*/  FMNMX.FTZ R28, R27, R28, !PT ;  /* 0x0000001c1b1c7209 */ /* 0x000fc80007810000 */
[----:B------:R-:W-:Y:S01]  /*4180*/  FMNMX.FTZ R40, R73, R28, !PT ;  /* 0x0000001c49287209 */ /* 0x000fe20007810000 */
[----:B------:R-:W-:Y:S01]  /*4190*/  MUFU.EX2 R12, R12 ;  /* 0x0000000c000c7308 */ /* 0x000fe20000000800 */
[----:B--2---:R-:W-:Y:S02]  /*41a0*/  FFMA.FTZ R113, R151, R74, -R26 ;  /* 0x0000004a97717223 */ /* 0x004fe4000001081a */
[----:B------:R-:W-:-:S04]  /*41b0*/  FMNMX.FTZ R40, R75, R40, !PT ;  /* 0x000000284b287209 */ /* 0x000fc80007810000 */
[----:B------:R-:W-:Y:S01]  /*41c0*/  FMNMX.FTZ R40, R31, R40, !PT ;  /* 0x000000281f287209 */ /* 0x000fe20007810000 */
[----:B------:R5:W-:Y:S03]  /*41d0*/  MUFU.EX2 R28, R117 ;  /* 0x00000075001c7308 */ /* 0x000be60000000800 */
[----:B------:R-:W-:-:S04]  /*41e0*/  FMNMX.FTZ R40, R69, R40, !PT ;  /* 0x0000002845287209 */ /* 0x000fc80007810000 */
[----:B------:R-:W-:Y:S01]  /*41f0*/  FMNMX.FTZ R40, R97, R40, !PT ;  /* 0x0000002861287209 */ /* 0x000fe20007810000 */
[----:B------:R-:W-:Y:S01]  /*4200*/  MUFU.EX2 R95, R95 ;  /* 0x0000005f005f7308 */ /* 0x000fe20000000800 */
[----:B-----5:R-:W-:Y:S01]  /*4210*/  FSEL R117, R30, -INF , P2 ;  /* 0xff8000001e757808 */ /* 0x020fe20001000000 */
[----:B------:R-:W-:Y:S01]  /*4220*/  FFMA.FTZ R30, R129, R74, -R26 ;  /* 0x0000004a811e7223 */ /* 0x000fe2000001081a */
[----:B------:R-:W-:-:S04]  /*4230*/  FMNMX.FTZ R40, R101, R40, !PT ;  /* 0x0000002865287209 */ /* 0x000fc80007810000 */
[----:B------:R-:W-:Y:S01]  /*4240*/  FMNMX.FTZ R40, R107, R40, !PT ;  /* 0x000000286b287209 */ /* 0x000fe20007810000 */
[----:B------:R-:W-:Y:S03]  /*4250*/  MUFU.EX2 R18, R18 ;  /* 0x0000001200127308 */ /* 0x000fe60000000800 */
[----:B------:R-:W-:-:S04]  /*4260*/  FMNMX.FTZ R40, R111, R40, !PT ;  /* 0x000000286f287209 */ /* 0x000fc80007810000 */
[----:B------:R-:W-:Y:S01]  /*4270*/  FMNMX.FTZ R36, R117, R40, !PT ;  /* 0x0000002875247209 */ /* 0x000fe20007810000 */
[----:B------:R-:W-:Y:S04]  /*4280*/  MUFU.EX2 R25, R25 ;  /* 0x0000001900197308 */ /* 0x000fe80000000800 */
[----:B------:R-:W2:Y:S04]  /*4290*/  SHFL.BFLY PT, R79, R36, 0x2, 0x1f ;  /* 0x0c401f00244f7f89 */ /* 0x000ea800000e0000 */
[----:B------:R-:W-:Y:S08]  /*42a0*/  MUFU.EX2 R20, R20 ;  /* 0x0000001400147308 */ /* 0x000ff00000000800 */
[----:B------:R-:W-:Y:S08]  /*42b0*/  MUFU.EX2 R37, R37 ;  /* 0x0000002500257308 */ /* 0x000ff00000000800 */
[----:B------:R-:W-:Y:S01]  /*42c0*/  MUFU.EX2 R22, R22 ;  /* 0x0000001600167308 */ /* 0x000fe20000000800 */
[----:B--2---:R-:W-:Y:S01]  /*42d0*/  FMNMX.FTZ R46, R36, R79, !PT ;  /* 0x0000004f242e7209 */ /* 0x004fe20007810000 */
[----:B------:R-:W-:-:S06]  /*42e0*/  FFMA.FTZ R36, R153, R74, -R26 ;  /* 0x0000004a99247223 */ /* 0x000fcc000001081a */
[----:B------:R-:W-:Y:S01]  /*42f0*/  MUFU.EX2 R81, R81 ;  /* 0x0000005100517308 */ /* 0x000fe20000000800 */
[----:B------:R-:W2:Y:S07]  /*4300*/  SHFL.BFLY PT, R79, R46, 0x1, 0x1f ;  /* 0x0c201f002e4f7f89 */ /* 0x000eae00000e0000 */
[----:B------:R-:W-:Y:S08]  /*4310*/  MUFU.EX2 R24, R24 ;  /* 0x0000001800187308 */ /* 0x000ff00000000800 */
[----:B------:R-:W-:Y:S08]  /*4320*/  MUFU.EX2 R83, R83 ;  /* 0x0000005300537308 */ /* 0x000ff00000000800 */
[----:B------:R-:W-:Y:S01]  /*4330*/  MUFU.EX2 R29, R29 ;  /* 0x0000001d001d7308 */ /* 0x000fe20000000800 */
[----:B--2---:R-:W-:-:S04]  /*4340*/  FMNMX.FTZ R79, R46, R79, !PT ;  /* 0x0000004f2e4f7209 */ /* 0x004fc80007810000 */
[C---:B------:R-:W-:Y:S01]  /*4350*/  FSETP.NEU.FTZ.AND P2, PT, R79.reuse, -INF , PT ;  /* 0xff8000004f00780b */ /* 0x040fe20003f5d000 */
[----:B------:R-:W-:Y:S02]  /*4360*/  FMUL.FTZ R46, R79, R74 ;  /* 0x0000004a4f2e7220 */ /* 0x000fe40000410000 */
[----:B------:R-:W-:Y:S03]  /*4370*/  MUFU.EX2 R77, R77 ;  /* 0x0000004d004d7308 */ /* 0x000fe60000000800 */
[----:B------:R-:W-:-:S05]  /*4380*/  FSEL R26, R46, RZ, P2 ;  /* 0x000000ff2e1a7208 */ /* 0x000fca0001000000 */
[--C-:B------:R-:W-:Y:S01]  /*4390*/  FFMA.FTZ R119, R9, R74, -R26.reuse ;  /* 0x0000004a09777223 */ /* 0x100fe2000001081a */
[----:B------:R-:W-:Y:S01]  /*43a0*/  LEA.HI R9, R19, R16, RZ, 0x4 ;  /* 0x0000001013097211 */ /* 0x000fe200078f20ff */
[--C-:B------:R-:W-:Y:S01]  /*43b0*/  FFMA.FTZ R58, R11, R74, -R26.reuse ;  /* 0x0000004a0b3a7223 */ /* 0x100fe2000001081a */
[----:B------:R-:W-:Y:S01]  /*43c0*/  LEA.HI R19, R19, R16, RZ, 0x5 ;  /* 0x0000001013137211 */ /* 0x000fe200078f28ff */
[-CC-:B------:R-:W-:Y:S01]  /*43d0*/  FFMA.FTZ R121, R13, R74.reuse, -R26.reuse ;  /* 0x0000004a0d797223 */ /* 0x180fe2000001081a */
[----:B------:R-:W-:Y:S01]  /*43e0*/  LOP3.LUT R11, R9, 0xfffffff0, RZ, 0xc0, !PT ;  /* 0xfffffff0090b7812 */ /* 0x000fe200078ec0ff */
[-CC-:B------:R-:W-:Y:S01]  /*43f0*/  FFMA.FTZ R60, R15, R74.reuse, -R26.reuse ;  /* 0x0000004a0f3c7223 */ /* 0x180fe2000001081a */
[----:B------:R-:W-:Y:S01]  /*4400*/  SHF.R.S32.HI R13, RZ, 0x4, R9 ;  /* 0x00000004ff0d7819 */ /* 0x000fe20000011409 */
[----:B------:R-:W-:Y:S02]  /*4410*/  IMAD.SHL.U32 R15, R19, 0x8, RZ ;  /* 0x00000008130f7824 */ /* 0x000fe400078e00ff */
[----:B------:R-:W-:Y:S01]  /*4420*/  FFMA.FTZ R5, R5, R74, -R26 ;  /* 0x0000004a05057223 */ /* 0x000fe2000001081a */
[----:B------:R-:W-:-:S02]  /*4430*/  IMAD.IADD R11, R16, 0x1, -R11 ;  /* 0x00000001100b7824 */ /* 0x000fc400078e0a0b */
[-CC-:B------:R-:W-:Y:S01]  /*4440*/  FFMA.FTZ R56, R4, R74.reuse, -R26.reuse ;  /* 0x0000004a04387223 */ /* 0x180fe2000001081a */
[----:B------:R-:W-:Y:S01]  /*4450*/  IMAD.SHL.U32 R62, R13, 0x8, RZ ;  /* 0x000000080d3e7824 */ /* 0x000fe200078e00ff */
[----:B------:R-:W-:Y:S01]  /*4460*/  LOP3.LUT R64, R15, 0x7fffff00, RZ, 0xc0, !PT ;  /* 0x7fffff000f407812 */ /* 0x000fe200078ec0ff */
[-CC-:B------:R-:W-:Y:S01]  /*4470*/  FFMA.FTZ R54, R7, R74.reuse, -R26.reuse ;  /* 0x0000004a07367223 */ /* 0x180fe2000001081a */
[----:B------:R-:W-:Y:S01]  /*4480*/  SHF.R.S32.HI R52, RZ, 0x1f, R11 ;  /* 0x0000001fff347819 */ /* 0x000fe2000001140b */
[----:B------:R-:W-:Y:S01]  /*4490*/  MUFU.EX2 R5, R5 ;  /* 0x0000000500057308 */ /* 0x000fe20000000800 */
[-CC-:B------:R-:W-:Y:S01]  /*44a0*/  FFMA.FTZ R46, R45, R74.reuse, -R26.reuse ;  /* 0x0000004a2d2e7223 */ /* 0x180fe2000001081a */
[-CC-:B------:R-:W-:Y:S01]  /*44b0*/  FFMA.FTZ R45, R51, R74.reuse, -R26.reuse ;  /* 0x0000004a332d7223 */ /* 0x180fe2000001081a */
[CC--:B------:R-:W-:Y:S01]  /*44c0*/  LEA.HI R9, R52.reuse, R11.reuse, RZ, 0x2 ;  /* 0x0000000b34097211 */ /* 0x0c0fe200078f10ff */
[-CC-:B------:R-:W-:Y:S01]  /*44d0*/  FFMA.FTZ R21, R21, R74.reuse, -R26.reuse ;  /* 0x0000004a15157223 */ /* 0x180fe2000001081a */
[----:B------:R-:W-:Y:S01]  /*44e0*/  LEA.HI R52, R52, R11, RZ, 0x3 ;  /* 0x0000000b34347211 */ /* 0x000fe200078f18ff */
[-CC-:B------:R-:W-:Y:S01]  /*44f0*/  FFMA.FTZ R4, R23, R74.reuse, -R26.reuse ;  /* 0x0000004a17047223 */ /* 0x180fe2000001081a */
[----:B------:R-:W-:Y:S01]  /*4500*/  SHF.R.S32.HI R13, RZ, 0x2, R9 ;  /* 0x00000002ff0d7819 */ /* 0x000fe20000011409 */
[----:B------:R-:W2:Y:S01]  /*4510*/  MUFU.EX2 R56, R56 ;  /* 0x0000003800387308 */ /* 0x000ea20000000800 */
[----:B------:R-:W-:Y:S01]  /*4520*/  FFMA.FTZ R7, R41, R74, -R26 ;  /* 0x0000004a29077223 */ /* 0x000fe2000001081a */
[----:B------:R-:W-:Y:S01]  /*4530*/  IMAD.SHL.U32 R15, R52, 0x10, RZ ;  /* 0x00000010340f7824 */ /* 0x000fe200078e00ff */
[----:B------:R-:W-:Y:S01]  /*4540*/  LOP3.LUT R52, R9, 0x7fffffc, RZ, 0xc0, !PT ;  /* 0x07fffffc09347812 */ /* 0x000fe200078ec0ff */
[----:B------:R-:W-:-:S02]  /*4550*/  IMAD.SHL.U32 R13, R13, 0x40, RZ ;  /* 0x000000400d0d7824 */ /* 0x000fc400078e00ff */
[----:B------:R-:W-:Y:S01]  /*4560*/  FFMA.FTZ R41, R43, R74, -R26 ;  /* 0x0000004a2b297223 */ /* 0x000fe2000001081a */
[----:B------:R-:W-:Y:S01]  /*4570*/  IMAD.U32 R9, RZ, RZ, UR37 ;  /* 0x00000025ff097e24 */ /* 0x000fe2000f8e00ff */
[----:B------:R-:W-:Y:S01]  /*4580*/  LOP3.LUT R15, R15, 0x7fffff80, RZ, 0xc0, !PT ;  /* 0x7fffff800f0f7812 */ /* 0x000fe200078ec0ff */
[----:B------:R-:W3:Y:S01]  /*4590*/  MUFU.EX2 R54, R54 ;  /* 0x0000003600367308 */ /* 0x000ee20000000800 */
[----:B------:R-:W-:Y:S01]  /*45a0*/  LOP3.LUT R13, R13, 0x40, RZ, 0xc0, !PT ;  /* 0x000000400d0d7812 */ /* 0x000fe200078ec0ff */
[----:B------:R-:W-:Y:S01]  /*45b0*/  @!P1 VIADD R9, R9, 0x31c40 ;  /* 0x00031c4009099836 */ /* 0x000fe20000000000 */
[----:B------:R-:W-:Y:S01]  /*45c0*/  IADD3 R11, R11, -R52, RZ ;  /* 0x800000340b0b7210 */ /* 0x000fe20007ffe0ff */
[----:B------:R-:W-:Y:S01]  /*45d0*/  IMAD.IADD R64, R15, 0x1, R64 ;  /* 0x000000010f407824 */ /* 0x000fe200078e0240 */
[----:B------:R-:W-:Y:S01]  /*45e0*/  LOP3.LUT R62, R13, 0x8, R62, 0xf8, !PT ;  /* 0x000000080d3e7812 */ /* 0x000fe200078ef83e */
[----:B------:R-:W-:Y:S01]  /*45f0*/  FFMA.FTZ R48, R49, R74, -R26 ;  /* 0x0000004a31307223 */ /* 0x000fe2000001081a */
[----:B------:R-:W-:Y:S01]  /*4600*/  SHF.R.U32.HI R13, RZ, 0x3, R13 ;  /* 0x00000003ff0d7819 */ /* 0x000fe2000001160d */
[----:B------:R-:W4:Y:S01]  /*4610*/  MUFU.EX2 R119, R119 ;  /* 0x0000007700777308 */ /* 0x000f220000000800 */
[----:B------:R-:W-:-:S02]  /*4620*/  IMAD R64, R11, 0x10, R64 ;  /* 0x000000100b407824 */ /* 0x000fc400078e0240 */
[----:B0-----:R-:W-:Y:S01]  /*4630*/  FADD.FTZ R11, R10, R91 ;  /* 0x0000005b0a0b7221 */ /* 0x001fe20000010000 */
[----:B------:R-:W-:Y:S01]  /*4640*/  LOP3.LUT R13, R62, R13, RZ, 0x3c, !PT ;  /* 0x0000000d3e0d7212 */ /* 0x000fe200078e3cff */
[----:B------:R-:W-:Y:S01]  /*4650*/  FFMA.FTZ R43, R47, R74, -R26 ;  /* 0x0000004a2f2b7223 */ /* 0x000fe2000001081a */
[----:B------:R-:W-:Y:S01]  /*4660*/  @!P1 PRMT R9, RZ, 0x654, R9 ;  /* 0x00000654ff099816 */ /* 0x000fe20000000009 */
[----:B-1----:R-:W-:Y:S01]  /*4670*/  FADD.FTZ R62, R8, R11 ;  /* 0x0000000b083e7221 */ /* 0x002fe20000010000 */
[----:B--2---:R-:W-:Y:S01]  /*4680*/  FADD.FTZ R11, R5, R56 ;  /* 0x00000038050b7221 */ /* 0x004fe20000010000 */
[----:B------:R-:W0:Y:S01]  /*4690*/  MUFU.EX2 R58, R58 ;  /* 0x0000003a003a7308 */ /* 0x000e220000000800 */
[----:B------:R-:W-:Y:S02]  /*46a0*/  IMAD.IADD R51, R13, 0x1, R64 ;  /* 0x000000010d337824 */ /* 0x000fe400078e0240 */
[C---:B------:R-:W-:Y:S01]  /*46b0*/  FADD.FTZ R13, R89.reuse, R62 ;  /* 0x0000003e590d7221 */ /* 0x040fe20000010000 */
[----:B---3--:R-:W-:Y:S01]  /*46c0*/  FADD.FTZ R62, R54, R11 ;  /* 0x0000000b363e7221 */ /* 0x008fe20000010000 */
[----:B------:R-:W-:Y:S01]  /*46d0*/  F2FP.BF16.F32.PACK_AB R11, R89, R8 ;  /* 0x00000008590b723e */ /* 0x000fe200000010ff */
[----:B------:R1:W-:Y:S01]  /*46e0*/  @!P1 SYNCS.ARRIVE.TRANS64.RED.A1T0 RZ, [R9+URZ], RZ ;  /* 0x000000ff09ff99a7 */ /* 0x0003e2000810043f */
[----:B------:R-:W-:Y:S01]  /*46f0*/  FADD.FTZ R64, R14, R13 ;  /* 0x0000000d0e407221 */ /* 0x000fe20000010000 */
[-C--:B------:R-:W-:Y:S01]  /*4700*/  FFMA.FTZ R50, R53, R74.reuse, -R26 ;  /* 0x0000004a35327223 */ /* 0x080fe2000001081a */
[----:B------:R-:W2:Y:S01]  /*4710*/  MUFU.EX2 R121, R121 ;  /* 0x0000007900797308 */ /* 0x000ea20000000800 */
[----:B----4-:R-:W-:Y:S01]  /*4720*/  FADD.FTZ R13, R119, R62 ;  /* 0x0000003e770d7221 */ /* 0x010fe20000010000 */
[----:B------:R-:W-:Y:S01]  /*4730*/  FADD.FTZ R15, R93, R64 ;  /* 0x000000405d0f7221 */ /* 0x000fe20000010000 */
[-CC-:B------:R-:W-:Y:S01]  /*4740*/  FFMA.FTZ R55, R55, R74.reuse, -R26.reuse ;  /* 0x0000004a37377223 */ /* 0x180fe2000001081a */
[--C-:B------:R-:W-:Y:S01]  /*4750*/  FFMA.FTZ R19, R33, R74, -R26.reuse ;  /* 0x0000004a21137223 */ /* 0x100fe2000001081a */
[----:B-1----:R-:W-:Y:S01]  /*4760*/  F2FP.BF16.F32.PACK_AB R9, R91, R10 ;  /* 0x0000000a5b09723e */ /* 0x002fe200000010ff */
[----:B------:R-:W-:Y:S01]  /*4770*/  FADD.FTZ R10, R12, R15 ;  /* 0x0000000f0c0a7221 */ /* 0x000fe20000010000 */
[----:B------:R-:W-:Y:S01]  /*4780*/  FFMA.FTZ R33, R57, R74, -R26 ;  /* 0x0000004a39217223 */ /* 0x000fe2000001081a */
[----:B------:R-:W1:Y:S01]  /*4790*/  MUFU.EX2 R60, R60 ;  /* 0x0000003c003c7308 */ /* 0x000e620000000800 */
[----:B0-----:R-:W-:Y:S01]  /*47a0*/  FADD.FTZ R8, R58, R13 ;  /* 0x0000000d3a087221 */ /* 0x001fe20000010000 */
[----:B------:R-:W-:Y:S01]  /*47b0*/  FADD.FTZ R49, R95, R10 ;  /* 0x0000000a5f317221 */ /* 0x000fe20000010000 */
[----:B------:R-:W-:Y:S01]  /*47c0*/  F2FP.BF16.F32.PACK_AB R13, R93, R14 ;  /* 0x0000000e5d0d723e */ /* 0x000fe200000010ff */
[--C-:B------:R-:W-:Y:S01]  /*47d0*/  FFMA.FTZ R52, R35, R74, -R26.reuse ;  /* 0x0000004a23347223 */ /* 0x100fe2000001081a */
[----:B------:R-:W-:Y:S01]  /*47e0*/  F2FP.BF16.F32.PACK_AB R10, R119, R54 ;  /* 0x00000036770a723e */ /* 0x000fe200000010ff */
[----:B------:R-:W-:Y:S01]  /*47f0*/  FADD.FTZ R54, R18, R49 ;  /* 0x0000003112367221 */ /* 0x000fe20000010000 */
[-C--:B------:R-:W-:Y:S01]  /*4800*/  FFMA.FTZ R100, R59, R74.reuse, -R26 ;  /* 0x0000004a3b647223 */ /* 0x080fe2000001081a */
[----:B------:R-:W0:Y:S01]  /*4810*/  MUFU.EX2 R21, R21 ;  /* 0x0000001500157308 */ /* 0x000e220000000800 */
[----:B--2---:R-:W-:Y:S01]  /*4820*/  FADD.FTZ R23, R121, R8 ;  /* 0x0000000879177221 */ /* 0x004fe20000010000 */
[----:B------:R-:W-:Y:S01]  /*4830*/  F2FP.BF16.F32.PACK_AB R8, R56, R5 ;  /* 0x000000053808723e */ /* 0x000fe200000010ff */
[-CC-:B------:R-:W-:Y:S01]  /*4840*/  FFMA.FTZ R35, R61, R74.reuse, -R26.reuse ;  /* 0x0000004a3d237223 */ /* 0x180fe2000001081a */
[-CC-:B------:R-:W-:Y:S01]  /*4850*/  FFMA.FTZ R102, R63, R74.reuse, -R26.reuse ;  /* 0x0000004a3f667223 */ /* 0x180fe2000001081a */
[-CC-:B------:R-:W-:Y:S01]  /*4860*/  FFMA.FTZ R47, R65, R74.reuse, -R26.reuse ;  /* 0x0000004a412f7223 */ /* 0x180fe2000001081a */
[-CC-:B------:R-:W-:Y:S01]  /*4870*/  FFMA.FTZ R39, R39, R74.reuse, -R26.reuse ;  /* 0x0000004a27277223 */ /* 0x180fe2000001081a */
[-CC-:B------:R-:W-:Y:S01]  /*4880*/  FFMA.FTZ R84, R67, R74.reuse, -R26.reuse ;  /* 0x0000004a43547223 */ /* 0x180fe2000001081a */
[----:B------:R-:W2:Y:S01]  /*4890*/  MUFU.EX2 R4, R4 ;  /* 0x0000000400047308 */ /* 0x000ea20000000800 */
[----:B-1----:R-:W-:Y:S01]  /*48a0*/  FADD.FTZ R14, R60, R23 ;  /* 0x000000173c0e7221 */ /* 0x002fe20000010000 */
[-CC-:B------:R-:W-:Y:S01]  /*48b0*/  FFMA.FTZ R27, R27, R74.reuse, -R26.reuse ;  /* 0x0000004a1b1b7223 */ /* 0x180fe2000001081a */
[-CC-:B------:R-:W-:Y:S01]  /*48c0*/  FFMA.FTZ R73, R73, R74.reuse, -R26.reuse ;  /* 0x0000004a49497223 */ /* 0x180fe2000001081a */
[-CC-:B------:R-:W-:Y:S01]  /*48d0*/  FFMA.FTZ R75, R75, R74.reuse, -R26.reuse ;  /* 0x0000004a4b4b7223 */ /* 0x180fe2000001081a */
[-CC-:B------:R-:W-:Y:S01]  /*48e0*/  FFMA.FTZ R31, R31, R74.reuse, -R26.reuse ;  /* 0x0000004a1f1f7223 */ /* 0x180fe2000001081a */
[-CC-:B------:R-:W-:Y:S01]  /*48f0*/  FFMA.FTZ R69, R69, R74.reuse, -R26.reuse ;  /* 0x0000004a45457223 */ /* 0x180fe2000001081a */
[----:B------:R-:W-:Y:S01]  /*4900*/  FFMA.FTZ R97, R97, R74, -R26 ;  /* 0x0000004a61617223 */ /* 0x000fe2000001081a */
[----:B------:R-:W1:Y:S01]  /*4910*/  MUFU.EX2 R7, R7 ;  /* 0x0000000700077308 */ /* 0x000e620000000800 */
[C---:B0-----:R-:W-:Y:S01]  /*4920*/  FADD.FTZ R23, R21.reuse, R14 ;  /* 0x0000000e15177221 */ /* 0x041fe20000010000 */
[----:B------:R-:W-:Y:S01]  /*4930*/  F2FP.BF16.F32.PACK_AB R14, R21, R60 ;  /* 0x0000003c150e723e */ /* 0x000fe200000010ff */
[----:B------:R-:W-:Y:S01]  /*4940*/  FADD.FTZ R21, R25, R54 ;  /* 0x0000003619157221 */ /* 0x000fe20000010000 */
[-CC-:B------:R-:W-:Y:S01]  /*4950*/  FFMA.FTZ R49, R101, R74.reuse, -R26.reuse ;  /* 0x0000004a65317223 */ /* 0x180fe2000001081a */
[-CC-:B------:R-:W-:Y:S01]  /*4960*/  FFMA.FTZ R107, R107, R74.reuse, -R26.reuse ;  /* 0x0000004a6b6b7223 */ /* 0x180fe2000001081a */
[-CC-:B------:R-:W-:Y:S01]  /*4970*/  FFMA.FTZ R111, R111, R74.reuse, -R26.reuse ;  /* 0x0000004a6f6f7223 */ /* 0x180fe2000001081a */
[----:B------:R-:W-:Y:S01]  /*4980*/  FADD.FTZ R56, R20, R21 ;  /* 0x0000001514387221 */ /* 0x000fe20000010000 */
[----:B------:R-:W0:Y:S01]  /*4990*/  MUFU.EX2 R41, R41 ;  /* 0x0000002900297308 */ /* 0x000e220000000800 */
[----:B--2---:R-:W-:Y:S01]  /*49a0*/  FADD.FTZ R54, R4, R23 ;  /* 0x0000001704367221 */ /* 0x004fe20000010000 */
[----:B------:R-:W-:Y:S01]  /*49b0*/  FFMA.FTZ R117, R117, R74, -R26 ;  /* 0x0000004a75757223 */ /* 0x000fe2000001081a */
[----:B------:R-:W-:Y:S01]  /*49c0*/  FADD.FTZ R23, R37, R56 ;  /* 0x0000003825177221 */ /* 0x000fe20000010000 */
[----:B------:R-:W-:Y:S01]  /*49d0*/  LEA R5, R51, UR37, 0x1 ;  /* 0x0000002533057c11 */ /* 0x000fe2000f8e08ff */
[----:B------:R-:W-:Y:S01]  /*49e0*/  IMAD.MOV.U32 R67, RZ, RZ, R71 ;  /* 0x000000ffff437224 */ /* 0x000fe200078e0047 */
[----:B------:R-:W-:Y:S01]  /*49f0*/  F2FP.BF16.F32.PACK_AB R15, R95, R12 ;  /* 0x0000000c5f0f723e */ /* 0x000fe200000010ff */
[----:B------:R-:W-:Y:S01]  /*4a00*/  FADD.FTZ R56, R22, R23 ;  /* 0x0000001716387221 */ /* 0x000fe20000010000 */
[----:B------:R-:W2:Y:S01]  /*4a10*/  MUFU.EX2 R46, R46 ;  /* 0x0000002e002e7308 */ /* 0x000ea20000000800 */
[----:B-1----:R-:W-:Y:S01]  /*4a20*/  FADD.FTZ R54, R7, R54 ;  /* 0x0000003607367221 */ /* 0x002fe20000010000 */
[----:B------:R1:W-:Y:S01]  /*4a30*/  STSM.16.M88.4 [R5+0x24300], R8 ;  /* 0x0243000805007844 */ /* 0x0003e20000000200 */
[----:B------:R-:W-:Y:S01]  /*4a40*/  FADD.FTZ R23, R81, R56 ;  /* 0x0000003851177221 */ /* 0x000fe20000010000 */
[----:B------:R-:W-:Y:S01]  /*4a50*/  F2FP.BF16.F32.PACK_AB R12, R121, R58 ;  /* 0x0000003a790c723e */ /* 0x000fe200000010ff */
[----:B------:R-:W-:Y:S01]  /*4a60*/  IMAD.MOV.U32 R65, RZ, RZ, R71 ;  /* 0x000000ffff417224 */ /* 0x000fe200078e0047 */
[-C--:B------:R-:W-:Y:S01]  /*4a70*/  MOV R64, R71.reuse ;  /* 0x0000004700407202 */ /* 0x080fe20000000f00 */
[----:B------:R-:W-:Y:S01]  /*4a80*/  FADD.FTZ R56, R24, R23 ;  /* 0x0000001718387221 */ /* 0x000fe20000010000 */
[----:B------:R-:W3:Y:S01]  /*4a90*/  MUFU.EX2 R43, R43 ;  /* 0x0000002b002b7308 */ /* 0x000ee20000000800 */
[----:B0-----:R-:W-:Y:S01]  /*4aa0*/  FADD.FTZ R21, R41, R54 ;  /* 0x0000003629157221 */ /* 0x001fe20000010000 */
[----:B------:R-:W-:Y:S01]  /*4ab0*/  STSM.16.M88.4 [R5+0x25b00], R12 ;  /* 0x025b000c05007844 */ /* 0x000fe20000000200 */
[----:B------:R-:W-:Y:S01]  /*4ac0*/  FADD.FTZ R23, R83, R56 ;  /* 0x0000003853177221 */ /* 0x000fe20000010000 */
[--C-:B------:R-:W-:Y:S01]  /*4ad0*/  IMAD.MOV.U32 R63, RZ, RZ, R71.reuse ;  /* 0x000000ffff3f7224 */ /* 0x100fe200078e0047 */
[----:B------:R-:W-:Y:S01]  /*4ae0*/  MOV R57, R71 ;  /* 0x0000004700397202 */ /* 0x000fe20000000f00 */
[----:B------:R-:W-:-:S02]  /*4af0*/  IMAD.MOV.U32 R62, RZ, RZ, R71 ;  /* 0x000000ffff3e7224 */ /* 0x000fc400078e0047 */
[----:B------:R-:W-:Y:S01]  /*4b00*/  FADD.FTZ R26, R6, R23 ;  /* 0x00000017061a7221 */ /* 0x000fe20000010000 */
[----:B------:R-:W0:Y:S01]  /*4b10*/  MUFU.EX2 R48, R48 ;  /* 0x0000003000307308 */ /* 0x000e220000000800 */
[----:B--2---:R-:W-:Y:S01]  /*4b20*/  FADD.FTZ R54, R46, R21 ;  /* 0x000000152e367221 */ /* 0x004fe20000010000 */
[--C-:B------:R-:W-:Y:S02]  /*4b30*/  IMAD.MOV.U32 R61, RZ, RZ, R71.reuse ;  /* 0x000000ffff3d7224 */ /* 0x100fe400078e0047 */
[--C-:B------:R-:W-:Y:S02]  /*4b40*/  IMAD.MOV.U32 R60, RZ, RZ, R71.reuse ;  /* 0x000000ffff3c7224 */ /* 0x100fe400078e0047 */
[--C-:B------:R-:W-:Y:S02]  /*4b50*/  IMAD.MOV.U32 R59, RZ, RZ, R71.reuse ;  /* 0x000000ffff3b7224 */ /* 0x100fe400078e0047 */
[----:B------:R-:W2:Y:S01]  /*4b60*/  MUFU.EX2 R45, R45 ;  /* 0x0000002d002d7308 */ /* 0x000ea20000000800 */
[----:B---3--:R-:W-:Y:S01]  /*4b70*/  FADD.FTZ R21, R43, R54 ;  /* 0x000000362b157221 */ /* 0x008fe20000010000 */
[----:B------:R-:W-:-:S02]  /*4b80*/  IMAD.MOV.U32 R58, RZ, RZ, R71 ;  /* 0x000000ffff3a7224 */ /* 0x000fc400078e0047 */
[--C-:B------:R-:W-:Y:S02]  /*4b90*/  IMAD.MOV.U32 R56, RZ, RZ, R71.reuse ;  /* 0x000000ffff387224 */ /* 0x100fe400078e0047 */
[----:B------:R-:W-:Y:S02]  /*4ba0*/  IMAD.MOV.U32 R53, RZ, RZ, R71 ;  /* 0x000000ffff357224 */ /* 0x000fe400078e0047 */
[----:B------:R-:W3:Y:S01]  /*4bb0*/  MUFU.EX2 R50, R50 ;  /* 0x0000003200327308 */ /* 0x000ee20000000800 */
[----:B0-----:R-:W-:Y:S01]  /*4bc0*/  FADD.FTZ R54, R48, R21 ;  /* 0x0000001530367221 */ /* 0x001fe20000010000 */
[----:B------:R-:W-:-:S06]  /*4bd0*/  IMAD.MOV.U32 R51, RZ, RZ, R71 ;  /* 0x000000ffff337224 */ /* 0x000fcc00078e0047 */
[----:B------:R0:W4:Y:S01]  /*4be0*/  MUFU.EX2 R16, R55 ;  /* 0x0000003700107308 */ /* 0x0001220000000800 */
[----:B--2---:R-:W-:Y:S01]  /*4bf0*/  FADD.FTZ R21, R45, R54 ;  /* 0x000000362d157221 */ /* 0x004fe20000010000 */
[----:B------:R-:W-:-:S06]  /*4c00*/  IMAD.MOV.U32 R54, RZ, RZ, R71 ;  /* 0x000000ffff367224 */ /* 0x000fcc00078e0047 */
[----:B------:R-:W2:Y:S01]  /*4c10*/  MUFU.EX2 R19, R19 ;  /* 0x0000001300137308 */ /* 0x000ea20000000800 */
[----:B---3--:R-:W-:Y:S01]  /*4c20*/  FADD.FTZ R23, R50, R21 ;  /* 0x0000001532177221 */ /* 0x008fe20000010000 */
[----:B------:R-:W-:Y:S01]  /*4c30*/  F2FP.BF16.F32.PACK_AB R21, R25, R18 ;  /* 0x000000121915723e */ /* 0x000fe200000010ff */
[--C-:B0-----:R-:W-:Y:S01]  /*4c40*/  IMAD.MOV.U32 R55, RZ, RZ, R71.reuse ;  /* 0x000000ffff377224 */ /* 0x101fe200078e0047 */
[----:B------:R-:W-:Y:S02]  /*4c50*/  F2FP.BF16.F32.PACK_AB R25, R81, R22 ;  /* 0x000000165119723e */ /* 0x000fe400000010ff */
[----:B------:R-:W-:Y:S01]  /*4c60*/  F2FP.BF16.F32.PACK_AB R22, R46, R41 ;  /* 0x000000292e16723e */ /* 0x000fe200000010ff */
[----:B------:R-:W-:Y:S01]  /*4c70*/  IMAD.MOV.U32 R46, RZ, RZ, R71 ;  /* 0x000000ffff2e7224 */ /* 0x000fe200078e0047 */
[----:B------:R-:W1:Y:S01]  /*4c80*/  MUFU.EX2 R33, R33 ;  /* 0x0000002100217308 */ /* 0x000e620000000800 */
[----:B----4-:R-:W-:Y:S01]  /*4c90*/  FADD.FTZ R18, R16, R23 ;  /* 0x0000001710127221 */ /* 0x010fe20000010000 */
[----:B------:R-:W-:Y:S01]  /*4ca0*/  F2FP.BF16.F32.PACK_AB R23, R37, R20 ;  /* 0x000000142517723e */ /* 0x000fe200000010ff */
[--C-:B------:R-:W-:Y:S01]  /*4cb0*/  IMAD.MOV.U32 R41, RZ, RZ, R71.reuse ;  /* 0x000000ffff297224 */ /* 0x100fe200078e0047 */
[----:B------:R-:W-:Y:S01]  /*4cc0*/  F2FP.BF16.F32.PACK_AB R20, R7, R4 ;  /* 0x000000040714723e */ /* 0x000fe200000010ff */
[----:B------:R-:W-:-:S03]  /*4cd0*/  IMAD.MOV.U32 R37, RZ, RZ, R71 ;  /* 0x000000ffff257224 */ /* 0x000fc600078e0047 */
[----:B------:R-:W-:Y:S01]  /*4ce0*/  MUFU.EX2 R32, R32 ;  /* 0x0000002000207308 */ /* 0x000fe20000000800 */
[----:B--2---:R-:W-:Y:S01]  /*4cf0*/  FADD.FTZ R18, R19, R18 ;  /* 0x0000001213127221 */ /* 0x004fe20000010000 */
[----:B------:R-:W-:Y:S06]  /*4d00*/  STSM.16.M88.4 [R5+0x27300], R20 ;  /* 0x0273001405007844 */ /* 0x000fec0000000200 */
[----:B------:R-:W0:Y:S01]  /*4d10*/  MUFU.EX2 R52, R52 ;  /* 0x0000003400347308 */ /* 0x000e220000000800 */
[----:B-1----:R-:W-:-:S07]  /*4d20*/  FADD.FTZ R9, R33, R18 ;  /* 0x0000001221097221 */ /* 0x002fce0000010000 */
[----:B------:R-:W1:Y:S08]  /*4d30*/  MUFU.EX2 R99, R99 ;  /* 0x0000006300637308 */ /* 0x000e700000000800 */
[----:B------:R2:W-:Y:S01]  /*4d40*/  MUFU.EX2 R86, R27 ;  /* 0x0000001b00567308 */ /* 0x0005e20000000800 */
[C---:B0-----:R-:W-:Y:S01]  /*4d50*/  FADD.FTZ R9, R52.reuse, R9 ;  /* 0x0000000934097221 */ /* 0x041fe20000010000 */
[----:B------:R-:W-:Y:S01]  /*4d60*/  F2FP.BF16.F32.PACK_AB R10, R52, R33 ;  /* 0x00000021340a723e */ /* 0x000fe200000010ff */
[----:B------:R-:W-:-:S02]  /*4d70*/  IMAD.MOV.U32 R52, RZ, RZ, R71 ;  /* 0x000000ffff347224 */ /* 0x000fc400078e0047 */
[----:B------:R-:W-:-:S03]  /*4d80*/  IMAD.MOV.U32 R33, RZ, RZ, R71 ;  /* 0x000000ffff217224 */ /* 0x000fc600078e0047 */
[----:B------:R-:W0:Y:S01]  /*4d90*/  MUFU.EX2 R100, R100 ;  /* 0x0000006400647308 */ /* 0x000e220000000800 */
[----:B--2---:R-:W-:Y:S01]  /*4da0*/  FADD.FTZ R27, R29, R26 ;  /* 0x0000001a1d1b7221 */ /* 0x004fe20000010000 */
[----:B-1----:R-:W-:-:S03]  /*4db0*/  F2FP.BF16.F32.PACK_AB R101, R99, R32 ;  /* 0x000000206365723e */ /* 0x002fc600000010ff */
[----:B------:R-:W-:Y:S01]  /*4dc0*/  FADD.FTZ R26, R28, R27 ;  /* 0x0000001b1c1a7221 */ /* 0x000fe20000010000 */
[----:B------:R-:W-:Y:S02]  /*4dd0*/  F2FP.BF16.F32.PACK_AB R27, R83, R24 ;  /* 0x00000018531b723e */ /* 0x000fe400000010ff */
[----:B------:R-:W1:Y:S01]  /*4de0*/  MUFU.EX2 R40, R125 ;  /* 0x0000007d00287308 */ /* 0x000e620000000800 */
[C---:B------:R-:W-:Y:S01]  /*4df0*/  FADD.FTZ R11, R77.reuse, R26 ;  /* 0x0000001a4d0b7221 */ /* 0x040fe20000010000 */
[----:B------:R-:W-:Y:S01]  /*4e00*/  F2FP.BF16.F32.PACK_AB R24, R48, R43 ;  /* 0x0000002b3018723e */ /* 0x000fe200000010ff */
[----:B------:R-:W-:Y:S01]  /*4e10*/  IMAD.MOV.U32 R48, RZ, RZ, R71 ;  /* 0x000000ffff307224 */ /* 0x000fe200078e0047 */
[----:B------:R-:W-:Y:S01]  /*4e20*/  F2FP.BF16.F32.PACK_AB R26, R50, R45 ;  /* 0x0000002d321a723e */ /* 0x000fe200000010ff */
[----:B------:R-:W-:Y:S01]  /*4e30*/  FADD.FTZ R8, R32, R11 ;  /* 0x0000000b20087221 */ /* 0x000fe20000010000 */
[----:B------:R-:W-:Y:S01]  /*4e40*/  F2FP.BF16.F32.PACK_AB R11, R77, R28 ;  /* 0x0000001c4d0b723e */ /* 0x000fe200000010ff */
[----:B------:R-:W-:Y:S01]  /*4e50*/  IMAD.MOV.U32 R45, RZ, RZ, R71 ;  /* 0x000000ffff2d7224 */ /* 0x000fe200078e0047 */
[----:B------:R-:W2:Y:S01]  /*4e60*/  MUFU.EX2 R35, R35 ;  /* 0x0000002300237308 */ /* 0x000ea20000000800 */
[----:B------:R-:W-:Y:S01]  /*4e70*/  FADD.FTZ R7, R99, R8 ;  /* 0x0000000863077221 */ /* 0x000fe20000010000 */
[----:B0-----:R-:W-:Y:S01]  /*4e80*/  FADD.FTZ R4, R100, R9 ;  /* 0x0000000964047221 */ /* 0x001fe20000010000 */
[----:B------:R0:W-:Y:S01]  /*4e90*/  STSM.16.M88.4 [R5+0x28b00], R24 ;  /* 0x028b001805007844 */ /* 0x0001e20000000200 */
[-C--:B------:R-:W-:Y:S01]  /*4ea0*/  MOV R50, R71.reuse ;  /* 0x0000004700327202 */ /* 0x080fe20000000f00 */
[--C-:B------:R-:W-:Y:S01]  /*4eb0*/  IMAD.MOV.U32 R32, RZ, RZ, R71.reuse ;  /* 0x000000ffff207224 */ /* 0x100fe200078e0047 */
[----:B------:R-:W-:Y:S01]  /*4ec0*/  MOV R43, R71 ;  /* 0x00000047002b7202 */ /* 0x000fe20000000f00 */
[----:B------:R-:W-:Y:S01]  /*4ed0*/  IMAD.MOV.U32 R28, RZ, RZ, R71 ;  /* 0x000000ffff1c7224 */ /* 0x000fe200078e0047 */
[----:B------:R-:W3:Y:S01]  /*4ee0*/  MUFU.EX2 R103, R103 ;  /* 0x0000006700677308 */ /* 0x000ee20000000800 */
[----:B-1----:R-:W-:-:S07]  /*4ef0*/  FADD.FTZ R8, R40, R7 ;  /* 0x0000000728087221 */ /* 0x002fce0000010000 */
[----:B------:R-:W1:Y:S01]  /*4f00*/  MUFU.EX2 R102, R102 ;  /* 0x0000006600667308 */ /* 0x000e620000000800 */
[C---:B--2---:R-:W-:Y:S01]  /*4f10*/  FADD.FTZ R7, R35.reuse, R4 ;  /* 0x0000000423077221 */ /* 0x044fe20000010000 */
[----:B------:R-:W-:Y:S01]  /*4f20*/  F2FP.BF16.F32.PACK_AB R100, R35, R100 ;  /* 0x000000642364723e */ /* 0x000fe200000010ff */
[--C-:B------:R-:W-:Y:S02]  /*4f30*/  IMAD.MOV.U32 R35, RZ, RZ, R71.reuse ;  /* 0x000000ffff237224 */ /* 0x100fe400078e0047 */
[--C-:B0-----:R-:W-:Y:S02]  /*4f40*/  IMAD.MOV.U32 R27, RZ, RZ, R71.reuse ;  /* 0x000000ffff1b7224 */ /* 0x101fe400078e0047 */
[--C-:B------:R-:W-:Y:S01]  /*4f50*/  IMAD.MOV.U32 R26, RZ, RZ, R71.reuse ;  /* 0x000000ffff1a7224 */ /* 0x100fe200078e0047 */
[----:B------:R-:W0:Y:S01]  /*4f60*/  MUFU.EX2 R30, R30 ;  /* 0x0000001e001e7308 */ /* 0x000e220000000800 */
[C---:B---3--:R-:W-:Y:S01]  /*4f70*/  FADD.FTZ R9, R103.reuse, R8 ;  /* 0x0000000867097221 */ /* 0x048fe20000010000 */
[----:B------:R-:W-:Y:S01]  /*4f80*/  F2FP.BF16.F32.PACK_AB R103, R103, R40 ;  /* 0x000000286767723e */ /* 0x000fe200000010ff */
[----:B------:R-:W-:-:S02]  /*4f90*/  IMAD.MOV.U32 R40, RZ, RZ, R71 ;  /* 0x000000ffff287224 */ /* 0x000fc400078e0047 */
[--C-:B------:R-:W-:Y:S02]  /*4fa0*/  IMAD.MOV.U32 R25, RZ, RZ, R71.reuse ;  /* 0x000000ffff197224 */ /* 0x100fe400078e0047 */
[----:B------:R-:W-:Y:S01]  /*4fb0*/  IMAD.MOV.U32 R24, RZ, RZ, R71 ;  /* 0x000000ffff187224 */ /* 0x000fe200078e0047 */
[----:B------:R-:W2:Y:S01]  /*4fc0*/  MUFU.EX2 R47, R47 ;  /* 0x0000002f002f7308 */ /* 0x000ea20000000800 */
[----:B-1----:R-:W-:-:S07]  /*4fd0*/  FADD.FTZ R4, R102, R7 ;  /* 0x0000000766047221 */ /* 0x002fce0000010000 */
[----:B------:R-:W1:Y:S01]  /*4fe0*/  MUFU.EX2 R85, R85 ;  /* 0x0000005500557308 */ /* 0x000e620000000800 */
[----:B0-----:R-:W-:Y:S01]  /*4ff0*/  FADD.FTZ R8, R30, R9 ;  /* 0x000000091e087221 */ /* 0x001fe20000010000 */
[----:B------:R-:W-:Y:S02]  /*5000*/  F2FP.BF16.F32.PACK_AB R9, R29, R6 ;  /* 0x000000061d09723e */ /* 0x000fe400000010ff */
[----:B------:R-:W-:-:S04]  /*5010*/  MOV R29, R71 ;  /* 0x00000047001d7202 */ /* 0x000fc80000000f00 */
[----:B------:R-:W0:Y:S01]  /*5020*/  MUFU.EX2 R39, R39 ;  /* 0x0000002700277308 */ /* 0x000e220000000800 */
[C---:B--2---:R-:W-:Y:S01]  /*5030*/  FADD.FTZ R4, R47.reuse, R4 ;  /* 0x000000042f047221 */ /* 0x044fe20000010000 */
[----:B------:R-:W-:Y:S01]  /*5040*/  F2FP.BF16.F32.PACK_AB R102, R47, R102 ;  /* 0x000000662f66723e */ /* 0x000fe200000010ff */
[----:B------:R-:W-:-:S05]  /*5050*/  IMAD.MOV.U32 R47, RZ, RZ, R71 ;  /* 0x000000ffff2f7224 */ /* 0x000fca00078e0047 */
[----:B------:R-:W2:Y:S01]  /*5060*/  MUFU.EX2 R34, R34 ;  /* 0x0000002200227308 */ /* 0x000ea20000000800 */
[----:B-1----:R-:W-:Y:S01]  /*5070*/  FADD.FTZ R13, R85, R8 ;  /* 0x00000008550d7221 */ /* 0x002fe20000010000 */
[----:B------:R-:W-:Y:S02]  /*5080*/  F2FP.BF16.F32.PACK_AB R8, R19, R16 ;  /* 0x000000101308723e */ /* 0x000fe400000010ff */
[----:B------:R-:W-:Y:S01]  /*5090*/  F2FP.BF16.F32.PACK_AB R85, R85, R30 ;  /* 0x0000001e5555723e */ /* 0x000fe200000010ff */
[----:B------:R-:W-:Y:S02]  /*50a0*/  IMAD.MOV.U32 R30, RZ, RZ, R71 ;  /* 0x000000ffff1e7224 */ /* 0x000fe400078e0047 */
[----:B------:R1:W-:Y:S01]  /*50b0*/  STSM.16.M88.4 [R5+0x2a300], R8 ;  /* 0x02a3000805007844 */ /* 0x0003e20000000200 */
[----:B------:R-:W3:Y:S01]  /*50c0*/  MUFU.EX2 R84, R84 ;  /* 0x0000005400547308 */ /* 0x000ee20000000800 */
[----:B0-----:R-:W-:Y:S02]  /*50d0*/  FADD.FTZ R7, R39, R4 ;  /* 0x0000000427077221 */ /* 0x001fe40000010000 */
[----:B------:R0:W-:Y:S05]  /*50e0*/  STSM.16.M88.4 [R5+0x2bb00], R100 ;  /* 0x02bb006405007844 */ /* 0x0001ea0000000200 */
[----:B------:R-:W4:Y:S01]  /*50f0*/  MUFU.EX2 R87, R87 ;  /* 0x0000005700577308 */ /* 0x000f220000000800 */
[----:B--2---:R-:W-:-:S07]  /*5100*/  FADD.FTZ R4, R34, R13 ;  /* 0x0000000d22047221 */ /* 0x004fce0000010000 */
[----:B------:R-:W2:Y:S01]  /*5110*/  MUFU.EX2 R38, R38 ;  /* 0x0000002600267308 */ /* 0x000ea20000000800 */
[C---:B---3--:R-:W-:Y:S01]  /*5120*/  FADD.FTZ R7, R84.reuse, R7 ;  /* 0x0000000754077221 */ /* 0x048fe20000010000 */
[----:B------:R-:W-:Y:S01]  /*5130*/  F2FP.BF16.F32.PACK_AB R84, R84, R39 ;  /* 0x000000275454723e */ /* 0x000fe200000010ff */
[----:B------:R-:W-:Y:S02]  /*5140*/  IMAD.MOV.U32 R39, RZ, RZ, R71 ;  /* 0x000000ffff277224 */ /* 0x000fe400078e0047 */
[----:B------:R-:W-:-:S03]  /*5150*/  FADD.FTZ R6, R86, R7 ;  /* 0x0000000756067221 */ /* 0x000fc60000010000 */
[----:B------:R-:W3:Y:S01]  /*5160*/  MUFU.EX2 R73, R73 ;  /* 0x0000004900497308 */ /* 0x000ee20000000800 */
[C---:B----4-:R-:W-:Y:S01]  /*5170*/  FADD.FTZ R13, R87.reuse, R4 ;  /* 0x00000004570d7221 */ /* 0x050fe20000010000 */
[----:B------:R-:W-:Y:S01]  /*5180*/  F2FP.BF16.F32.PACK_AB R87, R87, R34 ;  /* 0x000000225757723e */ /* 0x000fe200000010ff */
[----:B------:R-:W-:-:S05]  /*5190*/  IMAD.MOV.U32 R34, RZ, RZ, R71 ;  /* 0x000000ffff227224 */ /* 0x000fca00078e0047 */
[----:B------:R-:W4:Y:S01]  /*51a0*/  MUFU.EX2 R105, R105 ;  /* 0x0000006900697308 */ /* 0x000f220000000800 */
[----:B--2---:R-:W-:-:S07]  /*51b0*/  FADD.FTZ R12, R38, R13 ;  /* 0x0000000d260c7221 */ /* 0x004fce0000010000 */
[----:B------:R-:W2:Y:S01]  /*51c0*/  MUFU.EX2 R75, R75 ;  /* 0x0000004b004b7308 */ /* 0x000ea20000000800 */
[C---:B---3--:R-:W-:Y:S01]  /*51d0*/  FADD.FTZ R6, R73.reuse, R6 ;  /* 0x0000000649067221 */ /* 0x048fe20000010000 */
[----:B------:R-:W-:-:S05]  /*51e0*/  F2FP.BF16.F32.PACK_AB R86, R73, R86 ;  /* 0x000000564956723e */ /* 0x000fca00000010ff */
[----:B------:R0:W-:Y:S01]  /*51f0*/  STSM.16.M88.4 [R5+0x2d300], R84 ;  /* 0x02d3005405007844 */ /* 0x0001e20000000200 */
[----:B------:R-:W3:Y:S01]  /*5200*/  MUFU.EX2 R42, R42 ;  /* 0x0000002a002a7308 */ /* 0x000ee20000000800 */
[C---:B----4-:R-:W-:Y:S01]  /*5210*/  FADD.FTZ R13, R105.reuse, R12 ;  /* 0x0000000c690d7221 */ /* 0x050fe20000010000 */
[----:B------:R-:W-:Y:S01]  /*5220*/  F2FP.BF16.F32.PACK_AB R105, R105, R38 ;  /* 0x000000266969723e */ /* 0x000fe200000010ff */
[----:B------:R-:W-:-:S05]  /*5230*/  IMAD.MOV.U32 R38, RZ, RZ, R71 ;  /* 0x000000ffff267224 */ /* 0x000fca00078e0047 */
[----:B------:R-:W4:Y:S01]  /*5240*/  MUFU.EX2 R109, R109 ;  /* 0x0000006d006d7308 */ /* 0x000f220000000800 */
[----:B--2---:R-:W-:-:S07]  /*5250*/  FADD.FTZ R7, R75, R6 ;  /* 0x000000064b077221 */ /* 0x004fce0000010000 */
[----:B------:R2:W5:Y:S01]  /*5260*/  MUFU.EX2 R104, R31 ;  /* 0x0000001f00687308 */ /* 0x0005620000000800 */
[----:B---3--:R-:W-:-:S07]  /*5270*/  FADD.FTZ R6, R42, R13 ;  /* 0x0000000d2a067221 */ /* 0x008fce0000010000 */
[----:B------:R-:W3:Y:S01]  /*5280*/  MUFU.EX2 R69, R69 ;  /* 0x0000004500457308 */ /* 0x000ee20000000800 */
[----:B----4-:R-:W-:Y:S01]  /*5290*/  FADD.FTZ R13, R109, R6 ;  /* 0x000000066d0d7221 */ /* 0x010fe20000010000 */
[----:B--2---:R-:W-:-:S06]  /*52a0*/  IMAD.MOV.U32 R31, RZ, RZ, R71 ;  /* 0x000000ffff1f7224 */ /* 0x004fcc00078e0047 */
[----:B------:R-:W2:Y:S01]  /*52b0*/  MUFU.EX2 R44, R44 ;  /* 0x0000002c002c7308 */ /* 0x000ea20000000800 */
[C---:B-----5:R-:W-:Y:S01]  /*52c0*/  FADD.FTZ R12, R104.reuse, R7 ;  /* 0x00000007680c7221 */ /* 0x060fe20000010000 */
[----:B------:R-:W-:-:S06]  /*52d0*/  F2FP.BF16.F32.PACK_AB R104, R104, R75 ;  /* 0x0000004b6868723e */ /* 0x000fcc00000010ff */
[----:B------:R-:W1:Y:S01]  /*52e0*/  MUFU.EX2 R106, R97 ;  /* 0x00000061006a7308 */ /* 0x000e620000000800 */
[----:B---3--:R-:W-:-:S07]  /*52f0*/  FADD.FTZ R7, R69, R12 ;  /* 0x0000000c45077221 */ /* 0x008fce0000010000 */
[----:B------:R-:W3:Y:S01]  /*5300*/  MUFU.EX2 R115, R115 ;  /* 0x0000007300737308 */ /* 0x000ee20000000800 */
[----:B--2---:R-:W-:-:S07]  /*5310*/  FADD.FTZ R12, R44, R13 ;  /* 0x0000000d2c0c7221 */ /* 0x004fce0000010000 */
[----:B------:R-:W-:Y:S01]  /*5320*/  MUFU.EX2 R36, R36 ;  /* 0x0000002400247308 */ /* 0x000fe20000000800 */
[C---:B-1----:R-:W-:Y:S01]  /*5330*/  FADD.FTZ R8, R106.reuse, R7 ;  /* 0x000000076a087221 */ /* 0x042fe20000010000 */
[----:B------:R-:W-:Y:S01]  /*5340*/  F2FP.BF16.F32.PACK_AB R106, R106, R69 ;  /* 0x000000456a6a723e */ /* 0x000fe200000010ff */
[----:B------:R-:W-:-:S05]  /*5350*/  IMAD.MOV.U32 R69, RZ, RZ, R71 ;  /* 0x000000ffff457224 */ /* 0x000fca00078e0047 */
[----:B------:R-:W1:Y:S01]  /*5360*/  MUFU.EX2 R113, R113 ;  /* 0x0000007100717308 */ /* 0x000e620000000800 */
[C---:B---3--:R-:W-:Y:S01]  /*5370*/  FADD.FTZ R9, R115.reuse, R12 ;  /* 0x0000000c73097221 */ /* 0x048fe20000010000 */
[----:B------:R-:W-:Y:S01]  /*5380*/  F2FP.BF16.F32.PACK_AB R13, R115, R44 ;  /* 0x0000002c730d723e */ /* 0x000fe200000010ff */
[----:B------:R-:W-:-:S05]  /*5390*/  IMAD.MOV.U32 R44, RZ, RZ, R71 ;  /* 0x000000ffff2c7224 */ /* 0x000fca00078e0047 */
[----:B------:R-:W2:Y:S08]  /*53a0*/  MUFU.EX2 R49, R49 ;  /* 0x0000003100317308 */ /* 0x000eb00000000800 */
[----:B------:R3:W4:Y:S01]  /*53b0*/  MUFU.EX2 R4, R107 ;  /* 0x0000006b00047308 */ /* 0x0007220000000800 */
[----:B-1----:R-:W-:Y:S01]  /*53c0*/  F2FP.BF16.F32.PACK_AB R15, R113, R36 ;  /* 0x00000024710f723e */ /* 0x002fe200000010ff */
[----:B------:R-:W-:-:S06]  /*53d0*/  FADD.FTZ R36, R36, R9 ;  /* 0x0000000924247221 */ /* 0x000fcc0000010000 */
[----:B------:R-:W-:Y:S01]  /*53e0*/  MUFU.EX2 R111, R111 ;  /* 0x0000006f006f7308 */ /* 0x000fe20000000800 */
[----:B---3--:R-:W-:Y:S01]  /*53f0*/  F2FP.BF16.F32.PACK_AB R107, R109, R42 ;  /* 0x0000002a6d6b723e */ /* 0x008fe200000010ff */
[----:B--2---:R-:W-:Y:S01]  /*5400*/  FADD.FTZ R7, R49, R8 ;  /* 0x0000000831077221 */ /* 0x004fe20000010000 */
[----:B------:R-:W-:-:S03]  /*5410*/  IMAD.MOV.U32 R42, RZ, RZ, R71 ;  /* 0x000000ffff2a7224 */ /* 0x000fc600078e0047 */
[----:B------:R0:W-:Y:S02]  /*5420*/  STSM.16.M88.4 [R5+0x2eb00], R104 ;  /* 0x02eb006805007844 */ /* 0x0001e40000000200 */
[----:B------:R-:W1:Y:S01]  /*5430*/  MUFU.EX2 R6, R117 ;  /* 0x0000007500067308 */ /* 0x000e620000000800 */
[C---:B----4-:R-:W-:Y:S01]  /*5440*/  F2FP.BF16.F32.PACK_AB R12, R4.reuse, R49 ;  /* 0x00000031040c723e */ /* 0x050fe200000010ff */
[----:B------:R-:W-:Y:S01]  /*5450*/  FADD.FTZ R8, R4, R7 ;  /* 0x0000000704087221 */ /* 0x000fe20000010000 */
[----:B------:R-:W-:Y:S02]  /*5460*/  VIADD R7, R17, 0xfffffffe ;  /* 0xfffffffe11077836 */ /* 0x000fe40000000000 */
[----:B------:R-:W-:-:S03]  /*5470*/  IMAD.MOV.U32 R49, RZ, RZ, R71 ;  /* 0x000000ffff317224 */ /* 0x000fc600078e0047 */
[----:B------:R-:W-:Y:S02]  /*5480*/  ISETP.GE.AND P2, PT, R7, R144, PT ;  /* 0x000000900700720c */ /* 0x000fe40003f46270 */
[C---:B-1----:R-:W-:Y:S01]  /*5490*/  F2FP.BF16.F32.PACK_AB R14, R6.reuse, R111 ;  /* 0x0000006f060e723e */ /* 0x042fe200000010ff */
[----:B------:R-:W-:Y:S01]  /*54a0*/  FADD.FTZ R111, R111, R8 ;  /* 0x000000086f6f7221 */ /* 0x000fe20000010000 */
[----:B------:R-:W-:Y:S01]  /*54b0*/  FADD.FTZ R8, R113, R36 ;  /* 0x0000002471087221 */ /* 0x000fe20000010000 */
[----:B------:R-:W-:Y:S02]  /*54c0*/  MOV R36, R71 ;  /* 0x0000004700247202 */ /* 0x000fe40000000f00 */
[----:B------:R0:W-:Y:S01]  /*54d0*/  STSM.16.M88.4 [R5+0x30300], R12 ;  /* 0x0303000c05007844 */ /* 0x0001e20000000200 */
[----:B------:R-:W-:Y:S01]  /*54e0*/  FADD.FTZ R4, R6, R111 ;  /* 0x0000006f06047221 */ /* 0x000fe20000010000 */
[----:B------:R-:W-:Y:S01]  /*54f0*/  MOV R6, RZ ;  /* 0x000000ff00067202 */ /* 0x000fe20000000f00 */
[----:B------:R1:W-:Y:S06]  /*5500*/  MEMBAR.ALL.CTA ;  /* 0x0000000000007992 */ /* 0x0003ec0000008000 */
[----:B-1----:R-:W1:Y:S02]  /*5510*/  FENCE.VIEW.ASYNC.S ;  /* 0x00000000000073c6 */ /* 0x002e640000000000 */
[----:B-1----:R-:W-:Y:S01]  /*5520*/  NOP ;  /* 0x0000000000007918 */ /* 0x002fe20000000000 */
[----:B------:R-:W-:Y:S05]  /*5530*/  @!P2 BRA `(.L_x_19) ;  /* 0x000000400070a947 */ /* 0x000fea0003800000 */
[----:B------:R-:W-:Y:S01]  /*5540*/  IMAD.MOV.U32 R10, RZ, RZ, R72 ;  /* 0x000000ffff0a7224 */ /* 0x000fe200078e0048 */
[----:B------:R-:W-:Y:S01]  /*5550*/  MOV R9, R79 ;  /* 0x0000004f00097202 */ /* 0x000fe20000000f00 */
[----:B------:R-:W-:Y:S01]  /*5560*/  IMAD.MOV.U32 R11, RZ, RZ, RZ ;  /* 0x000000ffff0b7224 */ /* 0x000fe200078e00ff */
        /* <DEDUP_REMOVED lines=23> */
[----:B------:R-:W-:Y:S01]  /*56e0*/  CS2R R24, SRZ ;  /* 0x0000000000187805 */ /* 0x000fe2000001ff00 */
[----:B------:R-:W-:Y:S01]  /*56f0*/  UMOV UR43, URZ ;  /* 0x0000003f002b7c82 */ /* 0x000fe20008000000 */
[----:B------:R-:W-:-:S05]  /*5700*/  ULDC UR41, c[0x0][0x9d8] ;  /* 0x0002760000297ab9 */ /* 0x000fca0000000800 */
.L_x_28:
[----:B------:R-:W-:Y:S01]  /*5710*/  UIADD3 UR6, UR43, 0x1, URZ ;  /* 0x000000012b067890 */ /* 0x000fe2000fffe03f */
[----:B------:R-:W-:-:S03]  /*5720*/  ISETP.NE.AND P3, PT, RZ, UR36, PT ;  /* 0x00000024ff007c0c */ /* 0x000fc6000bf65270 */
[----:B------:R-:W-:-:S04]  /*5730*/  UISETP.NE.AND UP0, UPT, UR6, 0x2, UPT ;  /* 0x000000020600788c */ /* 0x000fc8000bf05270 */
[----:B------:R-:W-:Y:S02]  /*5740*/  USEL UR7, URZ, 0x1, UP0 ;  /* 0x000000013f077887 */ /* 0x000fe40008000000 */
[----:B------:R-:W-:-:S04]  /*5750*/  USEL UR6, UR6, URZ, UP0 ;  /* 0x0000003f06067287 */ /* 0x000fc80008000000 */
[----:B------:R-:W-:Y:S02]  /*5760*/  LOP3.LUT R6, R11, UR7, RZ, 0x3c, !PT ;  /* 0x000000070b067c12 */ /* 0x000fe4000f8e3cff */
[----:B------:R-:W-:Y:S01]  /*5770*/  IMAD.U32 R0, RZ, RZ, UR6 ;  /* 0x00000006ff007e24 */ /* 0x000fe2000f8e00ff */
[----:B---3--:R-:W-:Y:S06]  /*5780*/  @P3 BRA `(.L_x_20) ;  /* 0x0000000000283947 */ /* 0x008fec0003800000 */
[----:B------:R-:W-:Y:S05]  /*5790*/  @!P0 BRA `(.L_x_21) ;  /* 0x0000000000048947 */ /* 0x000fea0003800000 */
[----:B------:R-:W-:Y:S01]  /*57a0*/  BPT.TRAP 0x1 ;  /* 0x000000040000795c */ /* 0x000fe20000300000 */
.L_x_21:
[----:B0-----:R-:W-:Y:S02]  /*57b0*/  LEA R13, R0, UR37, 0x3 ;  /* 0x00000025000d7c11 */ /* 0x001fe4000f8e18ff */
[----:B------:R-:W-:-:S04]  /*57c0*/  SHF.L.U32 R12, R6, 0x1f, RZ ;  /* 0x0000001f060c7819 */ /* 0x000fc800000006ff */
[----:B------:R0:W1:Y:S01]  /*57d0*/  SYNCS.PHASECHK.TRANS64.TRYWAIT P2, [R13+URZ+0x31c30], R12 ;  /* 0x031c300c0d0075a7 */ /* 0x000062000804017f */
[----:B------:R-:W-:Y:S05]  /*57e0*/  @!P0 BRA `(.L_x_22) ;  /* 0x0000000000048947 */ /* 0x000fea0003800000 */
[----:B------:R-:W-:Y:S01]  /*57f0*/  BPT.TRAP 0x1 ;  /* 0x000000040000795c */ /* 0x000fe20000300000 */
.L_x_22:
[----:B-1----:R-:W-:Y:S05]  /*5800*/  @P2 BRA `(.L_x_20) ;  /* 0x0000000000082947 */ /* 0x002fea0003800000 */
[----:B------:R-:W1:Y:S02]  /*5810*/  SYNCS.PHASECHK.TRANS64.TRYWAIT P2, [R13+URZ+0x31c30], R12 ;  /* 0x031c300c0d0075a7 */ /* 0x000e64000804017f */
[----:B-1----:R-:W-:Y:S05]  /*5820*/  @!P2 BRA `(.L_x_23) ;  /* 0x0000009c0094a947 */ /* 0x002fea0003800000 */
.L_x_20:
[----:B0-----:R-:W0:Y:S01]  /*5830*/  S2R R14, SR_TID.X ;  /* 0x00000000000e7919 */ /* 0x001e220000002100 */
[----:B------:R-:W-:Y:S01]  /*5840*/  R2UR UR52, R0 ;  /* 0x00000000003472ca */ /* 0x000fe200000e0000 */
[----:B------:R-:W-:Y:S01]  /*5850*/  UMOV UR47, 0x80000020 ;  /* 0x80000020002f7882 */ /* 0x000fe20000000000 */
[C---:B------:R-:W-:Y:S01]  /*5860*/  R2UR UR44, R2.reuse ;  /* 0x00000000022c72ca */ /* 0x040fe200000e0000 */
        /* <DEDUP_REMOVED lines=10> */
[----:B------:R-:W-:Y:S01]  /*5910*/  UIMAD UR52, UR52, 0x6c0, UR42 ;  /* 0x000006c0343478a4 */ /* 0x000fe2000f8e022a */
[C---:B------:R-:W-:Y:S01]  /*5920*/  R2UR UR28, R2.reuse ;  /* 0x00000000021c72ca */ /* 0x040fe200000e0000 */
[----:B------:R-:W-:Y:S01]  /*5930*/  UMOV UR11, 0x80000020 ;  /* 0x80000020000b7882 */ /* 0x000fe20000000000 */
[C---:B------:R-:W-:Y:S01]  /*5940*/  R2UR UR29, R3.reuse ;  /* 0x00000000031d72ca */ /* 0x040fe200000e0000 */
[----:B------:R-:W-:Y:S01]  /*5950*/  UIADD3 UR50, UR52, 0x40, URZ ;  /* 0x0000004034327890 */ /* 0x000fe2000fffe03f */
[----:B------:R-:W-:Y:S01]  /*5960*/  R2UR UR32, R2 ;  /* 0x00000000022072ca */ /* 0x000fe200000e0000 */
[----:B------:R-:W-:Y:S01]  /*5970*/  UIADD3 UR26, UR52, 0x80, URZ ;  /* 0x00000080341a7890 */ /* 0x000fe2000fffe03f */
[----:B------:R-:W-:Y:S01]  /*5980*/  R2UR UR33, R3 ;  /* 0x00000000032172ca */ /* 0x000fe200000e0000 */
[----:B------:R-:W-:Y:S01]  /*5990*/  UMOV UR46, UR52 ;  /* 0x00000034002e7c82 */ /* 0x000fe20008000000 */
[----:B------:R-:W-:-:S02]  /*59a0*/  UIADD3 UR30, UR52, 0xc0, URZ ;  /* 0x000000c0341e7890 */ /* 0x000fc4000fffe03f */
[----:B------:R-:W-:Y:S02]  /*59b0*/  UIADD3 UR34, UR52, 0x100, URZ ;  /* 0x0000010034227890 */ /* 0x000fe4000fffe03f */
[----:B------:R-:W-:Y:S02]  /*59c0*/  UIADD3 UR6, UR52, 0x2, URZ ;  /* 0x0000000234067890 */ /* 0x000fe4000fffe03f */
[----:B------:R-:W-:Y:S02]  /*59d0*/  UIADD3 UR10, UR52, 0x42, URZ ;  /* 0x00000042340a7890 */ /* 0x000fe4000fffe03f */
[----:B------:R-:W-:Y:S01]  /*59e0*/  UIADD3 UR14, UR52, 0x242, URZ ;  /* 0x00000242340e7890 */ /* 0x000fe2000fffe03f */
[----:B0-----:R-:W-:Y:S01]  /*59f0*/  SHF.R.U32.HI R14, RZ, 0x7, R14 ;  /* 0x00000007ff0e7819 */ /* 0x001fe2000001160e */
[----:B------:R-:W-:Y:S01]  /*5a00*/  UMOV UR15, 0x80000020 ;  /* 0x80000020000f7882 */ /* 0x000fe20000000000 */
[----:B------:R-:W-:Y:S01]  /*5a10*/  UIADD3 UR18, UR52, 0x480, URZ ;  /* 0x0000048034127890 */ /* 0x000fe2000fffe03f */
[----:B------:R-:W-:-:S02]  /*5a20*/  UMOV UR19, 0x80000020 ;  /* 0x8000002000137882 */ /* 0x000fc40000000000 */
[----:B-1----:R-:W-:Y:S01]  /*5a30*/  VIADD R12, R14, 0x8 ;  /* 0x000000080e0c7836 */ /* 0x002fe20000000000 */
[----:B------:R-:W-:Y:S01]  /*5a40*/  UIADD3 UR22, UR52, 0x482, URZ ;  /* 0x0000048234167890 */ /* 0x000fe2000fffe03f */
[----:B------:R-:W-:-:S03]  /*5a50*/  UMOV UR23, 0x80000020 ;  /* 0x8000002000177882 */ /* 0x000fc60000000000 */
[----:B------:R0:W-:Y:S06]  /*5a60*/  BAR.SYNC.DEFER_BLOCKING R12, 0x100 ;  /* 0x0004000c0000751d */ /* 0x0001ec0000010000 */
[----:B------:R-:W-:-:S06]  /*5a70*/  WARPGROUP.ARRIVE ;  /* 0x00000000000079c5 */ /* 0x000fcc0000000000 */
[----:B------:R-:W-:Y:S01]  /*5a80*/  HGMMA.64x16x16.F32.BF16 R136, gdesc[UR44], RZ, !UPT, gsb0 ;  /* 0x002000002c8879f0 */ /* 0x000fe2000c0018ff */
[----:B------:R-:W-:Y:S01]  /*5a90*/  R2UR UR44, R2 ;  /* 0x00000000022c72ca */ /* 0x000fe200000e0000 */
[----:B------:R-:W-:Y:S01]  /*5aa0*/  UIADD3 UR46, UR52, 0x140, URZ ;  /* 0x00000140342e7890 */ /* 0x000fe2000fffe03f */
[----:B------:R-:W-:Y:S01]  /*5ab0*/  R2UR UR45, R3 ;  /* 0x00000000032d72ca */ /* 0x000fe200000e0000 */
[----:B------:R-:W-:Y:S01]  /*5ac0*/  UMOV UR47, 0x80000020 ;  /* 0x80000020002f7882 */ /* 0x000fe20000000000 */
[----:B------:R-:W-:Y:S02]  /*5ad0*/  WARPGROUP.DEPBAR.LE gsb0, 0x0 ;  /* 0x00008000000079c5 */ /* 0x000fe40000010000 */
        /* <DEDUP_REMOVED lines=23> */
[----:B------:R-:W-:Y:S01]  /*5c50*/  UIADD3 UR34, UR52, 0x102, URZ ;  /* 0x0000010234227890 */ /* 0x000fe2000fffe03f */
[----:B------:R-:W-:Y:S01]  /*5c60*/  UMOV UR32, UR4 ;  /* 0x0000000400207c82 */ /* 0x000fe20008000000 */
[----:B------:R-:W-:Y:S01]  /*5c70*/  UMOV UR33, UR5 ;  /* 0x0000000500217c82 */ /* 0x000fe20008000000 */
        /* <DEDUP_REMOVED lines=258> */
[----:B------:R-:W-:Y:S01]  /*6ca0*/  UIADD3 UR22, UR52, 0x642, URZ ;  /* 0x0000064234167890 */ /* 0x000fe2000fffe03f */
[----:B------:R-:W-:Y:S01]  /*6cb0*/  UMOV UR23, 0x80000020 ;  /* 0x8000002000177882 */ /* 0x000fe20000000000 */
[----:B------:R-:W-:Y:S01]  /*6cc0*/  UIADD3 UR52, UR52, 0x682, URZ ;  /* 0x0000068234347890 */ /* 0x000fe2000fffe03f */
[----:B------:R-:W-:Y:S02]  /*6cd0*/  WARPGROUP.DEPBAR.LE gsb0, 0x0 ;  /* 0x00008000000079c5 */ /* 0x000fe40000010000 */
[----:B------:R-:W-:-:S06]  /*6ce0*/  WARPGROUP.ARRIVE ;  /* 0x00000000000079c5 */ /* 0x000fcc0000000000 */
[----:B------:R-:W-:Y:S03]  /*6cf0*/  HGMMA.64x16x16.F32.BF16 R120, gdesc[UR24], R120, gsb0 ;  /* 0x00200000187879f0 */ /* 0x000fe60008001878 */
        /* <DEDUP_REMOVED lines=19> */
[----:B------:R-:W-:Y:S03]  /*6e30*/  HGMMA.64x16x16.F32.BF16 R72, gdesc[UR20], R72, gsb0 ;  /* 0x00200000144879f0 */ /* 0x000fe60008001848 */
[----:B------:R-:W-:Y:S02]  /*6e40*/  WARPGROUP.DEPBAR.LE gsb0, 0x0 ;  /* 0x00008000000079c5 */ /* 0x000fe40000010000 */
[----:B0-----:R-:W-:Y:S05]  /*6e50*/  @P3 BRA `(.L_x_24) ;  /* 0x0000000000283947 */ /* 0x001fea0003800000 */
[----:B------:R-:W-:Y:S05]  /*6e60*/  @!P0 BRA `(.L_x_25) ;  /* 0x0000000000048947 */ /* 0x000fea0003800000 */
[----:B------:R-:W-:Y:S01]  /*6e70*/  BPT.TRAP 0x1 ;  /* 0x000000040000795c */ /* 0x000fe20000300000 */
.L_x_25:
[----:B------:R-:W-:Y:S01]  /*6e80*/  ULEA UR6, UR43, UR37, 0x3 ;  /* 0x000000252b067291 */ /* 0x000fe2000f8e183f */
[----:B------:R-:W-:-:S08]  /*6e90*/  SHF.L.U32 R11, R11, 0x1f, RZ ;  /* 0x0000001f0b0b7819 */ /* 0x000fd000000006ff */
[----:B------:R0:W1:Y:S01]  /*6ea0*/  SYNCS.PHASECHK.TRANS64.TRYWAIT P2, [UR6+0x31c50], R11 ;  /* 0x031c500bff0075a7 */ /* 0x0000620008040146 */
[----:B------:R-:W-:Y:S05]  /*6eb0*/  @!P0 BRA `(.L_x_26) ;  /* 0x0000000000048947 */ /* 0x000fea0003800000 */
[----:B------:R-:W-:Y:S01]  /*6ec0*/  BPT.TRAP 0x1 ;  /* 0x000000040000795c */ /* 0x000fe20000300000 */
.L_x_26:
[----:B-1----:R-:W-:Y:S05]  /*6ed0*/  @P2 BRA `(.L_x_24) ;  /* 0x0000000000082947 */ /* 0x002fea0003800000 */
[----:B------:R-:W1:Y:S02]  /*6ee0*/  SYNCS.PHASECHK.TRANS64.TRYWAIT P2, [UR6+0x31c50], R11 ;  /* 0x031c500bff0075a7 */ /* 0x000e640008040146 */
[----:B-1----:R-:W-:Y:S05]  /*6ef0*/  @!P2 BRA `(.L_x_27) ;  /* 0x0000008400f4a947 */ /* 0x002fea0003800000 */
.L_x_24:
[----:B------:R-:W-:Y:S01]  /*6f00*/  UIADD3 UR6, UR37, 0x200, URZ ;  /* 0x0000020025067890 */ /* 0x000fe2000fffe03f */
[----:B------:R-:W-:Y:S01]  /*6f10*/  WARPGROUP.ARRIVE ;  /* 0x00000000000079c5 */ /* 0x000fe20000000000 */
[----:B------:R-:W-:Y:S01]  /*6f20*/  ULOP3.LUT UR7, UR40, 0x10000, URZ, 0xfc, !UPT ;  /* 0x0001000028077892 */ /* 0x000fe2000f8efc3f */
[----:B01----:R-:W-:Y:S01]  /*6f30*/  FMUL.FTZ R11, R136, UR41 ;  /* 0x00000029880b7c20 */ /* 0x003fe20008410000 */
[----:B------:R-:W-:Y:S01]  /*6f40*/  USHF.R.U32.HI UR6, URZ, 0x4, UR6 ;  /* 0x000000043f067899 */ /* 0x000fe20008011606 */
[----:B------:R-:W-:Y:S01]  /*6f50*/  FMUL.FTZ R12, R137, UR41 ;  /* 0x00000029890c7c20 */ /* 0x000fe20008410000 */
[----:B------:R-:W-:Y:S01]  /*6f60*/  UMOV UR25, 0xc0000010 ;  /* 0xc000001000197882 */ /* 0x000fe20000000000 */
[----:B------:R-:W-:Y:S01]  /*6f70*/  UMOV UR27, 0x80000020 ;  /* 0x80000020001b7882 */ /* 0x000fe20000000000 */
[----:B------:R-:W-:Y:S01]  /*6f80*/  ULOP3.LUT UR6, UR6, 0x3fff, URZ, 0xc0, !UPT ;  /* 0x00003fff06067892 */ /* 0x000fe2000f8ec03f */
[----:B------:R-:W0:Y:S01]  /*6f90*/  MUFU.TANH R11, R11 ;  /* 0x0000000b000b7308 */ /* 0x000e220000002400 */
[----:B------:R-:W-:Y:S01]  /*6fa0*/  UMOV UR24, UR7 ;  /* 0x0000000700187c82 */ /* 0x000fe20008000000 */
[----:B------:R-:W-:Y:S01]  /*6fb0*/  FMUL.FTZ R15, R140, UR41 ;  /* 0x000000298c0f7c20 */ /* 0x000fe20008410000 */
[----:B------:R-:W-:Y:S01]  /*6fc0*/  ULOP3.LUT UR6, UR6, 0x2400000, URZ, 0xfc, !UPT ;  /* 0x0240000006067892 */ /* 0x000fe2000f8efc3f */
[----:B------:R-:W-:Y:S01]  /*6fd0*/  FMUL.FTZ R16, R141, UR41 ;  /* 0x000000298d107c20 */ /* 0x000fe20008410000 */
[----:B------:R-:W-:Y:S01]  /*6fe0*/  FMUL.FTZ R19, R128, UR41 ;  /* 0x0000002980137c20 */ /* 0x000fe20008410000 */
[----:B------:R-:W-:Y:S01]  /*6ff0*/  FMUL.FTZ R20, R129, UR41 ;  /* 0x0000002981147c20 */ /* 0x000fe20008410000 */
[----:B------:R-:W-:Y:S01]  /*7000*/  UIMAD UR6, UR43, 0x6c0, UR6 ;  /* 0x000006c02b0678a4 */ /* 0x000fe2000f8e0206 */
[----:B------:R-:W1:Y:S01]  /*7010*/  MUFU.TANH R12, R12 ;  /* 0x0000000c000c7308 */ /* 0x000e620000002400 */
[----:B------:R-:W-:Y:S01]  /*7020*/  FMUL.FTZ R22, R131, UR41 ;  /* 0x0000002983167c20 */ /* 0x000fe20008410000 */
[----:B------:R-:W-:Y:S01]  /*7030*/  FMUL.FTZ R23, R132, UR41 ;  /* 0x0000002984177c20 */ /* 0x000fe20008410000 */
[----:B------:R-:W-:Y:S01]  /*7040*/  FMUL.FTZ R128, R133, UR41 ;  /* 0x0000002985807c20 */ /* 0x000fe20008410000 */
[----:B------:R-:W-:Y:S01]  /*7050*/  FMUL.FTZ R120, R120, UR41 ;  /* 0x0000002978787c20 */ /* 0x000fe20008410000 */
[----:B------:R-:W-:Y:S01]  /*7060*/  FMUL.FTZ R121, R121, UR41 ;  /* 0x0000002979797c20 */ /* 0x000fe20008410000 */
[----:B------:R-:W-:Y:S01]  /*7070*/  UMOV UR26, UR6 ;  /* 0x00000006001a7c82 */ /* 0x000fe20008000000 */
[----:B------:R-:W-:Y:S01]  /*7080*/  FMUL.FTZ R124, R124, UR41 ;  /* 0x000000297c7c7c20 */ /* 0x000fe20008410000 */
[----:B------:R-:W-:Y:S01]  /*7090*/  HGMMA.64x96x16.F32.BF16 R24, gdesc[UR24].tnspB, R24, gsb0 ;  /* 0x41600000181879f0 */ /* 0x000fe20008001818 */
[----:B------:R-:W-:Y:S01]  /*70a0*/  UIADD3 UR24, UR7, 0x180, URZ ;  /* 0x0000018007187890 */ /* 0x000fe2000fffe03f */
[----:B------:R-:W2:Y:S01]  /*70b0*/  MUFU.TANH R15, R15 ;  /* 0x0000000f000f7308 */ /* 0x000ea20000002400 */
[----:B------:R-:W-:Y:S01]  /*70c0*/  UIADD3 UR26, UR6, 0x40, URZ ;  /* 0x00000040061a7890 */ /* 0x000fe2000fffe03f */
[----:B0-----:R-:W-:Y:S01]  /*70d0*/  FMNMX.FTZ R131, R11, R9, !PT ;  /* 0x000000090b837209 */ /* 0x001fe20007810000 */
[----:B------:R-:W-:Y:S01]  /*70e0*/  UMOV UR25, 0xc0000010 ;  /* 0xc000001000197882 */ /* 0x000fe20000000000 */
[----:B------:R-:W-:Y:S01]  /*70f0*/  UMOV UR27, 0x80000020 ;  /* 0x80000020001b7882 */ /* 0x000fe20000000000 */
[----:B------:R-:W-:Y:S01]  /*7100*/  FMUL.FTZ R125, R125, UR41 ;  /* 0x000000297d7d7c20 */ /* 0x000fe20008410000 */
[----:B------:R-:W-:Y:S01]  /*7110*/  FMUL.FTZ R112, R112, UR41 ;  /* 0x0000002970707c20 */ /* 0x000fe20008410000 */
[----:B-1----:R-:W-:Y:S01]  /*7120*/  FMNMX.FTZ R132, R12, R131, !PT ;  /* 0x000000830c847209 */ /* 0x002fe20007810000 */
[----:B------:R-:W0:Y:S01]  /*7130*/  MUFU.TANH R16, R16 ;  /* 0x0000001000107308 */ /* 0x000e220000002400 */
[----:B------:R-:W-:Y:S01]  /*7140*/  FMUL.FTZ R113, R113, UR41 ;  /* 0x0000002971717c20 */ /* 0x000fe20008410000 */
[----:B------:R-:W-:Y:S01]  /*7150*/  FMUL.FTZ R116, R116, UR41 ;  /* 0x0000002974747c20 */ /* 0x000fe20008410000 */
[----:B------:R-:W-:Y:S01]  /*7160*/  FMUL.FTZ R117, R117, UR41 ;  /* 0x0000002975757c20 */ /* 0x000fe20008410000 */
[----:B------:R-:W-:Y:S01]  /*7170*/  FMUL.FTZ R104, R104, UR41 ;  /* 0x0000002968687c20 */ /* 0x000fe20008410000 */
[----:B------:R-:W-:Y:S01]  /*7180*/  FMUL.FTZ R105, R105, UR41 ;  /* 0x0000002969697c20 */ /* 0x000fe20008410000 */
[----:B------:R-:W-:Y:S01]  /*7190*/  FMUL.FTZ R108, R108, UR41 ;  /* 0x000000296c6c7c20 */ /* 0x000fe20008410000 */
[----:B------:R-:W-:Y:S01]  /*71a0*/  FMUL.FTZ R109, R109, UR41 ;  /* 0x000000296d6d7c20 */ /* 0x000fe20008410000 */
[----:B------:R-:W1:Y:S01]  /*71b0*/  MUFU.TANH R19, R19 ;  /* 0x0000001300137308 */ /* 0x000e620000002400 */
[----:B--2---:R-:W-:Y:S01]  /*71c0*/  FMNMX.FTZ R131, R15, R132, !PT ;  /* 0x000000840f837209 */ /* 0x004fe20007810000 */
[----:B------:R-:W-:Y:S01]  /*71d0*/  FMUL.FTZ R96, R96, UR41 ;  /* 0x0000002960607c20 */ /* 0x000fe20008410000 */
[----:B------:R-:W-:Y:S01]  /*71e0*/  FMUL.FTZ R97, R97, UR41 ;  /* 0x0000002961617c20 */ /* 0x000fe20008410000 */
[----:B------:R-:W-:Y:S01]  /*71f0*/  FMUL.FTZ R100, R100, UR41 ;  /* 0x0000002964647c20 */ /* 0x000fe20008410000 */
[----:B------:R-:W-:Y:S01]  /*7200*/  FMUL.FTZ R101, R101, UR41 ;  /* 0x0000002965657c20 */ /* 0x000fe20008410000 */
[----:B------:R-:W-:Y:S01]  /*7210*/  FMUL.FTZ R88, R88, UR41 ;  /* 0x0000002958587c20 */ /* 0x000fe20008410000 */
[----:B------:R-:W-:Y:S01]  /*7220*/  FMUL.FTZ R89, R89, UR41 ;  /* 0x0000002959597c20 */ /* 0x000fe20008410000 */
[----:B------:R-:W2:Y:S01]  /*7230*/  MUFU.TANH R20, R20 ;  /* 0x0000001400147308 */ /* 0x000ea20000002400 */
[----:B0-----:R-:W-:Y:S01]  /*7240*/  FMNMX.FTZ R132, R16, R131, !PT ;  /* 0x0000008310847209 */ /* 0x001fe20007810000 */
[----:B------:R-:W-:Y:S01]  /*7250*/  FMUL.FTZ R92, R92, UR41 ;  /* 0x000000295c5c7c20 */ /* 0x000fe20008410000 */
[----:B------:R-:W-:Y:S01]  /*7260*/  FMUL.FTZ R93, R93, UR41 ;  /* 0x000000295d5d7c20 */ /* 0x000fe20008410000 */
[----:B------:R-:W-:Y:S01]  /*7270*/  FMUL.FTZ R80, R80, UR41 ;  /* 0x0000002950507c20 */ /* 0x000fe20008410000 */
[----:B------:R-:W-:Y:S01]  /*7280*/  FMUL.FTZ R81, R81, UR41 ;  /* 0x0000002951517c20 */ /* 0x000fe20008410000 */
[----:B------:R-:W-:Y:S01]  /*7290*/  FMUL.FTZ R84, R84, UR41 ;  /* 0x0000002954547c20 */ /* 0x000fe20008410000 */
[----:B------:R-:W-:Y:S01]  /*72a0*/  FMUL.FTZ R85, R85, UR41 ;  /* 0x0000002955557c20 */ /* 0x000fe20008410000 */
[----:B------:R-:W0:Y:S01]  /*72b0*/  MUFU.TANH R23, R23 ;  /* 0x0000001700177308 */ /* 0x000e220000002400 */
[----:B-1----:R-:W-:Y:S01]  /*72c0*/  FMNMX.FTZ R131, R19, R132, !PT ;  /* 0x0000008413837209 */ /* 0x002fe20007810000 */
        /* <DEDUP_REMOVED lines=49> */
[----:B------:R-:W1:Y:S05]  /*75e0*/  S2R R147, SR_TID.X ;  /* 0x0000000000937919 */ /* 0x000e6a0000002100 */
[----:B------:R-:W3:Y:S01]  /*75f0*/  MUFU.TANH R113, R113 ;  /* 0x0000007100717308 */ /* 0x000ee20000002400 */
[----:B--2---:R-:W-:-:S07]  /*7600*/  FMNMX.FTZ R131, R125, R132, !PT ;  /* 0x000000847d837209 */ /* 0x004fce0007810000 */
[----:B------:R-:W2:Y:S01]  /*7610*/  MUFU.TANH R116, R116 ;  /* 0x0000007400747308 */ /* 0x000ea20000002400 */
[----:B0-----:R-:W-:Y:S01]  /*7620*/  FMNMX.FTZ R132, R112, R131, !PT ;  /* 0x0000008370847209 */ /* 0x001fe20007810000 */
[----:B------:R-:W-:Y:S02]  /*7630*/  WARPGROUP.DEPBAR.LE gsb0, 0x0 ;  /* 0x00008000000079c5 */ /* 0x000fe40000010000 */
[----:B------:R-:W-:-:S04]  /*7640*/  WARPGROUP.ARRIVE ;  /* 0x00000000000079c5 */ /* 0x000fc80000000000 */
[----:B------:R-:W0:Y:S01]  /*7650*/  MUFU.TANH R117, R117 ;  /* 0x0000007500757308 */ /* 0x000e220000002400 */
[----:B---3--:R-:W-:Y:S01]  /*7660*/  FMNMX.FTZ R131, R113, R132, !PT ;  /* 0x0000008471837209 */ /* 0x008fe20007810000 */
[----:B------:R-:W-:Y:S01]  /*7670*/  HGMMA.64x96x16.F32.BF16 R24, gdesc[UR24].tnspB, R24, gsb0 ;  /* 0x41600000181879f0 */ /* 0x000fe20008001818 */
[----:B------:R-:W-:Y:S02]  /*7680*/  UIADD3 UR24, UR7, 0x300, URZ ;  /* 0x0000030007187890 */ /* 0x000fe4000fffe03f */
[----:B------:R-:W-:-:S03]  /*7690*/  UIADD3 UR26, UR6, 0x80, URZ ;  /* 0x00000080061a7890 */ /* 0x000fc6000fffe03f */
[----:B------:R-:W3:Y:S01]  /*76a0*/  MUFU.TANH R104, R104 ;  /* 0x0000006800687308 */ /* 0x000ee20000002400 */
[----:B------:R-:W-:Y:S01]  /*76b0*/  UMOV UR25, 0xc0000010 ;  /* 0xc000001000197882 */ /* 0x000fe20000000000 */
[----:B------:R-:W-:Y:S01]  /*76c0*/  UMOV UR27, 0x80000020 ;  /* 0x80000020001b7882 */ /* 0x000fe20000000000 */
[----:B--2---:R-:W-:Y:S02]  /*76d0*/  FMNMX.FTZ R132, R116, R131, !PT ;  /* 0x0000008374847209 */ /* 0x004fe40007810000 */
[----:B-1----:R-:W-:Y:S02]  /*76e0*/  SHF.R.U32.HI R146, RZ, 0x7, R147 ;  /* 0x00000007ff927819 */ /* 0x002fe40000011693 */
[----:B------:R-:W-:Y:S01]  /*76f0*/  ISETP.GE.U32.AND P2, PT, R147, 0x180, PT ;  /* 0x000001809300780c */ /* 0x000fe20003f46070 */
[----:B------:R-:W1:Y:S01]  /*7700*/  MUFU.TANH R105, R105 ;  /* 0x0000006900697308 */ /* 0x000e620000002400 */
[----:B0-----:R-:W-:-:S07]  /*7710*/  FMNMX.FTZ R131, R117, R132, !PT ;  /* 0x0000008475837209 */ /* 0x001fce0007810000 */
[----:B------:R-:W0:Y:S01]  /*7720*/  MUFU.TANH R108, R108 ;  /* 0x0000006c006c7308 */ /* 0x000e220000002400 */
[----:B---3--:R-:W-:-:S07]  /*7730*/  FMNMX.FTZ R132, R104, R131, !PT ;  /* 0x0000008368847209 */ /* 0x008fce0007810000 */
[----:B------:R-:W2:Y:S01]  /*7740*/  MUFU.TANH R109, R109 ;  /* 0x0000006d006d7308 */ /* 0x000ea20000002400 */
[----:B-1----:R-:W-:-:S07]  /*7750*/  FMNMX.FTZ R131, R105, R132, !PT ;  /* 0x0000008469837209 */ /* 0x002fce0007810000 */
[----:B------:R-:W1:Y:S01]  /*7760*/  MUFU.TANH R96, R96 ;  /* 0x0000006000607308 */ /* 0x000e620000002400 */
[----:B0-----:R-:W-:-:S07]  /*7770*/  FMNMX.FTZ R132, R108, R131, !PT ;  /* 0x000000836c847209 */ /* 0x001fce0007810000 */
[----:B------:R-:W0:Y:S01]  /*7780*/  MUFU.TANH R97, R97 ;  /* 0x0000006100617308 */ /* 0x000e220000002400 */
[----:B--2---:R-:W-:-:S07]  /*7790*/  FMNMX.FTZ R131, R109, R132, !PT ;  /* 0x000000846d837209 */ /* 0x004fce0007810000 */
        /* <DEDUP_REMOVED lines=13> */
[----:B-1----:R-:W-:Y:S01]  /*7870*/  FMNMX.FTZ R132, R92, R131, !PT ;  /* 0x000000835c847209 */ /* 0x002fe20007810000 */
[----:B------:R-:W-:Y:S02]  /*7880*/  WARPGROUP.DEPBAR.LE gsb0, 0x0 ;  /* 0x00008000000079c5 */ /* 0x000fe40000010000 */
[----:B------:R-:W-:-:S04]  /*7890*/  WARPGROUP.ARRIVE ;  /* 0x00000000000079c5 */ /* 0x000fc80000000000 */
[----:B------:R-:W1:Y:S01]  /*78a0*/  MUFU.TANH R81, R81 ;  /* 0x0000005100517308 */ /* 0x000e620000002400 */
[----:B0-----:R-:W-:Y:S01]  /*78b0*/  FMNMX.FTZ R131, R93, R132, !PT ;  /* 0x000000845d837209 */ /* 0x001fe20007810000 */
[----:B------:R-:W-:Y:S01]  /*78c0*/  HGMMA.64x96x16.F32.BF16 R24, gdesc[UR24].tnspB, R24, gsb0 ;  /* 0x41600000181879f0 */ /* 0x000fe20008001818 */
[----:B------:R-:W-:Y:S02]  /*78d0*/  UIADD3 UR24, UR7, 0x480, URZ ;  /* 0x0000048007187890 */ /* 0x000fe4000fffe03f */
[----:B------:R-:W-:Y:S01]  /*78e0*/  UIADD3 UR26, UR6, 0xc0, URZ ;  /* 0x000000c0061a7890 */ /* 0x000fe2000fffe03f */
[----:B------:R-:W-:Y:S01]  /*78f0*/  UMOV UR25, 0xc0000010 ;  /* 0xc000001000197882 */ /* 0x000fe20000000000 */
[----:B------:R-:W-:Y:S01]  /*7900*/  UMOV UR27, 0x80000020 ;  /* 0x80000020001b7882 */ /* 0x000fe20000000000 */
        /* <DEDUP_REMOVED lines=15> */
[----:B-1----:R-:W-:-:S05]  /*7a00*/  FMNMX.FTZ R132, R77, R132, !PT ;  /* 0x000000844d847209 */ /* 0x002fca0007810000 */
[----:B------:R-:W1:Y:S02]  /*7a10*/  SHFL.BFLY PT, R131, R132, 0x2, 0x1f ;  /* 0x0c401f0084837f89 */ /* 0x000e6400000e0000 */
[----:B------:R-:W3:Y:S01]  /*7a20*/  MUFU.TANH R17, R17 ;  /* 0x0000001100117308 */ /* 0x000ee20000002400 */
[----:B0-----:R-:W-:-:S07]  /*7a30*/  FMNMX.FTZ R135, R13, R10, !PT ;  /* 0x0000000a0d877209 */ /* 0x001fce0007810000 */
[----:B------:R-:W0:Y:S01]  /*7a40*/  MUFU.TANH R18, R18 ;  /* 0x0000001200127308 */ /* 0x000e220000002400 */
[----:B--2---:R-:W-:-:S07]  /*7a50*/  FMNMX.FTZ R136, R14, R135, !PT ;  /* 0x000000870e887209 */ /* 0x004fce0007810000 */
[----:B------:R-:W2:Y:S01]  /*7a60*/  MUFU.TANH R21, R21 ;  /* 0x0000001500157308 */ /* 0x000ea20000002400 */
[----:B-1----:R-:W-:Y:S01]  /*7a70*/  FMNMX.FTZ R133, R132, R131, !PT ;  /* 0x0000008384857209 */ /* 0x002fe20007810000 */
[----:B------:R-:W-:Y:S01]  /*7a80*/  FMUL.FTZ R131, R74, UR41 ;  /* 0x000000294a837c20 */ /* 0x000fe20008410000 */
[----:B------:R-:W-:Y:S01]  /*7a90*/  FMUL.FTZ R132, R79, UR41 ;  /* 0x000000294f847c20 */ /* 0x000fe20008410000 */
[----:B------:R-:W1:Y:S04]  /*7aa0*/  LDC R74, c[0x0][0x988] ;  /* 0x00026200ff4a7b82 */ /* 0x000e680000000800 */
[----:B------:R-:W4:Y:S01]  /*7ab0*/  MUFU.TANH R22, R22 ;  /* 0x0000001600167308 */ /* 0x000f220000002400 */
[----:B------:R-:W5:Y:S01]  /*7ac0*/  SHFL.BFLY PT, R134, R133, 0x1, 0x1f ;  /* 0x0c201f0085867f89 */ /* 0x000f6200000e0000 */
[----:B------:R-:W-:-:S02]  /*7ad0*/  WARPGROUP.DEPBAR.LE gsb0, 0x0 ;  /* 0x00008000000079c5 */ /* 0x000fc40000010000 */
[----:B------:R-:W-:-:S04]  /*7ae0*/  WARPGROUP.ARRIVE ;  /* 0x00000000000079c5 */ /* 0x000fc80000000000 */
[----:B------:R-:W4:Y:S02]  /*7af0*/  MUFU.TANH R129, R129 ;  /* 0x0000008100817308 */ /* 0x000f240000002400 */
[----:B------:R-:W-:Y:S01]  /*7b00*/  HGMMA.64x96x16.F32.BF16 R24, gdesc[UR24].tnspB, R24, gsb0 ;  /* 0x41600000181879f0 */ /* 0x000fe20008001818 */
[----:B------:R-:W-:Y:S02]  /*7b10*/  UIADD3 UR24, UR7, 0x600, URZ ;  /* 0x0000060007187890 */ /* 0x000fe4000fffe03f */
[----:B------:R-:W-:-:S03]  /*7b20*/  UIADD3 UR26, UR6, 0x100, URZ ;  /* 0x00000100061a7890 */ /* 0x000fc6000fffe03f */
[----:B------:R-:W4:Y:S01]  /*7b30*/  MUFU.TANH R130, R130 ;  /* 0x0000008200827308 */ /* 0x000f220000002400 */
[----:B------:R-:W-:Y:S01]  /*7b40*/  UMOV UR25, 0xc0000010 ;  /* 0xc000001000197882 */ /* 0x000fe20000000000 */
[----:B------:R-:W-:Y:S01]  /*7b50*/  UMOV UR27, 0x80000020 ;  /* 0x80000020001b7882 */ /* 0x000fe20000000000 */
[----:B-----5:R-:W-:-:S05]  /*7b60*/  FMNMX.FTZ R79, R133, R134, !PT ;  /* 0x00000086854f7209 */ /* 0x020fca0007810000 */
[----:B------:R-:W5:Y:S01]  /*7b70*/  MUFU.TANH R122, R122 ;  /* 0x0000007a007a7308 */ /* 0x000f620000002400 */
[C---:B-1----:R-:W-:Y:S01]  /*7b80*/  FMUL.FTZ R133, R79.reuse, R74 ;  /* 0x0000004a4f857220 */ /* 0x042fe20000410000 */
[----:B------:R-:W-:-:S03]  /*7b90*/  FADD.FTZ R9, -R79, R9 ;  /* 0x000000094f097221 */ /* 0x000fc60000010100 */
[-CC-:B------:R-:W-:Y:S01]  /*7ba0*/  FFMA.FTZ R134, R16, R74.reuse, -R133.reuse ;  /* 0x0000004a10867223 */ /* 0x180fe20000010885 */
[-CC-:B------:R-:W-:Y:S01]  /*7bb0*/  FFMA.FTZ R16, R19, R74.reuse, -R133.reuse ;  /* 0x0000004a13107223 */ /* 0x180fe20000010885 */
[-CC-:B------:R-:W-:Y:S01]  /*7bc0*/  FFMA.FTZ R19, R20, R74.reuse, -R133.reuse ;  /* 0x0000004a14137223 */ /* 0x180fe20000010885 */
[--C-:B------:R-:W-:Y:S01]  /*7bd0*/  FFMA.FTZ R20, R23, R74, -R133.reuse ;  /* 0x0000004a17147223 */ /* 0x100fe20000010885 */
[----:B---3--:R-:W-:Y:S01]  /*7be0*/  FMNMX.FTZ R23, R17, R136, !PT ;  /* 0x0000008811177209 */ /* 0x008fe20007810000 */
[-CC-:B------:R-:W-:Y:S01]  /*7bf0*/  FFMA.FTZ R136, R128, R74.reuse, -R133.reuse ;  /* 0x0000004a80887223 */ /* 0x180fe20000010885 */
[----:B------:R-:W1:Y:S01]  /*7c00*/  MUFU.TANH R123, R123 ;  /* 0x0000007b007b7308 */ /* 0x000e620000002400 */
[-CC-:B------:R-:W-:Y:S01]  /*7c10*/  FFMA.FTZ R11, R11, R74.reuse, -R133.reuse ;  /* 0x0000004a0b0b7223 */ /* 0x180fe20000010885 */
[----:B0-----:R-:W-:Y:S01]  /*7c20*/  FMNMX.FTZ R128, R18, R23, !PT ;  /* 0x0000001712807209 */ /* 0x001fe20007810000 */
[-CC-:B------:R-:W-:Y:S01]  /*7c30*/  FFMA.FTZ R12, R12, R74.reuse, -R133.reuse ;  /* 0x0000004a0c0c7223 */ /* 0x180fe20000010885 */
[-CC-:B------:R-:W-:Y:S01]  /*7c40*/  FFMA.FTZ R15, R15, R74.reuse, -R133.reuse ;  /* 0x0000004a0f0f7223 */ /* 0x180fe20000010885 */
[--C-:B------:R-:W-:Y:S01]  /*7c50*/  FFMA.FTZ R120, R120, R74, -R133.reuse ;  /* 0x0000004a78787223 */ /* 0x100fe20000010885 */
[----:B--2---:R-:W-:Y:S01]  /*7c60*/  FMNMX.FTZ R135, R21, R128, !PT ;  /* 0x0000008015877209 */ /* 0x004fe20007810000 */
[-CC-:B------:R-:W-:Y:S01]  /*7c70*/  FFMA.FTZ R121, R121, R74.reuse, -R133.reuse ;  /* 0x0000004a79797223 */ /* 0x180fe20000010885 */
[----:B------:R-:W0:Y:S01]  /*7c80*/  MUFU.TANH R126, R126 ;  /* 0x0000007e007e7308 */ /* 0x000e220000002400 */
[-CC-:B------:R-:W-:Y:S01]  /*7c90*/  FFMA.FTZ R124, R124, R74.reuse, -R133.reuse ;  /* 0x0000004a7c7c7223 */ /* 0x180fe20000010885 */
[----:B----4-:R-:W-:Y:S01]  /*7ca0*/  FMNMX.FTZ R128, R22, R135, !PT ;  /* 0x0000008716807209 */ /* 0x010fe20007810000 */
[-CC-:B------:R-:W-:Y:S01]  /*7cb0*/  FFMA.FTZ R125, R125, R74.reuse, -R133.reuse ;  /* 0x0000004a7d7d7223 */ /* 0x180fe20000010885 */
[-CC-:B------:R-:W-:Y:S01]  /*7cc0*/  FFMA.FTZ R112, R112, R74.reuse, -R133.reuse ;  /* 0x0000004a70707223 */ /* 0x180fe20000010885 */
[--C-:B------:R-:W-:Y:S01]  /*7cd0*/  FFMA.FTZ R113, R113, R74, -R133.reuse ;  /* 0x0000004a71717223 */ /* 0x100fe20000010885 */
[----:B------:R-:W-:Y:S01]  /*7ce0*/  FMNMX.FTZ R135, R129, R128, !PT ;  /* 0x0000008081877209 */ /* 0x000fe20007810000 */
[-CC-:B------:R-:W-:Y:S01]  /*7cf0*/  FFMA.FTZ R116, R116, R74.reuse, -R133.reuse ;  /* 0x0000004a74747223 */ /* 0x180fe20000010885 */
[----:B------:R-:W2:Y:S01]  /*7d00*/  MUFU.TANH R127, R127 ;  /* 0x0000007f007f7308 */ /* 0x000ea20000002400 */
[-CC-:B------:R-:W-:Y:S01]  /*7d10*/  FFMA.FTZ R117, R117, R74.reuse, -R133.reuse ;  /* 0x0000004a75757223 */ /* 0x180fe20000010885 */
[----:B------:R-:W-:Y:S01]  /*7d20*/  FMNMX.FTZ R135, R130, R135, !PT ;  /* 0x0000008782877209 */ /* 0x000fe20007810000 */
[-CC-:B------:R-:W-:Y:S01]  /*7d30*/  FFMA.FTZ R104, R104, R74.reuse, -R133.reuse ;  /* 0x0000004a68687223 */ /* 0x180fe20000010885 */
[-CC-:B------:R-:W-:Y:S01]  /*7d40*/  FFMA.FTZ R105, R105, R74.reuse, -R133.reuse ;  /* 0x0000004a69697223 */ /* 0x180fe20000010885 */
[-CC-:B------:R-:W-:Y:S01]  /*7d50*/  FFMA.FTZ R108, R108, R74.reuse, -R133.reuse ;  /* 0x0000004a6c6c7223 */ /* 0x180fe20000010885 */
[----:B-----5:R-:W-:Y:S01]  /*7d60*/  FMNMX.FTZ R128, R122, R135, !PT ;  /* 0x000000877a807209 */ /* 0x020fe20007810000 */
[-CC-:B------:R-:W-:Y:S01]  /*7d70*/  FFMA.FTZ R109, R109, R74.reuse, -R133.reuse ;  /* 0x0000004a6d6d7223 */ /* 0x180fe20000010885 */
[----:B------:R-:W3:Y:S01]  /*7d80*/  MUFU.TANH R114, R114 ;  /* 0x0000007200727308 */ /* 0x000ee20000002400 */
[--C-:B------:R-:W-:Y:S01]  /*7d90*/  FFMA.FTZ R96, R96, R74, -R133.reuse ;  /* 0x0000004a60607223 */ /* 0x100fe20000010885 */
[----:B-1----:R-:W-:Y:S01]  /*7da0*/  FMNMX.FTZ R135, R123, R128, !PT ;  /* 0x000000807b877209 */ /* 0x002fe20007810000 */
[-CC-:B------:R-:W-:Y:S01]  /*7db0*/  FFMA.FTZ R97, R97, R74.reuse, -R133.reuse ;  /* 0x0000004a61617223 */ /* 0x180fe20000010885 */
[-CC-:B------:R-:W-:Y:S01]  /*7dc0*/  FFMA.FTZ R100, R100, R74.reuse, -R133.reuse ;  /* 0x0000004a64647223 */ /* 0x180fe20000010885 */
[-CC-:B------:R-:W-:Y:S01]  /*7dd0*/  FFMA.FTZ R101, R101, R74.reuse, -R133.reuse ;  /* 0x0000004a65657223 */ /* 0x180fe20000010885 */
[----:B0-----:R-:W-:Y:S01]  /*7de0*/  FMNMX.FTZ R128, R126, R135, !PT ;  /* 0x000000877e807209 */ /* 0x001fe20007810000 */
[-CC-:B------:R-:W-:Y:S01]  /*7df0*/  FFMA.FTZ R88, R88, R74.reuse, -R133.reuse ;  /* 0x0000004a58587223 */ /* 0x180fe20000010885 */
[----:B------:R-:W0:Y:S01]  /*7e00*/  MUFU.TANH R115, R115 ;  /* 0x0000007300737308 */ /* 0x000e220000002400 */
[--C-:B------:R-:W-:Y:S01]  /*7e10*/  FFMA.FTZ R89, R89, R74, -R133.reuse ;  /* 0x0000004a59597223 */ /* 0x100fe20000010885 */
[----:B--2---:R-:W-:Y:S01]  /*7e20*/  FMNMX.FTZ R135, R127, R128, !PT ;  /* 0x000000807f877209 */ /* 0x004fe20007810000 */
[-CC-:B------:R-:W-:Y:S01]  /*7e30*/  FFMA.FTZ R92, R92, R74.reuse, -R133.reuse ;  /* 0x0000004a5c5c7223 */ /* 0x180fe20000010885 */
[-CC-:B------:R-:W-:Y:S01]  /*7e40*/  FFMA.FTZ R93, R93, R74.reuse, -R133.reuse ;  /* 0x0000004a5d5d7223 */ /* 0x180fe20000010885 */
[-CC-:B------:R-:W-:Y:S01]  /*7e50*/  FFMA.FTZ R80, R80, R74.reuse, -R133.reuse ;  /* 0x0000004a50507223 */ /* 0x180fe20000010885 */
[-CC-:B------:R-:W-:Y:S01]  /*7e60*/  FFMA.FTZ R81, R81, R74.reuse, -R133.reuse ;  /* 0x0000004a51517223 */ /* 0x180fe20000010885 */
[-CC-:B------:R-:W-:Y:S01]  /*7e70*/  FFMA.FTZ R84, R84, R74.reuse, -R133.reuse ;  /* 0x0000004a54547223 */ /* 0x180fe20000010885 */
[----:B------:R-:W1:Y:S01]  /*7e80*/  MUFU.TANH R118, R118 ;  /* 0x0000007600767308 */ /* 0x000e620000002400 */
[----:B---3--:R-:W-:Y:S01]  /*7e90*/  FMNMX.FTZ R128, R114, R135, !PT ;  /* 0x0000008772807209 */ /* 0x008fe20007810000 */
[-CC-:B------:R-:W-:Y:S01]  /*7ea0*/  FFMA.FTZ R85, R85, R74.reuse, -R133.reuse ;  /* 0x0000004a55557223 */ /* 0x180fe20000010885 */
[-CC-:B------:R-:W-:Y:S01]  /*7eb0*/  FFMA.FTZ R73, R73, R74.reuse, -R133.reuse ;  /* 0x0000004a49497223 */ /* 0x180fe20000010885 */
[-C--:B------:R-:W-:Y:S01]  /*7ec0*/  FFMA.FTZ R76, R76, R74.reuse, -R133 ;  /* 0x0000004a4c4c7223 */ /* 0x080fe20000010885 */
[----:B------:R-:W-:-:S03]  /*7ed0*/  FMUL.FTZ R9, R9, R74 ;  /* 0x0000004a09097220 */ /* 0x000fc60000410000 */
[----:B------:R-:W2:Y:S01]  /*7ee0*/  MUFU.TANH R119, R119 ;  /* 0x0000007700777308 */ /* 0x000ea20000002400 */
[----:B0-----:R-:W-:-:S07]  /*7ef0*/  FMNMX.FTZ R135, R115, R128, !PT ;  /* 0x0000008073877209 */ /* 0x001fce0007810000 */
[----:B------:R-:W0:Y:S01]  /*7f00*/  MUFU.TANH R106, R106 ;  /* 0x0000006a006a7308 */ /* 0x000e220000002400 */
[----:B-1----:R-:W-:-:S07]  /*7f10*/  FMNMX.FTZ R128, R118, R135, !PT ;  /* 0x0000008776807209 */ /* 0x002fce0007810000 */
[----:B------:R-:W1:Y:S01]  /*7f20*/  MUFU.TANH R107, R107 ;  /* 0x0000006b006b7308 */ /* 0x000e620000002400 */
[----:B--2---:R-:W-:-:S07]  /*7f30*/  FMNMX.FTZ R135, R119, R128, !PT ;  /* 0x0000008077877209 */ /* 0x004fce0007810000 */
[----:B------:R-:W2:Y:S01]  /*7f40*/  MUFU.TANH R110, R110 ;  /* 0x0000006e006e7308 */ /* 0x000ea20000002400 */
[----:B0-----:R-:W-:Y:S01]  /*7f50*/  FMNMX.FTZ R128, R106, R135, !PT ;  /* 0x000000876a807209 */ /* 0x001fe20007810000 */
[----:B------:R-:W-:Y:S02]  /*7f60*/  WARPGROUP.DEPBAR.LE gsb0, 0x0 ;  /* 0x00008000000079c5 */ /* 0x000fe40000010000 */
[----:B------:R-:W-:-:S04]  /*7f70*/  WARPGROUP.ARRIVE ;  /* 0x00000000000079c5 */ /* 0x000fc80000000000 */
[----:B------:R-:W0:Y:S01]  /*7f80*/  MUFU.TANH R111, R111 ;  /* 0x0000006f006f7308 */ /* 0x000e220000002400 */
[----:B-1----:R-:W-:Y:S01]  /*7f90*/  FMNMX.FTZ R135, R107, R128, !PT ;  /* 0x000000806b877209 */ /* 0x002fe20007810000 */
[----:B------:R-:W-:Y:S01]  /*7fa0*/  HGMMA.64x96x16.F32.BF16 R24, gdesc[UR24].tnspB, R24, gsb0 ;  /* 0x41600000181879f0 */ /* 0x000fe20008001818 */
[----:B------:R-:W-:Y:S02]  /*7fb0*/  UIADD3 UR24, UR7, 0x780, URZ ;  /* 0x0000078007187890 */ /* 0x000fe4000fffe03f */
[----:B------:R-:W-:Y:S01]  /*7fc0*/  UIADD3 UR26, UR6, 0x140, URZ ;  /* 0x00000140061a7890 */ /* 0x000fe2000fffe03f */
[----:B------:R-:W-:Y:S01]  /*7fd0*/  UMOV UR25, 0xc0000010 ;  /* 0xc000001000197882 */ /* 0x000fe20000000000 */
[----:B------:R-:W-:Y:S01]  /*7fe0*/  UMOV UR27, 0x80000020 ;  /* 0x80000020001b7882 */ /* 0x000fe20000000000 */
[----:B------:R-:W1:Y:S01]  /*7ff0*/  MUFU.TANH R98, R98 ;  /* 0x0000006200627308 */ /* 0x000e620000002400 */
[----:B--2---:R-:W-:-:S04]  /*8000*/  FMNMX.FTZ R128, R110, R135, !PT ;  /* 0x000000876e807209 */ /* 0x004fc80007810000 */
[----:B0-----:R-:W-:-:S03]  /*8010*/  FMNMX.FTZ R135, R111, R128, !PT ;  /* 0x000000806f877209 */ /* 0x001fc60007810000 */
[----:B------:R-:W0:Y:S08]  /*8020*/  MUFU.TANH R99, R99 ;  /* 0x0000006300637308 */ /* 0x000e300000002400 */
        /* <DEDUP_REMOVED lines=26> */
[----:B--2---:R-:W-:Y:S01]  /*81d0*/  FMNMX.FTZ R128, R87, R128, !PT ;  /* 0x0000008057807209 */ /* 0x004fe20007810000 */
[----:B------:R-:W-:Y:S02]  /*81e0*/  UIADD3 UR26, UR6, 0x180, URZ ;  /* 0x00000180061a7890 */ /* 0x000fe4000fffe03f */
[----:B------:R-:W0:Y:S01]  /*81f0*/  MUFU.TANH R75, R75 ;  /* 0x0000004b004b7308 */ /* 0x000e220000002400 */
[----:B------:R-:W-:Y:S01]  /*8200*/  UMOV UR25, 0xc0000010 ;  /* 0xc000001000197882 */ /* 0x000fe20000000000 */
[----:B------:R-:W-:-:S06]  /*8210*/  UMOV UR27, 0x80000020 ;  /* 0x80000020001b7882 */ /* 0x000fcc0000000000 */
[----:B------:R-:W2:Y:S01]  /*8220*/  MUFU.TANH R78, R78 ;  /* 0x0000004e004e7308 */ /* 0x000ea20000002400 */
[----:B-1----:R-:W-:-:S07]  /*8230*/  FMNMX.FTZ R128, R131, R128, !PT ;  /* 0x0000008083807209 */ /* 0x002fce0007810000 */
[----:B------:R-:W1:Y:S01]  /*8240*/  MUFU.TANH R132, R132 ;  /* 0x0000008400847308 */ /* 0x000e620000002400 */
[----:B0-----:R-:W-:-:S07]  /*8250*/  FMNMX.FTZ R135, R75, R128, !PT ;  /* 0x000000804b877209 */ /* 0x001fce0007810000 */
[----:B------:R0:W-:Y:S01]  /*8260*/  MUFU.EX2 R23, R136 ;  /* 0x0000008800177308 */ /* 0x0001e20000000800 */
[----:B--2---:R-:W-:-:S07]  /*8270*/  FMNMX.FTZ R135, R78, R135, !PT ;  /* 0x000000874e877209 */ /* 0x004fce0007810000 */
[----:B------:R-:W-:Y:S01]  /*8280*/  MUFU.EX2 R9, R9 ;  /* 0x0000000900097308 */ /* 0x000fe20000000800 */
[----:B-1----:R-:W-:-:S05]  /*8290*/  FMNMX.FTZ R135, R132, R135, !PT ;  /* 0x0000008784877209 */ /* 0x002fca0007810000 */
[----:B------:R-:W0:Y:S02]  /*82a0*/  SHFL.BFLY PT, R128, R135, 0x2, 0x1f ;  /* 0x0c401f0087807f89 */ /* 0x000e2400000e0000 */
[----:B------:R-:W1:Y:S08]  /*82b0*/  MUFU.EX2 R11, R11 ;  /* 0x0000000b000b7308 */ /* 0x000e700000000800 */
[----:B------:R-:W-:Y:S08]  /*82c0*/  MUFU.EX2 R12, R12 ;  /* 0x0000000c000c7308 */ /* 0x000ff00000000800 */
[----:B------:R-:W-:Y:S01]  /*82d0*/  MUFU.EX2 R15, R15 ;  /* 0x0000000f000f7308 */ /* 0x000fe20000000800 */
[----:B0-----:R-:W-:Y:S01]  /*82e0*/  FMNMX.FTZ R136, R135, R128, !PT ;  /* 0x0000008087887209 */ /* 0x001fe20007810000 */
[----:B------:R-:W-:-:S06]  /*82f0*/  FFMA.FTZ R128, R72, R74, -R133 ;  /* 0x0000004a48807223 */ /* 0x000fcc0000010885 */
[----:B------:R-:W-:Y:S01]  /*8300*/  MUFU.EX2 R134, R134 ;  /* 0x0000008600867308 */ /* 0x000fe20000000800 */
[----:B------:R-:W0:Y:S07]  /*8310*/  SHFL.BFLY PT, R135, R136, 0x1, 0x1f ;  /* 0x0c201f0088877f89 */ /* 0x000e2e00000e0000 */
[----:B------:R-:W-:Y:S08]  /*8320*/  MUFU.EX2 R16, R16 ;  /* 0x0000001000107308 */ /* 0x000ff00000000800 */
[----:B------:R-:W-:Y:S08]  /*8330*/  MUFU.EX2 R19, R19 ;  /* 0x0000001300137308 */ /* 0x000ff00000000800 */
[----:B------:R-:W-:Y:S01]  /*8340*/  MUFU.EX2 R20, R20 ;  /* 0x0000001400147308 */ /* 0x000fe20000000800 */
[----:B0-----:R-:W-:Y:S01]  /*8350*/  FMNMX.FTZ R72, R136, R135, !PT ;  /* 0x0000008788487209 */ /* 0x001fe20007810000 */
[----:B------:R-:W-:-:S04]  /*8360*/  FFMA.FTZ R136, R77, R74, -R133 ;  /* 0x0000004a4d887223 */ /* 0x000fc80000010885 */
[C---:B------:R-:W-:Y:S01]  /*8370*/  FADD.FTZ R77, -R72.reuse, R10 ;  /* 0x0000000a484d7221 */ /* 0x040fe20000010100 */
[-C--:B------:R-:W-:Y:S01]  /*8380*/  FMUL.FTZ R133, R72, R74.reuse ;  /* 0x0000004a48857220 */ /* 0x080fe20000410000 */
[----:B------:R-:W-:Y:S02]  /*8390*/  WARPGROUP.DEPBAR.LE gsb0, 0x0 ;  /* 0x00008000000079c5 */ /* 0x000fe40000010000 */
[----:B------:R-:W-:Y:S01]  /*83a0*/  WARPGROUP.ARRIVE ;  /* 0x00000000000079c5 */ /* 0x000fe20000000000 */
[-C--:B------:R-:W-:Y:S01]  /*83b0*/  FMUL.FTZ R77, R77, R74.reuse ;  /* 0x0000004a4d4d7220 */ /* 0x080fe20000410000 */
[-CC-:B------:R-:W-:Y:S01]  /*83c0*/  FFMA.FTZ R13, R13, R74.reuse, -R133.reuse ;  /* 0x0000004a0d0d7223 */ /* 0x180fe20000010885 */
[-CC-:B------:R-:W-:Y:S01]  /*83d0*/  FFMA.FTZ R135, R14, R74.reuse, -R133.reuse ;  /* 0x0000004a0e877223 */ /* 0x180fe20000010885 */
[-CC-:B------:R-:W-:Y:S01]  /*83e0*/  FFMA.FTZ R137, R22, R74.reuse, -R133.reuse ;  /* 0x0000004a16897223 */ /* 0x180fe20000010885 */
[-CC-:B------:R-:W-:Y:S01]  /*83f0*/  FFMA.FTZ R22, R114, R74.reuse, -R133.reuse ;  /* 0x0000004a72167223 */ /* 0x180fe20000010885 */
[----:B------:R-:W-:Y:S01]  /*8400*/  HGMMA.64x96x16.F32.BF16 R24, gdesc[UR24].tnspB, R24, gsb0 ;  /* 0x41600000181879f0 */ /* 0x000fe20008001818 */
[----:B------:R-:W-:Y:S01]  /*8410*/  UIADD3 UR24, UR7, 0xa80, URZ ;  /* 0x00000a8007187890 */ /* 0x000fe2000fffe03f */
[----:B------:R-:W-:Y:S01]  /*8420*/  MUFU.EX2 R77, R77 ;  /* 0x0000004d004d7308 */ /* 0x000fe20000000800 */
[----:B------:R-:W-:Y:S01]  /*8430*/  UIADD3 UR26, UR6, 0x1c0, URZ ;  /* 0x000001c0061a7890 */ /* 0x000fe2000fffe03f */
[-CC-:B------:R-:W-:Y:S01]  /*8440*/  FFMA.FTZ R114, R115, R74.reuse, -R133.reuse ;  /* 0x0000004a73727223 */ /* 0x180fe20000010885 */
[----:B------:R-:W-:Y:S01]  /*8450*/  UMOV UR25, 0xc0000010 ;  /* 0xc000001000197882 */ /* 0x000fe20000000000 */
[----:B------:R-:W-:Y:S01]  /*8460*/  UMOV UR27, 0x80000020 ;  /* 0x80000020001b7882 */ /* 0x000fe20000000000 */
[-CC-:B------:R-:W-:Y:S01]  /*8470*/  FFMA.FTZ R115, R118, R74.reuse, -R133.reuse ;  /* 0x0000004a76737223 */ /* 0x180fe20000010885 */
[-CC-:B------:R-:W-:Y:S01]  /*8480*/  FFMA.FTZ R118, R119, R74.reuse, -R133.reuse ;  /* 0x0000004a77767223 */ /* 0x180fe20000010885 */
[-CC-:B------:R-:W-:Y:S01]  /*8490*/  FFMA.FTZ R14, R17, R74.reuse, -R133.reuse ;  /* 0x0000004a110e7223 */ /* 0x180fe20000010885 */
[----:B------:R-:W0:Y:S01]  /*84a0*/  MUFU.EX2 R13, R13 ;  /* 0x0000000d000d7308 */ /* 0x000e220000000800 */
[----:B------:R-:W-:Y:S01]  /*84b0*/  @!P1 LEA R119, R0, UR37, 0x3 ;  /* 0x0000002500779c11 */ /* 0x000fe2000f8e18ff */
[-CC-:B------:R-:W-:Y:S01]  /*84c0*/  FFMA.FTZ R17, R21, R74.reuse, -R133.reuse ;  /* 0x0000004a15117223 */ /* 0x180fe20000010885 */
[-CC-:B------:R-:W-:Y:S01]  /*84d0*/  FFMA.FTZ R21, R106, R74.reuse, -R133.reuse ;  /* 0x0000004a6a157223 */ /* 0x180fe20000010885 */
[-CC-:B------:R-:W-:Y:S01]  /*84e0*/  FFMA.FTZ R18, R18, R74.reuse, -R133.reuse ;  /* 0x0000004a12127223 */ /* 0x180fe20000010885 */
[-CC-:B------:R-:W-:Y:S01]  /*84f0*/  FFMA.FTZ R106, R107, R74.reuse, -R133.reuse ;  /* 0x0000004a6b6a7223 */ /* 0x180fe20000010885 */
[-CC-:B------:R-:W-:Y:S01]  /*8500*/  FFMA.FTZ R107, R110, R74.reuse, -R133.reuse ;  /* 0x0000004a6e6b7223 */ /* 0x180fe20000010885 */
[----:B------:R-:W-:Y:S01]  /*8510*/  @!P1 VIADD R110, R119, 0x31c40 ;  /* 0x00031c40776e9836 */ /* 0x000fe20000000000 */
[----:B------:R-:W2:Y:S01]  /*8520*/  MUFU.EX2 R135, R135 ;  /* 0x0000008700877308 */ /* 0x000ea20000000800 */
[-CC-:B------:R-:W-:Y:S01]  /*8530*/  FFMA.FTZ R129, R129, R74.reuse, -R133.reuse ;  /* 0x0000004a81817223 */ /* 0x180fe20000010885 */
[-CC-:B------:R-:W-:Y:S01]  /*8540*/  FFMA.FTZ R130, R130, R74.reuse, -R133.reuse ;  /* 0x0000004a82827223 */ /* 0x180fe20000010885 */
[-CC-:B------:R-:W-:Y:S01]  /*8550*/  FFMA.FTZ R122, R122, R74.reuse, -R133.reuse ;  /* 0x0000004a7a7a7223 */ /* 0x180fe20000010885 */
[----:B------:R-:W-:Y:S01]  /*8560*/  @!P1 PRMT R119, RZ, 0x654, R110 ;  /* 0x00000654ff779816 */ /* 0x000fe2000000006e */
[----:B------:R-:W-:Y:S01]  /*8570*/  FFMA.FTZ R110, R111, R74, -R133 ;  /* 0x0000004a6f6e7223 */ /* 0x000fe20000010885 */
[----:B-1----:R-:W-:Y:S01]  /*8580*/  FFMA.FTZ R111, R9, R4, R11 ;  /* 0x00000004096f7223 */ /* 0x002fe2000001000b */
[----:B------:R-:W-:Y:S01]  /*8590*/  FFMA.FTZ R98, R98, R74, -R133 ;  /* 0x0000004a62627223 */ /* 0x000fe20000010885 */
[----:B------:R-:W-:Y:S01]  /*85a0*/  MUFU.EX2 R10, R136 ;  /* 0x00000088000a7308 */ /* 0x000fe20000000800 */
[----:B0-----:R-:W-:Y:S01]  /*85b0*/  FFMA.FTZ R140, R77, R8, R13 ;  /* 0x000000084d8c7223 */ /* 0x001fe2000001000d */
[C---:B------:R-:W-:Y:S01]  /*85c0*/  FADD.FTZ R142, R12.reuse, R111 ;  /* 0x0000006f0c8e7221 */ /* 0x040fe20000010000 */
[-CC-:B------:R-:W-:Y:S01]  /*85d0*/  FFMA.FTZ R8, R99, R74.reuse, -R133.reuse ;  /* 0x0000004a63087223 */ /* 0x180fe20000010885 */
[----:B------:R-:W-:Y:S01]  /*85e0*/  F2FP.BF16.F32.PACK_AB R12, R12, R11 ;  /* 0x0000000b0c0c723e */ /* 0x000fe200000010ff */
[-CC-:B------:R-:W-:Y:S01]  /*85f0*/  FFMA.FTZ R138, R123, R74.reuse, -R133.reuse ;  /* 0x0000004a7b8a7223 */ /* 0x180fe20000010885 */
[----:B------:R-:W-:Y:S01]  /*8600*/  FADD.FTZ R111, R15, R142 ;  /* 0x0000008e0f6f7221 */ /* 0x000fe20000010000 */
[-C--:B------:R-:W-:Y:S01]  /*8610*/  FFMA.FTZ R123, R126, R74.reuse, -R133 ;  /* 0x0000004a7e7b7223 */ /* 0x080fe20000010885 */
[----:B------:R0:W-:Y:S01]  /*8620*/  MUFU.EX2 R136, R14 ;  /* 0x0000000e00887308 */ /* 0x0001e20000000800 */
[----:B--2---:R-:W-:Y:S01]  /*8630*/  FADD.FTZ R99, R135, R140 ;  /* 0x0000008c87637221 */ /* 0x004fe20000010000 */
[----:B------:R-:W-:Y:S01]  /*8640*/  FADD.FTZ R111, R134, R111 ;  /* 0x0000006f866f7221 */ /* 0x000fe20000010000 */
[-CC-:B------:R-:W-:Y:S01]  /*8650*/  FFMA.FTZ R126, R127, R74.reuse, -R133.reuse ;  /* 0x0000004a7f7e7223 */ /* 0x180fe20000010885 */
[-CC-:B------:R-:W-:Y:S01]  /*8660*/  FFMA.FTZ R103, R103, R74.reuse, -R133.reuse ;  /* 0x0000004a67677223 */ /* 0x180fe20000010885 */
[----:B------:R-:W-:Y:S01]  /*8670*/  IMAD.U32 R127, RZ, RZ, UR43 ;  /* 0x0000002bff7f7e24 */ /* 0x000fe2000f8e00ff */
[----:B------:R-:W-:Y:S01]  /*8680*/  F2FP.BF16.F32.PACK_AB R13, R135, R13 ;  /* 0x0000000d870d723e */ /* 0x000fe200000010ff */
[-CC-:B------:R-:W-:Y:S01]  /*8690*/  FFMA.FTZ R94, R94, R74.reuse, -R133.reuse ;  /* 0x0000004a5e5e7223 */ /* 0x180fe20000010885 */
[----:B------:R-:W1:Y:S01]  /*86a0*/  MUFU.EX2 R18, R18 ;  /* 0x0000001200127308 */ /* 0x000e620000000800 */
[----:B0-----:R-:W-:Y:S01]  /*86b0*/  VIADD R14, R146, 0x9 ;  /* 0x00000009920e7836 */ /* 0x001fe20000000000 */
[----:B------:R-:W-:Y:S01]  /*86c0*/  @!P1 LEA R127, R127, UR37, 0x3 ;  /* 0x000000257f7f9c11 */ /* 0x000fe2000f8e18ff */
[-CC-:B------:R-:W-:Y:S01]  /*86d0*/  FFMA.FTZ R95, R95, R74.reuse, -R133.reuse ;  /* 0x0000004a5f5f7223 */ /* 0x180fe20000010885 */
[-CC-:B------:R-:W-:Y:S01]  /*86e0*/  FFMA.FTZ R86, R86, R74.reuse, -R133.reuse ;  /* 0x0000004a56567223 */ /* 0x180fe20000010885 */
[-CC-:B------:R-:W-:Y:S01]  /*86f0*/  FFMA.FTZ R87, R87, R74.reuse, -R133.reuse ;  /* 0x0000004a57577223 */ /* 0x180fe20000010885 */
[----:B------:R-:W-:Y:S01]  /*8700*/  SEL R14, R14, 0x9, !P2 ;  /* 0x000000090e0e7807 */ /* 0x000fe20005000000 */
[-CC-:B------:R-:W-:Y:S01]  /*8710*/  FFMA.FTZ R131, R131, R74.reuse, -R133.reuse ;  /* 0x0000004a83837223 */ /* 0x180fe20000010885 */
[----:B------:R-:W0:Y:S01]  /*8720*/  MUFU.EX2 R17, R17 ;  /* 0x0000001100117308 */ /* 0x000e220000000800 */
[----:B------:R-:W-:Y:S01]  /*8730*/  @!P1 IADD3 R127, R127, 0x31c60, RZ ;  /* 0x00031c607f7f9810 */ /* 0x000fe20007ffe0ff */
[-CC-:B------:R-:W-:Y:S01]  /*8740*/  FFMA.FTZ R78, R78, R74.reuse, -R133.reuse ;  /* 0x0000004a4e4e7223 */ /* 0x180fe20000010885 */
[----:B------:R-:W-:Y:S01]  /*8750*/  FFMA.FTZ R132, R132, R74, -R133 ;  /* 0x0000004a84847223 */ /* 0x000fe20000010885 */
[C---:B------:R-:W-:Y:S01]  /*8760*/  ISETP.GT.AND P2, PT, R7.reuse, R144, PT ;  /* 0x000000900700720c */ /* 0x040fe20003f44270 */
[----:B------:R-:W-:Y:S01]  /*8770*/  VIADD R7, R7, 0xffffffff ;  /* 0xffffffff07077836 */ /* 0x000fe20000000000 */
[----:B------:R-:W-:-:S02]  /*8780*/  @!P1 PRMT R127, RZ, 0x654, R127 ;  /* 0x00000654ff7f9816 */ /* 0x000fc4000000007f */
[----:B------:R-:W2:Y:S01]  /*8790*/  MUFU.EX2 R137, R137 ;  /* 0x0000008900897308 */ /* 0x000ea20000000800 */
[----:B------:R-:W-:-:S07]  /*87a0*/  R2UR UR43, R0 ;  /* 0x00000000002b72ca */ /* 0x000fce00000e0000 */
[----:B------:R-:W3:Y:S08]  /*87b0*/  MUFU.EX2 R129, R129 ;  /* 0x0000008100817308 */ /* 0x000ef00000000800 */
[----:B------:R-:W-:Y:S08]  /*87c0*/  MUFU.EX2 R130, R130 ;  /* 0x0000008200827308 */ /* 0x000ff00000000800 */
[----:B------:R-:W4:Y:S08]  /*87d0*/  MUFU.EX2 R120, R120 ;  /* 0x0000007800787308 */ /* 0x000f300000000800 */
[----:B------:R5:W-:Y:S08]  /*87e0*/  MUFU.EX2 R11, R8 ;  /* 0x00000008000b7308 */ /* 0x000bf00000000800 */
[----:B------:R-:W-:Y:S01]  /*87f0*/  MUFU.EX2 R122, R122 ;  /* 0x0000007a007a7308 */ /* 0x000fe20000000800 */
[----:B-----5:R-:W-:Y:S01]  /*8800*/  FADD.FTZ R8, R16, R111 ;  /* 0x0000006f10087221 */ /* 0x020fe20000010000 */
[----:B------:R-:W-:Y:S01]  /*8810*/  F2FP.BF16.F32.PACK_AB R16, R19, R16 ;  /* 0x000000101310723e */ /* 0x000fe200000010ff */
[----:B------:R-:W-:-:S02]  /*8820*/  WARPGROUP.DEPBAR.LE gsb0, 0x0 ;  /* 0x00008000000079c5 */ /* 0x000fc40000010000 */
[----:B------:R-:W-:-:S03]  /*8830*/  WARPGROUP.ARRIVE ;  /* 0x00000000000079c5 */ /* 0x000fc60000000000 */
[----:B------:R5:W-:Y:S03]  /*8840*/  MUFU.EX2 R4, R98 ;  /* 0x0000006200047308 */ /* 0x000be60000000800 */
[----:B------:R-:W-:Y:S01]  /*8850*/  HGMMA.64x96x16.F32.BF16 R24, gdesc[UR24].tnspB, R24, gsb0 ;  /* 0x41600000181879f0 */ /* 0x000fe20008001818 */
[----:B------:R-:W-:Y:S02]  /*8860*/  UIADD3 UR24, UR7, 0xc00, URZ ;  /* 0x00000c0007187890 */ /* 0x000fe4000fffe03f */
[----:B------:R-:W-:Y:S02]  /*8870*/  UIADD3 UR26, UR6, 0x200, URZ ;  /* 0x00000200061a7890 */ /* 0x000fe4000fffe03f */
[----:B------:R-:W4:Y:S01]  /*8880*/  MUFU.EX2 R121, R121 ;  /* 0x0000007900797308 */ /* 0x000f220000000800 */
[----:B------:R-:W-:Y:S01]  /*8890*/  UMOV UR25, 0xc0000010 ;  /* 0xc000001000197882 */ /* 0x000fe20000000000 */
[----:B------:R-:W-:Y:S01]  /*88a0*/  UMOV UR27, 0x80000020 ;  /* 0x80000020001b7882 */ /* 0x000fe20000000000 */
[----:B-----5:R-:W-:Y:S01]  /*88b0*/  FFMA.FTZ R98, R91, R74, -R133 ;  /* 0x0000004a5b627223 */ /* 0x020fe20000010885 */
[----:B------:R-:W-:-:S04]  /*88c0*/  FADD.FTZ R91, R19, R8 ;  /* 0x00000008135b7221 */ /* 0x000fc80000010000 */
[----:B------:R-:W-:Y:S08]  /*88d0*/  MUFU.EX2 R138, R138 ;  /* 0x0000008a008a7308 */ /* 0x000ff00000000800 */
[----:B------:R-:W5:Y:S08]  /*88e0*/  MUFU.EX2 R124, R124 ;  /* 0x0000007c007c7308 */ /* 0x000f700000000800 */
[----:B------:R-:W-:Y:S08]  /*88f0*/  MUFU.EX2 R123, R123 ;  /* 0x0000007b007b7308 */ /* 0x000ff00000000800 */
[----:B------:R-:W5:Y:S08]  /*8900*/  MUFU.EX2 R125, R125 ;  /* 0x0000007d007d7308 */ /* 0x000f700000000800 */
[----:B------:R-:W-:Y:S08]  /*8910*/  MUFU.EX2 R126, R126 ;  /* 0x0000007e007e7308 */ /* 0x000ff00000000800 */
[----:B------:R-:W5:Y:S08]  /*8920*/  MUFU.EX2 R112, R112 ;  /* 0x0000007000707308 */ /* 0x000f700000000800 */
[----:B------:R-:W-:Y:S08]  /*8930*/  MUFU.EX2 R22, R22 ;  /* 0x0000001600167308 */ /* 0x000ff00000000800 */
[----:B------:R-:W5:Y:S08]  /*8940*/  MUFU.EX2 R113, R113 ;  /* 0x0000007100717308 */ /* 0x000f700000000800 */
[----:B------:R5:W-:Y:S08]  /*8950*/  MUFU.EX2 R8, R103 ;  /* 0x0000006700087308 */ /* 0x000bf00000000800 */
[----:B------:R-:W-:Y:S08]  /*8960*/  MUFU.EX2 R114, R114 ;  /* 0x0000007200727308 */ /* 0x000ff00000000800 */
[----:B------:R-:W5:Y:S08]  /*8970*/  MUFU.EX2 R116, R116 ;  /* 0x0000007400747308 */ /* 0x000f700000000800 */
[----:B------:R-:W-:Y:S01]  /*8980*/  MUFU.EX2 R115, R115 ;  /* 0x0000007300737308 */ /* 0x000fe20000000800 */
[----:B------:R-:W-:-:S02]  /*8990*/  WARPGROUP.DEPBAR.LE gsb0, 0x0 ;  /* 0x00008000000079c5 */ /* 0x000fc40000010000 */
[----:B------:R-:W-:-:S05]  /*89a0*/  WARPGROUP.ARRIVE ;  /* 0x00000000000079c5 */ /* 0x000fca0000000000 */
[----:B------:R-:W5:Y:S01]  /*89b0*/  MUFU.EX2 R117, R117 ;  /* 0x0000007500757308 */ /* 0x000f620000000800 */
[----:B------:R-:W-:Y:S07]  /*89c0*/  HGMMA.64x96x16.F32.BF16 R24, gdesc[UR24].tnspB, R24, gsb0 ;  /* 0x41600000181879f0 */ /* 0x000fee0008001818 */
        /* <DEDUP_REMOVED lines=10> */
[----:B------:R-:W5:Y:S08]  /*8a70*/  MUFU.EX2 R97, R97 ;  /* 0x0000006100617308 */ /* 0x000f700000000800 */
[----:B------:R-:W5:Y:S01]  /*8a80*/  MUFU.EX2 R100, R100 ;  /* 0x0000006400647308 */ /* 0x000f620000000800 */
[----:B------:R-:W-:-:S02]  /*8a90*/  WARPGROUP.DEPBAR.LE gsb0, 0x0 ;  /* 0x00008000000079c5 */ /* 0x000fc40000010000 */
[----:B------:R1:W-:Y:S06]  /*8aa0*/  BAR.ARV R14, 0x100 ;  /* 0x0004000e0000751d */ /* 0x0003ec0000002000 */
[----:B------:R0:W-:Y:S01]  /*8ab0*/  @!P1 SYNCS.ARRIVE.TRANS64.RED.A1T0 RZ, [R119+URZ], RZ ;  /* 0x000000ff77ff99a7 */ /* 0x0001e2000810043f */
[----:B------:R-:W-:Y:S01]  /*8ac0*/  MUFU.EX2 R101, R101 ;  /* 0x0000006500657308 */ /* 0x000fe20000000800 */
[----:B-1----:R-:W-:Y:S01]  /*8ad0*/  F2FP.BF16.F32.PACK_AB R14, R134, R15 ;  /* 0x0000000f860e723e */ /* 0x002fe200000010ff */
[----:B------:R-:W-:Y:S01]  /*8ae0*/  FADD.FTZ R134, R20, R91 ;  /* 0x0000005b14867221 */ /* 0x000fe20000010000 */
[----:B------:R-:W-:Y:S01]  /*8af0*/  F2FP.BF16.F32.PACK_AB R15, R18, R136 ;  /* 0x00000088120f723e */ /* 0x000fe200000010ff */
[-C--:B------:R-:W-:Y:S01]  /*8b00*/  FFMA.FTZ R91, R82, R74.reuse, -R133 ;  /* 0x0000004a525b7223 */ /* 0x080fe20000010885 */
[-C--:B------:R-:W-:Y:S01]  /*8b10*/  FMUL.FTZ R24, R24, R9.reuse ;  /* 0x0000000918187220 */ /* 0x080fe20000410000 */
[----:B------:R-:W-:Y:S01]  /*8b20*/  FMUL.FTZ R25, R25, R9 ;  /* 0x0000000919197220 */ /* 0x000fe20000410000 */
[----:B0-----:R-:W-:Y:S01]  /*8b30*/  FADD.FTZ R119, R136, R99 ;  /* 0x0000006388777221 */ /* 0x001fe20000010000 */
[-C--:B------:R-:W-:Y:S01]  /*8b40*/  FFMA.FTZ R99, R102, R74.reuse, -R133 ;  /* 0x0000004a66637223 */ /* 0x080fe20000010885 */
[----:B------:R1:W-:Y:S01]  /*8b50*/  @!P1 SYNCS.ARRIVE.TRANS64.RED.A1T0 RZ, [R127+URZ], RZ ;  /* 0x000000ff7fff99a7 */ /* 0x0003e2000810043f */
[----:B------:R0:W-:Y:S01]  /*8b60*/  STSM.16.M88.4 [R5+0x24300], R12 ;  /* 0x0243000c05007844 */ /* 0x0001e20000000200 */
[----:B------:R-:W-:Y:S01]  /*8b70*/  FADD.FTZ R102, R18, R119 ;  /* 0x0000007712667221 */ /* 0x000fe20000010000 */
[-CC-:B------:R-:W-:Y:S01]  /*8b80*/  FFMA.FTZ R18, R90, R74.reuse, -R133.reuse ;  /* 0x0000004a5a127223 */ /* 0x180fe20000010885 */
[-C--:B------:R-:W-:Y:S01]  /*8b90*/  FFMA.FTZ R90, R83, R74.reuse, -R133 ;  /* 0x0000004a535a7223 */ /* 0x080fe20000010885 */
[----:B------:R-:W-:Y:S01]  /*8ba0*/  FADD.FTZ R83, R23, R134 ;  /* 0x0000008617537221 */ /* 0x000fe20000010000 */
[----:B------:R-:W-:Y:S01]  /*8bb0*/  FADD.FTZ R102, R17, R102 ;  /* 0x0000006611667221 */ /* 0x000fe20000010000 */
[----:B------:R1:W-:Y:S01]  /*8bc0*/  MUFU.EX2 R82, R18 ;  /* 0x0000001200527308 */ /* 0x0003e20000000800 */
[C---:B--2---:R-:W-:Y:S01]  /*8bd0*/  F2FP.BF16.F32.PACK_AB R17, R137.reuse, R17 ;  /* 0x000000118911723e */ /* 0x044fe200000010ff */
[-C--:B------:R-:W-:Y:S01]  /*8be0*/  FMUL.FTZ R28, R28, R9.reuse ;  /* 0x000000091c1c7220 */ /* 0x080fe20000410000 */
[----:B------:R-:W-:Y:S01]  /*8bf0*/  FADD.FTZ R102, R137, R102 ;  /* 0x0000006689667221 */ /* 0x000fe20000010000 */
[-C--:B------:R-:W-:Y:S01]  /*8c00*/  FMUL.FTZ R29, R29, R9.reuse ;  /* 0x000000091d1d7220 */ /* 0x080fe20000410000 */
[-C--:B------:R-:W-:Y:S01]  /*8c10*/  FMUL.FTZ R32, R32, R9.reuse ;  /* 0x0000000920207220 */ /* 0x080fe20000410000 */
[-C--:B------:R-:W-:Y:S01]  /*8c20*/  FMUL.FTZ R33, R33, R9.reuse ;  /* 0x0000000921217220 */ /* 0x080fe20000410000 */
[----:B---3--:R-:W-:Y:S01]  /*8c30*/  FADD.FTZ R111, R129, R102 ;  /* 0x00000066816f7221 */ /* 0x008fe20000010000 */
[----:B----4-:R-:W-:Y:S01]  /*8c40*/  FADD.FTZ R102, R120, R83 ;  /* 0x0000005378667221 */ /* 0x010fe20000010000 */
[----:B------:R-:W2:Y:S01]  /*8c50*/  MUFU.EX2 R99, R99 ;  /* 0x0000006300637308 */ /* 0x000ea20000000800 */
[----:B------:R-:W-:Y:S01]  /*8c60*/  FFMA.FTZ R83, R75, R74, -R133 ;  /* 0x0000004a4b537223 */ /* 0x000fe20000010885 */
[----:B------:R-:W-:Y:S01]  /*8c70*/  FADD.FTZ R111, R130, R111 ;  /* 0x0000006f826f7221 */ /* 0x000fe20000010000 */
[C---:B-----5:R-:W-:Y:S01]  /*8c80*/  FADD.FTZ R103, R121.reuse, R102 ;  /* 0x0000006679677221 */ /* 0x060fe20000010000 */
[----:B------:R-:W-:Y:S01]  /*8c90*/  F2FP.BF16.F32.PACK_AB R120, R121, R120 ;  /* 0x000000787978723e */ /* 0x000fe200000010ff */
[-C--:B------:R-:W-:Y:S01]  /*8ca0*/  FMUL.FTZ R36, R36, R9.reuse ;  /* 0x0000000924247220 */ /* 0x080fe20000410000 */
[----:B------:R-:W-:Y:S01]  /*8cb0*/  FADD.FTZ R111, R122, R111 ;  /* 0x0000006f7a6f7221 */ /* 0x000fe20000010000 */
[----:B------:R-:W-:Y:S01]  /*8cc0*/  FADD.FTZ R134, R124, R103 ;  /* 0x000000677c867221 */ /* 0x000fe20000010000 */
[----:B------:R-:W3:Y:S01]  /*8cd0*/  MUFU.EX2 R88, R88 ;  /* 0x0000005800587308 */ /* 0x000ee20000000800 */
[C---:B------:R-:W-:Y:S01]  /*8ce0*/  F2FP.BF16.F32.PACK_AB R121, R138.reuse, R122 ;  /* 0x0000007a8a79723e */ /* 0x040fe200000010ff */
[----:B------:R-:W-:Y:S01]  /*8cf0*/  FADD.FTZ R102, R138, R111 ;  /* 0x0000006f8a667221 */ /* 0x000fe20000010000 */
[C---:B------:R-:W-:Y:S01]  /*8d00*/  FADD.FTZ R111, R125.reuse, R134 ;  /* 0x000000867d6f7221 */ /* 0x040fe20000010000 */
[----:B------:R-:W-:Y:S01]  /*8d10*/  F2FP.BF16.F32.PACK_AB R122, R125, R124 ;  /* 0x0000007c7d7a723e */ /* 0x000fe200000010ff */
[-C--:B------:R-:W-:Y:S01]  /*8d20*/  FMUL.FTZ R37, R37, R9.reuse ;  /* 0x0000000925257220 */ /* 0x080fe20000410000 */
[----:B------:R-:W-:Y:S01]  /*8d30*/  FADD.FTZ R103, R123, R102 ;  /* 0x000000667b677221 */ /* 0x000fe20000010000 */
[----:B-1----:R-:W-:Y:S01]  /*8d40*/  FADD.FTZ R18, R112, R111 ;  /* 0x0000006f70127221 */ /* 0x002fe20000010000 */
[----:B------:R-:W-:Y:S01]  /*8d50*/  MUFU.EX2 R75, R98 ;  /* 0x00000062004b7308 */ /* 0x000fe20000000800 */
[C---:B------:R-:W-:Y:S01]  /*8d60*/  F2FP.BF16.F32.PACK_AB R112, R113.reuse, R112 ;  /* 0x000000707170723e */ /* 0x040fe200000010ff */
[----:B------:R-:W-:Y:S01]  /*8d70*/  FADD.FTZ R103, R126, R103 ;  /* 0x000000677e677221 */ /* 0x000fe20000010000 */
[----:B------:R-:W-:Y:S01]  /*8d80*/  FADD.FTZ R19, R113, R18 ;  /* 0x0000001271137221 */ /* 0x000fe20000010000 */
[----:B------:R-:W-:Y:S01]  /*8d90*/  F2FP.BF16.F32.PACK_AB R18, R23, R20 ;  /* 0x000000141712723e */ /* 0x000fe200000010ff */
[----:B------:R-:W-:Y:S01]  /*8da0*/  FMUL.FTZ R40, R40, R9 ;  /* 0x0000000928287220 */ /* 0x000fe20000410000 */
[----:B------:R-:W-:Y:S01]  /*8db0*/  FADD.FTZ R103, R22, R103 ;  /* 0x0000006716677221 */ /* 0x000fe20000010000 */
[----:B0-----:R-:W-:Y:S01]  /*8dc0*/  FADD.FTZ R12, R116, R19 ;  /* 0x00000013740c7221 */ /* 0x001fe20000010000 */
[----:B------:R-:W0:Y:S01]  /*8dd0*/  MUFU.EX2 R89, R89 ;  /* 0x0000005900597308 */ /* 0x000e220000000800 */
[----:B------:R-:W-:Y:S01]  /*8de0*/  F2FP.BF16.F32.PACK_AB R19, R130, R129 ;  /* 0x000000818213723e */ /* 0x000fe200000010ff */
[----:B------:R-:W-:Y:S01]  /*8df0*/  FADD.FTZ R20, R114, R103 ;  /* 0x0000006772147221 */ /* 0x000fe20000010000 */
[----:B------:R-:W-:Y:S01]  /*8e00*/  FADD.FTZ R15, R117, R12 ;  /* 0x0000000c750f7221 */ /* 0x000fe20000010000 */
[----:B------:R-:W-:Y:S01]  /*8e10*/  F2FP.BF16.F32.PACK_AB R123, R126, R123 ;  /* 0x0000007b7e7b723e */ /* 0x000fe200000010ff */
[-C--:B------:R-:W-:Y:S01]  /*8e20*/  FMUL.FTZ R41, R41, R9.reuse ;  /* 0x0000000929297220 */ /* 0x080fe20000410000 */
[----:B------:R-:W-:Y:S01]  /*8e30*/  FADD.FTZ R13, R115, R20 ;  /* 0x00000014730d7221 */ /* 0x000fe20000010000 */
[----:B------:R-:W-:Y:S01]  /*8e40*/  FADD.FTZ R20, R104, R15 ;  /* 0x0000000f68147221 */ /* 0x000fe20000010000 */
[----:B------:R-:W-:Y:S01]  /*8e50*/  MUFU.EX2 R94, R94 ;  /* 0x0000005e005e7308 */ /* 0x000fe20000000800 */
[----:B------:R1:W-:Y:S01]  /*8e60*/  STSM.16.M88.4 [R5+0x25b00], R16 ;  /* 0x025b001005007844 */ /* 0x0003e20000000200 */
[----:B------:R-:W-:Y:S01]  /*8e70*/  FADD.FTZ R14, R118, R13 ;  /* 0x0000000d760e7221 */ /* 0x000fe20000010000 */
[----:B------:R-:W-:Y:S01]  /*8e80*/  FADD.FTZ R15, R105, R20 ;  /* 0x00000014690f7221 */ /* 0x000fe20000010000 */
[----:B------:R-:W-:Y:S01]  /*8e90*/  F2FP.BF16.F32.PACK_AB R113, R114, R22 ;  /* 0x000000167271723e */ /* 0x000fe200000010ff */
[----:B------:R4:W-:Y:S01]  /*8ea0*/  STSM.16.M88.4 [R5+0x27300], R120 ;  /* 0x0273007805007844 */ /* 0x0009e20000000200 */
[----:B------:R-:W-:Y:S01]  /*8eb0*/  FADD.FTZ R13, R21, R14 ;  /* 0x0000000e150d7221 */ /* 0x000fe20000010000 */
[----:B------:R-:W-:Y:S01]  /*8ec0*/  FADD.FTZ R20, R108, R15 ;  /* 0x0000000f6c147221 */ /* 0x000fe20000010000 */
[----:B------:R-:W5:Y:S01]  /*8ed0*/  MUFU.EX2 R92, R92 ;  /* 0x0000005c005c7308 */ /* 0x000f620000000800 */
[----:B------:R-:W-:Y:S01]  /*8ee0*/  F2FP.BF16.F32.PACK_AB R104, R105, R104 ;  /* 0x000000686968723e */ /* 0x000fe200000010ff */
[----:B------:R-:W-:Y:S01]  /*8ef0*/  FADD.FTZ R14, R106, R13 ;  /* 0x0000000d6a0e7221 */ /* 0x000fe20000010000 */
[----:B------:R-:W-:Y:S01]  /*8f00*/  FADD.FTZ R23, R109, R20 ;  /* 0x000000146d177221 */ /* 0x000fe20000010000 */
[----:B------:R-:W-:Y:S01]  /*8f10*/  F2FP.BF16.F32.PACK_AB R114, R117, R116 ;  /* 0x000000747572723e */ /* 0x000fe200000010ff */
[----:B------:R-:W-:Y:S01]  /*8f20*/  FMUL.FTZ R44, R44, R9 ;  /* 0x000000092c2c7220 */ /* 0x000fe20000410000 */
[----:B------:R-:W-:Y:S01]  /*8f30*/  FADD.FTZ R15, R107, R14 ;  /* 0x0000000e6b0f7221 */ /* 0x000fe20000010000 */
[----:B------:R-:W-:Y:S01]  /*8f40*/  FADD.FTZ R14, R96, R23 ;  /* 0x00000017600e7221 */ /* 0x000fe20000010000 */
[----:B------:R-:W-:Y:S01]  /*8f50*/  MUFU.EX2 R95, R95 ;  /* 0x0000005f005f7308 */ /* 0x000fe20000000800 */
[----:B------:R-:W-:Y:S01]  /*8f60*/  F2FP.BF16.F32.PACK_AB R96, R97, R96 ;  /* 0x000000606160723e */ /* 0x000fe200000010ff */
[----:B------:R-:W-:Y:S01]  /*8f70*/  FADD.FTZ R15, R110, R15 ;  /* 0x0000000f6e0f7221 */ /* 0x000fe20000010000 */
[----:B------:R-:W-:Y:S01]  /*8f80*/  F2FP.BF16.F32.PACK_AB R115, R118, R115 ;  /* 0x000000737673723e */ /* 0x000fe200000010ff */
[----:B------:R-:W-:Y:S01]  /*8f90*/  FMUL.FTZ R45, R45, R9 ;  /* 0x000000092d2d7220 */ /* 0x000fe20000410000 */
[----:B------:R-:W-:Y:S01]  /*8fa0*/  F2FP.BF16.F32.PACK_AB R105, R106, R21 ;  /* 0x000000156a69723e */ /* 0x000fe200000010ff */
[----:B------:R-:W-:Y:S01]  /*8fb0*/  FADD.FTZ R20, R4, R15 ;  /* 0x0000000f04147221 */ /* 0x000fe20000010000 */
[----:B------:R-:W-:Y:S01]  /*8fc0*/  FADD.FTZ R15, R97, R14 ;  /* 0x0000000e610f7221 */ /* 0x000fe20000010000 */
[----:B------:R-:W4:Y:S01]  /*8fd0*/  MUFU.EX2 R93, R93 ;  /* 0x0000005d005d7308 */ /* 0x000f220000000800 */
[C---:B------:R-:W-:Y:S01]  /*8fe0*/  F2FP.BF16.F32.PACK_AB R97, R11.reuse, R4 ;  /* 0x000000040b61723e */ /* 0x040fe200000010ff */
[----:B------:R-:W-:Y:S01]  /*8ff0*/  FADD.FTZ R20, R11, R20 ;  /* 0x000000140b147221 */ /* 0x000fe20000010000 */
[----:B------:R-:W-:Y:S01]  /*9000*/  FADD.FTZ R14, R100, R15 ;  /* 0x0000000f640e7221 */ /* 0x000fe20000010000 */
[----:B------:R-:W-:Y:S01]  /*9010*/  F2FP.BF16.F32.PACK_AB R106, R109, R108 ;  /* 0x0000006c6d6a723e */ /* 0x000fe200000010ff */
[----:B------:R4:W-:Y:S01]  /*9020*/  STSM.16.M88.4 [R5+0x28b00], R112 ;  /* 0x028b007005007844 */ /* 0x0009e20000000200 */
[----:B--2---:R-:W-:Y:S01]  /*9030*/  FADD.FTZ R15, R99, R20 ;  /* 0x00000014630f7221 */ /* 0x004fe20000010000 */
[----:B-1----:R-:W-:Y:S01]  /*9040*/  FADD.FTZ R17, R101, R14 ;  /* 0x0000000e65117221 */ /* 0x002fe20000010000 */
[----:B------:R1:W2:Y:S01]  /*9050*/  MUFU.EX2 R12, R91 ;  /* 0x0000005b000c7308 */ /* 0x0002a20000000800 */
[C---:B------:R-:W-:Y:S01]  /*9060*/  F2FP.BF16.F32.PACK_AB R99, R8.reuse, R99 ;  /* 0x000000630863723e */ /* 0x040fe200000010ff */
[----:B------:R-:W-:Y:S01]  /*9070*/  FADD.FTZ R15, R8, R15 ;  /* 0x0000000f080f7221 */ /* 0x000fe20000010000 */
[----:B---3--:R-:W-:Y:S01]  /*9080*/  FADD.FTZ R14, R88, R17 ;  /* 0x00000011580e7221 */ /* 0x008fe20000010000 */
[----:B------:R-:W-:Y:S01]  /*9090*/  F2FP.BF16.F32.PACK_AB R107, R110, R107 ;  /* 0x0000006b6e6b723e */ /* 0x000fe200000010ff */
[-C--:B------:R-:W-:Y:S01]  /*90a0*/  FMUL.FTZ R48, R48, R9.reuse ;  /* 0x0000000930307220 */ /* 0x080fe20000410000 */
[----:B------:R-:W-:Y:S01]  /*90b0*/  FADD.FTZ R16, R82, R15 ;  /* 0x0000000f52107221 */ /* 0x000fe20000010000 */
[----:B0-----:R-:W-:Y:S01]  /*90c0*/  FADD.FTZ R15, R89, R14 ;  /* 0x0000000e590f7221 */ /* 0x001fe20000010000 */
[----:B------:R-:W0:Y:S01]  /*90d0*/  MUFU.EX2 R80, R80 ;  /* 0x0000005000507308 */ /* 0x000e220000000800 */
[----:B------:R-:W-:Y:S01]  /*90e0*/  F2FP.BF16.F32.PACK_AB R98, R101, R100 ;  /* 0x000000646562723e */ /* 0x000fe200000010ff */
[----:B------:R-:W-:Y:S01]  /*90f0*/  FADD.FTZ R11, R75, R16 ;  /* 0x000000104b0b7221 */ /* 0x000fe20000010000 */
[----:B-----5:R-:W-:Y:S01]  /*9100*/  FADD.FTZ R4, R92, R15 ;  /* 0x0000000f5c047221 */ /* 0x020fe20000010000 */
[----:B------:R-:W-:Y:S01]  /*9110*/  F2FP.BF16.F32.PACK_AB R88, R89, R88 ;  /* 0x000000585958723e */ /* 0x000fe200000010ff */
[----:B------:R3:W-:Y:S01]  /*9120*/  STSM.16.M88.4 [R5+0x2a300], R104 ;  /* 0x02a3006805007844 */ /* 0x0007e20000000200 */
[----:B------:R-:W-:Y:S01]  /*9130*/  FADD.FTZ R14, R94, R11 ;  /* 0x0000000b5e0e7221 */ /* 0x000fe20000010000 */
[----:B----4-:R-:W-:Y:S01]  /*9140*/  FADD.FTZ R11, R93, R4 ;  /* 0x000000045d0b7221 */ /* 0x010fe20000010000 */
[----:B------:R4:W5:Y:S01]  /*9150*/  MUFU.EX2 R13, R90 ;  /* 0x0000005a000d7308 */ /* 0x0009620000000800 */
[----:B------:R-:W-:Y:S01]  /*9160*/  F2FP.BF16.F32.PACK_AB R89, R75, R82 ;  /* 0x000000524b59723e */ /* 0x000fe200000010ff */
[C---:B------:R-:W-:Y:S01]  /*9170*/  FADD.FTZ R15, R95.reuse, R14 ;  /* 0x0000000e5f0f7221 */ /* 0x040fe20000010000 */
[----:B-1----:R-:W-:Y:S01]  /*9180*/  F2FP.BF16.F32.PACK_AB R91, R95, R94 ;  /* 0x0000005e5f5b723e */ /* 0x002fe200000010ff */
[----:B------:R3:W-:Y:S01]  /*9190*/  STSM.16.M88.4 [R5+0x2bb00], R96 ;  /* 0x02bb006005007844 */ /* 0x0007e20000000200 */
[-C--:B------:R-:W-:Y:S01]  /*91a0*/  FMUL.FTZ R49, R49, R9.reuse ;  /* 0x0000000931317220 */ /* 0x080fe20000410000 */
[----:B--2---:R-:W-:Y:S01]  /*91b0*/  FADD.FTZ R8, R12, R15 ;  /* 0x0000000f0c087221 */ /* 0x004fe20000010000 */
[-C--:B------:R-:W-:Y:S01]  /*91c0*/  FMUL.FTZ R52, R52, R9.reuse ;  /* 0x0000000934347220 */ /* 0x080fe20000410000 */
[----:B------:R-:W1:Y:S01]  /*91d0*/  MUFU.EX2 R81, R81 ;  /* 0x0000005100517308 */ /* 0x000e620000000800 */
[----:B0-----:R-:W-:Y:S01]  /*91e0*/  FADD.FTZ R4, R80, R11 ;  /* 0x0000000b50047221 */ /* 0x001fe20000010000 */
[----:B----4-:R-:W-:Y:S01]  /*91f0*/  F2FP.BF16.F32.PACK_AB R90, R93, R92 ;  /* 0x0000005c5d5a723e */ /* 0x010fe200000010ff */
[-C--:B------:R-:W-:Y:S01]  /*9200*/  FMUL.FTZ R53, R53, R9.reuse ;  /* 0x0000000935357220 */ /* 0x080fe20000410000 */
[-C--:B------:R-:W-:Y:S01]  /*9210*/  FMUL.FTZ R56, R56, R9.reuse ;  /* 0x0000000938387220 */ /* 0x080fe20000410000 */
[-C--:B------:R-:W-:Y:S01]  /*9220*/  FMUL.FTZ R57, R57, R9.reuse ;  /* 0x0000000939397220 */ /* 0x080fe20000410000 */
[-C--:B------:R-:W-:Y:S01]  /*9230*/  FMUL.FTZ R60, R60, R9.reuse ;  /* 0x000000093c3c7220 */ /* 0x080fe20000410000 */
[----:B------:R3:W-:Y:S01]  /*9240*/  STSM.16.M88.4 [R5+0x2d300], R88 ;  /* 0x02d3005805007844 */ /* 0x0007e20000000200 */
[----:B------:R-:W0:Y:S01]  /*9250*/  MUFU.EX2 R86, R86 ;  /* 0x0000005600567308 */ /* 0x000e220000000800 */
[----:B-----5:R-:W-:Y:S01]  /*9260*/  FADD.FTZ R15, R13, R8 ;  /* 0x000000080d0f7221 */ /* 0x020fe20000010000 */
[-C--:B------:R-:W-:Y:S01]  /*9270*/  FMUL.FTZ R61, R61, R9.reuse ;  /* 0x000000093d3d7220 */ /* 0x080fe20000410000 */
[-C--:B------:R-:W-:Y:S01]  /*9280*/  FMUL.FTZ R64, R64, R9.reuse ;  /* 0x0000000940407220 */ /* 0x080fe20000410000 */
[-C--:B------:R-:W-:Y:S01]  /*9290*/  FMUL.FTZ R65, R65, R9.reuse ;  /* 0x0000000941417220 */ /* 0x080fe20000410000 */
[-C--:B------:R-:W-:Y:S01]  /*92a0*/  FMUL.FTZ R68, R68, R9.reuse ;  /* 0x0000000944447220 */ /* 0x080fe20000410000 */
[----:B------:R-:W-:Y:S01]  /*92b0*/  FMUL.FTZ R69, R69, R9 ;  /* 0x0000000945457220 */ /* 0x000fe20000410000 */
[-C--:B------:R-:W-:Y:S01]  /*92c0*/  FMUL.FTZ R26, R26, R77.reuse ;  /* 0x0000004d1a1a7220 */ /* 0x080fe20000410000 */
[----:B------:R-:W2:Y:S01]  /*92d0*/  MUFU.EX2 R84, R84 ;  /* 0x0000005400547308 */ /* 0x000ea20000000800 */
[C---:B-1----:R-:W-:Y:S01]  /*92e0*/  FADD.FTZ R11, R81.reuse, R4 ;  /* 0x00000004510b7221 */ /* 0x042fe20000010000 */
[----:B------:R-:W-:Y:S01]  /*92f0*/  F2FP.BF16.F32.PACK_AB R80, R81, R80 ;  /* 0x000000505150723e */ /* 0x000fe200000010ff */
[-C--:B------:R-:W-:Y:S01]  /*9300*/  FMUL.FTZ R27, R27, R77.reuse ;  /* 0x0000004d1b1b7220 */ /* 0x080fe20000410000 */
[----:B------:R-:W-:Y:S01]  /*9310*/  F2FP.BF16.F32.PACK_AB R81, R13, R12 ;  /* 0x0000000c0d51723e */ /* 0x000fe200000010ff */
[-C--:B------:R-:W-:Y:S01]  /*9320*/  FMUL.FTZ R30, R30, R77.reuse ;  /* 0x0000004d1e1e7220 */ /* 0x080fe20000410000 */
[-C--:B------:R-:W-:Y:S01]  /*9330*/  FMUL.FTZ R31, R31, R77.reuse ;  /* 0x0000004d1f1f7220 */ /* 0x080fe20000410000 */
[-C--:B------:R-:W-:Y:S01]  /*9340*/  FMUL.FTZ R34, R34, R77.reuse ;  /* 0x0000004d22227220 */ /* 0x080fe20000410000 */
[----:B------:R-:W1:Y:S01]  /*9350*/  MUFU.EX2 R87, R87 ;  /* 0x0000005700577308 */ /* 0x000e620000000800 */
[----:B0-----:R-:W-:Y:S01]  /*9360*/  FADD.FTZ R15, R86, R15 ;  /* 0x0000000f560f7221 */ /* 0x001fe20000010000 */
[-C--:B------:R-:W-:Y:S01]  /*9370*/  FMUL.FTZ R35, R35, R77.reuse ;  /* 0x0000004d23237220 */ /* 0x080fe20000410000 */
[-C--:B------:R-:W-:Y:S01]  /*9380*/  FMUL.FTZ R38, R38, R77.reuse ;  /* 0x0000004d26267220 */ /* 0x080fe20000410000 */
[-C--:B------:R-:W-:Y:S01]  /*9390*/  FMUL.FTZ R39, R39, R77.reuse ;  /* 0x0000004d27277220 */ /* 0x080fe20000410000 */
[-C--:B------:R-:W-:Y:S01]  /*93a0*/  FMUL.FTZ R42, R42, R77.reuse ;  /* 0x0000004d2a2a7220 */ /* 0x080fe20000410000 */
[-C--:B------:R-:W-:Y:S01]  /*93b0*/  FMUL.FTZ R43, R43, R77.reuse ;  /* 0x0000004d2b2b7220 */ /* 0x080fe20000410000 */
[-C--:B------:R-:W-:Y:S01]  /*93c0*/  FMUL.FTZ R46, R46, R77.reuse ;  /* 0x0000004d2e2e7220 */ /* 0x080fe20000410000 */
[----:B------:R-:W0:Y:S01]  /*93d0*/  MUFU.EX2 R85, R85 ;  /* 0x0000005500557308 */ /* 0x000e220000000800 */
[----:B--2---:R-:W-:Y:S01]  /*93e0*/  FADD.FTZ R4, R84, R11 ;  /* 0x0000000b54047221 */ /* 0x004fe20000010000 */
[-C--:B------:R-:W-:Y:S01]  /*93f0*/  FMUL.FTZ R47, R47, R77.reuse ;  /* 0x0000004d2f2f7220 */ /* 0x080fe20000410000 */
[-C--:B------:R-:W-:Y:S01]  /*9400*/  FMUL.FTZ R50, R50, R77.reuse ;  /* 0x0000004d32327220 */ /* 0x080fe20000410000 */
[-C--:B------:R-:W-:Y:S01]  /*9410*/  FMUL.FTZ R51, R51, R77.reuse ;  /* 0x0000004d33337220 */ /* 0x080fe20000410000 */
[-C--:B------:R-:W-:Y:S01]  /*9420*/  FMUL.FTZ R54, R54, R77.reuse ;  /* 0x0000004d36367220 */ /* 0x080fe20000410000 */
[-C--:B------:R-:W-:Y:S01]  /*9430*/  FMUL.FTZ R55, R55, R77.reuse ;  /* 0x0000004d37377220 */ /* 0x080fe20000410000 */
[-C--:B------:R-:W-:Y:S01]  /*9440*/  FMUL.FTZ R58, R58, R77.reuse ;  /* 0x0000004d3a3a7220 */ /* 0x080fe20000410000 */
[----:B------:R-:W2:Y:S01]  /*9450*/  MUFU.EX2 R18, R131 ;  /* 0x0000008300127308 */ /* 0x000ea20000000800 */
[----:B-1----:R-:W-:Y:S01]  /*9460*/  FADD.FTZ R15, R87, R15 ;  /* 0x0000000f570f7221 */ /* 0x002fe20000010000 */
[-C--:B------:R-:W-:Y:S01]  /*9470*/  FMUL.FTZ R59, R59, R77.reuse ;  /* 0x0000004d3b3b7220 */ /* 0x080fe20000410000 */
[-C--:B------:R-:W-:Y:S01]  /*9480*/  FMUL.FTZ R62, R62, R77.reuse ;  /* 0x0000004d3e3e7220 */ /* 0x080fe20000410000 */
[-C--:B------:R-:W-:Y:S01]  /*9490*/  FMUL.FTZ R63, R63, R77.reuse ;  /* 0x0000004d3f3f7220 */ /* 0x080fe20000410000 */
[-C--:B------:R-:W-:Y:S01]  /*94a0*/  FMUL.FTZ R66, R66, R77.reuse ;  /* 0x0000004d42427220 */ /* 0x080fe20000410000 */
[-C--:B------:R-:W-:Y:S01]  /*94b0*/  FMUL.FTZ R67, R67, R77.reuse ;  /* 0x0000004d43437220 */ /* 0x080fe20000410000 */
[-C--:B------:R-:W-:Y:S01]  /*94c0*/  FMUL.FTZ R70, R70, R77.reuse ;  /* 0x0000004d46467220 */ /* 0x080fe20000410000 */
[----:B------:R-:W1:Y:S01]  /*94d0*/  MUFU.EX2 R128, R128 ;  /* 0x0000008000807308 */ /* 0x000e620000000800 */
[C---:B0-----:R-:W-:Y:S01]  /*94e0*/  FADD.FTZ R11, R85.reuse, R4 ;  /* 0x00000004550b7221 */ /* 0x041fe20000010000 */
[----:B------:R-:W-:Y:S01]  /*94f0*/  F2FP.BF16.F32.PACK_AB R82, R85, R84 ;  /* 0x000000545552723e */ /* 0x000fe200000010ff */
[----:B------:R-:W-:Y:S01]  /*9500*/  FMUL.FTZ R71, R71, R77 ;  /* 0x0000004d47477220 */ /* 0x000fe20000410000 */
[----:B------:R-:W-:-:S04]  /*9510*/  IMAD.MOV.U32 R9, RZ, RZ, R79 ;  /* 0x000000ffff097224 */ /* 0x000fc800078e004f */
[----:B------:R0:W4:Y:S01]  /*9520*/  MUFU.EX2 R129, R83 ;  /* 0x0000005300817308 */ /* 0x0001220000000800 */
[----:B--2---:R-:W-:-:S07]  /*9530*/  FADD.FTZ R15, R18, R15 ;  /* 0x0000000f120f7221 */ /* 0x004fce0000010000 */
[----:B------:R-:W2:Y:S01]  /*9540*/  MUFU.EX2 R73, R73 ;  /* 0x0000004900497308 */ /* 0x000ea20000000800 */
[----:B-1----:R-:W-:Y:S01]  /*9550*/  FADD.FTZ R4, R128, R11 ;  /* 0x0000000b80047221 */ /* 0x002fe20000010000 */
[----:B0-----:R-:W-:-:S05]  /*9560*/  F2FP.BF16.F32.PACK_AB R83, R87, R86 ;  /* 0x000000565753723e */ /* 0x001fca00000010ff */
[----:B------:R3:W-:Y:S01]  /*9570*/  STSM.16.M88.4 [R5+0x2eb00], R80 ;  /* 0x02eb005005007844 */ /* 0x0007e20000000200 */
[----:B------:R-:W0:Y:S01]  /*9580*/  MUFU.EX2 R76, R76 ;  /* 0x0000004c004c7308 */ /* 0x000e220000000800 */
[C---:B----4-:R-:W-:Y:S01]  /*9590*/  FADD.FTZ R15, R129.reuse, R15 ;  /* 0x0000000f810f7221 */ /* 0x050fe20000010000 */
[----:B------:R-:W-:-:S06]  /*95a0*/  F2FP.BF16.F32.PACK_AB R129, R129, R18 ;  /* 0x000000128181723e */ /* 0x000fcc00000010ff */
[----:B------:R-:W1:Y:S01]  /*95b0*/  MUFU.EX2 R78, R78 ;  /* 0x0000004e004e7308 */ /* 0x000e620000000800 */
[C---:B--2---:R-:W-:Y:S01]  /*95c0*/  F2FP.BF16.F32.PACK_AB R128, R73.reuse, R128 ;  /* 0x000000804980723e */ /* 0x044fe200000010ff */
[----:B------:R-:W-:-:S06]  /*95d0*/  FADD.FTZ R11, R73, R4 ;  /* 0x00000004490b7221 */ /* 0x000fcc0000010000 */
[----:B------:R-:W2:Y:S01]  /*95e0*/  MUFU.EX2 R132, R132 ;  /* 0x0000008400847308 */ /* 0x000ea20000000800 */
[----:B0-----:R-:W-:Y:S01]  /*95f0*/  F2FP.BF16.F32.PACK_AB R130, R10, R76 ;  /* 0x0000004c0a82723e */ /* 0x001fe200000010ff */
[----:B------:R-:W-:-:S04]  /*9600*/  FADD.FTZ R11, R76, R11 ;  /* 0x0000000b4c0b7221 */ /* 0x000fc80000010000 */
[----:B------:R-:W-:Y:S01]  /*9610*/  FADD.FTZ R4, R10, R11 ;  /* 0x0000000b0a047221 */ /* 0x000fe20000010000 */
[----:B------:R-:W-:Y:S02]  /*9620*/  IMAD.MOV.U32 R11, RZ, RZ, R6 ;  /* 0x000000ffff0b7224 */ /* 0x000fe400078e0006 */
[----:B-1----:R-:W-:Y:S01]  /*9630*/  FADD.FTZ R15, R78, R15 ;  /* 0x0000000f4e0f7221 */ /* 0x002fe20000010000 */
[----:B------:R-:W-:Y:S01]  /*9640*/  IMAD.MOV.U32 R10, RZ, RZ, R72 ;  /* 0x000000ffff0a7224 */ /* 0x000fe200078e0048 */
[C---:B--2---:R-:W-:Y:S02]  /*9650*/  F2FP.BF16.F32.PACK_AB R131, R132.reuse, R78 ;  /* 0x0000004e8483723e */ /* 0x044fe400000010ff */
[----:B------:R-:W-:-:S03]  /*9660*/  FADD.FTZ R8, R132, R15 ;  /* 0x0000000f84087221 */ /* 0x000fc60000010000 */
[----:B------:R3:W-:Y:S01]  /*9670*/  STSM.16.M88.4 [R5+0x30300], R128 ;  /* 0x0303008005007844 */ /* 0x0007e20000000200 */
[----:B------:R-:W-:Y:S01]  /*9680*/  @!PT LDS RZ, [RZ] ;  /* 0x00000000fffff984 */ /* 0x000fe20000000800 */
[----:B------:R-:W-:Y:S01]  /*9690*/  @!PT LDS RZ, [RZ] ;  /* 0x00000000fffff984 */ /* 0x000fe20000000800 */
[----:B------:R-:W-:Y:S01]  /*96a0*/  @!PT LDS RZ, [RZ] ;  /* 0x00000000fffff984 */ /* 0x000fe20000000800 */
[----:B------:R-:W-:Y:S01]  /*96b0*/  @!PT LDS RZ, [RZ] ;  /* 0x00000000fffff984 */ /* 0x000fe20000000800 */
[----:B------:R0:W-:Y:S06]  /*96c0*/  MEMBAR.ALL.CTA ;  /* 0x0000000000007992 */ /* 0x0001ec0000008000 */
[----:B0-----:R-:W0:Y:S02]  /*96d0*/  FENCE.VIEW.ASYNC.S ;  /* 0x00000000000073c6 */ /* 0x001e240000000000 */
[----:B0-----:R-:W-:Y:S01]  /*96e0*/  NOP ;  /* 0x0000000000007918 */ /* 0x001fe20000000000 */
[----:B------:R-:W-:Y:S05]  /*96f0*/  @P2 BRA `(.L_x_28) ;  /* 0xffffffc000042947 */ /* 0x000fea000383ffff */
.L_x_19:
[----:B------:R-:W-:Y:S06]  /*9700*/  BAR.ARV 0x8, 0x200 ;  /* 0x0208000000007b1d */ /* 0x000fec0000002000 */
[----:B------:R-:W-:Y:S05]  /*9710*/  @!P0 BRA `(.L_x_29) ;  /* 0x0000000000048947 */ /* 0x000fea0003800000 */
[----:B------:R-:W-:Y:S01]  /*9720*/  BPT.TRAP 0x1 ;  /* 0x000000040000795c */ /* 0x000fe20000300000 */
.L_x_29:
[----:B------:R-:W-:Y:S02]  /*9730*/  SHF.L.U32 R6, R6, 0x1f, RZ ;  /* 0x0000001f06067819 */ /* 0x000fe400000006ff */
[----:B------:R-:W-:-:S04]  /*9740*/  LEA R7, R0, UR37, 0x3 ;  /* 0x0000002500077c11 */ /* 0x000fc8000f8e18ff */
[----:B------:R1:W2:Y:S01]  /*9750*/  SYNCS.PHASECHK.TRANS64.TRYWAIT P2, [R7+URZ+0x31c50], R6 ;  /* 0x031c5006070075a7 */ /* 0x0002a2000804017f */
[----:B------:R-:W-:Y:S05]  /*9760*/  @!P0 BRA `(.L_x_30) ;  /* 0x0000000000048947 */ /* 0x000fea0003800000 */
[----:B------:R-:W-:Y:S01]  /*9770*/  BPT.TRAP 0x1 ;  /* 0x000000040000795c */ /* 0x000fe20000300000 */
.L_x_30:
[----:B--2---:R-:W-:Y:S05]  /*9780*/  @P2 BRA `(.L_x_31) ;  /* 0x0000000000082947 */ /* 0x004fea0003800000 */
[----:B------:R-:W2:Y:S02]  /*9790*/  SYNCS.PHASECHK.TRANS64.TRYWAIT P0, [R7+URZ+0x31c50], R6 ;  /* 0x031c5006070075a7 */ /* 0x000ea4000800017f */
[----:B--2---:R-:W-:Y:S05]  /*97a0*/  @!P0 BRA `(.L_x_32) ;  /* 0x0000005c00e08947 */ /* 0x004fea0003800000 */
.L_x_31:
[----:B------:R-:W-:Y:S01]  /*97b0*/  UIADD3 UR37, UR37, 0x200, URZ ;  /* 0x0000020025257890 */ /* 0x000fe2000fffe03f */
[----:B------:R-:W-:Y:S01]  /*97c0*/  R2UR UR4, R0 ;  /* 0x00000000000472ca */ /* 0x000fe200000e0000 */
[----:B------:R-:W-:Y:S01]  /*97d0*/  ULOP3.LUT UR40, UR40, 0x10000, URZ, 0xfc, !UPT ;  /* 0x0001000028287892 */ /* 0x000fe2000f8efc3f */
[----:B------:R-:W-:Y:S01]  /*97e0*/  WARPGROUP.ARRIVE ;  /* 0x00000000000079c5 */ /* 0x000fe20000000000 */
[----:B------:R-:W-:Y:S01]  /*97f0*/  USHF.R.U32.HI UR37, URZ, 0x4, UR37 ;  /* 0x000000043f257899 */ /* 0x000fe20008011625 */
[----:B0--3--:R-:W0:Y:S01]  /*9800*/  SHFL.BFLY PT, R5, R8, 0x2, 0x1f ;  /* 0x0c401f0008057f89 */ /* 0x009e2200000e0000 */
[----:B------:R-:W-:Y:S01]  /*9810*/  UMOV UR5, 0xc0000010 ;  /* 0xc000001000057882 */ /* 0x000fe20000000000 */
[----:B------:R-:W-:Y:S01]  /*9820*/  UMOV UR7, 0x80000020 ;  /* 0x8000002000077882 */ /* 0x000fe20000000000 */
[----:B------:R-:W-:Y:S01]  /*9830*/  ULOP3.LUT UR37, UR37, 0x3fff, URZ, 0xc0, !UPT ;  /* 0x00003fff25257892 */ /* 0x000fe2000f8ec03f */
[----:B------:R-:W3:Y:S01]  /*9840*/  SHFL.BFLY PT, R3, R4, 0x2, 0x1f ;  /* 0x0c401f0004037f89 */ /* 0x000ee200000e0000 */
[----:B------:R-:W-:-:S02]  /*9850*/  IMAD.MOV.U32 R16, RZ, RZ, RZ ;  /* 0x000000ffff107224 */ /* 0x000fc400078e00ff */
[----:B------:R-:W-:Y:S01]  /*9860*/  ULOP3.LUT UR8, UR37, 0x2400000, URZ, 0xfc, !UPT ;  /* 0x0240000025087892 */ /* 0x000fe2000f8efc3f */
[----:B-12---:R-:W-:Y:S02]  /*9870*/  @!P1 VIADD R7, R7, 0x31c60 ;  /* 0x00031c6007079836 */ /* 0x006fe40000000000 */
[----:B------:R-:W-:Y:S01]  /*9880*/  IMAD.MOV.U32 R19, RZ, RZ, -0x800000 ;  /* 0xff800000ff137424 */ /* 0x000fe200078e00ff */
[----:B------:R-:W-:Y:S02]  /*9890*/  UIMAD UR8, UR4, 0x6c0, UR8 ;  /* 0x000006c0040878a4 */ /* 0x000fe4000f8e0208 */
[----:B------:R-:W-:Y:S01]  /*98a0*/  @!P1 PRMT R7, RZ, 0x654, R7 ;  /* 0x00000654ff079816 */ /* 0x000fe20000000007 */
[----:B------:R-:W-:-:S04]  /*98b0*/  UMOV UR4, UR40 ;  /* 0x0000002800047c82 */ /* 0x000fc80008000000 */
[----:B------:R-:W-:Y:S02]  /*98c0*/  UMOV UR6, UR8 ;  /* 0x0000000800067c82 */ /* 0x000fe40008000000 */
[----:B------:R-:W-:Y:S01]  /*98d0*/  HGMMA.64x96x16.F32.BF16 R24, gdesc[UR4].tnspB, R24, gsb0 ;  /* 0x41600000041879f0 */ /* 0x000fe20008001818 */
[----:B------:R-:W-:Y:S02]  /*98e0*/  UIADD3 UR4, UR40, 0x180, URZ ;  /* 0x0000018028047890 */ /* 0x000fe4000fffe03f */
[----:B------:R-:W-:Y:S01]  /*98f0*/  UIADD3 UR6, UR8, 0x40, URZ ;  /* 0x0000004008067890 */ /* 0x000fe2000fffe03f */
[----:B0-----:R-:W-:Y:S01]  /*9900*/  FADD.FTZ R5, R5, R8 ;  /* 0x0000000805057221 */ /* 0x001fe20000010000 */
[----:B------:R-:W-:Y:S01]  /*9910*/  UMOV UR5, 0xc0000010 ;  /* 0xc000001000057882 */ /* 0x000fe20000000000 */
[----:B------:R-:W-:Y:S01]  /*9920*/  UMOV UR7, 0x80000020 ;  /* 0x8000002000077882 */ /* 0x000fe20000000000 */
[----:B------:R-:W-:Y:S02]  /*9930*/  IMAD.MOV.U32 R8, RZ, RZ, RZ ;  /* 0x000000ffff087224 */ /* 0x000fe400078e00ff */
[----:B---3--:R-:W-:Y:S01]  /*9940*/  FADD.FTZ R3, R3, R4 ;  /* 0x0000000403037221 */ /* 0x008fe20000010000 */
[----:B------:R-:W0:Y:S04]  /*9950*/  SHFL.BFLY PT, R2, R5, 0x1, 0x1f ;  /* 0x0c201f0005027f89 */ /* 0x000e2800000e0000 */
[----:B------:R-:W1:Y:S01]  /*9960*/  SHFL.BFLY PT, R0, R3, 0x1, 0x1f ;  /* 0x0c201f0003007f89 */ /* 0x000e6200000e0000 */
[----:B0-----:R-:W-:Y:S01]  /*9970*/  FADD.FTZ R10, R5, R2 ;  /* 0x00000002050a7221 */ /* 0x001fe20000010000 */
[----:B-1----:R-:W-:-:S04]  /*9980*/  FADD.FTZ R9, R3, R0 ;  /* 0x0000000003097221 */ /* 0x002fc80000010000 */
[----:B------:R-:W-:Y:S02]  /*9990*/  FSETP.NE.FTZ.AND P2, PT, R10, RZ, PT ;  /* 0x000000ff0a00720b */ /* 0x000fe40003f55000 */
[----:B------:R-:W-:Y:S02]  /*99a0*/  MOV R0, 0xff800000 ;  /* 0xff80000000007802 */ /* 0x000fe40000000f00 */
[----:B------:R-:W-:-:S09]  /*99b0*/  FSETP.NE.FTZ.AND P0, PT, R9, RZ, PT ;  /* 0x000000ff0900720b */ /* 0x000fd20003f15000 */
[----:B------:R-:W0:Y:S04]  /*99c0*/  @P2 MUFU.LG2 R6, R10 ;  /* 0x0000000a00062308 */ /* 0x000e280000000c00 */
[C---:B------:R-:W-:Y:S01]  /*99d0*/  @P0 FMUL.FTZ R2, R74.reuse, 0.69314718246459960938 ;  /* 0x3f3172184a020820 */ /* 0x040fe20000410000 */
[----:B------:R-:W-:-:S03]  /*99e0*/  @P2 FMUL.FTZ R74, R74, 0.69314718246459960938 ;  /* 0x3f3172184a4a2820 */ /* 0x000fc60000410000 */
[----:B------:R-:W1:Y:S08]  /*99f0*/  @P0 MUFU.LG2 R4, R9 ;  /* 0x0000000900040308 */ /* 0x000e700000000c00 */
[----:B------:R-:W2:Y:S01]  /*9a00*/  @P0 MUFU.RCP R8, R9 ;  /* 0x0000000900080308 */ /* 0x000ea20000001000 */
[----:B0-----:R-:W-:-:S04]  /*9a10*/  @P2 FMUL.FTZ R5, R6, 0.69314718246459960938 ;  /* 0x3f31721806052820 */ /* 0x001fc80000410000 */
[----:B------:R-:W-:-:S03]  /*9a20*/  @P2 FFMA.FTZ R19, R74, R72, R5 ;  /* 0x000000484a132223 */ /* 0x000fc60000010005 */
[----:B------:R0:W3:Y:S01]  /*9a30*/  @P2 MUFU.RCP R16, R10 ;  /* 0x0000000a00102308 */ /* 0x0000e20000001000 */
[----:B-1----:R-:W-:-:S04]  /*9a40*/  @P0 FMUL.FTZ R3, R4, 0.69314718246459960938 ;  /* 0x3f31721804030820 */ /* 0x002fc80000410000 */
[----:B------:R-:W-:Y:S01]  /*9a50*/  @P0 FFMA.FTZ R0, R2, R79, R3 ;  /* 0x0000004f02000223 */ /* 0x000fe20000010003 */
[----:B------:R-:W-:Y:S01]  /*9a60*/  PLOP3.LUT P0, PT, PT, PT, PT, 0x8, 0x0 ;  /* 0x000000000000781c */ /* 0x000fe20003f0e170 */
[----:B------:R-:W-:Y:S02]  /*9a70*/  WARPGROUP.DEPBAR.LE gsb0, 0x0 ;  /* 0x00008000000079c5 */ /* 0x000fe40000010000 */
[----:B------:R-:W-:-:S06]  /*9a80*/  WARPGROUP.ARRIVE ;  /* 0x00000000000079c5 */ /* 0x000fcc0000000000 */
[----:B------:R-:W-:Y:S01]  /*9a90*/  HGMMA.64x96x16.F32.BF16 R24, gdesc[UR4].tnspB, R24, gsb0 ;  /* 0x41600000041879f0 */ /* 0x000fe20008001818 */
[----:B------:R-:W-:Y:S02]  /*9aa0*/  UIADD3 UR4, UR40, 0x300, URZ ;  /* 0x0000030028047890 */ /* 0x000fe4000fffe03f */
[----:B------:R-:W-:Y:S01]  /*9ab0*/  UIADD3 UR6, UR8, 0x80, URZ ;  /* 0x0000008008067890 */ /* 0x000fe2000fffe03f */
[----:B------:R-:W-:Y:S01]  /*9ac0*/  UMOV UR5, 0xc0000010 ;  /* 0xc000001000057882 */ /* 0x000fe20000000000 */
[----:B------:R-:W-:Y:S01]  /*9ad0*/  UMOV UR7, 0x80000020 ;  /* 0x8000002000077882 */ /* 0x000fe20000000000 */
        /* <DEDUP_REMOVED lines=44> */
[----:B------:R-:W-:Y:S03]  /*9da0*/  HGMMA.64x96x16.F32.BF16 R24, gdesc[UR4].tnspB, R24, gsb0 ;  /* 0x41600000041879f0 */ /* 0x000fe60008001818 */
[----:B------:R-:W-:Y:S02]  /*9db0*/  WARPGROUP.DEPBAR.LE gsb0, 0x0 ;  /* 0x00008000000079c5 */ /* 0x000fe40000010000 */
[-C--:B--2---:R-:W-:Y:S01]  /*9dc0*/  FMUL.FTZ R74, R24, R8.reuse ;  /* 0x00000008184a7220 */ /* 0x084fe20000410000 */
[-C--:B------:R-:W-:Y:S01]  /*9dd0*/  FMUL.FTZ R75, R25, R8.reuse ;  /* 0x00000008194b7220 */ /* 0x080fe20000410000 */
[----:B------:R1:W-:Y:S01]  /*9de0*/  @!P1 SYNCS.ARRIVE.TRANS64.RED.A1T0 RZ, [R7+URZ], RZ ;  /* 0x000000ff07ff99a7 */ /* 0x0003e2000810043f */
[-C--:B------:R-:W-:Y:S01]  /*9df0*/  FMUL.FTZ R24, R32, R8.reuse ;  /* 0x0000000820187220 */ /* 0x080fe20000410000 */
        /* <DEDUP_REMOVED lines=12> */
[-C--:B-1----:R-:W-:Y:S01]  /*9ec0*/  FMUL.FTZ R7, R53, R8.reuse ;  /* 0x0000000835077220 */ /* 0x082fe20000410000 */
[-C--:B0-----:R-:W-:Y:S01]  /*9ed0*/  FMUL.FTZ R10, R56, R8.reuse ;  /* 0x00000008380a7220 */ /* 0x081fe20000410000 */
[-C--:B------:R-:W-:Y:S01]  /*9ee0*/  FMUL.FTZ R11, R57, R8.reuse ;  /* 0x00000008390b7220 */ /* 0x080fe20000410000 */
[-C--:B------:R-:W-:Y:S01]  /*9ef0*/  FMUL.FTZ R20, R60, R8.reuse ;  /* 0x000000083c147220 */ /* 0x080fe20000410000 */
[-C--:B------:R-:W-:Y:S01]  /*9f00*/  FMUL.FTZ R21, R61, R8.reuse ;  /* 0x000000083d157220 */ /* 0x080fe20000410000 */
[-C--:B------:R-:W-:Y:S01]  /*9f10*/  FMUL.FTZ R32, R64, R8.reuse ;  /* 0x0000000840207220 */ /* 0x080fe20000410000 */
[-C--:B------:R-:W-:Y:S01]  /*9f20*/  FMUL.FTZ R33, R65, R8.reuse ;  /* 0x0000000841217220 */ /* 0x080fe20000410000 */
[-C--:B------:R-:W-:Y:S01]  /*9f30*/  FMUL.FTZ R44, R68, R8.reuse ;  /* 0x00000008442c7220 */ /* 0x080fe20000410000 */
[----:B------:R-:W-:Y:S01]  /*9f40*/  FMUL.FTZ R45, R69, R8 ;  /* 0x00000008452d7220 */ /* 0x000fe20000410000 */
[-C--:B---3--:R-:W-:Y:S01]  /*9f50*/  FMUL.FTZ R40, R34, R16.reuse ;  /* 0x0000001022287220 */ /* 0x088fe20000410000 */
        /* <DEDUP_REMOVED lines=22> */
[----:B------:R-:W-:-:S07]  /*a0c0*/  FMUL.FTZ R71, R71, R16 ;  /* 0x0000001047477220 */ /* 0x000fce0000410000 */
.L_x_12:
[----:B------:R-:W-:Y:S05]  /*a0d0*/  @P0 BRA `(.L_x_33) ;  /* 0x0000001000740947 */ /* 0x000fea0003800000 */
[----:B------:R-:W0:Y:S01]  /*a0e0*/  S2R R16, SR_TID.X ;  /* 0x0000000000107919 */ /* 0x000e220000002100 */
[----:B------:R-:W1:Y:S01]  /*a0f0*/  LDC R27, c[0x0][0xbe8] ;  /* 0x0002fa00ff1b7b82 */ /* 0x000e620000000800 */
[----:B------:R-:W-:Y:S01]  /*a100*/  SHF.R.S32.HI R54, RZ, 0x1f, R145 ;  /* 0x0000001fff367819 */ /* 0x000fe20000011491 */
[----:B------:R-:W-:Y:S01]  /*a110*/  ULDC.64 UR4, c[0x0][0xbd0] ;  /* 0x0002f40000047ab9 */ /* 0x000fe20000000a00 */
[----:B------:R-:W2:Y:S01]  /*a120*/  S2R R52, SR_CTAID.X ;  /* 0x0000000000347919 */ /* 0x000ea20000002500 */
[----:B------:R-:W-:Y:S01]  /*a130*/  ULDC.64 UR6, c[0x0][0xb38] ;  /* 0x0002ce0000067ab9 */ /* 0x000fe20000000a00 */
[----:B------:R-:W-:Y:S03]  /*a140*/  BSSY B0, `(.L_x_34) ;  /* 0x00000ca000007945 */ /* 0x000fe60003800000 */
[----:B------:R-:W3:Y:S08]  /*a150*/  S2UR UR9, SR_CTAID.Z ;  /* 0x00000000000979c3 */ /* 0x000ef00000002700 */
[----:B------:R-:W4:Y:S08]  /*a160*/  LDC.64 R58, c[0x0][0xbd8] ;  /* 0x0002f600ff3a7b82 */ /* 0x000f300000000a00 */
[----:B------:R-:W-:Y:S01]  /*a170*/  BAR.SYNC.DEFER_BLOCKING 0x1, 0x180 ;  /* 0x0046000000007b1d */ /* 0x000fe20000010000 */
[----:B-1----:R-:W-:-:S07]  /*a180*/  ISETP.NE.AND P0, PT, R27, 0x1, PT ;  /* 0x000000011b00780c */ /* 0x002fce0003f05270 */
[----:B------:R-:W1:Y:S01]  /*a190*/  S2UR UR8, SR_CTAID.Y ;  /* 0x00000000000879c3 */ /* 0x000e620000002600 */
[----:B0-----:R-:W-:-:S07]  /*a1a0*/  VIADD R29, R16, 0xffffff80 ;  /* 0xffffff80101d7836 */ /* 0x001fce0000000000 */
[----:B------:R-:W1:Y:S01]  /*a1b0*/  LDC R62, c[0x0][0xc50] ;  /* 0x00031400ff3e7b82 */ /* 0x000e620000000800 */
[----:B------:R-:W-:-:S04]  /*a1c0*/  SHF.R.S32.HI R28, RZ, 0x1f, R29 ;  /* 0x0000001fff1c7819 */ /* 0x000fc8000001141d */
[----:B------:R-:W-:-:S03]  /*a1d0*/  LEA.HI R46, R28, R29, RZ, 0x7 ;  /* 0x0000001d1c2e7211 */ /* 0x000fc600078f38ff */
[----:B------:R-:W0:Y:S01]  /*a1e0*/  LDC.64 R60, c[0x0][0xb40] ;  /* 0x0002d000ff3c7b82 */ /* 0x000e220000000a00 */
[----:B------:R-:W-:Y:S02]  /*a1f0*/  LEA.HI R28, R28, R29, RZ, 0x2 ;  /* 0x0000001d1c1c7211 */ /* 0x000fe400078f10ff */
[----:B------:R-:W-:Y:S02]  /*a200*/  LOP3.LUT R18, R46, 0xffffff80, RZ, 0xc0, !PT ;  /* 0xffffff802e127812 */ /* 0x000fe400078ec0ff */
[----:B------:R-:W-:Y:S02]  /*a210*/  LOP3.LUT R28, R28, 0xfffffffc, RZ, 0xc0, !PT ;  /* 0xfffffffc1c1c7812 */ /* 0x000fe400078ec0ff */
[----:B------:R-:W-:Y:S01]  /*a220*/  SHF.R.S32.HI R47, RZ, 0x7, R46 ;  /* 0x00000007ff2f7819 */ /* 0x000fe2000001142e */
[C---:B------:R-:W-:Y:S01]  /*a230*/  IMAD.IADD R18, R29.reuse, 0x1, -R18 ;  /* 0x000000011d127824 */ /* 0x040fe200078e0a12 */
[----:B------:R-:W5:Y:S01]  /*a240*/  @P0 LDC R55, c[0x0][0xbec] ;  /* 0x0002fb00ff370b82 */ /* 0x000f620000000800 */
[----:B------:R-:W-:-:S03]  /*a250*/  IMAD.IADD R29, R29, 0x1, -R28 ;  /* 0x000000011d1d7824 */ /* 0x000fc600078e0a1c */
[----:B------:R-:W-:Y:S02]  /*a260*/  SHF.R.S32.HI R51, RZ, 0x1f, R18 ;  /* 0x0000001fff337819 */ /* 0x000fe40000011412 */
[----:B------:R-:W-:Y:S02]  /*a270*/  LEA.HI R28, R29, R29, RZ, 0x1 ;  /* 0x0000001d1d1c7211 */ /* 0x000fe400078f08ff */
[----:B------:R-:W-:Y:S01]  /*a280*/  LEA.HI R26, R51, R18, RZ, 0x2 ;  /* 0x00000012331a7211 */ /* 0x000fe200078f10ff */
[----:B------:R-:W5:Y:S01]  /*a290*/  @P0 LDC R57, c[0x0][0xbec] ;  /* 0x0002fb00ff390b82 */ /* 0x000f620000000800 */
[----:B------:R-:W-:Y:S02]  /*a2a0*/  LOP3.LUT R50, R28, 0x1ffffffe, RZ, 0xc0, !PT ;  /* 0x1ffffffe1c327812 */ /* 0x000fe400078ec0ff */
[--C-:B------:R-:W-:Y:S02]  /*a2b0*/  SHF.R.S32.HI R16, RZ, 0x2, R26.reuse ;  /* 0x00000002ff107819 */ /* 0x100fe4000001141a */
[----:B------:R-:W-:-:S03]  /*a2c0*/  SHF.R.S32.HI R17, RZ, 0x1f, R26 ;  /* 0x0000001fff117819 */ /* 0x000fc6000001141a */
[----:B------:R-:W5:Y:S01]  /*a2d0*/  @P0 LDC R56, c[0x0][0xbf0] ;  /* 0x0002fc00ff380b82 */ /* 0x000f620000000800 */
[----:B------:R-:W-:-:S04]  /*a2e0*/  LEA.HI R17, R17, R16, RZ, 0x3 ;  /* 0x0000001011117211 */ /* 0x000fc800078f18ff */
[----:B------:R-:W-:-:S03]  /*a2f0*/  LOP3.LUT R17, R17, 0xfffffff8, RZ, 0xc0, !PT ;  /* 0xfffffff811117812 */ /* 0x000fc600078ec0ff */
[----:B------:R-:W5:Y:S02]  /*a300*/  @P0 LDC R64, c[0x0][0xbf0] ;  /* 0x0002fc00ff400b82 */ /* 0x000f640000000800 */
[----:B------:R-:W-:Y:S01]  /*a310*/  IMAD.IADD R46, R16, 0x1, -R17 ;  /* 0x00000001102e7824 */ /* 0x000fe200078e0a11 */
[----:B------:R-:W-:Y:S01]  /*a320*/  LEA.HI R17, R51, R18, RZ, 0x5 ;  /* 0x0000001233117211 */ /* 0x000fe200078f28ff */
[----:B------:R-:W-:-:S03]  /*a330*/  IMAD.HI R16, R47, 0x55555556, RZ ;  /* 0x555555562f107827 */ /* 0x000fc600078e02ff */
[----:B------:R-:W-:Y:S02]  /*a340*/  SHF.R.S32.HI R17, RZ, 0x5, R17 ;  /* 0x00000005ff117819 */ /* 0x000fe40000011411 */
[----:B------:R-:W-:-:S05]  /*a350*/  LEA.HI R16, R16, R16, RZ, 0x1 ;  /* 0x0000001010107211 */ /* 0x000fca00078f08ff */
[----:B------:R-:W-:Y:S01]  /*a360*/  IMAD R28, R16, -0x3, R47 ;  /* 0xfffffffd101c7824 */ /* 0x000fe200078e022f */
[----:B------:R-:W-:Y:S01]  /*a370*/  IADD3 R47, R29, -R50, RZ ;  /* 0x800000321d2f7210 */ /* 0x000fe20007ffe0ff */
[----:B------:R-:W-:Y:S02]  /*a380*/  IMAD R29, R17, 0x10, R46 ;  /* 0x00000010111d7824 */ /* 0x000fe400078e022e */
[----:B------:R-:W-:Y:S02]  /*a390*/  IMAD R46, R54, UR4, RZ ;  /* 0x00000004362e7c24 */ /* 0x000fe4000f8e02ff */
[----:B------:R-:W-:Y:S01]  /*a3a0*/  IMAD.WIDE.U32 R16, R145, UR4, RZ ;  /* 0x0000000491107c25 */ /* 0x000fe2000f8e00ff */
[----:B---3--:R-:W-:-:S03]  /*a3b0*/  USHF.R.S32.HI UR4, URZ, 0x1f, UR9 ;  /* 0x0000001f3f047899 */ /* 0x008fc60008011409 */
[----:B------:R-:W-:Y:S02]  /*a3c0*/  IMAD R51, R145, UR5, R46 ;  /* 0x0000000591337c24 */ /* 0x000fe4000f8e022e */
[----:B------:R-:W-:Y:S02]  /*a3d0*/  IMAD R54, R54, UR6, RZ ;  /* 0x0000000636367c24 */ /* 0x000fe4000f8e02ff */
[----:B------:R-:W-:Y:S02]  /*a3e0*/  IMAD R46, R28, 0x40, R29 ;  /* 0x000000401c2e7824 */ /* 0x000fe400078e021d */
[----:B------:R-:W-:Y:S02]  /*a3f0*/  IMAD.IADD R17, R17, 0x1, R51 ;  /* 0x0000000111117824 */ /* 0x000fe400078e0233 */
[----:B------:R-:W-:-:S04]  /*a400*/  IMAD.WIDE.U32 R28, R145, UR6, RZ ;  /* 0x00000006911c7c25 */ /* 0x000fc8000f8e00ff */
[C---:B----4-:R-:W-:Y:S02]  /*a410*/  IMAD R50, R58.reuse, UR4, RZ ;  /* 0x000000043a327c24 */ /* 0x050fe4000f8e02ff */
[----:B------:R-:W-:Y:S01]  /*a420*/  IMAD R51, R145, UR7, R54 ;  /* 0x0000000791337c24 */ /* 0x000fe2000f8e0236 */
[----:B------:R-:W-:Y:S01]  /*a430*/  ULDC.64 UR6, c[0x0][0xb48] ;  /* 0x0002d20000067ab9 */ /* 0x000fe20000000a00 */
[----:B------:R-:W-:Y:S02]  /*a440*/  IMAD.MOV R145, RZ, RZ, -R145 ;  /* 0x000000ffff917224 */ /* 0x000fe400078e0a91 */
[----:B------:R-:W-:Y:S02]  /*a450*/  IMAD R47, R47, 0x8, R46 ;  /* 0x000000082f2f7824 */ /* 0x000fe400078e022e */
[----:B------:R-:W-:Y:S02]  /*a460*/  IMAD R53, R59, UR9, R50 ;  /* 0x000000093b357c24 */ /* 0x000fe4000f8e0232 */
[----:B------:R-:W-:-:S04]  /*a470*/  IMAD.WIDE.U32 R16, R58, UR9, R16 ;  /* 0x000000093a107c25 */ /* 0x000fc8000f8e0010 */
[----:B0-----:R-:W-:Y:S01]  /*a480*/  IMAD R54, R60, UR4, RZ ;  /* 0x000000043c367c24 */ /* 0x001fe2000f8e02ff */
[----:B------:R-:W-:Y:S01]  /*a490*/  ULDC.64 UR4, c[0x0][0xbe0] ;  /* 0x0002f80000047ab9 */ /* 0x000fe20000000a00 */
[----:B-1----:R-:W-:Y:S02]  /*a4a0*/  IMAD R145, R62, R145, UR8 ;  /* 0x000000083e917e24 */ /* 0x002fe4000f8e0291 */
[----:B------:R-:W-:Y:S02]  /*a4b0*/  IMAD.IADD R29, R29, 0x1, R51 ;  /* 0x000000011d1d7824 */ /* 0x000fe400078e0233 */
[----:B--2---:R-:W-:Y:S02]  /*a4c0*/  IMAD R50, R52, 0xc0, R47 ;  /* 0x000000c034327824 */ /* 0x004fe400078e022f */
[----:B------:R-:W-:Y:S02]  /*a4d0*/  IMAD.IADD R17, R17, 0x1, R53 ;  /* 0x0000000111117824 */ /* 0x000fe400078e0235 */
[----:B------:R-:W-:Y:S01]  /*a4e0*/  IMAD R53, R61, UR9, R54 ;  /* 0x000000093d357c24 */ /* 0x000fe2000f8e0236 */
[----:B------:R-:W-:Y:S01]  /*a4f0*/  SHF.R.S32.HI R54, RZ, 0x1f, R145 ;  /* 0x0000001fff367819 */ /* 0x000fe20000011491 */
[----:B------:R-:W-:Y:S01]  /*a500*/  IMAD.WIDE.U32 R28, R60, UR9, R28 ;  /* 0x000000093c1c7c25 */ /* 0x000fe2000f8e001c */
[----:B------:R-:W-:Y:S01]  /*a510*/  MOV R47, R50 ;  /* 0x00000032002f7202 */ /* 0x000fe20000000f00 */
[----:B------:R-:W-:-:S02]  /*a520*/  ULDC.64 UR8, c[0x0][0xb28] ;  /* 0x0002ca0000087ab9 */ /* 0x000fc40000000a00 */
[----:B-----5:R-:W-:-:S04]  /*a530*/  @P0 IMAD.HI.U32 R51, R50, R55, RZ ;  /* 0x0000003732330227 */ /* 0x020fc800078e00ff */
[----:B------:R-:W-:Y:S01]  /*a540*/  @P0 IMAD.HI.U32 R57, R50, R57, RZ ;  /* 0x0000003932390227 */ /* 0x000fe200078e00ff */
[----:B------:R-:W-:-:S03]  /*a550*/  @P0 SHF.R.U32.HI R47, RZ, R56, R51 ;  /* 0x00000038ff2f0219 */ /* 0x000fc60000011633 */
[----:B------:R-:W-:Y:S02]  /*a560*/  IMAD.IADD R29, R29, 0x1, R53 ;  /* 0x000000011d1d7824 */ /* 0x000fe400078e0235 */
[----:B------:R-:W-:Y:S02]  /*a570*/  IMAD R53, R54, UR4, RZ ;  /* 0x0000000436357c24 */ /* 0x000fe4000f8e02ff */
[----:B------:R-:W-:-:S04]  /*a580*/  IMAD.WIDE.U32 R16, R145, UR4, R16 ;  /* 0x0000000491107c25 */ /* 0x000fc8000f8e0010 */
[----:B------:R-:W-:Y:S01]  /*a590*/  IMAD.MOV.U32 R51, RZ, RZ, R50 ;  /* 0x000000ffff337224 */ /* 0x000fe200078e0032 */
[----:B------:R-:W-:Y:S01]  /*a5a0*/  @P0 SHF.R.U32.HI R51, RZ, R64, R57 ;  /* 0x00000040ff330219 */ /* 0x000fe20000011639 */
[----:B------:R-:W-:Y:S01]  /*a5b0*/  IMAD R54, R54, UR6, RZ ;  /* 0x0000000636367c24 */ /* 0x000fe2000f8e02ff */
[----:B------:R-:W-:Y:S01]  /*a5c0*/  IADD3 R16, P0, R47, R16, RZ ;  /* 0x000000102f107210 */ /* 0x000fe20007f1e0ff */
[C---:B------:R-:W-:Y:S01]  /*a5d0*/  IMAD R55, R145.reuse, UR5, R53 ;  /* 0x0000000591377c24 */ /* 0x040fe2000f8e0235 */
[--C-:B------:R-:W-:Y:S01]  /*a5e0*/  SHF.R.S32.HI R53, RZ, 0x1f, R47.reuse ;  /* 0x0000001fff357819 */ /* 0x100fe2000001142f */
[----:B------:R-:W-:Y:S01]  /*a5f0*/  IMAD.MOV R47, RZ, RZ, -R47 ;  /* 0x000000ffff2f7224 */ /* 0x000fe200078e0a2f */
[----:B------:R-:W-:Y:S01]  /*a600*/  ULDC.64 UR4, c[0x0][0xb30] ;  /* 0x0002cc0000047ab9 */ /* 0x000fe20000000a00 */
[C---:B------:R-:W-:Y:S01]  /*a610*/  IMAD R57, R145.reuse, UR7, R54 ;  /* 0x0000000791397c24 */ /* 0x040fe2000f8e0236 */
[----:B------:R-:W-:Y:S01]  /*a620*/  SHF.R.S32.HI R54, RZ, 0x1f, R51 ;  /* 0x0000001fff367819 */ /* 0x000fe20000011433 */
[----:B------:R-:W-:Y:S01]  /*a630*/  IMAD.WIDE.U32 R28, R145, UR6, R28 ;  /* 0x00000006911c7c25 */ /* 0x000fe2000f8e001c */
[----:B------:R-:W-:Y:S01]  /*a640*/  IADD3.X R17, R53, R17, R55, P0, !PT ;  /* 0x0000001135117210 */ /* 0x000fe200007fe437 */
[----:B------:R-:W-:-:S02]  /*a650*/  ULDC.64 UR6, c[0x0][0xbc8] ;  /* 0x0002f20000067ab9 */ /* 0x000fc40000000a00 */
[----:B------:R-:W-:Y:S02]  /*a660*/  IMAD.MOV R56, RZ, RZ, -R51 ;  /* 0x000000ffff387224 */ /* 0x000fe400078e0a33 */
[--C-:B------:R-:W-:Y:S02]  /*a670*/  IMAD R47, R27, R47, R50.reuse ;  /* 0x0000002f1b2f7224 */ /* 0x100fe400078e0232 */
[----:B------:R-:W-:Y:S02]  /*a680*/  IMAD.IADD R29, R29, 0x1, R57 ;  /* 0x000000011d1d7824 */ /* 0x000fe400078e0239 */
[----:B------:R-:W-:Y:S02]  /*a690*/  IMAD R54, R54, UR4, RZ ;  /* 0x0000000436367c24 */ /* 0x000fe4000f8e02ff */
[----:B------:R-:W-:Y:S01]  /*a6a0*/  IMAD R53, R27, R56, R50 ;  /* 0x000000381b357224 */ /* 0x000fe200078e0232 */
[----:B------:R-:W-:Y:S01]  /*a6b0*/  SHF.R.S32.HI R50, RZ, 0x1f, R47 ;  /* 0x0000001fff327819 */ /* 0x000fe2000001142f */
[C---:B------:R-:W-:Y:S01]  /*a6c0*/  IMAD R55, R51.reuse, UR5, R54 ;  /* 0x0000000533377c24 */ /* 0x040fe2000f8e0236 */
[----:B------:R-:W0:Y:S01]  /*a6d0*/  S2UR UR5, SR_CgaCtaId ;  /* 0x00000000000579c3 */ /* 0x000e220000008800 */
[----:B------:R-:W-:Y:S01]  /*a6e0*/  IMAD.WIDE.U32 R28, R51, UR4, R28 ;  /* 0x00000004331c7c25 */ /* 0x000fe2000f8e001c */
[----:B------:R-:W-:Y:S01]  /*a6f0*/  SHF.R.S32.HI R51, RZ, 0x1f, R53 ;  /* 0x0000001fff337819 */ /* 0x000fe20000011435 */
[----:B------:R-:W-:-:S02]  /*a700*/  UMOV UR4, 0x400 ;  /* 0x0000040000047882 */ /* 0x000fc40000000000 */
[----:B------:R-:W-:Y:S01]  /*a710*/  IMAD R50, R50, UR6, RZ ;  /* 0x0000000632327c24 */ /* 0x000fe2000f8e02ff */
[----:B------:R-:W-:Y:S01]  /*a720*/  IADD3 R29, R29, R55, RZ ;  /* 0x000000371d1d7210 */ /* 0x000fe20007ffe0ff */
[----:B------:R-:W-:Y:S02]  /*a730*/  IMAD R54, R51, UR8, RZ ;  /* 0x0000000833367c24 */ /* 0x000fe4000f8e02ff */
[C---:B------:R-:W-:Y:S02]  /*a740*/  IMAD R51, R47.reuse, UR7, R50 ;  /* 0x000000072f337c24 */ /* 0x040fe4000f8e0232 */
[----:B------:R-:W-:Y:S01]  /*a750*/  IMAD.WIDE.U32 R16, R47, UR6, R16 ;  /* 0x000000062f107c25 */ /* 0x000fe2000f8e0010 */
[----:B------:R-:W-:-:S03]  /*a760*/  ULDC.64 UR6, c[0x0][0xba8] ;  /* 0x0002ea0000067ab9 */ /* 0x000fc60000000a00 */
[C---:B------:R-:W-:Y:S02]  /*a770*/  IMAD R55, R53.reuse, UR9, R54 ;  /* 0x0000000935377c24 */ /* 0x040fe4000f8e0236 */
[----:B------:R-:W-:Y:S01]  /*a780*/  IMAD.WIDE.U32 R28, R53, UR8, R28 ;  /* 0x00000008351c7c25 */ /* 0x000fe2000f8e001c */
[----:B------:R-:W-:Y:S01]  /*a790*/  LEA R53, P0, R16, UR6, 0x2 ;  /* 0x0000000610357c11 */ /* 0x000fe2000f8010ff */
[----:B------:R-:W-:Y:S01]  /*a7a0*/  ULDC.64 UR8, c[0x0][0xb00] ;  /* 0x0002c00000087ab9 */ /* 0x000fe20000000a00 */
[----:B------:R-:W-:Y:S01]  /*a7b0*/  ULDC UR6, c[0x0][0xa88] ;  /* 0x0002a20000067ab9 */ /* 0x000fe20000000800 */
[----:B------:R-:W-:Y:S01]  /*a7c0*/  IMAD.IADD R47, R17, 0x1, R51 ;  /* 0x00000001112f7824 */ /* 0x000fe200078e0233 */
[----:B------:R-:W-:Y:S01]  /*a7d0*/  LEA R58, P1, R28, UR8, 0x2 ;  /* 0x000000081c3a7c11 */ /* 0x000fe2000f8210ff */
[----:B------:R-:W-:Y:S01]  /*a7e0*/  IMAD.IADD R17, R29, 0x1, R55 ;  /* 0x000000011d117824 */ /* 0x000fe200078e0237 */
[----:B0-----:R-:W-:Y:S01]  /*a7f0*/  ULEA UR4, UR5, UR4, 0x18 ;  /* 0x0000000405047291 */ /* 0x001fe2000f8ec03f */
[----:B------:R-:W-:Y:S01]  /*a800*/  IMAD R50, R52, 0xc0, R46 ;  /* 0x000000c034327824 */ /* 0x000fe200078e022e */
[----:B------:R-:W-:Y:S01]  /*a810*/  LEA.HI.X R51, R16, UR7, R47, 0x2, P0 ;  /* 0x0000000710337c11 */ /* 0x000fe200080f142f */
[----:B------:R-:W-:Y:S01]  /*a820*/  SHFL.IDX PT, R46, R53, 0x1, 0x1c1f ;  /* 0x003c1f00352e7f89 */ /* 0x000fe200000e0000 */
[----:B------:R-:W-:Y:S01]  /*a830*/  LEA.HI.X R59, R28, UR9, R17, 0x2, P1 ;  /* 0x000000091c3b7c11 */ /* 0x000fe200088f1411 */
[----:B------:R-:W-:Y:S01]  /*a840*/  IMAD R55, R27, UR6, RZ ;  /* 0x000000061b377c24 */ /* 0x000fe2000f8e02ff */
[----:B------:R-:W-:Y:S01]  /*a850*/  LOP3.LUT P0, RZ, R18, 0x3, RZ, 0xc0, !PT ;  /* 0x0000000312ff7812 */ /* 0x000fe2000780c0ff */
[----:B------:R-:W-:Y:S01]  /*a860*/  SHFL.IDX PT, R28, R53, RZ, 0x1c1f ;  /* 0x001c1fff351c7589 */ /* 0x000fe200000e0000 */
[C---:B------:R-:W-:Y:S01]  /*a870*/  VIADD R54, R50.reuse, 0x8 ;  /* 0x0000000832367836 */ /* 0x040fe20000000000 */
[----:B------:R-:W-:Y:S01]  /*a880*/  UIADD3 UR4, UR4, 0x31c20, URZ ;  /* 0x00031c2004047890 */ /* 0x000fe2000fffe03f */
[CC--:B------:R-:W-:Y:S01]  /*a890*/  ISETP.GE.OR P1, PT, R50.reuse, R55.reuse, P0 ;  /* 0x000000373200720c */ /* 0x0c0fe20000726670 */
[----:B------:R-:W0:Y:S01]  /*a8a0*/  SHFL.IDX PT, R29, R51, RZ, 0x1c1f ;  /* 0x001c1fff331d7589 */ /* 0x000e2200000e0000 */
[-C--:B------:R-:W-:Y:S01]  /*a8b0*/  ISETP.GE.AND P2, PT, R50, R55.reuse, PT ;  /* 0x000000373200720c */ /* 0x080fe20003f46270 */
[----:B------:R-:W-:Y:S01]  /*a8c0*/  UPRMT UR4, URZ, 0x654, UR4 ;  /* 0x000006543f047896 */ /* 0x000fe20008000004 */
[----:B------:R-:W-:Y:S01]  /*a8d0*/  ISETP.GE.OR P0, PT, R54, R55, P0 ;  /* 0x000000373600720c */ /* 0x000fe20000706670 */
[----:B------:R-:W1:Y:S01]  /*a8e0*/  SHFL.IDX PT, R47, R51, 0x1, 0x1c1f ;  /* 0x003c1f00332f7f89 */ /* 0x000e6200000e0000 */
[----:B------:R-:W-:-:S03]  /*a8f0*/  LOP3.LUT R27, R26, 0x7ffffffc, RZ, 0xc0, !PT ;  /* 0x7ffffffc1a1b7812 */ /* 0x000fc600078ec0ff */
[----:B------:R2:W3:Y:S02]  /*a900*/  SHFL.IDX PT, R16, R58, RZ, 0x1c1f ;  /* 0x001c1fff3a107589 */ /* 0x0004e400000e0000 */
[----:B------:R-:W-:Y:S01]  /*a910*/  IMAD.IADD R27, R18, 0x1, -R27 ;  /* 0x00000001121b7824 */ /* 0x000fe200078e0a1b */
[----:B------:R-:W-:Y:S01]  /*a920*/  SYNCS.ARRIVE.TRANS64.RED.A1T0 RZ, [UR4], RZ ;  /* 0x000000ffffff79a7 */ /* 0x000fe20008100404 */
[----:B------:R2:W4:Y:S02]  /*a930*/  SHFL.IDX PT, R17, R59, RZ, 0x1c1f ;  /* 0x001c1fff3b117589 */ /* 0x00052400000e0000 */
[----:B------:R-:W-:Y:S02]  /*a940*/  IMAD.SHL.U32 R27, R27, 0x2, RZ ;  /* 0x000000021b1b7824 */ /* 0x000fe400078e00ff */
[----:B0-----:R2:W-:Y:S04]  /*a950*/  @!P1 ST.E desc[UR38][R28.64], R0 ;  /* 0x000000001c009985 */ /* 0x0015e8000c101926 */
[----:B-1----:R2:W-:Y:S01]  /*a960*/  @!P0 ST.E desc[UR38][R46.64], R19 ;  /* 0x000000132e008985 */ /* 0x0025e2000c101926 */
[----:B------:R-:W-:Y:S05]  /*a970*/  @P2 BRA `(.L_x_35) ;  /* 0x0000000400182947 */ /* 0x000fea0003800000 */
[C---:B--2---:R-:W-:Y:S01]  /*a980*/  VIADD R0, R27.reuse, 0x8 ;  /* 0x000000081b007836 */ /* 0x044fe20000000000 */
[----:B------:R-:W-:Y:S01]  /*a990*/  ULDC UR4, c[0x0][0xac8] ;  /* 0x0002b20000047ab9 */ /* 0x000fe20000000800 */
[C---:B------:R-:W-:Y:S01]  /*a9a0*/  IADD3 R18, R27.reuse, 0x10, RZ ;  /* 0x000000101b127810 */ /* 0x040fe20007ffe0ff */
[C---:B------:R-:W-:Y:S01]  /*a9b0*/  VIADD R19, R27.reuse, 0x18 ;  /* 0x000000181b137836 */ /* 0x040fe20000000000 */
[C---:B------:R-:W-:Y:S01]  /*a9c0*/  ISETP.GE.AND P0, PT, R27.reuse, UR4, PT ;  /* 0x000000041b007c0c */ /* 0x040fe2000bf06270 */
[C---:B------:R-:W-:Y:S01]  /*a9d0*/  VIADD R28, R27.reuse, 0x20 ;  /* 0x000000201b1c7836 */ /* 0x040fe20000000000 */
[----:B------:R-:W-:Y:S01]  /*a9e0*/  ISETP.GE.AND P1, PT, R0, UR4, PT ;  /* 0x0000000400007c0c */ /* 0x000fe2000bf26270 */
[C---:B------:R-:W-:Y:S01]  /*a9f0*/  VIADD R56, R27.reuse, 0x38 ;  /* 0x000000381b387836 */ /* 0x040fe20000000000 */
[----:B------:R-:W-:Y:S01]  /*aa00*/  ISETP.GE.AND P2, PT, R18, UR4, PT ;  /* 0x0000000412007c0c */ /* 0x000fe2000bf46270 */
[----:B------:R-:W-:Y:S01]  /*aa10*/  VIADD R57, R27, 0x40 ;  /* 0x000000401b397836 */ /* 0x000fe20000000000 */
[----:B------:R-:W-:-:S02]  /*aa20*/  ISETP.GE.AND P3, PT, R19, UR4, PT ;  /* 0x0000000413007c0c */ /* 0x000fc4000bf66270 */
[----:B------:R-:W-:-:S07]  /*aa30*/  ISETP.GE.AND P4, PT, R28, UR4, PT ;  /* 0x000000041c007c0c */ /* 0x000fce000bf86270 */
[----:B------:R-:W-:Y:S02]  /*aa40*/  @!P1 LEA.HI R0, R0, R0, RZ, 0x1 ;  /* 0x0000000000009211 */ /* 0x000fe400078f08ff */
[----:B------:R-:W-:Y:S02]  /*aa50*/  @!P2 LEA.HI R18, R18, R18, RZ, 0x1 ;  /* 0x000000121212a211 */ /* 0x000fe400078f08ff */
[----:B------:R-:W-:Y:S02]  /*aa60*/  @!P3 LEA.HI R26, R19, R19, RZ, 0x1 ;  /* 0x00000013131ab211 */ /* 0x000fe400078f08ff */
[----:B------:R-:W-:Y:S02]  /*aa70*/  @!P1 LOP3.LUT R29, R0, 0xfffffffe, RZ, 0xc0, !PT ;  /* 0xfffffffe001d9812 */ /* 0x000fe400078ec0ff */
[----:B------:R-:W-:Y:S02]  /*aa80*/  @!P4 LEA.HI R0, R28, R28, RZ, 0x1 ;  /* 0x0000001c1c00c211 */ /* 0x000fe400078f08ff */
[----:B------:R-:W-:Y:S01]  /*aa90*/  @!P2 LOP3.LUT R47, R18, 0xfffffffe, RZ, 0xc0, !PT ;  /* 0xfffffffe122fa812 */ /* 0x000fe200078ec0ff */
[----:B---34-:R-:W-:Y:S01]  /*aaa0*/  @!P0 IMAD.WIDE R18, R27, 0x4, R16 ;  /* 0x000000041b128825 */ /* 0x018fe200078e0210 */
[----:B------:R-:W-:-:S02]  /*aab0*/  @!P3 LOP3.LUT R51, R26, 0xfffffffe, RZ, 0xc0, !PT ;  /* 0xfffffffe1a33b812 */ /* 0x000fc400078ec0ff */
[----:B------:R-:W-:Y:S01]  /*aac0*/  @!P4 LOP3.LUT R53, R0, 0xfffffffe, RZ, 0xc0, !PT ;  /* 0xfffffffe0035c812 */ /* 0x000fe200078ec0ff */
[--C-:B------:R-:W-:Y:S01]  /*aad0*/  @!P1 IMAD.WIDE R28, R29, 0x4, R16.reuse ;  /* 0x000000041d1c9825 */ /* 0x100fe200078e0210 */
[----:B------:R0:W-:Y:S03]  /*aae0*/  @!P0 ST.E.64 desc[UR38][R18.64], R74 ;  /* 0x0000004a12008985 */ /* 0x0001e6000c101b26 */
[----:B------:R-:W-:Y:S01]  /*aaf0*/  VIADD R0, R27, 0x28 ;  /* 0x000000281b007836 */ /* 0x000fe20000000000 */
[----:B------:R1:W-:Y:S01]  /*ab00*/  @!P1 ST.E.64 desc[UR38][R28.64], R72 ;  /* 0x000000481c009985 */ /* 0x0003e2000c101b26 */
[----:B------:R-:W-:-:S03]  /*ab10*/  @!P2 IMAD.WIDE R46, R47, 0x4, R16 ;  /* 0x000000042f2ea825 */ /* 0x000fc600078e0210 */
[----:B------:R-:W-:Y:S01]  /*ab20*/  ISETP.GE.AND P0, PT, R0, UR4, PT ;  /* 0x0000000400007c0c */ /* 0x000fe2000bf06270 */
[----:B------:R-:W-:Y:S01]  /*ab30*/  VIADD R26, R27, 0x30 ;  /* 0x000000301b1a7836 */ /* 0x000fe20000000000 */
[----:B------:R2:W-:Y:S01]  /*ab40*/  @!P2 ST.E.64 desc[UR38][R46.64], R24 ;  /* 0x000000182e00a985 */ /* 0x0005e2000c101b26 */
[--C-:B------:R-:W-:Y:S01]  /*ab50*/  @!P3 IMAD.WIDE R50, R51, 0x4, R16.reuse ;  /* 0x000000043332b825 */ /* 0x100fe200078e0210 */
[----:B------:R-:W-:Y:S02]  /*ab60*/  ISETP.GE.AND P2, PT, R56, UR4, PT ;  /* 0x0000000438007c0c */ /* 0x000fe4000bf46270 */
[----:B0-----:R-:W-:Y:S01]  /*ab70*/  IADD3 R18, R27, 0x48, RZ ;  /* 0x000000481b127810 */ /* 0x001fe20007ffe0ff */
[----:B------:R-:W-:Y:S01]  /*ab80*/  @!P4 IMAD.WIDE R52, R53, 0x4, R16 ;  /* 0x000000043534c825 */ /* 0x000fe200078e0210 */
[----:B------:R-:W-:Y:S01]  /*ab90*/  ISETP.GE.AND P1, PT, R26, UR4, PT ;  /* 0x000000041a007c0c */ /* 0x000fe2000bf26270 */
[----:B------:R0:W-:Y:S01]  /*aba0*/  @!P3 ST.E.64 desc[UR38][R50.64], R76 ;  /* 0x0000004c3200b985 */ /* 0x0001e2000c101b26 */
[----:B------:R-:W-:Y:S01]  /*abb0*/  ISETP.GE.AND P3, PT, R57, UR4, PT ;  /* 0x0000000439007c0c */ /* 0x000fe2000bf66270 */
[----:B------:R-:W-:-:S02]  /*abc0*/  VIADD R19, R27, 0x50 ;  /* 0x000000501b137836 */ /* 0x000fc40000000000 */
[----:B-1----:R-:W-:Y:S01]  /*abd0*/  VIADD R28, R27, 0x58 ;  /* 0x000000581b1c7836 */ /* 0x002fe20000000000 */
[----:B------:R1:W-:Y:S01]  /*abe0*/  @!P4 ST.E.64 desc[UR38][R52.64], R78 ;  /* 0x0000004e3400c985 */ /* 0x0003e2000c101b26 */
[----:B------:R-:W-:Y:S02]  /*abf0*/  ISETP.GE.AND P4, PT, R18, UR4, PT ;  /* 0x0000000412007c0c */ /* 0x000fe4000bf86270 */
[----:B------:R-:W-:Y:S02]  /*ac00*/  ISETP.GE.AND P5, PT, R19, UR4, PT ;  /* 0x0000000413007c0c */ /* 0x000fe4000bfa6270 */
[----:B------:R-:W-:Y:S02]  /*ac10*/  ISETP.GE.AND P6, PT, R28, UR4, PT ;  /* 0x000000041c007c0c */ /* 0x000fe4000bfc6270 */
[----:B------:R-:W-:Y:S02]  /*ac20*/  @!P0 LEA.HI R0, R0, R0, RZ, 0x1 ;  /* 0x0000000000008211 */ /* 0x000fe400078f08ff */
[----:B------:R-:W-:-:S02]  /*ac30*/  @!P1 LEA.HI R26, R26, R26, RZ, 0x1 ;  /* 0x0000001a1a1a9211 */ /* 0x000fc400078f08ff */
[----:B------:R-:W-:Y:S02]  /*ac40*/  @!P2 LEA.HI R56, R56, R56, RZ, 0x1 ;  /* 0x000000383838a211 */ /* 0x000fe400078f08ff */
[----:B------:R-:W-:Y:S02]  /*ac50*/  @!P3 LEA.HI R57, R57, R57, RZ, 0x1 ;  /* 0x000000393939b211 */ /* 0x000fe400078f08ff */
[----:B------:R-:W-:Y:S02]  /*ac60*/  @!P4 LEA.HI R18, R18, R18, RZ, 0x1 ;  /* 0x000000121212c211 */ /* 0x000fe400078f08ff */
[----:B--2---:R-:W-:Y:S02]  /*ac70*/  @!P5 LEA.HI R24, R19, R19, RZ, 0x1 ;  /* 0x000000131318d211 */ /* 0x004fe400078f08ff */
[----:B------:R-:W-:Y:S02]  /*ac80*/  @!P0 LOP3.LUT R19, R0, 0xfffffffe, RZ, 0xc0, !PT ;  /* 0xfffffffe00138812 */ /* 0x000fe400078ec0ff */
[----:B------:R-:W-:-:S02]  /*ac90*/  @!P1 LOP3.LUT R25, R26, 0xfffffffe, RZ, 0xc0, !PT ;  /* 0xfffffffe1a199812 */ /* 0x000fc400078ec0ff */
[----:B------:R-:W-:Y:S02]  /*aca0*/  @!P6 LEA.HI R28, R28, R28, RZ, 0x1 ;  /* 0x0000001c1c1ce211 */ /* 0x000fe400078f08ff */
[----:B------:R-:W-:Y:S02]  /*acb0*/  @!P2 LOP3.LUT R29, R56, 0xfffffffe, RZ, 0xc0, !PT ;  /* 0xfffffffe381da812 */ /* 0x000fe400078ec0ff */
[----:B------:R-:W-:Y:S02]  /*acc0*/  @!P3 LOP3.LUT R47, R57, 0xfffffffe, RZ, 0xc0, !PT ;  /* 0xfffffffe392fb812 */ /* 0x000fe400078ec0ff */
[----:B0-----:R-:W-:Y:S01]  /*acd0*/  @!P4 LOP3.LUT R51, R18, 0xfffffffe, RZ, 0xc0, !PT ;  /* 0xfffffffe1233c812 */ /* 0x001fe200078ec0ff */
[--C-:B------:R-:W-:Y:S01]  /*ace0*/  @!P0 IMAD.WIDE R18, R19, 0x4, R16.reuse ;  /* 0x0000000413128825 */ /* 0x100fe200078e0210 */
[----:B-1----:R-:W-:Y:S02]  /*acf0*/  @!P5 LOP3.LUT R53, R24, 0xfffffffe, RZ, 0xc0, !PT ;  /* 0xfffffffe1835d812 */ /* 0x002fe400078ec0ff */
[----:B------:R-:W-:Y:S01]  /*ad00*/  @!P6 LOP3.LUT R57, R28, 0xfffffffe, RZ, 0xc0, !PT ;  /* 0xfffffffe1c39e812 */ /* 0x000fe200078ec0ff */
[--C-:B------:R-:W-:Y:S01]  /*ad10*/  @!P1 IMAD.WIDE R24, R25, 0x4, R16.reuse ;  /* 0x0000000419189825 */ /* 0x100fe200078e0210 */
[----:B------:R0:W-:Y:S03]  /*ad20*/  @!P0 ST.E.64 desc[UR38][R18.64], R2 ;  /* 0x0000000212008985 */ /* 0x0001e6000c101b26 */
        /* <DEDUP_REMOVED lines=8> */
[----:B------:R-:W-:Y:S01]  /*adb0*/  @!P6 IMAD.WIDE R16, R57, 0x4, R16 ;  /* 0x000000043910e825 */ /* 0x000fe200078e0210 */
[----:B------:R0:W-:Y:S04]  /*adc0*/  @!P5 ST.E.64 desc[UR38][R52.64], R32 ;  /* 0x000000203400d985 */ /* 0x0001e8000c101b26 */
[----:B------:R0:W-:Y:S02]  /*add0*/  @!P6 ST.E.64 desc[UR38][R16.64], R44 ;  /* 0x0000002c1000e985 */ /* 0x0001e4000c101b26 */
.L_x_35:
[----:B------:R-:W-:Y:S05]  /*ade0*/  BSYNC B0 ;  /* 0x0000000000007941 */ /* 0x000fea0003800000 */
.L_x_34:
[----:B------:R-:W-:Y:S01]  /*adf0*/  ISETP.GE.AND P0, PT, R54, R55, PT ;  /* 0x000000373600720c */ /* 0x000fe20003f06270 */
[----:B0---4-:R4:W0:Y:S04]  /*ae00*/  SHFL.IDX PT, R17, R59, 0x1, 0x1c1f ;  /* 0x003c1f003b117f89 */ /* 0x01182800000e0000 */
[----:B---3--:R4:W3:Y:S08]  /*ae10*/  SHFL.IDX PT, R16, R58, 0x1, 0x1c1f ;  /* 0x003c1f003a107f89 */ /* 0x0088f000000e0000 */
[----:B----4-:R-:W-:Y:S05]  /*ae20*/  @P0 BRA `(.L_x_10) ;  /* 0x0000004400dc0947 */ /* 0x010fea0003800000 */
[C---:B--2---:R-:W-:Y:S01]  /*ae30*/  VIADD R0, R27.reuse, 0x8 ;  /* 0x000000081b007836 */ /* 0x044fe20000000000 */
[----:B------:R-:W-:Y:S01]  /*ae40*/  ULDC UR4, c[0x0][0xac8] ;  /* 0x0002b20000047ab9 */ /* 0x000fe20000000800 */
[C---:B------:R-:W-:Y:S01]  /*ae50*/  VIADD R2, R27.reuse, 0x10 ;  /* 0x000000101b027836 */ /* 0x040fe20000000000 */
[C---:B------:R-:W-:Y:S01]  /*ae60*/  ISETP.GE.AND P2, PT, R27.reuse, UR4, PT ;  /* 0x000000041b007c0c */ /* 0x040fe2000bf46270 */
[C---:B------:R-:W-:Y:S01]  /*ae70*/  VIADD R3, R27.reuse, 0x18 ;  /* 0x000000181b037836 */ /* 0x040fe20000000000 */
[----:B------:R-:W-:Y:S01]  /*ae80*/  ISETP.GE.AND P3, PT, R0, UR4, PT ;  /* 0x0000000400007c0c */ /* 0x000fe2000bf66270 */
[C---:B------:R-:W-:Y:S01]  /*ae90*/  VIADD R18, R27.reuse, 0x20 ;  /* 0x000000201b127836 */ /* 0x040fe20000000000 */
[----:B------:R-:W-:Y:S01]  /*aea0*/  ISETP.GE.AND P4, PT, R2, UR4, PT ;  /* 0x0000000402007c0c */ /* 0x000fe2000bf86270 */
[----:B------:R-:W-:Y:S01]  /*aeb0*/  VIADD R20, R27, 0x38 ;  /* 0x000000381b147836 */ /* 0x000fe20000000000 */
[----:B------:R-:W-:Y:S01]  /*aec0*/  ISETP.GE.AND P5, PT, R3, UR4, PT ;  /* 0x0000000403007c0c */ /* 0x000fe2000bfa6270 */
[C---:B------:R-:W-:Y:S01]  /*aed0*/  VIADD R21, R27.reuse, 0x40 ;  /* 0x000000401b157836 */ /* 0x040fe20000000000 */
[C---:B------:R-:W-:Y:S01]  /*aee0*/  IADD3 R19, R27.reuse, 0x28, RZ ;  /* 0x000000281b137810 */ /* 0x040fe20007ffe0ff */
[C---:B------:R-:W-:Y:S01]  /*aef0*/  VIADD R24, R27.reuse, 0x48 ;  /* 0x000000481b187836 */ /* 0x040fe20000000000 */
[----:B------:R-:W-:Y:S01]  /*af00*/  ISETP.GE.AND P0, PT, R18, UR4, PT ;  /* 0x0000000412007c0c */ /* 0x000fe2000bf06270 */
[----:B------:R-:W-:Y:S01]  /*af10*/  VIADD R25, R27, 0x50 ;  /* 0x000000501b197836 */ /* 0x000fe20000000000 */
[----:B------:R-:W-:-:S03]  /*af20*/  ISETP.GE.AND P1, PT, R19, UR4, PT ;  /* 0x0000000413007c0c */ /* 0x000fc6000bf26270 */
[----:B------:R-:W-:Y:S02]  /*af30*/  @!P3 LEA.HI R0, R0, R0, RZ, 0x1 ;  /* 0x000000000000b211 */ /* 0x000fe400078f08ff */
[----:B------:R-:W-:Y:S02]  /*af40*/  @!P4 LEA.HI R2, R2, R2, RZ, 0x1 ;  /* 0x000000020202c211 */ /* 0x000fe400078f08ff */
[----:B------:R-:W-:Y:S02]  /*af50*/  @!P5 LEA.HI R3, R3, R3, RZ, 0x1 ;  /* 0x000000030303d211 */ /* 0x000fe400078f08ff */
[----:B------:R-:W-:Y:S01]  /*af60*/  @!P3 LOP3.LUT R5, R0, 0xfffffffe, RZ, 0xc0, !PT ;  /* 0xfffffffe0005b812 */ /* 0x000fe200078ec0ff */
[----:B------:R-:W-:Y:S01]  /*af70*/  VIADD R0, R27, 0x30 ;  /* 0x000000301b007836 */ /* 0x000fe20000000000 */
[----:B------:R-:W-:Y:S02]  /*af80*/  @!P4 LOP3.LUT R7, R2, 0xfffffffe, RZ, 0xc0, !PT ;  /* 0xfffffffe0207c812 */ /* 0x000fe400078ec0ff */
[----:B------:R-:W-:Y:S01]  /*af90*/  @!P5 LOP3.LUT R11, R3, 0xfffffffe, RZ, 0xc0, !PT ;  /* 0xfffffffe030bd812 */ /* 0x000fe200078ec0ff */
[----:B0--3--:R-:W-:Y:S01]  /*afa0*/  @!P2 IMAD.WIDE R2, R27, 0x4, R16 ;  /* 0x000000041b02a825 */ /* 0x009fe200078e0210 */
[----:B------:R-:W-:-:S02]  /*afb0*/  ISETP.GE.AND P6, PT, R25, UR4, PT ;  /* 0x0000000419007c0c */ /* 0x000fc4000bfc6270 */
[----:B------:R-:W-:Y:S01]  /*afc0*/  @!P0 LEA.HI R18, R18, R18, RZ, 0x1 ;  /* 0x0000001212128211 */ /* 0x000fe200078f08ff */
[--C-:B------:R-:W-:Y:S01]  /*afd0*/  @!P3 IMAD.WIDE R4, R5, 0x4, R16.reuse ;  /* 0x000000040504b825 */ /* 0x100fe200078e0210 */
[----:B------:R0:W-:Y:S01]  /*afe0*/  @!P2 ST.E.64 desc[UR38][R2.64], R14 ;  /* 0x0000000e0200a985 */ /* 0x0001e2000c101b26 */
[----:B------:R-:W-:Y:S02]  /*aff0*/  ISETP.GE.AND P2, PT, R0, UR4, PT ;  /* 0x0000000400007c0c */ /* 0x000fe4000bf46270 */
[--C-:B------:R-:W-:Y:S01]  /*b000*/  @!P4 IMAD.WIDE R6, R7, 0x4, R16.reuse ;  /* 0x000000040706c825 */ /* 0x100fe200078e0210 */
[----:B------:R1:W-:Y:S01]  /*b010*/  @!P3 ST.E.64 desc[UR38][R4.64], R30 ;  /* 0x0000001e0400b985 */ /* 0x0003e2000c101b26 */
[----:B------:R-:W-:Y:S02]  /*b020*/  ISETP.GE.AND P3, PT, R20, UR4, PT ;  /* 0x0000000414007c0c */ /* 0x000fe4000bf66270 */
[----:B------:R-:W-:Y:S01]  /*b030*/  @!P5 IMAD.WIDE R10, R11, 0x4, R16 ;  /* 0x000000040b0ad825 */ /* 0x000fe200078e0210 */
[----:B------:R2:W-:Y:S01]  /*b040*/  @!P4 ST.E.64 desc[UR38][R6.64], R40 ;  /* 0x000000280600c985 */ /* 0x0005e2000c101b26 */
[----:B------:R-:W-:-:S02]  /*b050*/  ISETP.GE.AND P4, PT, R21, UR4, PT ;  /* 0x0000000415007c0c */ /* 0x000fc4000bf86270 */
[----:B------:R-:W-:Y:S01]  /*b060*/  @!P1 LEA.HI R19, R19, R19, RZ, 0x1 ;  /* 0x0000001313139211 */ /* 0x000fe200078f08ff */
[----:B------:R3:W-:Y:S01]  /*b070*/  @!P5 ST.E.64 desc[UR38][R10.64], R48 ;  /* 0x000000300a00d985 */ /* 0x0007e2000c101b26 */
[----:B------:R-:W-:Y:S01]  /*b080*/  ISETP.GE.AND P5, PT, R24, UR4, PT ;  /* 0x0000000418007c0c */ /* 0x000fe2000bfa6270 */
[----:B------:R-:W-:Y:S01]  /*b090*/  VIADD R27, R27, 0x58 ;  /* 0x000000581b1b7836 */ /* 0x000fe20000000000 */
[----:B0-----:R-:W-:Y:S02]  /*b0a0*/  @!P0 LOP3.LUT R3, R18, 0xfffffffe, RZ, 0xc0, !PT ;  /* 0xfffffffe12038812 */ /* 0x001fe400078ec0ff */
[----:B------:R-:W-:Y:S02]  /*b0b0*/  @!P2 LEA.HI R0, R0, R0, RZ, 0x1 ;  /* 0x000000000000a211 */ /* 0x000fe400078f08ff */
[----:B-1----:R-:W-:Y:S01]  /*b0c0*/  @!P1 LOP3.LUT R5, R19, 0xfffffffe, RZ, 0xc0, !PT ;  /* 0xfffffffe13059812 */ /* 0x002fe200078ec0ff */
[----:B------:R-:W-:Y:S01]  /*b0d0*/  @!P0 IMAD.WIDE R2, R3, 0x4, R16 ;  /* 0x0000000403028825 */ /* 0x000fe200078e0210 */
[----:B------:R-:W-:-:S02]  /*b0e0*/  @!P3 LEA.HI R20, R20, R20, RZ, 0x1 ;  /* 0x000000141414b211 */ /* 0x000fc400078f08ff */
[----:B------:R-:W-:Y:S01]  /*b0f0*/  @!P4 LEA.HI R21, R21, R21, RZ, 0x1 ;  /* 0x000000151515c211 */ /* 0x000fe200078f08ff */
[----:B------:R-:W-:Y:S01]  /*b100*/  @!P1 IMAD.WIDE R4, R5, 0x4, R16 ;  /* 0x0000000405049825 */ /* 0x000fe200078e0210 */
[----:B------:R-:W-:Y:S01]  /*b110*/  @!P6 LEA.HI R25, R25, R25, RZ, 0x1 ;  /* 0x000000191919e211 */ /* 0x000fe200078f08ff */
[----:B------:R0:W-:Y:S01]  /*b120*/  @!P0 ST.E.64 desc[UR38][R2.64], R36 ;  /* 0x0000002402008985 */ /* 0x0001e2000c101b26 */
[----:B------:R-:W-:Y:S02]  /*b130*/  @!P5 LEA.HI R24, R24, R24, RZ, 0x1 ;  /* 0x000000181818d211 */ /* 0x000fe400078f08ff */
[----:B--2---:R-:W-:Y:S01]  /*b140*/  @!P2 LOP3.LUT R7, R0, 0xfffffffe, RZ, 0xc0, !PT ;  /* 0xfffffffe0007a812 */ /* 0x004fe200078ec0ff */
[----:B------:R1:W-:Y:S01]  /*b150*/  @!P1 ST.E.64 desc[UR38][R4.64], R42 ;  /* 0x0000002a04009985 */ /* 0x0003e2000c101b26 */
[----:B---3--:R-:W-:Y:S02]  /*b160*/  @!P3 LOP3.LUT R11, R20, 0xfffffffe, RZ, 0xc0, !PT ;  /* 0xfffffffe140bb812 */ /* 0x008fe400078ec0ff */
[----:B------:R-:W-:-:S02]  /*b170*/  @!P4 LOP3.LUT R21, R21, 0xfffffffe, RZ, 0xc0, !PT ;  /* 0xfffffffe1515c812 */ /* 0x000fc400078ec0ff */
[----:B------:R-:W-:Y:S02]  /*b180*/  @!P5 LOP3.LUT R15, R24, 0xfffffffe, RZ, 0xc0, !PT ;  /* 0xfffffffe180fd812 */ /* 0x000fe400078ec0ff */
[----:B------:R-:W-:Y:S02]  /*b190*/  @!P6 LOP3.LUT R25, R25, 0xfffffffe, RZ, 0xc0, !PT ;  /* 0xfffffffe1919e812 */ /* 0x000fe400078ec0ff */
[----:B------:R-:W-:Y:S01]  /*b1a0*/  ISETP.GE.AND P0, PT, R27, UR4, PT ;  /* 0x000000041b007c0c */ /* 0x000fe2000bf06270 */
[----:B0-----:R-:W-:-:S04]  /*b1b0*/  @!P2 IMAD.WIDE R2, R7, 0x4, R16 ;  /* 0x000000040702a825 */ /* 0x001fc800078e0210 */
[--C-:B-1----:R-:W-:Y:S01]  /*b1c0*/  @!P3 IMAD.WIDE R4, R11, 0x4, R16.reuse ;  /* 0x000000040b04b825 */ /* 0x102fe200078e0210 */
[----:B------:R4:W-:Y:S03]  /*b1d0*/  @!P2 ST.E.64 desc[UR38][R2.64], R8 ;  /* 0x000000080200a985 */ /* 0x0009e6000c101b26 */
[--C-:B------:R-:W-:Y:S01]  /*b1e0*/  @!P4 IMAD.WIDE R6, R21, 0x4, R16.reuse ;  /* 0x000000041506c825 */ /* 0x100fe200078e0210 */
[----:B------:R4:W-:Y:S03]  /*b1f0*/  @!P3 ST.E.64 desc[UR38][R4.64], R12 ;  /* 0x0000000c0400b985 */ /* 0x0009e6000c101b26 */
[--C-:B------:R-:W-:Y:S01]  /*b200*/  @!P5 IMAD.WIDE R10, R15, 0x4, R16.reuse ;  /* 0x000000040f0ad825 */ /* 0x100fe200078e0210 */
[----:B------:R4:W-:Y:S03]  /*b210*/  @!P4 ST.E.64 desc[UR38][R6.64], R22 ;  /* 0x000000160600c985 */ /* 0x0009e6000c101b26 */
[----:B------:R-:W-:Y:S01]  /*b220*/  @!P6 IMAD.WIDE R14, R25, 0x4, R16 ;  /* 0x00000004190ee825 */ /* 0x000fe200078e0210 */
[----:B------:R4:W-:Y:S04]  /*b230*/  @!P5 ST.E.64 desc[UR38][R10.64], R34 ;  /* 0x000000220a00d985 */ /* 0x0009e8000c101b26 */
[----:B------:R4:W-:Y:S01]  /*b240*/  @!P6 ST.E.64 desc[UR38][R14.64], R38 ;  /* 0x000000260e00e985 */ /* 0x0009e2000c101b26 */
[----:B------:R-:W-:Y:S05]  /*b250*/  @P0 BRA `(.L_x_10) ;  /* 0x0000004000d00947 */ /* 0x000fea0003800000 */
[----:B------:R-:W-:-:S04]  /*b260*/  LEA.HI R27, R27, R27, RZ, 0x1 ;  /* 0x0000001b1b1b7211 */ /* 0x000fc800078f08ff */
[----:B----4-:R-:W-:-:S05]  /*b270*/  LOP3.LUT R3, R27, 0xfffffffe, RZ, 0xc0, !PT ;  /* 0xfffffffe1b037812 */ /* 0x010fca00078ec0ff */
[----:B------:R-:W-:-:S05]  /*b280*/  IMAD.WIDE R2, R3, 0x4, R16 ;  /* 0x0000000403027825 */ /* 0x000fca00078e0210 */
[----:B------:R0:W-:Y:S01]  /*b290*/  ST.E.64 desc[UR38][R2.64], R70 ;  /* 0x0000004602007985 */ /* 0x0001e2000c101b26 */
[----:B------:R-:W-:Y:S05]  /*b2a0*/  BRA `(.L_x_10) ;  /* 0x0000004000bc7947 */ /* 0x000fea0003800000 */
.L_x_33:
[----:B------:R-:W0:Y:S02]  /*b2b0*/  S2R R2, SR_TID.X ;  /* 0x0000000000027919 */ /* 0x000e240000002100 */
[----:B0-----:R-:W-:-:S04]  /*b2c0*/  IADD3 R0, R2, -0x80, RZ ;  /* 0xffffff8002007810 */ /* 0x001fc80007ffe0ff */
[----:B------:R-:W-:-:S13]  /*b2d0*/  ISETP.GT.AND P0, PT, R0, 0xbf, PT ;  /* 0x000000bf0000780c */ /* 0x000fda0003f04270 */
[----:B------:R-:W-:Y:S05]  /*b2e0*/  @P0 BRA `(.L_x_10) ;  /* 0x0000004000ac0947 */ /* 0x000fea0003800000 */
[----:B------:R-:W0:Y:S01]  /*b2f0*/  S2R R0, SR_CTAID.X ;  /* 0x0000000000007919 */ /* 0x000e220000002500 */
[----:B------:R-:W1:Y:S01]  /*b300*/  LDC R6, c[0x0][0xbe8] ;  /* 0x0002fa00ff067b82 */ /* 0x000e620000000800 */
[----:B------:R-:W-:Y:S02]  /*b310*/  ULDC UR4, c[0x0][0xa88] ;  /* 0x0002a20000047ab9 */ /* 0x000fe40000000800 */
[----:B-1----:R-:W-:Y:S02]  /*b320*/  IMAD R3, R6, UR4, RZ ;  /* 0x0000000406037c24 */ /* 0x002fe4000f8e02ff */
[----:B0-----:R-:W-:-:S04]  /*b330*/  IMAD R0, R0, 0xc0, R2 ;  /* 0x000000c000007824 */ /* 0x001fc800078e0202 */
[----:B------:R-:W-:-:S05]  /*b340*/  VIADD R0, R0, 0xffffff80 ;  /* 0xffffff8000007836 */ /* 0x000fca0000000000 */
[----:B------:R-:W-:-:S13]  /*b350*/  ISETP.GE.AND P0, PT, R0, R3, PT ;  /* 0x000000030000720c */ /* 0x000fda0003f06270 */
[----:B------:R-:W-:Y:S05]  /*b360*/  @P0 BRA `(.L_x_10) ;  /* 0x00000040008c0947 */ /* 0x000fea0003800000 */
[----:B------:R-:W-:Y:S01]  /*b370*/  ISETP.NE.AND P0, PT, R6, 0x1, PT ;  /* 0x000000010600780c */ /* 0x000fe20003f05270 */
[----:B------:R-:W0:Y:S01]  /*b380*/  S2UR UR4, SR_CTAID.Z ;  /* 0x00000000000479c3 */ /* 0x000e220000002700 */
[----:B------:R-:W-:Y:S01]  /*b390*/  SHF.R.S32.HI R4, RZ, 0x1f, R145 ;  /* 0x0000001fff047819 */ /* 0x000fe20000011491 */
[----:B------:R-:W-:Y:S02]  /*b3a0*/  ULDC.64 UR6, c[0x0][0xbd0] ;  /* 0x0002f40000067ab9 */ /* 0x000fe40000000a00 */
[----:B------:R-:W-:-:S04]  /*b3b0*/  IMAD.WIDE.U32 R2, R145, UR6, RZ ;  /* 0x0000000691027c25 */ /* 0x000fc8000f8e00ff */
[----:B------:R-:W1:Y:S01]  /*b3c0*/  LDC.64 R10, c[0x0][0xbd8] ;  /* 0x0002f600ff0a7b82 */ /* 0x000e620000000a00 */
[----:B------:R-:W-:-:S04]  /*b3d0*/  IMAD R4, R4, UR6, RZ ;  /* 0x0000000604047c24 */ /* 0x000fc8000f8e02ff */
[----:B------:R-:W-:Y:S02]  /*b3e0*/  IMAD R5, R145, UR7, R4 ;  /* 0x0000000791057c24 */ /* 0x000fe4000f8e0204 */
[----:B------:R-:W-:Y:S01]  /*b3f0*/  IMAD.MOV R145, RZ, RZ, -R145 ;  /* 0x000000ffff917224 */ /* 0x000fe200078e0a91 */
[----:B------:R-:W2:Y:S01]  /*b400*/  @P0 LDC R7, c[0x0][0xbec] ;  /* 0x0002fb00ff070b82 */ /* 0x000ea20000000800 */
[----:B------:R-:W-:Y:S02]  /*b410*/  IMAD.IADD R3, R3, 0x1, R5 ;  /* 0x0000000103037824 */ /* 0x000fe400078e0205 */
[----:B------:R-:W-:-:S05]  /*b420*/  IMAD.MOV.U32 R5, RZ, RZ, R0 ;  /* 0x000000ffff057224 */ /* 0x000fca00078e0000 */
[----:B------:R-:W3:Y:S01]  /*b430*/  S2UR UR8, SR_CTAID.Y ;  /* 0x00000000000879c3 */ /* 0x000ee20000002600 */
[----:B0-----:R-:W-:-:S07]  /*b440*/  USHF.R.S32.HI UR5, URZ, 0x1f, UR4 ;  /* 0x0000001f3f057899 */ /* 0x001fce0008011404 */
[----:B------:R-:W3:Y:S01]  /*b450*/  LDC R8, c[0x0][0xc50] ;  /* 0x00031400ff087b82 */ /* 0x000ee20000000800 */
[C---:B-1----:R-:W-:Y:S02]  /*b460*/  IMAD R12, R10.reuse, UR5, RZ ;  /* 0x000000050a0c7c24 */ /* 0x042fe4000f8e02ff */
[----:B------:R-:W-:-:S04]  /*b470*/  IMAD.WIDE.U32 R2, R10, UR4, R2 ;  /* 0x000000040a027c25 */ /* 0x000fc8000f8e0002 */
[----:B------:R-:W-:Y:S01]  /*b480*/  IMAD R11, R11, UR4, R12 ;  /* 0x000000040b0b7c24 */ /* 0x000fe2000f8e020c */
[----:B------:R-:W0:Y:S01]  /*b490*/  @P0 LDC R9, c[0x0][0xbf0] ;  /* 0x0002fc00ff090b82 */ /* 0x000e220000000800 */
[----:B--2---:R-:W-:Y:S01]  /*b4a0*/  @P0 IMAD.HI.U32 R4, R0, R7, RZ ;  /* 0x0000000700040227 */ /* 0x004fe200078e00ff */
[----:B------:R-:W-:-:S03]  /*b4b0*/  ULDC.64 UR4, c[0x0][0xbe0] ;  /* 0x0002f80000047ab9 */ /* 0x000fc60000000a00 */
[----:B------:R-:W-:Y:S02]  /*b4c0*/  IMAD.IADD R3, R11, 0x1, R3 ;  /* 0x000000010b037824 */ /* 0x000fe400078e0203 */
[----:B---3--:R-:W-:-:S04]  /*b4d0*/  IMAD R145, R8, R145, UR8 ;  /* 0x0000000808917e24 */ /* 0x008fc8000f8e0291 */
[----:B------:R-:W-:Y:S01]  /*b4e0*/  IMAD.WIDE.U32 R2, R145, UR4, R2 ;  /* 0x0000000491027c25 */ /* 0x000fe2000f8e0002 */
[----:B0-----:R-:W-:Y:S02]  /*b4f0*/  @P0 SHF.R.U32.HI R5, RZ, R9, R4 ;  /* 0x00000009ff050219 */ /* 0x001fe40000011604 */
[----:B------:R-:W-:Y:S02]  /*b500*/  SHF.R.S32.HI R4, RZ, 0x1f, R145 ;  /* 0x0000001fff047819 */ /* 0x000fe40000011491 */
[--C-:B------:R-:W-:Y:S01]  /*b510*/  SHF.R.S32.HI R9, RZ, 0x1f, R5.reuse ;  /* 0x0000001fff097819 */ /* 0x100fe20000011405 */
[----:B------:R-:W-:Y:S01]  /*b520*/  IMAD.MOV R7, RZ, RZ, -R5 ;  /* 0x000000ffff077224 */ /* 0x000fe200078e0a05 */
[----:B------:R-:W-:Y:S01]  /*b530*/  IADD3 R2, P0, R5, R2, RZ ;  /* 0x0000000205027210 */ /* 0x000fe20007f1e0ff */
[----:B------:R-:W-:Y:S02]  /*b540*/  IMAD R4, R4, UR4, RZ ;  /* 0x0000000404047c24 */ /* 0x000fe4000f8e02ff */
[----:B------:R-:W-:-:S02]  /*b550*/  IMAD R7, R6, R7, R0 ;  /* 0x0000000706077224 */ /* 0x000fc400078e0200 */
[----:B------:R-:W-:Y:S01]  /*b560*/  IMAD R4, R145, UR5, R4 ;  /* 0x0000000591047c24 */ /* 0x000fe2000f8e0204 */
[----:B------:R-:W-:Y:S02]  /*b570*/  ULDC.64 UR4, c[0x0][0xbc8] ;  /* 0x0002f20000047ab9 */ /* 0x000fe40000000a00 */
[----:B------:R-:W-:Y:S02]  /*b580*/  SHF.R.S32.HI R0, RZ, 0x1f, R7 ;  /* 0x0000001fff007819 */ /* 0x000fe40000011407 */
[----:B------:R-:W-:-:S03]  /*b590*/  IADD3.X R3, R9, R3, R4, P0, !PT ;  /* 0x0000000309037210 */ /* 0x000fc600007fe404 */
[----:B------:R-:W-:Y:S02]  /*b5a0*/  IMAD R0, R0, UR4, RZ ;  /* 0x0000000400007c24 */ /* 0x000fe4000f8e02ff */
[----:B------:R-:W-:-:S04]  /*b5b0*/  IMAD.WIDE.U32 R2, R7, UR4, R2 ;  /* 0x0000000407027c25 */ /* 0x000fc8000f8e0002 */
[----:B------:R-:W-:Y:S01]  /*b5c0*/  IMAD R5, R7, UR5, R0 ;  /* 0x0000000507057c24 */ /* 0x000fe2000f8e0200 */
[----:B------:R-:W-:Y:S02]  /*b5d0*/  ULDC.64 UR4, c[0x0][0xba8] ;  /* 0x0002ea0000047ab9 */ /* 0x000fe40000000a00 */
[----:B------:R-:W-:Y:S02]  /*b5e0*/  LEA R4, P0, R2, UR4, 0x2 ;  /* 0x0000000402047c11 */ /* 0x000fe4000f8010ff */
[----:B------:R-:W-:-:S04]  /*b5f0*/  IADD3 R3, R3, R5, RZ ;  /* 0x0000000503037210 */ /* 0x000fc80007ffe0ff */
[----:B------:R-:W-:Y:S01]  /*b600*/  LEA.HI.X R5, R2, UR5, R3, 0x2, P0 ;  /* 0x0000000502057c11 */ /* 0x000fe200080f1403 */
[----:B------:R-:W-:-:S05]  /*b610*/  IMAD.MOV.U32 R3, RZ, RZ, -0x800000 ;  /* 0xff800000ff037424 */ /* 0x000fca00078e00ff */
[----:B------:R0:W-:Y:S01]  /*b620*/  STG.E desc[UR38][R4.64], R3 ;  /* 0x0000000304007986 */ /* 0x0001e2000c101926 */
[----:B------:R-:W-:Y:S05]  /*b630*/  BRA `(.L_x_10) ;  /* 0x0000003c00d87947 */ /* 0x000fea0003800000 */
.L_x_8:
[----:B------:R-:W-:-:S08]  /*b640*/  NOP ;  /* 0x0000000000007918 */ /* 0x000fd00000000000 */
[----:B------:R-:W0:-:S00]  /*b650*/  USETMAXREG.DEALLOC.CTAPOOL 0x20 ;  /* 0x00000020000079c8 */ /* 0x000e0000080e0500 */
[----:B0-----:R-:W-:Y:S01]  /*b660*/  LOP3.LUT R22, R0, 0x3, RZ, 0xc0, !PT ;  /* 0x0000000300167812 */ /* 0x001fe200078ec0ff */
[----:B------:R-:W0:Y:S05]  /*b670*/  S2R R17, SR_CTAID.Z ;  /* 0x0000000000117919 */ /* 0x000e2a0000002700 */
[----:B------:R-:W1:Y:S01]  /*b680*/  S2UR UR6, SR_CTAID.Y ;  /* 0x00000000000679c3 */ /* 0x000e620000002600 */
[----:B------:R-:W2:Y:S02]  /*b690*/  SHFL.IDX PT, R0, R22, RZ, 0x1f ;  /* 0x00001fff16007589 */ /* 0x000ea400000e0000 */
[----:B--2---:R-:W-:-:S13]  /*b6a0*/  ISETP.NE.AND P0, PT, R0, RZ, PT ;  /* 0x000000ff0000720c */ /* 0x004fda0003f05270 */
[----:B01----:R-:W-:Y:S05]  /*b6b0*/  @!P0 BRA `(.L_x_36) ;  /* 0x0000000000288947 */ /* 0x003fea0003800000 */
[----:B------:R-:W-:Y:S01]  /*b6c0*/  ULDC UR7, c[0x0][0xc50] ;  /* 0x0003140000077ab9 */ /* 0x000fe20000000800 */
[----:B------:R-:W-:Y:S01]  /*b6d0*/  UMOV UR36, UR6 ;  /* 0x0000000600247c82 */ /* 0x000fe20008000000 */
[----:B------:R-:W-:-:S06]  /*b6e0*/  UISETP.NE.AND UP0, UPT, UR7, 0x1, UPT ;  /* 0x000000010700788c */ /* 0x000fcc000bf05270 */
[----:B------:R-:W-:-:S13]  /*b6f0*/  PLOP3.LUT P0, PT, PT, PT, UP0, 0x80, 0x0 ;  /* 0x000000000000781c */ /* 0x000fda0003f0f008 */
[----:B------:R-:W-:Y:S05]  /*b700*/  @!P0 BRA `(.L_x_37) ;  /* 0x0000000000308947 */ /* 0x000fea0003800000 */
[----:B------:R-:W-:Y:S01]  /*b710*/  ULDC UR4, c[0x0][0xc54] ;  /* 0x0003150000047ab9 */ /* 0x000fe20000000800 */
[----:B------:R-:W-:Y:S01]  /*b720*/  ULDC UR36, c[0x0][0xc58] ;  /* 0x0003160000247ab9 */ /* 0x000fe20000000800 */
[----:B------:R-:W-:-:S04]  /*b730*/  UIMAD.WIDE.U32 UR4, UR6, UR4, URZ ;  /* 0x00000004060472a5 */ /* 0x000fc8000f8e003f */
[----:B------:R-:W-:Y:S01]  /*b740*/  USHF.R.U32.HI UR36, URZ, UR36, UR5 ;  /* 0x000000243f247299 */ /* 0x000fe20008011605 */
[----:B------:R-:W-:Y:S11]  /*b750*/  BRA `(.L_x_37) ;  /* 0x00000000001c7947 */ /* 0x000ff60003800000 */
.L_x_36:
[----:B------:R-:W-:Y:S01]  /*b760*/  ULDC UR7, c[0x0][0xc50] ;  /* 0x0003140000077ab9 */ /* 0x000fe20000000800 */
[----:B------:R-:W-:Y:S01]  /*b770*/  UMOV UR36, UR6 ;  /* 0x0000000600247c82 */ /* 0x000fe20008000000 */
[----:B------:R-:W-:-:S11]  /*b780*/  UISETP.NE.AND UP0, UPT, UR7, 0x1, UPT ;  /* 0x000000010700788c */ /* 0x000fd6000bf05270 */
[----:B------:R-:W-:Y:S01]  /*b790*/  @UP0 ULDC UR4, c[0x0][0xc54] ;  /* 0x0003150000040ab9 */ /* 0x000fe20000000800 */
[----:B------:R-:W-:Y:S01]  /*b7a0*/  @UP0 ULDC UR8, c[0x0][0xc58] ;  /* 0x0003160000080ab9 */ /* 0x000fe20000000800 */
[----:B------:R-:W-:-:S04]  /*b7b0*/  UIMAD.WIDE.U32 UR4, UR6, UR4, URZ ;  /* 0x00000004060472a5 */ /* 0x000fc8000f8e003f */
[----:B------:R-:W-:-:S12]  /*b7c0*/  @UP0 USHF.R.U32.HI UR36, URZ, UR8, UR5 ;  /* 0x000000083f240299 */ /* 0x000fd80008011605 */
.L_x_37:
[----:B------:R-:W-:Y:S01]  /*b7d0*/  ISETP.GE.AND P0, PT, R17, RZ, PT ;  /* 0x000000ff1100720c */ /* 0x000fe20003f06270 */
[----:B------:R-:W-:Y:S01]  /*b7e0*/  UIADD3 UR4, -UR36, URZ, URZ ;  /* 0x0000003f24047290 */ /* 0x000fe2000fffe13f */
[----:B------:R-:W-:Y:S02]  /*b7f0*/  IMAD.MOV.U32 R6, RZ, RZ, 0x1 ;  /* 0x00000001ff067424 */ /* 0x000fe400078e00ff */
[----:B------:R-:W-:Y:S01]  /*b800*/  IMAD.MOV.U32 R0, RZ, RZ, RZ ;  /* 0x000000ffff007224 */ /* 0x000fe200078e00ff */
[----:B------:R-:W-:Y:S01]  /*b810*/  UIMAD UR6, UR7, UR4, UR6 ;  /* 0x00000004070672a4 */ /* 0x000fe2000f8e0206 */
[----:B------:R-:W-:-:S07]  /*b820*/  IMAD.MOV.U32 R2, RZ, RZ, 0x1 ;  /* 0x00000001ff027424 */ /* 0x000fce00078e00ff */
[----:B------:R-:W-:Y:S05]  /*b830*/  @!P0 BRA `(.L_x_38) ;  /* 0x00000038009c8947 */ /* 0x000fea0003800000 */
[----:B------:R-:W-:Y:S01]  /*b840*/  ULDC.64 UR4, c[0x0][0x418] ;  /* 0x0001060000047ab9 */ /* 0x000fe20000000a00 */
[----:B------:R-:W-:Y:S01]  /*b850*/  ULOP3.LUT UR42, UR6, 0xffff, URZ, 0xc0, !UPT ;  /* 0x0000ffff062a7892 */ /* 0x000fe2000f8ec03f */
[----:B------:R-:W-:Y:S01]  /*b860*/  IMAD.MOV.U32 R25, RZ, RZ, RZ ;  /* 0x000000ffff197224 */ /* 0x000fe200078e00ff */
[----:B------:R-:W-:-:S03]  /*b870*/  UISETP.NE.U32.AND UP0, UPT, UR4, URZ, UPT ;  /* 0x0000003f0400728c */ /* 0x000fc6000bf05070 */
[----:B------:R-:W-:Y:S01]  /*b880*/  ULDC UR4, c[0x0][0x424] ;  /* 0x0001090000047ab9 */ /* 0x000fe20000000800 */
[----:B------:R-:W-:-:S03]  /*b890*/  UISETP.NE.AND.EX UP0, UPT, UR5, URZ, UPT, UP0 ;  /* 0x0000003f0500728c */ /* 0x000fc6000bf05300 */
[----:B------:R-:W-:Y:S01]  /*b8a0*/  ULDC UR5, c[0x0][0x2f0] ;  /* 0x0000bc0000057ab9 */ /* 0x000fe20000000800 */
[----:B------:R-:W-:-:S04]  /*b8b0*/  USEL UR4, UR4, 0x1, UP0 ;  /* 0x0000000104047887 */ /* 0x000fc80008000000 */
[----:B------:R-:W-:-:S04]  /*b8c0*/  UIMAD UR4, UR4, UR5, URZ ;  /* 0x00000005040472a4 */ /* 0x000fc8000f8e023f */
[----:B------:R-:W-:Y:S02]  /*b8d0*/  UISETP.GE.AND UP0, UPT, UR4, 0x1, UPT ;  /* 0x000000010400788c */ /* 0x000fe4000bf06270 */
[----:B------:R-:W-:-:S04]  /*b8e0*/  UIADD3 UR5, UR4, 0x8f, URZ ;  /* 0x0000008f04057890 */ /* 0x000fc8000fffe03f */
[----:B------:R-:W-:Y:S01]  /*b8f0*/  PLOP3.LUT P0, PT, PT, PT, UP0, 0x80, 0x0 ;  /* 0x000000000000781c */ /* 0x000fe20003f0f008 */
[----:B------:R-:W-:-:S04]  /*b900*/  UIMAD.WIDE UR4, UR5, 0x38e38e39, URZ ;  /* 0x38e38e39050478a5 */ /* 0x000fc8000f8e023f */
[----:B------:R-:W-:-:S04]  /*b910*/  USHF.R.U32.HI UR41, URZ, 0x1f, UR5 ;  /* 0x0000001f3f297899 */ /* 0x000fc80008011605 */
[----:B------:R-:W-:-:S04]  /*b920*/  ULEA.HI.SX32 UR41, UR5, UR41, 0x1b ;  /* 0x0000002905297291 */ /* 0x000fc8000f8fda3f */
[----:B------:R-:W-:Y:S08]  /*b930*/  @!P0 BRA `(.L_x_39) ;  /* 0x0000000000808947 */ /* 0x000ff00003800000 */
[----:B------:R-:W-:-:S04]  /*b940*/  USHF.R.U32.HI UR4, URZ, 0x10, UR6 ;  /* 0x000000103f047899 */ /* 0x000fc80008011606 */
[----:B------:R-:W-:-:S11]  /*b950*/  UISETP.NE.AND UP0, UPT, UR4, URZ, UPT ;  /* 0x0000003f0400728c */ /* 0x000fd6000bf05270 */
[----:B------:R-:W-:Y:S02]  /*b960*/  @!UP0 ULDC UR4, c[0x0][0x9f0] ;  /* 0x00027c0000048ab9 */ /* 0x000fe40000000800 */
[----:B------:R-:W-:Y:S01]  /*b970*/  IMAD.U32 R4, RZ, RZ, UR4 ;  /* 0x00000004ff047e24 */ /* 0x000fe2000f8e00ff */
[----:B------:R-:W-:-:S04]  /*b980*/  UIADD3 UR5, UR41, -0x1, UR4 ;  /* 0xffffffff29057890 */ /* 0x000fc8000fffe004 */
[-C--:B------:R-:W-:Y:S02]  /*b990*/  IABS R5, R4.reuse ;  /* 0x0000000400057213 */ /* 0x080fe40000000000 */
[----:B------:R-:W-:Y:S01]  /*b9a0*/  IMAD.U32 R8, RZ, RZ, UR5 ;  /* 0x00000005ff087e24 */ /* 0x000fe2000f8e00ff */
[----:B------:R-:W-:Y:S01]  /*b9b0*/  IABS R4, R4 ;  /* 0x0000000400047213 */ /* 0x000fe20000000000 */
[----:B------:R-:W0:Y:S01]  /*b9c0*/  I2F.RP R0, R5 ;  /* 0x0000000500007306 */ /* 0x000e220000209400 */
[----:B------:R-:W-:-:S03]  /*b9d0*/  ULOP3.LUT UR5, UR5, UR4, URZ, 0x3c, !UPT ;  /* 0x0000000405057292 */ /* 0x000fc6000f8e3c3f */
[----:B------:R-:W-:-:S03]  /*b9e0*/  IMAD.MOV R4, RZ, RZ, -R4 ;  /* 0x000000ffff047224 */ /* 0x000fc600078e0a04 */
[----:B------:R-:W-:Y:S01]  /*b9f0*/  ISETP.LE.AND P2, PT, RZ, UR5, PT ;  /* 0x00000005ff007c0c */ /* 0x000fe2000bf43270 */
[----:B0-----:R-:W0:Y:S02]  /*ba00*/  MUFU.RCP R0, R0 ;  /* 0x0000000000007308 */ /* 0x001e240000001000 */
[----:B0-----:R-:W-:Y:S02]  /*ba10*/  IADD3 R2, R0, 0xffffffe, RZ ;  /* 0x0ffffffe00027810 */ /* 0x001fe40007ffe0ff */
[----:B------:R-:W-:-:S04]  /*ba20*/  IABS R0, R8 ;  /* 0x0000000800007213 */ /* 0x000fc80000000000 */
[----:B------:R0:W1:Y:S02]  /*ba30*/  F2I.FTZ.U32.TRUNC.NTZ R3, R2 ;  /* 0x0000000200037305 */ /* 0x000064000021f000 */
[----:B0-----:R-:W-:Y:S02]  /*ba40*/  IMAD.MOV.U32 R2, RZ, RZ, RZ ;  /* 0x000000ffff027224 */ /* 0x001fe400078e00ff */
[----:B-1----:R-:W-:-:S04]  /*ba50*/  IMAD.MOV R10, RZ, RZ, -R3 ;  /* 0x000000ffff0a7224 */ /* 0x002fc800078e0a03 */
[----:B------:R-:W-:-:S04]  /*ba60*/  IMAD R7, R10, R5, RZ ;  /* 0x000000050a077224 */ /* 0x000fc800078e02ff */
[----:B------:R-:W-:-:S04]  /*ba70*/  IMAD.HI.U32 R3, R3, R7, R2 ;  /* 0x0000000703037227 */ /* 0x000fc800078e0002 */
[----:B------:R-:W-:Y:S02]  /*ba80*/  IMAD.MOV.U32 R2, RZ, RZ, R4 ;  /* 0x000000ffff027224 */ /* 0x000fe400078e0004 */
[----:B------:R-:W-:-:S04]  /*ba90*/  IMAD.HI.U32 R3, R3, R0, RZ ;  /* 0x0000000003037227 */ /* 0x000fc800078e00ff */
[----:B------:R-:W-:-:S05]  /*baa0*/  IMAD R0, R3, R2, R0 ;  /* 0x0000000203007224 */ /* 0x000fca00078e0200 */
[----:B------:R-:W-:-:S13]  /*bab0*/  ISETP.GT.U32.AND P1, PT, R5, R0, PT ;  /* 0x000000000500720c */ /* 0x000fda0003f24070 */
[----:B------:R-:W-:Y:S01]  /*bac0*/  @!P1 IMAD.IADD R0, R0, 0x1, -R5 ;  /* 0x0000000100009824 */ /* 0x000fe200078e0a05 */
[----:B------:R-:W-:Y:S02]  /*bad0*/  @!P1 IADD3 R3, R3, 0x1, RZ ;  /* 0x0000000103039810 */ /* 0x000fe40007ffe0ff */
[----:B------:R-:W-:Y:S02]  /*bae0*/  ISETP.NE.AND P1, PT, RZ, UR4, PT ;  /* 0x00000004ff007c0c */ /* 0x000fe4000bf25270 */
[----:B------:R-:W-:-:S13]  /*baf0*/  ISETP.GE.U32.AND P0, PT, R0, R5, PT ;  /* 0x000000050000720c */ /* 0x000fda0003f06070 */
[----:B------:R-:W-:-:S04]  /*bb00*/  @P0 VIADD R3, R3, 0x1 ;  /* 0x0000000103030836 */ /* 0x000fc80000000000 */
[----:B------:R-:W-:Y:S01]  /*bb10*/  @!P2 IMAD.MOV R3, RZ, RZ, -R3 ;  /* 0x000000ffff03a224 */ /* 0x000fe200078e0a03 */
[----:B------:R-:W-:-:S05]  /*bb20*/  @!P1 LOP3.LUT R3, RZ, UR4, RZ, 0x33, !PT ;  /* 0x00000004ff039c12 */ /* 0x000fca000f8e33ff */
[----:B------:R-:W-:-:S07]  /*bb30*/  IMAD.MOV.U32 R25, RZ, RZ, R3 ;  /* 0x000000ffff197224 */ /* 0x000fce00078e0003 */
.L_x_39:
[----:B------:R-:W-:Y:S02]  /*bb40*/  IMAD R24, R25, UR42, RZ ;  /* 0x0000002a19187c24 */ /* 0x000fe4000f8e02ff */
[----:B------:R-:W-:Y:S02]  /*bb50*/  IMAD.MOV.U32 R0, RZ, RZ, RZ ;  /* 0x000000ffff007224 */ /* 0x000fe400078e00ff */
[----:B------:R-:W-:Y:S01]  /*bb60*/  IMAD.MOV.U32 R2, RZ, RZ, 0x1 ;  /* 0x00000001ff027424 */ /* 0x000fe200078e00ff */
[----:B------:R-:W-:-:S04]  /*bb70*/  VIADDMNMX R26, R24, R25, UR41, PT ;  /* 0x00000029181a7e46 */ /* 0x000fc8000b800119 */
[----:B------:R-:W-:-:S13]  /*bb80*/  ISETP.GT.AND P0, PT, R26, R24, PT ;  /* 0x000000181a00720c */ /* 0x000fda0003f04270 */
[----:B------:R-:W-:Y:S05]  /*bb90*/  @!P0 BRA `(.L_x_38) ;  /* 0x0000003400c48947 */ /* 0x000fea0003800000 */
[----:B------:R-:W0:Y:S01]  /*bba0*/  S2UR UR4, SR_CgaCtaId ;  /* 0x00000000000479c3 */ /* 0x000e220000008800 */
[----:B------:R-:W-:Y:S02]  /*bbb0*/  UMOV UR40, 0x400 ;  /* 0x0000040000287882 */ /* 0x000fe40000000000 */
[----:B0-----:R-:W-:-:S04]  /*bbc0*/  ULEA UR40, UR4, UR40, 0x18 ;  /* 0x0000002804287291 */ /* 0x001fc8000f8ec03f */
[----:B------:R-:W-:-:S04]  /*bbd0*/  UIADD3 UR4, UR40, 0x16a00, URZ ;  /* 0x00016a0028047890 */ /* 0x000fc8000fffe03f */
[----:B------:R-:W-:-:S06]  /*bbe0*/  ULOP3.LUT UP0, URZ, UR4, 0x1bf, URZ, 0xc0, !UPT ;  /* 0x000001bf043f7892 */ /* 0x000fcc000f80c03f */
[----:B------:R-:W-:-:S13]  /*bbf0*/  PLOP3.LUT P0, PT, PT, PT, UP0, 0x80, 0x0 ;  /* 0x000000000000781c */ /* 0x000fda0003f0f008 */
[----:B------:R-:W-:Y:S05]  /*bc00*/  @!P0 BRA `(.L_x_40) ;  /* 0x0000000000408947 */ /* 0x000fea0003800000 */
[----:B------:R-:W-:Y:S01]  /*bc10*/  MOV R2, 0x0 ;  /* 0x0000000000027802 */ /* 0x000fe20000000f00 */
[----:B------:R-:W-:Y:S01]  /*bc20*/  ULDC.64 UR4, c[0x4][0xa8] ;  /* 0x01002a0000047ab9 */ /* 0x000fe20000000a00 */
[----:B------:R-:W-:Y:S01]  /*bc30*/  ULDC.64 UR6, c[0x4][0xb0] ;  /* 0x01002c0000067ab9 */ /* 0x000fe20000000a00 */
[----:B------:R-:W-:Y:S01]  /*bc40*/  IMAD.U32 R4, RZ, RZ, UR4 ;  /* 0x00000004ff047e24 */ /* 0x000fe2000f8e00ff */
[----:B------:R-:W-:Y:S01]  /*bc50*/  MOV R5, UR5 ;  /* 0x0000000500057c02 */ /* 0x000fe20008000f00 */
[----:B------:R-:W-:Y:S01]  /*bc60*/  ULDC.64 UR4, c[0x4][0x8] ;  /* 0x0100020000047ab9 */ /* 0x000fe20000000a00 */
[----:B------:R-:W0:Y:S01]  /*bc70*/  LDC.64 R2, c[0x4][R2] ;  /* 0x0100000002027b82 */ /* 0x000e220000000a00 */
[----:B------:R-:W-:Y:S01]  /*bc80*/  IMAD.U32 R6, RZ, RZ, UR6 ;  /* 0x00000006ff067e24 */ /* 0x000fe2000f8e00ff */
[----:B------:R-:W-:Y:S01]  /*bc90*/  MOV R13, RZ ;  /* 0x000000ff000d7202 */ /* 0x000fe20000000f00 */
[----:B------:R-:W-:Y:S02]  /*bca0*/  IMAD.U32 R7, RZ, RZ, UR7 ;  /* 0x00000007ff077e24 */ /* 0x000fe4000f8e00ff */
[----:B------:R-:W-:-:S02]  /*bcb0*/  IMAD.U32 R10, RZ, RZ, UR4 ;  /* 0x00000004ff0a7e24 */ /* 0x000fc4000f8e00ff */
[----:B------:R-:W-:Y:S02]  /*bcc0*/  IMAD.U32 R11, RZ, RZ, UR5 ;  /* 0x00000005ff0b7e24 */ /* 0x000fe4000f8e00ff */
[----:B------:R-:W-:Y:S02]  /*bcd0*/  IMAD.MOV.U32 R8, RZ, RZ, 0x70 ;  /* 0x00000070ff087424 */ /* 0x000fe400078e00ff */
[----:B------:R-:W-:-:S07]  /*bce0*/  IMAD.MOV.U32 R12, RZ, RZ, 0x1 ;  /* 0x00000001ff0c7424 */ /* 0x000fce00078e00ff */
[----:B------:R-:W-:-:S07]  /*bcf0*/  LEPC R20, `(.L_x_40) ;  /* 0x000000001014794e */ /* 0x000fce0000000000 */
[----:B0-----:R-:W-:Y:S05]  /*bd00*/  CALL.ABS.NOINC R2 ;  /* 0x0000000002007343 */ /* 0x001fea0003c00000 */
.L_x_40:
        /* <DEDUP_REMOVED lines=12> */
[----:B------:R-:W-:Y:S01]  /*bdd0*/  MOV R8, 0x70 ;  /* 0x0000007000087802 */ /* 0x000fe20000000f00 */
[----:B------:R-:W-:Y:S02]  /*bde0*/  IMAD.U32 R7, RZ, RZ, UR7 ;  /* 0x00000007ff077e24 */ /* 0x000fe4000f8e00ff */
[----:B------:R-:W-:-:S02]  /*bdf0*/  IMAD.U32 R10, RZ, RZ, UR4 ;  /* 0x00000004ff0a7e24 */ /* 0x000fc4000f8e00ff */
[----:B------:R-:W-:Y:S02]  /*be00*/  IMAD.U32 R11, RZ, RZ, UR5 ;  /* 0x00000005ff0b7e24 */ /* 0x000fe4000f8e00ff */
[----:B------:R-:W-:Y:S02]  /*be10*/  IMAD.MOV.U32 R12, RZ, RZ, 0x1 ;  /* 0x00000001ff0c7424 */ /* 0x000fe400078e00ff */
[----:B0-----:R-:W-:-:S07]  /*be20*/  IMAD.MOV.U32 R13, RZ, RZ, RZ ;  /* 0x000000ffff0d7224 */ /* 0x001fce00078e00ff */
[----:B------:R-:W-:-:S07]  /*be30*/  LEPC R20, `(.L_x_42) ;  /* 0x000000001014794e */ /* 0x000fce0000000000 */
[----:B-1----:R-:W-:Y:S05]  /*be40*/  CALL.ABS.NOINC R2 ;  /* 0x0000000002007343 */ /* 0x002fea0003c00000 */
.L_x_42:
[----:B------:R0:W1:Y:S01]  /*be50*/  LDC.64 R2, c[0x4][R16] ;  /* 0x0100000010027b82 */ /* 0x0000620000000a00 */
[----:B------:R-:W-:Y:S01]  /*be60*/  ULDC.64 UR4, c[0x4][0xa8] ;  /* 0x01002a0000047ab9 */ /* 0x000fe20000000a00 */
[----:B------:R-:W-:Y:S01]  /*be70*/  ULDC.64 UR6, c[0x4][0xb0] ;  /* 0x01002c0000067ab9 */ /* 0x000fe20000000a00 */
[----:B------:R-:W-:Y:S02]  /*be80*/  IMAD.U32 R4, RZ, RZ, UR4 ;  /* 0x00000004ff047e24 */ /* 0x000fe4000f8e00ff */
        /* <DEDUP_REMOVED lines=11> */
.L_x_41:
[----:B------:R-:W0:Y:S01]  /*bf40*/  LDC.64 R2, c[0x0][0x9f8] ;  /* 0x00027e00ff027b82 */ /* 0x000e220000000a00 */
[----:B------:R-:W-:-:S07]  /*bf50*/  IMAD.MOV.U32 R18, RZ, RZ, R17 ;  /* 0x000000ffff127224 */ /* 0x000fce00078e0011 */
[----:B------:R-:W1:Y:S01]  /*bf60*/  LDC.64 R4, c[0x0][0x418] ;  /* 0x00010600ff047b82 */ /* 0x000e620000000a00 */
[----:B0-----:R-:W-:-:S04]  /*bf70*/  ISETP.NE.U32.AND P0, PT, R2, RZ, PT ;  /* 0x000000ff0200720c */ /* 0x001fc80003f05070 */
[----:B------:R-:W-:-:S13]  /*bf80*/  ISETP.NE.AND.EX P0, PT, R3, RZ, PT, P0 ;  /* 0x000000ff0300720c */ /* 0x000fda0003f05300 */
[----:B------:R-:W0:Y:S02]  /*bf90*/  @P0 LDC.64 R2, c[0x0][0x9f8] ;  /* 0x00027e00ff020b82 */ /* 0x000e240000000a00 */
[----:B0-----:R-:W-:-:S05]  /*bfa0*/  @P0 IMAD.WIDE R2, R17, 0x4, R2 ;  /* 0x0000000411020825 */ /* 0x001fca00078e0202 */
[----:B------:R-:W2:Y:S01]  /*bfb0*/  @P0 LDG.E R18, desc[UR38][R2.64] ;  /* 0x0000002602120981 */ /* 0x000ea2000c1e1900 */
[----:B-1----:R-:W-:Y:S01]  /*bfc0*/  ISETP.NE.U32.AND P0, PT, R4, RZ, PT ;  /* 0x000000ff0400720c */ /* 0x002fe20003f05070 */
[----:B------:R-:W-:Y:S01]  /*bfd0*/  UMOV UR4, 0xffffffff ;  /* 0xffffffff00047882 */ /* 0x000fe20000000000 */
[----:B------:R-:W-:Y:S02]  /*bfe0*/  IADD3 R17, R26, -0x1, RZ ;  /* 0xffffffff1a117810 */ /* 0x000fe40007ffe0ff */
[----:B------:R-:W-:-:S04]  /*bff0*/  ISETP.NE.AND.EX P1, PT, R5, RZ, PT, P0 ;  /* 0x000000ff0500720c */ /* 0x000fc80003f25300 */
[----:B------:R-:W-:Y:S02]  /*c000*/  P2R R23, PR, RZ, 0x2 ;  /* 0x00000002ff177803 */ /* 0x000fe40000000000 */
[----:B--2---:R-:W-:Y:S02]  /*c010*/  SHF.R.S32.HI R19, RZ, 0x1f, R18 ;  /* 0x0000001fff137819 */ /* 0x004fe40000011412 */
[----:B------:R-:W-:Y:S01]  /*c020*/  SEL R16, R18, RZ, !P1 ;  /* 0x000000ff12107207 */ /* 0x000fe20004800000 */
[----:B------:R-:W-:Y:S06]  /*c030*/  BRA.DIV UR4, `(.L_x_43) ;  /* 0x0000003604d07947 */ /* 0x000fec000b800000 */
[----:B------:R0:W1:Y:S02]  /*c040*/  SHFL.IDX PT, R14, R22, RZ, 0x1f ;  /* 0x00001fff160e7589 */ /* 0x00006400000e0000 */
.L_x_127:
[----:B-1----:R-:W-:Y:S02]  /*c050*/  ISETP.NE.AND P0, PT, R14, RZ, PT ;  /* 0x000000ff0e00720c */ /* 0x002fe40003f05270 */
[----:B------:R-:W-:-:S04]  /*c060*/  PLOP3.LUT P2, PT, PT, PT, PT, 0x8, 0x0 ;  /* 0x000000000000781c */ /* 0x000fc80003f4e170 */
[----:B0-----:R-:W-:-:S07]  /*c070*/  P2R R22, PR, RZ, 0x4 ;  /* 0x00000004ff167803 */ /* 0x001fce0000000000 */
[----:B------:R-:W-:Y:S05]  /*c080*/  @P0 BRA `(.L_x_44) ;  /* 0x0000000400040947 */ /* 0x000fea0003800000 */
[----:B------:R-:W-:-:S03]  /*c090*/  UMOV UR4, 0xffffffff ;  /* 0xffffffff00047882 */ /* 0x000fc60000000000 */
[----:B------:R-:W-:Y:S05]  /*c0a0*/  BRA.DIV UR4, `(.L_x_45) ;  /* 0x0000003604d47947 */ /* 0x000fea000b800000 */
[----:B------:R-:W-:-:S13]  /*c0b0*/  ELECT P6, URZ, PT ;  /* 0x00000000003f782f */ /* 0x000fda00038c0000 */
.L_x_130:
[----:B------:R-:W-:Y:S05]  /*c0c0*/  @!P6 BRA `(.L_x_44) ;  /* 0x0000000000f4e947 */ /* 0x000fea0003800000 */
[----:B------:R-:W-:Y:S02]  /*c0d0*/  IMAD.MOV.U32 R0, RZ, RZ, 0x1 ;  /* 0x00000001ff007424 */ /* 0x000fe400078e00ff */
[----:B------:R-:W-:-:S03]  /*c0e0*/  IMAD.MOV.U32 R16, RZ, RZ, R18 ;  /* 0x000000ffff107224 */ /* 0x000fc600078e0012 */
[----:B------:R-:W-:Y:S01]  /*c0f0*/  SHF.L.U32 R0, R0, 0x1f, RZ ;  /* 0x0000001f00007819 */ /* 0x000fe200000006ff */
[----:B------:R-:W-:Y:S06]  /*c100*/  @!P1 BRA `(.L_x_46) ;  /* 0x0000000000489947 */ /* 0x000fec0003800000 */
[----:B------:R-:W0:Y:S01]  /*c110*/  LDC R6, c[0x0][0x43c] ;  /* 0x00010f00ff067b82 */ /* 0x000e220000000800 */
[----:B------:R-:W-:Y:S01]  /*c120*/  IMAD.MOV.U32 R7, RZ, RZ, R17 ;  /* 0x000000ffff077224 */ /* 0x000fe200078e0011 */
[----:B------:R-:W-:Y:S02]  /*c130*/  ULDC.64 UR4, c[0x0][0x428] ;  /* 0x00010a0000047ab9 */ /* 0x000fe40000000a00 */
[----:B------:R-:W-:-:S04]  /*c140*/  IMAD R9, R19, UR4, RZ ;  /* 0x0000000413097c24 */ /* 0x000fc8000f8e02ff */
[----:B------:R-:W-:Y:S01]  /*c150*/  IMAD R9, R18, UR5, R9 ;  /* 0x0000000512097c24 */ /* 0x000fe2000f8e0209 */
[----:B0-----:R-:W-:-:S13]  /*c160*/  ISETP.NE.AND P0, PT, R6, 0x1, PT ;  /* 0x000000010600780c */ /* 0x001fda0003f05270 */
[----:B------:R-:W0:Y:S02]  /*c170*/  @P0 LDC.64 R2, c[0x0][0x440] ;  /* 0x00011000ff020b82 */ /* 0x000e240000000a00 */
[----:B0-----:R-:W-:-:S05]  /*c180*/  @P0 IMAD.HI.U32 R2, R17, R2, RZ ;  /* 0x0000000211020227 */ /* 0x001fca00078e00ff */
[----:B------:R-:W-:-:S04]  /*c190*/  @P0 SHF.R.U32.HI R7, RZ, R3, R2 ;  /* 0x00000003ff070219 */ /* 0x000fc80000011602 */
[--C-:B------:R-:W-:Y:S01]  /*c1a0*/  SHF.R.S32.HI R3, RZ, 0x1f, R7.reuse ;  /* 0x0000001fff037819 */ /* 0x100fe20000011407 */
[----:B------:R-:W-:-:S04]  /*c1b0*/  IMAD.MOV.U32 R2, RZ, RZ, R7 ;  /* 0x000000ffff027224 */ /* 0x000fc800078e0007 */
[----:B------:R-:W-:-:S04]  /*c1c0*/  IMAD.WIDE.U32 R2, R18, UR4, R2 ;  /* 0x0000000412027c25 */ /* 0x000fc8000f8e0002 */
[----:B------:R-:W-:Y:S01]  /*c1d0*/  IMAD.IADD R3, R3, 0x1, R9 ;  /* 0x0000000103037824 */ /* 0x000fe200078e0209 */
[----:B------:R-:W-:-:S04]  /*c1e0*/  LEA R4, P0, R2, R4, 0x2 ;  /* 0x0000000402047211 */ /* 0x000fc800078010ff */
[----:B------:R-:W-:-:S05]  /*c1f0*/  LEA.HI.X R5, R2, R5, R3, 0x2, P0 ;  /* 0x0000000502057211 */ /* 0x000fca00000f1403 */
[----:B------:R0:W5:Y:S01]  /*c200*/  LDG.E R16, desc[UR38][R4.64] ;  /* 0x0000002604107981 */ /* 0x000162000c1e1900 */
[----:B------:R-:W-:-:S05]  /*c210*/  IADD3 R2, -R7, RZ, RZ ;  /* 0x000000ff07027210 */ /* 0x000fca0007ffe1ff */
[----:B------:R-:W-:-:S07]  /*c220*/  IMAD R17, R6, R2, R17 ;  /* 0x0000000206117224 */ /* 0x000fce00078e0211 */
.L_x_46:
[----:B------:R-:W1:Y:S01]  /*c230*/  SYNCS.PHASECHK.TRANS64.TRYWAIT P0, [UR40+0x31c40], R0 ;  /* 0x031c4000ff0075a7 */ /* 0x000e620008000168 */
[----:B------:R-:W-:Y:S01]  /*c240*/  ISETP.NE.AND P1, PT, R28, RZ, PT ;  /* 0x000000ff1c00720c */ /* 0x000fe20003f25270 */
[----:B-1----:R-:W-:-:S12]  /*c250*/  @!P0 BRA `(.L_x_47) ;  /* 0x0000003400888947 */ /* 0x002fd80003800000 */
.L_x_131:
[----:B------:R-:W-:Y:S05]  /*c260*/  @P1 BRA `(.L_x_48) ;  /* 0x0000000000181947 */ /* 0x000fea0003800000 */
[----:B------:R-:W2:Y:S01]  /*c270*/  S2R R2, SR_TID.X ;  /* 0x0000000000027919 */ /* 0x000ea20000002100 */
[----:B-1----:R-:W-:-:S04]  /*c280*/  IMAD.MOV.U32 R0, RZ, RZ, 0x6c00 ;  /* 0x00006c00ff007424 */ /* 0x002fc800078e00ff */
[----:B------:R3:W-:Y:S01]  /*c290*/  SYNCS.ARRIVE.TRANS64 RZ, [UR40+0x31c30], R0 ;  /* 0x031c3000ffff79a7 */ /* 0x0007e20008000028 */
[----:B--2---:R-:W-:-:S13]  /*c2a0*/  LOP3.LUT P0, RZ, R2, 0x1f, RZ, 0xc0, !PT ;  /* 0x0000001f02ff7812 */ /* 0x004fda000780c0ff */
[----:B---3--:R-:W-:Y:S05]  /*c2b0*/  @!P0 BRA `(.L_x_48) ;  /* 0x0000000000048947 */ /* 0x008fea0003800000 */
[----:B------:R-:W-:Y:S01]  /*c2c0*/  BPT.TRAP 0x1 ;  /* 0x000000040000795c */ /* 0x000fe20000300000 */
.L_x_48:
[----:B------:R-:W-:Y:S01]  /*c2d0*/  R2UR UR11, R17 ;  /* 0x00000000110b72ca */ /* 0x000fe200000e0000 */
[----:B------:R-:W-:Y:S01]  /*c2e0*/  ULDC.64 UR4, c[0x0][0x198] ;  /* 0x0000660000047ab9 */ /* 0x000fe20000000a00 */
[----:B-----5:R-:W-:Y:S01]  /*c2f0*/  R2UR UR13, R16 ;  /* 0x00000000100d72ca */ /* 0x020fe200000e0000 */
[----:B------:R-:W-:Y:S01]  /*c300*/  UIADD3 UR4, UP0, UR4, 0x370, URZ ;  /* 0x0000037004047890 */ /* 0x000fe2000ff1e03f */
[----:B------:R-:W-:Y:S01]  /*c310*/  PLOP3.LUT P0, PT, PT, PT, PT, 0x80, 0x0 ;  /* 0x000000000000781c */ /* 0x000fe20003f0f070 */
[----:B------:R-:W-:Y:S02]  /*c320*/  UIADD3 UR8, UR40, 0x16a00, URZ ;  /* 0x00016a0028087890 */ /* 0x000fe4000fffe03f */
[----:B------:R-:W-:Y:S01]  /*c330*/  UIADD3 UR9, UR40, 0x31c30, URZ ;  /* 0x00031c3028097890 */ /* 0x000fe2000fffe03f */
[----:B------:R-:W-:Y:S01]  /*c340*/  P2R R22, PR, RZ, 0x1 ;  /* 0x00000001ff167803 */ /* 0x000fe20000000000 */
[----:B------:R-:W-:Y:S02]  /*c350*/  UIADD3.X UR5, URZ, UR5, URZ, UP0, !UPT ;  /* 0x000000053f057290 */ /* 0x000fe400087fe43f */
[----:B------:R-:W-:-:S02]  /*c360*/  UIADD3 UR16, UR40, 0x18e00, URZ ;  /* 0x00018e0028107890 */ /* 0x000fc4000fffe03f */
[----:B------:R-:W-:Y:S02]  /*c370*/  UIMAD UR11, UR11, 0x90, URZ ;  /* 0x000000900b0b78a4 */ /* 0x000fe4000f8e023f */
[----:B------:R-:W-:Y:S01]  /*c380*/  UIADD3 UR32, UR40, 0x1b200, URZ ;  /* 0x0001b20028207890 */ /* 0x000fe2000fffe03f */
[----:B------:R-:W-:Y:S01]  /*c390*/  UMOV UR6, 0x0 ;  /* 0x0000000000067882 */ /* 0x000fe20000000000 */
[----:B------:R-:W-:Y:S01]  /*c3a0*/  UMOV UR7, 0x14f00000 ;  /* 0x14f0000000077882 */ /* 0x000fe20000000000 */
[----:B------:R-:W-:Y:S01]  /*c3b0*/  UMOV UR10, URZ ;  /* 0x0000003f000a7c82 */ /* 0x000fe20008000000 */
[----:B------:R-:W-:Y:S01]  /*c3c0*/  UMOV UR12, UR36 ;  /* 0x00000024000c7c82 */ /* 0x000fe20008000000 */
[----:B------:R-:W-:Y:S01]  /*c3d0*/  UMOV UR18, 0x20 ;  /* 0x0000002000127882 */ /* 0x000fe20000000000 */
[----:B------:R-:W-:Y:S01]  /*c3e0*/  UMOV UR20, UR36 ;  /* 0x0000002400147c82 */ /* 0x000fe20008000000 */
[----:B------:R-:W-:Y:S01]  /*c3f0*/  UMOV UR17, UR9 ;  /* 0x0000000900117c82 */ /* 0x000fe20008000000 */
[----:B------:R-:W-:Y:S01]  /*c400*/  UMOV UR21, UR13 ;  /* 0x0000000d00157c82 */ /* 0x000fe20008000000 */
[----:B------:R-:W-:Y:S01]  /*c410*/  UMOV UR19, UR11 ;  /* 0x0000000b00137c82 */ /* 0x000fe20008000000 */
[----:B------:R-:W-:Y:S01]  /*c420*/  UMOV UR34, 0x40 ;  /* 0x0000004000227882 */ /* 0x000fe20000000000 */
[----:B------:R-:W-:Y:S01]  /*c430*/  UMOV UR33, UR9 ;  /* 0x0000000900217c82 */ /* 0x000fe20008000000 */
[----:B------:R-:W-:Y:S01]  /*c440*/  UMOV UR37, UR13 ;  /* 0x0000000d00257c82 */ /* 0x000fe20008000000 */
[----:B------:R2:W-:Y:S01]  /*c450*/  UTMALDG.4D [UR8], [UR4], desc[UR6] ;  /* 0x00000608040075b4 */ /* 0x0005e20008019000 */
[----:B------:R-:W-:Y:S01]  /*c460*/  UMOV UR35, UR11 ;  /* 0x0000000b00237c82 */ /* 0x000fe20008000000 */
[----:B------:R2:W-:Y:S01]  /*c470*/  UTMALDG.4D [UR16], [UR4], desc[UR6] ;  /* 0x00000610040075b4 */ /* 0x0005e20008019000 */
[----:B------:R2:W-:Y:S02]  /*c480*/  UTMALDG.4D [UR32], [UR4], desc[UR6] ;  /* 0x00000620040075b4 */ /* 0x0005e40008019000 */
[----:B--2---:R-:W-:Y:S01]  /*c490*/  NOP ;  /* 0x0000000000007918 */ /* 0x004fe20000000000 */
.L_x_44:
[----:B------:R-:W-:Y:S05]  /*c4a0*/  WARPSYNC.ALL ;  /* 0x0000000000007948 */ /* 0x000fea0003800000 */
[----:B-1----:R-:W1:Y:S01]  /*c4b0*/  S2R R0, SR_CTAID.Z ;  /* 0x0000000000007919 */ /* 0x002e620000002700 */
[----:B------:R-:W-:Y:S02]  /*c4c0*/  UIADD3 UR5, UR40, 0xda00, URZ ;  /* 0x0000da0028057890 */ /* 0x000fe4000fffe03f */
[----:B------:R-:W-:Y:S01]  /*c4d0*/  USHF.R.S32.HI UR4, URZ, 0x1f, UR36 ;  /* 0x0000001f3f047899 */ /* 0x000fe20008011424 */
[----:B------:R-:W-:Y:S01]  /*c4e0*/  BAR.SYNC.DEFER_BLOCKING 0x8, 0x200 ;  /* 0x0208000000007b1d */ /* 0x000fe20000010000 */
[----:B------:R-:W-:-:S05]  /*c4f0*/  ULOP3.LUT UP0, URZ, UR5, 0x1bf, URZ, 0xc0, !UPT ;  /* 0x000001bf053f7892 */ /* 0x000fca000f80c03f */
[----:B------:R-:W-:Y:S01]  /*c500*/  ULDC.64 UR6, c[0x0][0x2d8] ;  /* 0x0000b60000067ab9 */ /* 0x000fe20000000a00 */
[----:B------:R-:W-:Y:S01]  /*c510*/  PLOP3.LUT P0, PT, PT, PT, UP0, 0x80, 0x0 ;  /* 0x000000000000781c */ /* 0x000fe20003f0f008 */
[----:B------:R-:W-:Y:S02]  /*c520*/  UIMAD UR4, UR4, UR6, URZ ;  /* 0x00000006040472a4 */ /* 0x000fe4000f8e023f */
[----:B------:R-:W-:Y:S02]  /*c530*/  UIMAD.WIDE.U32 UR44, UR36, UR6, URZ ;  /* 0x00000006242c72a5 */ /* 0x000fe4000f8e003f */
[----:B------:R-:W-:-:S04]  /*c540*/  UIMAD UR4, UR36, UR7, UR4 ;  /* 0x00000007240472a4 */ /* 0x000fc8000f8e0204 */
[----:B------:R-:W-:Y:S01]  /*c550*/  UIADD3 UR43, UR45, UR4, URZ ;  /* 0x000000042d2b7290 */ /* 0x000fe2000fffe03f */
[----:B-1----:R-:W-:-:S03]  /*c560*/  SHF.R.S32.HI R29, RZ, 0x1f, R0 ;  /* 0x0000001fff1d7819 */ /* 0x002fc60000011400 */
[----:B------:R-:W-:Y:S08]  /*c570*/  @!P0 BRA `(.L_x_49) ;  /* 0x0000000000408947 */ /* 0x000ff00003800000 */
[----:B------:R-:W-:Y:S01]  /*c580*/  MOV R2, 0x0 ;  /* 0x0000000000027802 */ /* 0x000fe20000000f00 */
[----:B------:R-:W-:Y:S01]  /*c590*/  ULDC.64 UR6, c[0x4][0xa8] ;  /* 0x01002a0000067ab9 */ /* 0x000fe20000000a00 */
[----:B------:R-:W-:Y:S01]  /*c5a0*/  ULDC.64 UR8, c[0x4][0xb0] ;  /* 0x01002c0000087ab9 */ /* 0x000fe20000000a00 */
[----:B------:R-:W-:Y:S01]  /*c5b0*/  ULDC.64 UR4, c[0x4][0x20] ;  /* 0x0100080000047ab9 */ /* 0x000fe20000000a00 */
[----:B0-----:R-:W-:Y:S01]  /*c5c0*/  IMAD.U32 R4, RZ, RZ, UR6 ;  /* 0x00000006ff047e24 */ /* 0x001fe2000f8e00ff */
[----:B------:R-:W-:Y:S01]  /*c5d0*/  MOV R10, UR4 ;  /* 0x00000004000a7c02 */ /* 0x000fe20008000f00 */
[----:B------:R-:W0:Y:S01]  /*c5e0*/  LDC.64 R2, c[0x4][R2] ;  /* 0x0100000002027b82 */ /* 0x000e220000000a00 */
[----:B------:R-:W-:Y:S02]  /*c5f0*/  IMAD.U32 R5, RZ, RZ, UR7 ;  /* 0x00000007ff057e24 */ /* 0x000fe4000f8e00ff */
[----:B------:R-:W-:Y:S02]  /*c600*/  IMAD.U32 R6, RZ, RZ, UR8 ;  /* 0x00000008ff067e24 */ /* 0x000fe4000f8e00ff */
[----:B------:R-:W-:-:S02]  /*c610*/  IMAD.U32 R7, RZ, RZ, UR9 ;  /* 0x00000009ff077e24 */ /* 0x000fc4000f8e00ff */
[----:B------:R-:W-:Y:S02]  /*c620*/  IMAD.U32 R11, RZ, RZ, UR5 ;  /* 0x00000005ff0b7e24 */ /* 0x000fe4000f8e00ff */
[----:B------:R-:W-:Y:S02]  /*c630*/  IMAD.MOV.U32 R8, RZ, RZ, 0x70 ;  /* 0x00000070ff087424 */ /* 0x000fe400078e00ff */
[----:B------:R-:W-:Y:S02]  /*c640*/  IMAD.MOV.U32 R12, RZ, RZ, 0x1 ;  /* 0x00000001ff0c7424 */ /* 0x000fe400078e00ff */
[----:B------:R-:W-:-:S07]  /*c650*/  IMAD.MOV.U32 R13, RZ, RZ, RZ ;  /* 0x000000ffff0d7224 */ /* 0x000fce00078e00ff */
[----:B------:R-:W-:-:S07]  /*c660*/  LEPC R20, `(.L_x_49) ;  /* 0x000000001014794e */ /* 0x000fce0000000000 */
[----:B0-----:R-:W-:Y:S05]  /*c670*/  CALL.ABS.NOINC R2 ;  /* 0x0000000002007343 */ /* 0x001fea0003c00000 */
.L_x_49:
[----:B------:R-:W1:Y:S01]  /*c680*/  LDC R14, c[0x0][0x448] ;  /* 0x00011200ff0e7b82 */ /* 0x000e620000000800 */
[----:B------:R-:W2:Y:S01]  /*c690*/  S2R R20, SR_TID.X ;  /* 0x0000000000147919 */ /* 0x000ea20000002100 */
[----:B------:R-:W-:Y:S01]  /*c6a0*/  SHF.R.U32.HI R11, RZ, 0x2, R28 ;  /* 0x00000002ff0b7819 */ /* 0x000fe2000001161c */
[----:B------:R-:W-:Y:S01]  /*c6b0*/  UMOV UR4, UR44 ;  /* 0x0000002c00047c82 */ /* 0x000fe20008000000 */
[----:B------:R-:W-:Y:S01]  /*c6c0*/  UMOV UR5, UR43 ;  /* 0x0000002b00057c82 */ /* 0x000fe20008000000 */
[----:B------:R-:W3:Y:S01]  /*c6d0*/  S2R R12, SR_CTAID.X ;  /* 0x00000000000c7919 */ /* 0x000ee20000002500 */
[----:B------:R-:W-:Y:S01]  /*c6e0*/  ULDC.64 UR6, c[0x0][0x2c8] ;  /* 0x0000b20000067ab9 */ /* 0x000fe20000000a00 */
[----:B------:R-:W-:Y:S01]  /*c6f0*/  ULDC.64 UR8, c[0x0][0x280] ;  /* 0x0000a00000087ab9 */ /* 0x000fe20000000a00 */
[----:B------:R-:W4:Y:S01]  /*c700*/  LDC.64 R2, c[0x0][0x2e0] ;  /* 0x0000b800ff027b82 */ /* 0x000f220000000a00 */
[----:B------:R-:W5:Y:S01]  /*c710*/  S2R R21, SR_CTAID.Z ;  /* 0x0000000000157919 */ /* 0x000f620000002700 */
[----:B-1----:R-:W-:Y:S01]  /*c720*/  ISETP.NE.AND P0, PT, R14, 0x1, PT ;  /* 0x000000010e00780c */ /* 0x002fe20003f05270 */
[----:B--2---:R-:W-:-:S12]  /*c730*/  IMAD.SHL.U32 R0, R20, 0x20, RZ ;  /* 0x0000002014007824 */ /* 0x004fd800078e00ff */
[----:B0-----:R-:W0:Y:S01]  /*c740*/  @P0 LDC R5, c[0x0][0x44c] ;  /* 0x00011300ff050b82 */ /* 0x001e220000000800 */
[----:B------:R-:W-:-:S05]  /*c750*/  LOP3.LUT R0, R11, 0x60, R0, 0xf8, !PT ;  /* 0x000000600b007812 */ /* 0x000fca00078ef800 */
[----:B---3--:R-:W-:Y:S02]  /*c760*/  IMAD R0, R12, 0xc0, R0 ;  /* 0x000000c00c007824 */ /* 0x008fe400078e0200 */
[----:B------:R-:W1:Y:S02]  /*c770*/  @P0 LDC R7, c[0x0][0x450] ;  /* 0x00011400ff070b82 */ /* 0x000e640000000800 */
[----:B------:R-:W-:-:S06]  /*c780*/  VIADD R9, R0, 0x80 ;  /* 0x0000008000097836 */ /* 0x000fcc0000000000 */
[----:B------:R-:W2:Y:S08]  /*c790*/  @P0 LDC R8, c[0x0][0x44c] ;  /* 0x00011300ff080b82 */ /* 0x000eb00000000800 */
[----:B------:R-:W3:Y:S01]  /*c7a0*/  @P0 LDC R4, c[0x0][0x450] ;  /* 0x00011400ff040b82 */ /* 0x000ee20000000800 */
[----:B0-----:R-:W-:Y:S01]  /*c7b0*/  @P0 IMAD.HI.U32 R6, R0, R5, RZ ;  /* 0x0000000500060227 */ /* 0x001fe200078e00ff */
[----:B------:R-:W-:-:S04]  /*c7c0*/  MOV R5, R0 ;  /* 0x0000000000057202 */ /* 0x000fc80000000f00 */
[----:B-1----:R-:W-:Y:S02]  /*c7d0*/  @P0 SHF.R.U32.HI R5, RZ, R7, R6 ;  /* 0x00000007ff050219 */ /* 0x002fe40000011606 */
[----:B------:R-:W-:-:S03]  /*c7e0*/  SHF.R.U32.HI R6, RZ, 0x3, R20 ;  /* 0x00000003ff067819 */ /* 0x000fc60000011614 */
[----:B------:R-:W-:Y:S01]  /*c7f0*/  IMAD.MOV R13, RZ, RZ, -R5 ;  /* 0x000000ffff0d7224 */ /* 0x000fe200078e0a05 */
[----:B------:R-:W-:Y:S01]  /*c800*/  LOP3.LUT R6, R6, 0x3, RZ, 0xc0, !PT ;  /* 0x0000000306067812 */ /* 0x000fe200078ec0ff */
[----:B--2---:R-:W-:-:S04]  /*c810*/  @P0 IMAD.HI.U32 R7, R9, R8, RZ ;  /* 0x0000000809070227 */ /* 0x004fc800078e00ff */
[----:B------:R-:W-:Y:S02]  /*c820*/  IMAD.MOV.U32 R8, RZ, RZ, R9 ;  /* 0x000000ffff087224 */ /* 0x000fe400078e0009 */
[----:B------:R-:W-:Y:S01]  /*c830*/  IMAD R13, R14, R13, R0 ;  /* 0x0000000d0e0d7224 */ /* 0x000fe200078e0200 */
[----:B---3--:R-:W-:Y:S01]  /*c840*/  @P0 SHF.R.U32.HI R8, RZ, R4, R7 ;  /* 0x00000004ff080219 */ /* 0x008fe20000011607 */
[----:B----4-:R-:W-:-:S03]  /*c850*/  IMAD R4, R29, R2, RZ ;  /* 0x000000021d047224 */ /* 0x010fc600078e02ff */
[----:B------:R-:W-:Y:S01]  /*c860*/  SHF.R.S32.HI R0, RZ, 0x1f, R13 ;  /* 0x0000001fff007819 */ /* 0x000fe2000001140d */
[C---:B-----5:R-:W-:Y:S01]  /*c870*/  IMAD R7, R21.reuse, R3, R4 ;  /* 0x0000000315077224 */ /* 0x060fe200078e0204 */
[----:B------:R-:W-:Y:S01]  /*c880*/  SHF.R.S32.HI R4, RZ, 0x1f, R5 ;  /* 0x0000001fff047819 */ /* 0x000fe20000011405 */
[----:B------:R-:W-:Y:S01]  /*c890*/  IMAD.WIDE.U32 R2, R21, R2, UR4 ;  /* 0x0000000415027e25 */ /* 0x000fe2000f8e0002 */
[----:B------:R-:W-:-:S03]  /*c8a0*/  ULDC.64 UR4, c[0x0][0x2d0] ;  /* 0x0000b40000047ab9 */ /* 0x000fc60000000a00 */
[----:B------:R-:W-:Y:S02]  /*c8b0*/  IMAD R4, R4, UR4, RZ ;  /* 0x0000000404047c24 */ /* 0x000fe4000f8e02ff */
[----:B------:R-:W-:Y:S02]  /*c8c0*/  IMAD.IADD R3, R3, 0x1, R7 ;  /* 0x0000000103037824 */ /* 0x000fe400078e0207 */
[C---:B------:R-:W-:Y:S02]  /*c8d0*/  IMAD R7, R5.reuse, UR5, R4 ;  /* 0x0000000505077c24 */ /* 0x040fe4000f8e0204 */
[----:B------:R-:W-:-:S04]  /*c8e0*/  IMAD.WIDE.U32 R4, R5, UR4, R2 ;  /* 0x0000000405047c25 */ /* 0x000fc8000f8e0002 */
[----:B------:R-:W-:Y:S02]  /*c8f0*/  IMAD R0, R0, UR6, RZ ;  /* 0x0000000600007c24 */ /* 0x000fe4000f8e02ff */
[----:B------:R-:W-:Y:S02]  /*c900*/  IMAD.IADD R5, R5, 0x1, R7 ;  /* 0x0000000105057824 */ /* 0x000fe400078e0207 */
[C---:B------:R-:W-:Y:S01]  /*c910*/  IMAD R7, R13.reuse, UR7, R0 ;  /* 0x000000070d077c24 */ /* 0x040fe2000f8e0200 */
[----:B------:R-:W-:Y:S01]  /*c920*/  SHF.L.U32 R0, R20, 0x3, RZ ;  /* 0x0000000314007819 */ /* 0x000fe200000006ff */
[----:B------:R-:W-:-:S03]  /*c930*/  IMAD.WIDE.U32 R4, R13, UR6, R4 ;  /* 0x000000060d047c25 */ /* 0x000fc6000f8e0004 */
[----:B------:R-:W-:Y:S01]  /*c940*/  LOP3.LUT R21, R0, 0x18, RZ, 0xc0, !PT ;  /* 0x0000001800157812 */ /* 0x000fe200078ec0ff */
[----:B------:R-:W-:Y:S01]  /*c950*/  IMAD.SHL.U32 R13, R28, 0x8, RZ ;  /* 0x000000081c0d7824 */ /* 0x000fe200078e00ff */
[----:B------:R-:W-:Y:S01]  /*c960*/  LOP3.LUT R0, R0, 0x20, RZ, 0xc0, !PT ;  /* 0x0000002000007812 */ /* 0x000fe200078ec0ff */
[----:B------:R-:W-:Y:S02]  /*c970*/  IMAD.IADD R7, R5, 0x1, R7 ;  /* 0x0000000105077824 */ /* 0x000fe400078e0207 */
[----:B------:R-:W-:Y:S01]  /*c980*/  IMAD.MOV R10, RZ, RZ, -R8 ;  /* 0x000000ffff0a7224 */ /* 0x000fe200078e0a08 */
[----:B------:R-:W-:Y:S01]  /*c990*/  LOP3.LUT R0, R0, 0x300, R13, 0xf8, !PT ;  /* 0x0000030000007812 */ /* 0x000fe200078ef80d */
[C---:B------:R-:W-:Y:S02]  /*c9a0*/  IMAD R13, R6.reuse, 0x40, R21 ;  /* 0x00000040060d7824 */ /* 0x040fe400078e0215 */
[----:B------:R-:W-:Y:S02]  /*c9b0*/  IMAD.SHL.U32 R6, R6, 0x8, RZ ;  /* 0x0000000806067824 */ /* 0x000fe400078e00ff */
[----:B------:R-:W-:-:S02]  /*c9c0*/  IMAD R5, R14, R10, R9 ;  /* 0x0000000a0e057224 */ /* 0x000fc400078e0209 */
[----:B------:R-:W-:Y:S01]  /*c9d0*/  IMAD.WIDE.U32 R2, R8, UR4, R2 ;  /* 0x0000000408027c25 */ /* 0x000fe2000f8e0002 */
[----:B------:R-:W-:Y:S02]  /*c9e0*/  LOP3.LUT R0, R0, R13, R6, 0xf6, !PT ;  /* 0x0000000d00007212 */ /* 0x000fe400078ef606 */
[----:B------:R-:W-:-:S04]  /*c9f0*/  LEA R6, P0, R4, UR8, 0x1 ;  /* 0x0000000804067c11 */ /* 0x000fc8000f8008ff */
[----:B------:R-:W-:Y:S02]  /*ca00*/  LEA.HI.X R7, R4, UR9, R7, 0x1, P0 ;  /* 0x0000000904077c11 */ /* 0x000fe400080f0c07 */
[----:B------:R-:W-:-:S05]  /*ca10*/  SHF.R.S32.HI R4, RZ, 0x1f, R8 ;  /* 0x0000001fff047819 */ /* 0x000fca0000011408 */
[----:B------:R-:W-:Y:S01]  /*ca20*/  IMAD R9, R4, UR4, RZ ;  /* 0x0000000404097c24 */ /* 0x000fe2000f8e02ff */
[----:B------:R-:W-:Y:S01]  /*ca30*/  SHF.R.S32.HI R4, RZ, 0x1f, R5 ;  /* 0x0000001fff047819 */ /* 0x000fe20000011405 */
[----:B------:R-:W-:Y:S02]  /*ca40*/  ULDC UR4, c[0x0][0x2b8] ;  /* 0x0000ae0000047ab9 */ /* 0x000fe40000000800 */
[----:B------:R-:W-:Y:S01]  /*ca50*/  IMAD R9, R8, UR5, R9 ;  /* 0x0000000508097c24 */ /* 0x000fe2000f8e0209 */
[----:B------:R-:W-:Y:S01]  /*ca60*/  ISETP.GE.AND P2, PT, R21, UR4, PT ;  /* 0x0000000415007c0c */ /* 0x000fe2000bf46270 */
[----:B------:R-:W-:-:S03]  /*ca70*/  IMAD R4, R4, UR6, RZ ;  /* 0x0000000604047c24 */ /* 0x000fc6000f8e02ff */
[----:B------:R-:W-:Y:S01]  /*ca80*/  IADD3 R3, R3, R9, RZ ;  /* 0x0000000903037210 */ /* 0x000fe20007ffe0ff */
[----:B------:R-:W-:Y:S01]  /*ca90*/  IMAD R9, R5, UR7, R4 ;  /* 0x0000000705097c24 */ /* 0x000fe2000f8e0204 */
[----:B------:R-:W-:Y:S01]  /*caa0*/  LOP3.LUT R4, R21, 0x20, RZ, 0xfc, !PT ;  /* 0x0000002015047812 */ /* 0x000fe200078efcff */
[----:B------:R-:W-:-:S03]  /*cab0*/  IMAD.WIDE.U32 R2, R5, UR6, R2 ;  /* 0x0000000605027c25 */ /* 0x000fc6000f8e0002 */
[----:B------:R-:W-:Y:S02]  /*cac0*/  ISETP.GE.AND P0, PT, R4, UR4, PT ;  /* 0x0000000404007c0c */ /* 0x000fe4000bf06270 */
[----:B------:R-:W-:Y:S01]  /*cad0*/  LOP3.LUT R4, R21, 0x40, RZ, 0xfc, !PT ;  /* 0x0000004015047812 */ /* 0x000fe200078efcff */
[----:B------:R-:W-:Y:S01]  /*cae0*/  IMAD.IADD R3, R3, 0x1, R9 ;  /* 0x0000000103037824 */ /* 0x000fe200078e0209 */
[----:B------:R-:W-:Y:S02]  /*caf0*/  LEA R20, P3, R2, UR8, 0x1 ;  /* 0x0000000802147c11 */ /* 0x000fe4000f8608ff */
[----:B------:R-:W-:Y:S01]  /*cb00*/  ISETP.GE.AND P1, PT, R4, UR4, PT ;  /* 0x0000000404007c0c */ /* 0x000fe2000bf26270 */
[----:B------:R-:W-:Y:S01]  /*cb10*/  UMOV UR4, 0xffffffff ;  /* 0xffffffff00047882 */ /* 0x000fe20000000000 */
[----:B------:R-:W-:Y:S02]  /*cb20*/  LEA.HI.X R10, R2, UR9, R3, 0x1, P3 ;  /* 0x00000009020a7c11 */ /* 0x000fe400098f0c03 */
[----:B------:R-:W-:Y:S09]  /*cb30*/  BRA.DIV UR4, `(.L_x_50) ;  /* 0x0000002e04687947 */ /* 0x000ff2000b800000 */
[----:B------:R-:W0:Y:S01]  /*cb40*/  S2R R2, SR_CTAID.X ;  /* 0x0000000000027919 */ /* 0x000e220000002500 */
[----:B------:R-:W1:Y:S01]  /*cb50*/  LDC R4, c[0x0][0x448] ;  /* 0x00011200ff047b82 */ /* 0x000e620000000800 */
[----:B------:R-:W-:Y:S01]  /*cb60*/  ULDC UR4, c[0x0][0x288] ;  /* 0x0000a20000047ab9 */ /* 0x000fe20000000800 */
[----:B------:R-:W-:Y:S04]  /*cb70*/  SHFL.IDX PT, R3, R7, RZ, 0x1c1f ;  /* 0x001c1fff07037589 */ /* 0x000fe800000e0000 */
[----:B------:R-:W-:Y:S04]  /*cb80*/  SHFL.IDX PT, R5, R7, 0x1, 0x1c1f ;  /* 0x003c1f0007057f89 */ /* 0x000fe800000e0000 */
[----:B------:R-:W-:Y:S01]  /*cb90*/  SHFL.IDX PT, R14, R6, 0x2, 0x1c1f ;  /* 0x005c1f00060e7f89 */ /* 0x000fe200000e0000 */
[----:B-1----:R-:W-:-:S03]  /*cba0*/  IMAD R9, R4, UR4, RZ ;  /* 0x0000000404097c24 */ /* 0x002fc6000f8e02ff */
[----:B------:R-:W-:Y:S01]  /*cbb0*/  SHFL.IDX PT, R4, R6, 0x1, 0x1c1f ;  /* 0x003c1f0006047f89 */ /* 0x000fe200000e0000 */
[----:B0-----:R-:W-:-:S03]  /*cbc0*/  IMAD R8, R2, 0xc0, R11 ;  /* 0x000000c002087824 */ /* 0x001fc600078e020b */
[----:B------:R-:W0:Y:S01]  /*cbd0*/  SHFL.IDX PT, R2, R6, RZ, 0x1c1f ;  /* 0x001c1fff06027589 */ /* 0x000e2200000e0000 */
[C---:B------:R-:W-:Y:S01]  /*cbe0*/  VIADD R12, R8.reuse, 0x20 ;  /* 0x00000020080c7836 */ /* 0x040fe20000000000 */
[----:B------:R-:W-:-:S13]  /*cbf0*/  ISETP.GE.AND P3, PT, R8, R9, PT ;  /* 0x000000090800720c */ /* 0x000fda0003f66270 */
[----:B------:R-:W-:Y:S01]  /*cc00*/  @!P3 LEA R29, R0, UR40, 0x1 ;  /* 0x00000028001dbc11 */ /* 0x000fe2000f8e08ff */
[----:B0-----:R-:W-:-:S05]  /*cc10*/  @!P3 IMAD.WIDE.U32 R2, R21, 0x2, R2 ;  /* 0x000000021502b825 */ /* 0x001fca00078e0002 */
[----:B------:R-:W-:Y:S04]  /*cc20*/  @!P3 LDGSTS.E.BYPASS.LTC128B.128 [R29+0xda00], desc[UR38][R2.64], !P2 ;  /* 0x0da00000021dbfae */ /* 0x000fe8000d101d66 */
[----:B------:R-:W-:Y:S04]  /*cc30*/  @!P3 LDGSTS.E.BYPASS.LTC128B.128 [R29+0x10a00], desc[UR38][R2.64+0x40], !P0 ;  /* 0x10a00040021dbfae */ /* 0x000fe8000c101d66 */
[----:B------:R0:W-:Y:S01]  /*cc40*/  @!P3 LDGSTS.E.BYPASS.LTC128B.128 [R29+0x13a00], desc[UR38][R2.64+0x80], !P1 ;  /* 0x13a00080021dbfae */ /* 0x0001e2000c901d66 */
[----:B------:R-:W-:Y:S01]  /*cc50*/  ISETP.GE.AND P3, PT, R12, R9, PT ;  /* 0x000000090c00720c */ /* 0x000fe20003f66270 */
[----:B------:R-:W-:-:S05]  /*cc60*/  VIADD R12, R8, 0x40 ;  /* 0x00000040080c7836 */ /* 0x000fca0000000000 */
[-C--:B------:R-:W-:Y:S02]  /*cc70*/  ISETP.GE.AND P4, PT, R12, R9.reuse, PT ;  /* 0x000000090c00720c */ /* 0x080fe40003f86270 */
[----:B------:R-:W-:Y:S01]  /*cc80*/  IADD3 R12, R8, 0x60, RZ ;  /* 0x00000060080c7810 */ /* 0x000fe20007ffe0ff */
[----:B0-----:R-:W0:Y:S04]  /*cc90*/  SHFL.IDX PT, R2, R7, 0x2, 0x1c1f ;  /* 0x005c1f0007027f89 */ /* 0x001e2800000e0000 */
[----:B------:R-:W-:Y:S01]  /*cca0*/  @!P3 IMAD.WIDE.U32 R4, R21, 0x2, R4 ;  /* 0x000000021504b825 */ /* 0x000fe200078e0004 */
[----:B------:R-:W-:Y:S01]  /*ccb0*/  @!P3 LEA R29, R0, UR40, 0x1 ;  /* 0x00000028001dbc11 */ /* 0x000fe2000f8e08ff */
[----:B------:R-:W-:Y:S04]  /*ccc0*/  SHFL.IDX PT, R7, R7, 0x3, 0x1c1f ;  /* 0x007c1f0007077f89 */ /* 0x000fe800000e0000 */
[----:B------:R-:W-:Y:S04]  /*ccd0*/  @!P3 LDGSTS.E.BYPASS.LTC128B.128 [R29+0xe200], desc[UR38][R4.64], !P2 ;  /* 0x0e200000041dbfae */ /* 0x000fe8000d101d66 */
[----:B------:R-:W-:Y:S04]  /*cce0*/  @!P3 LDGSTS.E.BYPASS.LTC128B.128 [R29+0x11200], desc[UR38][R4.64+0x40], !P0 ;  /* 0x11200040041dbfae */ /* 0x000fe8000c101d66 */
[----:B------:R1:W-:Y:S01]  /*ccf0*/  @!P3 LDGSTS.E.BYPASS.LTC128B.128 [R29+0x14200], desc[UR38][R4.64+0x80], !P1 ;  /* 0x14200080041dbfae */ /* 0x0003e2000c901d66 */
[----:B------:R-:W-:Y:S01]  /*cd00*/  ISETP.GE.AND P3, PT, R12, R9, PT ;  /* 0x000000090c00720c */ /* 0x000fe20003f66270 */
[----:B0-----:R-:W-:-:S02]  /*cd10*/  IMAD.MOV.U32 R3, RZ, RZ, R2 ;  /* 0x000000ffff037224 */ /* 0x001fc400078e0002 */
[----:B------:R-:W-:Y:S02]  /*cd20*/  IMAD.MOV.U32 R2, RZ, RZ, R14 ;  /* 0x000000ffff027224 */ /* 0x000fe400078e000e */
[----:B------:R-:W0:Y:S01]  /*cd30*/  SHFL.IDX PT, R14, R6, 0x3, 0x1c1f ;  /* 0x007c1f00060e7f89 */ /* 0x000e2200000e0000 */
[----:B-1----:R-:W-:Y:S01]  /*cd40*/  @!P4 LEA R5, R0, UR40, 0x1 ;  /* 0x000000280005cc11 */ /* 0x002fe2000f8e08ff */
[----:B------:R-:W-:Y:S02]  /*cd50*/  @!P4 IMAD.WIDE.U32 R2, R21, 0x2, R2 ;  /* 0x000000021502c825 */ /* 0x000fe400078e0002 */
[----:B------:R-:W-:Y:S02]  /*cd60*/  SHFL.IDX PT, R29, R10, RZ, 0x1c1f ;  /* 0x001c1fff0a1d7589 */ /* 0x000fe400000e0000 */
[----:B------:R-:W-:Y:S02]  /*cd70*/  VIADD R4, R8, 0x80 ;  /* 0x0000008008047836 */ /* 0x000fe40000000000 */
[----:B------:R-:W1:Y:S04]  /*cd80*/  SHFL.IDX PT, R6, R20, RZ, 0x1c1f ;  /* 0x001c1fff14067589 */ /* 0x000e6800000e0000 */
[----:B------:R-:W-:Y:S04]  /*cd90*/  @!P4 LDGSTS.E.BYPASS.LTC128B.128 [R5+0xea00], desc[UR38][R2.64], !P2 ;  /* 0x0ea000000205cfae */ /* 0x000fe8000d101d66 */
[----:B------:R-:W-:Y:S04]  /*cda0*/  @!P4 LDGSTS.E.BYPASS.LTC128B.128 [R5+0x11a00], desc[UR38][R2.64+0x40], !P0 ;  /* 0x11a000400205cfae */ /* 0x000fe8000c101d66 */
[----:B------:R2:W-:Y:S01]  /*cdb0*/  @!P4 LDGSTS.E.BYPASS.LTC128B.128 [R5+0x14a00], desc[UR38][R2.64+0x80], !P1 ;  /* 0x14a000800205cfae */ /* 0x0005e2000c901d66 */
[----:B------:R-:W-:Y:S01]  /*cdc0*/  ISETP.GE.AND P4, PT, R4, R9, PT ;  /* 0x000000090400720c */ /* 0x000fe20003f86270 */
[----:B0-----:R-:W-:-:S02]  /*cdd0*/  IMAD.MOV.U32 R4, RZ, RZ, R14 ;  /* 0x000000ffff047224 */ /* 0x001fc400078e000e */
[----:B------:R-:W0:Y:S04]  /*cde0*/  SHFL.IDX PT, R10, R10, 0x1, 0x1c1f ;  /* 0x003c1f000a0a7f89 */ /* 0x000e2800000e0000 */
[----:B------:R3:W4:Y:S01]  /*cdf0*/  SHFL.IDX PT, R14, R20, 0x1, 0x1c1f ;  /* 0x003c1f00140e7f89 */ /* 0x00072200000e0000 */
[----:B--2---:R-:W-:Y:S01]  /*ce00*/  IMAD.MOV.U32 R5, RZ, RZ, R7 ;  /* 0x000000ffff057224 */ /* 0x004fe200078e0007 */
[C---:B------:R-:W-:Y:S01]  /*ce10*/  @!P3 LEA R7, R0.reuse, UR40, 0x1 ;  /* 0x000000280007bc11 */ /* 0x040fe2000f8e08ff */
[----:B-1----:R-:W-:Y:S01]  /*ce20*/  IMAD.MOV.U32 R2, RZ, RZ, R6 ;  /* 0x000000ffff027224 */ /* 0x002fe200078e0006 */
[----:B------:R-:W-:Y:S01]  /*ce30*/  MOV R6, 0x1 ;  /* 0x0000000100067802 */ /* 0x000fe20000000f00 */
[----:B------:R-:W-:Y:S01]  /*ce40*/  IMAD.MOV.U32 R3, RZ, RZ, R29 ;  /* 0x000000ffff037224 */ /* 0x000fe200078e001d */
[----:B------:R-:W-:Y:S01]  /*ce50*/  @!P4 LEA R29, R0, UR40, 0x1 ;  /* 0x00000028001dcc11 */ /* 0x000fe2000f8e08ff */
[----:B------:R-:W-:-:S04]  /*ce60*/  @!P3 IMAD.WIDE.U32 R4, R21, 0x2, R4 ;  /* 0x000000021504b825 */ /* 0x000fc800078e0004 */
[----:B------:R-:W-:Y:S01]  /*ce70*/  @!P4 IMAD.WIDE.U32 R2, R21, 0x2, R2 ;  /* 0x000000021502c825 */ /* 0x000fe200078e0002 */
[----:B------:R3:W-:Y:S04]  /*ce80*/  @!P3 LDGSTS.E.BYPASS.LTC128B.128 [R7+0xf200], desc[UR38][R4.64], !P2 ;  /* 0x0f2000000407bfae */ /* 0x0007e8000d101d66 */
[----:B------:R3:W-:Y:S04]  /*ce90*/  @!P3 LDGSTS.E.BYPASS.LTC128B.128 [R7+0x12200], desc[UR38][R4.64+0x40], !P0 ;  /* 0x122000400407bfae */ /* 0x0007e8000c101d66 */
[----:B------:R3:W-:Y:S04]  /*cea0*/  @!P3 LDGSTS.E.BYPASS.LTC128B.128 [R7+0x15200], desc[UR38][R4.64+0x80], !P1 ;  /* 0x152000800407bfae */ /* 0x0007e8000c901d66 */
[----:B------:R3:W-:Y:S04]  /*ceb0*/  @!P4 LDGSTS.E.BYPASS.LTC128B.128 [R29+0xfa00], desc[UR38][R2.64], !P2 ;  /* 0x0fa00000021dcfae */ /* 0x0007e8000d101d66 */
[----:B------:R3:W-:Y:S04]  /*cec0*/  @!P4 LDGSTS.E.BYPASS.LTC128B.128 [R29+0x12a00], desc[UR38][R2.64+0x40], !P0 ;  /* 0x12a00040021dcfae */ /* 0x0007e8000c101d66 */
[----:B0---4-:R3:W-:Y:S02]  /*ced0*/  @!P4 LDGSTS.E.BYPASS.LTC128B.128 [R29+0x15a00], desc[UR38][R2.64+0x80], !P1 ;  /* 0x15a00080021dcfae */ /* 0x0117e4000c901d66 */
.L_x_144:
[----:B------:R-:W-:Y:S01]  /*cee0*/  VIADD R8, R8, 0xa0 ;  /* 0x000000a008087836 */ /* 0x000fe20000000000 */
[----:B------:R-:W-:Y:S01]  /*cef0*/  BSSY B0, `(.L_x_51) ;  /* 0x000000e000007945 */ /* 0x000fe20003800000 */
[----:B---3--:R-:W-:Y:S02]  /*cf00*/  IMAD.MOV.U32 R4, RZ, RZ, 0x1 ;  /* 0x00000001ff047424 */ /* 0x008fe400078e00ff */
[----:B------:R-:W-:Y:S01]  /*cf10*/  IMAD.MOV.U32 R2, RZ, RZ, R14 ;  /* 0x000000ffff027224 */ /* 0x000fe200078e000e */
[----:B------:R-:W-:Y:S01]  /*cf20*/  ISETP.GE.AND P3, PT, R8, R9, PT ;  /* 0x000000090800720c */ /* 0x000fe20003f66270 */
[----:B------:R-:W-:-:S12]  /*cf30*/  IMAD.MOV.U32 R3, RZ, RZ, R10 ;  /* 0x000000ffff037224 */ /* 0x000fd800078e000a */
[----:B------:R-:W-:Y:S05]  /*cf40*/  @P3 BRA `(.L_x_52) ;  /* 0x0000000000203947 */ /* 0x000fea0003800000 */
[----:B------:R-:W-:Y:S01]  /*cf50*/  IMAD.WIDE.U32 R2, R21, 0x2, R2 ;  /* 0x0000000215027825 */ /* 0x000fe200078e0002 */
[----:B------:R-:W-:-:S05]  /*cf60*/  LEA R5, R0, UR40, 0x1 ;  /* 0x0000002800057c11 */ /* 0x000fca000f8e08ff */
[----:B------:R-:W-:Y:S01]  /*cf70*/  @!PT LDS RZ, [RZ] ;  /* 0x00000000fffff984 */ /* 0x000fe20000000800 */
[----:B------:R-:W-:Y:S01]  /*cf80*/  @!PT LDS RZ, [RZ] ;  /* 0x00000000fffff984 */ /* 0x000fe20000000800 */
[----:B------:R-:W-:Y:S01]  /*cf90*/  @!PT LDS RZ, [RZ] ;  /* 0x00000000fffff984 */ /* 0x000fe20000000800 */
[----:B------:R0:W-:Y:S04]  /*cfa0*/  LDGSTS.E.BYPASS.LTC128B.128 [R5+0x10200], desc[UR38][R2.64], !P2 ;  /* 0x1020000002057fae */ /* 0x0001e8000d101d66 */
[----:B------:R0:W-:Y:S04]  /*cfb0*/  LDGSTS.E.BYPASS.LTC128B.128 [R5+0x13200], desc[UR38][R2.64+0x40], !P0 ;  /* 0x1320004002057fae */ /* 0x0001e8000c101d66 */
[----:B------:R0:W-:Y:S02]  /*cfc0*/  LDGSTS.E.BYPASS.LTC128B.128 [R5+0x16200], desc[UR38][R2.64+0x80], !P1 ;  /* 0x1620008002057fae */ /* 0x0001e4000c901d66 */
.L_x_52:
[----:B------:R-:W-:Y:S05]  /*cfd0*/  BSYNC B0 ;  /* 0x0000000000007941 */ /* 0x000fea0003800000 */
.L_x_51:
[----:B------:R-:W-:Y:S01]  /*cfe0*/  NOP ;  /* 0x0000000000007918 */ /* 0x000fe20000000000 */
[----:B------:R-:W-:Y:S01]  /*cff0*/  SYNCS.ARRIVE.TRANS64.RED.A0T1 RZ, [UR40+0x31c00], RZ ;  /* 0x031c00ffffff79a7 */ /* 0x000fe20008200428 */
[----:B------:R-:W-:Y:S01]  /*d000*/  SHF.L.U32 R0, R4, 0x1f, RZ ;  /* 0x0000001f04007819 */ /* 0x000fe200000006ff */
[----:B------:R-:W-:Y:S01]  /*d010*/  ARRIVES.LDGSTSBAR.64.TRANSCNT [UR40+0x31c00] ;  /* 0x031c0000ff0079b0 */ /* 0x000fe20008000aa8 */
[----:B------:R-:W-:Y:S01]  /*d020*/  NOP ;  /* 0x0000000000007918 */ /* 0x000fe20000000000 */
[----:B------:R-:W-:Y:S01]  /*d030*/  SYNCS.ARRIVE.TRANS64.A1T0 RZ, [UR40+0x31c00], RZ ;  /* 0x031c00ffffff79a7 */ /* 0x000fe20008100028 */
[----:B------:R-:W-:-:S05]  /*d040*/  VIADD R8, R26, 0xfffffffe ;  /* 0xfffffffe1a087836 */ /* 0x000fca0000000000 */
[----:B------:R-:W-:Y:S01]  /*d050*/  ISETP.GE.AND P1, PT, R8, R24, PT ;  /* 0x000000180800720c */ /* 0x000fe20003f26270 */
[----:B------:R-:W1:Y:S02]  /*d060*/  SYNCS.PHASECHK.TRANS64.TRYWAIT P0, [UR40+0x31c20], R0 ;  /* 0x031c2000ff0075a7 */ /* 0x000e640008000168 */
[----:B-1----:R-:W-:Y:S10]  /*d070*/  @!P0 BRA `(.L_x_53) ;  /* 0x0000003000108947 */ /* 0x002ff40003800000 */
.L_x_145:
[----:B0-----:R-:W-:Y:S01]  /*d080*/  MOV R0, RZ ;  /* 0x000000ff00007202 */ /* 0x001fe20000000f00 */
[----:B------:R-:W-:Y:S06]  /*d090*/  @!P1 BRA `(.L_x_54) ;  /* 0x0000001c00609947 */ /* 0x000fec0003800000 */
[----:B------:R-:W-:Y:S01]  /*d0a0*/  UIADD3 UR4, UR42, 0x1, URZ ;  /* 0x000000012a047890 */ /* 0x000fe2000fffe03f */
[----:B------:R-:W0:Y:S01]  /*d0b0*/  S2R R4, SR_TID.X ;  /* 0x0000000000047919 */ /* 0x000e220000002100 */
[----:B------:R-:W-:Y:S01]  /*d0c0*/  LOP3.LUT R24, RZ, R24, RZ, 0x33, !PT ;  /* 0x00000018ff187212 */ /* 0x000fe200078e33ff */
[----:B------:R-:W-:-:S03]  /*d0d0*/  IMAD.MOV.U32 R6, RZ, RZ, 0x1 ;  /* 0x00000001ff067424 */ /* 0x000fc600078e00ff */
[----:B------:R-:W-:-:S05]  /*d0e0*/  IMAD R25, R25, UR4, RZ ;  /* 0x0000000419197c24 */ /* 0x000fca000f8e02ff */
[----:B------:R-:W-:-:S04]  /*d0f0*/  VIMNMX R25, R25, UR41, PT ;  /* 0x0000002919197c48 */ /* 0x000fc8000bfe0100 */
[----:B------:R-:W-:Y:S01]  /*d100*/  LOP3.LUT R2, RZ, R25, RZ, 0x33, !PT ;  /* 0x00000019ff027212 */ /* 0x000fe200078e33ff */
[----:B------:R-:W-:-:S05]  /*d110*/  IMAD.MOV R3, RZ, RZ, -R25 ;  /* 0x000000ffff037224 */ /* 0x000fca00078e0a19 */
[----:B------:R-:W-:-:S05]  /*d120*/  VIADDMNMX R24, R3, 0x1, R24, !PT ;  /* 0x0000000103187846 */ /* 0x000fca0007800118 */
[----:B------:R-:W-:Y:S02]  /*d130*/  VIADD R3, R24, 0xfffffffe ;  /* 0xfffffffe18037836 */ /* 0x000fe40000000000 */
[----:B------:R-:W-:-:S03]  /*d140*/  IMAD.IADD R9, R25, 0x1, R24 ;  /* 0x0000000119097824 */ /* 0x000fc600078e0218 */
[----:B------:R-:W-:Y:S02]  /*d150*/  ISETP.NE.AND P0, PT, R3, R2, PT ;  /* 0x000000020300720c */ /* 0x000fe40003f05270 */
[----:B0-----:R-:W-:Y:S01]  /*d160*/  LOP3.LUT R7, R4, 0x1f, RZ, 0xc0, !PT ;  /* 0x0000001f04077812 */ /* 0x001fe200078ec0ff */
[----:B------:R-:W-:Y:S01]  /*d170*/  IMAD.MOV.U32 R4, RZ, RZ, R16 ;  /* 0x000000ffff047224 */ /* 0x000fe200078e0010 */
[----:B------:R-:W-:-:S09]  /*d180*/  LOP3.LUT R10, R9, 0x1, RZ, 0xc0, !PT ;  /* 0x00000001090a7812 */ /* 0x000fd200078ec0ff */
[----:B------:R-:W-:Y:S05]  /*d190*/  @!P0 BRA `(.L_x_55) ;  /* 0x0000001000cc8947 */ /* 0x000fea0003800000 */
[----:B------:R-:W-:Y:S01]  /*d1a0*/  BSSY B0, `(.L_x_55) ;  /* 0x0000132000007945 */ /* 0x000fe20003800000 */
[----:B------:R-:W-:Y:S01]  /*d1b0*/  IADD3 R9, R9, -R10, RZ ;  /* 0x8000000a09097210 */ /* 0x000fe20007ffe0ff */
[----:B------:R-:W-:Y:S02]  /*d1c0*/  IMAD.MOV.U32 R11, RZ, RZ, 0x1 ;  /* 0x00000001ff0b7424 */ /* 0x000fe400078e00ff */
[----:B------:R-:W-:-:S07]  /*d1d0*/  IMAD.MOV.U32 R4, RZ, RZ, R16 ;  /* 0x000000ffff047224 */ /* 0x000fce00078e0010 */
.L_x_90:
[----:B------:R-:W-:Y:S01]  /*d1e0*/  ISETP.NE.AND P0, PT, R22, RZ, PT ;  /* 0x000000ff1600720c */ /* 0x000fe20003f05270 */
[----:B------:R-:W-:Y:S01]  /*d1f0*/  VIADD R9, R9, 0xfffffffe ;  /* 0xfffffffe09097836 */ /* 0x000fe20000000000 */
[----:B------:R-:W-:Y:S04]  /*d200*/  BSSY B1, `(.L_x_56) ;  /* 0x0000093000017945 */ /* 0x000fe80003800000 */
[----:B------:R-:W-:-:S07]  /*d210*/  ISETP.NE.AND P1, PT, R9, RZ, PT ;  /* 0x000000ff0900720c */ /* 0x000fce0003f25270 */
[----:B------:R-:W-:Y:S06]  /*d220*/  @!P0 BRA `(.L_x_57) ;  /* 0x0000000800408947 */ /* 0x000fec0003800000 */
[----:B------:R-:W-:Y:S01]  /*d230*/  ISETP.NE.AND P0, PT, R23, RZ, PT ;  /* 0x000000ff1700720c */ /* 0x000fe20003f05270 */
[----:B------:R-:W-:Y:S01]  /*d240*/  IMAD.MOV.U32 R13, RZ, RZ, R8 ;  /* 0x000000ffff0d7224 */ /* 0x000fe200078e0008 */
[----:B------:R-:W-:-:S11]  /*d250*/  SHF.L.U32 R6, R11, 0x1f, RZ ;  /* 0x0000001f0b067819 */ /* 0x000fd600000006ff */
[----:B------:R-:W-:Y:S05]  /*d260*/  @!P0 BRA `(.L_x_58) ;  /* 0x00000000004c8947 */ /* 0x000fea0003800000 */
        /* <DEDUP_REMOVED lines=9> */
[----:B------:R-:W-:Y:S02]  /*d300*/  SHF.R.S32.HI R3, RZ, 0x1f, R15 ;  /* 0x0000001fff037819 */ /* 0x000fe4000001140f */
[----:B------:R-:W-:-:S05]  /*d310*/  MOV R2, R15 ;  /* 0x0000000f00027202 */ /* 0x000fca0000000f00 */
[----:B------:R-:W-:Y:S01]  /*d320*/  IMAD.WIDE.U32 R2, R18, UR4, R2 ;  /* 0x0000000412027c25 */ /* 0x000fe2000f8e0002 */
[----:B------:R-:W-:-:S03]  /*d330*/  ULDC.64 UR4, c[0x0][0x418] ;  /* 0x0001060000047ab9 */ /* 0x000fc60000000a00 */
[----:B------:R-:W-:Y:S01]  /*d340*/  IMAD.IADD R3, R5, 0x1, R3 ;  /* 0x0000000105037824 */ /* 0x000fe200078e0203 */
[----:B------:R-:W-:-:S04]  /*d350*/  LEA R4, P0, R2, UR4, 0x2 ;  /* 0x0000000402047c11 */ /* 0x000fc8000f8010ff */
[----:B------:R-:W-:-:S05]  /*d360*/  LEA.HI.X R5, R2, UR5, R3, 0x2, P0 ;  /* 0x0000000502057c11 */ /* 0x000fca00080f1403 */
[----:B------:R0:W5:Y:S01]  /*d370*/  LDG.E R4, desc[UR38][R4.64] ;  /* 0x0000002604047981 */ /* 0x000162000c1e1900 */
[----:B------:R-:W-:-:S04]  /*d380*/  IMAD.MOV R2, RZ, RZ, -R15 ;  /* 0x000000ffff027224 */ /* 0x000fc800078e0a0f */
[----:B------:R-:W-:-:S07]  /*d390*/  IMAD R13, R13, R2, R8 ;  /* 0x000000020d0d7224 */ /* 0x000fce00078e0208 */
.L_x_58:
[----:B------:R-:W1:Y:S01]  /*d3a0*/  SYNCS.PHASECHK.TRANS64.TRYWAIT P0, [UR40+0x31c48], R6 ;  /* 0x031c4806ff0075a7 */ /* 0x000e620008000168 */
[----:B------:R-:W-:Y:S01]  /*d3b0*/  BSSY B2, `(.L_x_59) ;  /* 0x0000003000027945 */ /* 0x000fe20003800000 */
[----:B------:R-:W-:-:S03]  /*d3c0*/  ISETP.NE.AND P2, PT, R28, RZ, PT ;  /* 0x000000ff1c00720c */ /* 0x000fc60003f45270 */
[----:B-1----:R-:W-:Y:S10]  /*d3d0*/  @!P0 BRA `(.L_x_60) ;  /* 0x0000002c00508947 */ /* 0x002ff40003800000 */
.L_x_146:
[----:B------:R-:W-:Y:S05]  /*d3e0*/  BSYNC B2 ;  /* 0x0000000000027941 */ /* 0x000fea0003800000 */
.L_x_59:
[----:B------:R-:W-:Y:S04]  /*d3f0*/  BSSY B2, `(.L_x_61) ;  /* 0x0000007000027945 */ /* 0x000fe80003800000 */
[----:B------:R-:W-:Y:S05]  /*d400*/  @P2 BRA `(.L_x_62) ;  /* 0x0000000000142947 */ /* 0x000fea0003800000 */
[----:B------:R-:W-:Y:S01]  /*d410*/  ISETP.NE.AND P0, PT, R7, RZ, PT ;  /* 0x000000ff0700720c */ /* 0x000fe20003f05270 */
[----:B------:R-:W-:-:S04]  /*d420*/  IMAD.MOV.U32 R2, RZ, RZ, 0x6c00 ;  /* 0x00006c00ff027424 */ /* 0x000fc800078e00ff */
[----:B------:R2:W-:Y:S08]  /*d430*/  SYNCS.ARRIVE.TRANS64 RZ, [UR40+0x31c38], R2 ;  /* 0x031c3802ffff79a7 */ /* 0x0005f00008000028 */
[----:B--2---:R-:W-:Y:S05]  /*d440*/  @!P0 BRA `(.L_x_62) ;  /* 0x0000000000048947 */ /* 0x004fea0003800000 */
[----:B------:R-:W-:Y:S01]  /*d450*/  BPT.TRAP 0x1 ;  /* 0x000000040000795c */ /* 0x000fe20000300000 */
.L_x_62:
[----:B------:R-:W-:Y:S05]  /*d460*/  BSYNC B2 ;  /* 0x0000000000027941 */ /* 0x000fea0003800000 */
.L_x_61:
[----:B0-----:R-:W-:Y:S01]  /*d470*/  IMAD.MOV.U32 R5, RZ, RZ, RZ ;  /* 0x000000ffff057224 */ /* 0x001fe200078e00ff */
[----:B------:R-:W-:Y:S01]  /*d480*/  ULDC.64 UR4, c[0x0][0x198] ;  /* 0x0000660000047ab9 */ /* 0x000fe20000000a00 */
[----:B------:R-:W-:Y:S01]  /*d490*/  PLOP3.LUT P0, PT, PT, PT, PT, 0x80, 0x0 ;  /* 0x000000000000781c */ /* 0x000fe20003f0f070 */
[----:B------:R-:W-:Y:S01]  /*d4a0*/  UIADD3 UR4, UP0, UR4, 0x370, URZ ;  /* 0x0000037004047890 */ /* 0x000fe2000ff1e03f */
[----:B------:R-:W-:Y:S01]  /*d4b0*/  IMAD R2, R13, 0x90, RZ ;  /* 0x000000900d027824 */ /* 0x000fe200078e02ff */
[----:B------:R-:W-:Y:S01]  /*d4c0*/  R2UR UR34, R5 ;  /* 0x00000000052272ca */ /* 0x000fe200000e0000 */
[----:B------:R-:W-:Y:S02]  /*d4d0*/  UIADD3 UR32, UR40, 0x1d600, URZ ;  /* 0x0001d60028207890 */ /* 0x000fe4000fffe03f */
[----:B------:R-:W-:Y:S02]  /*d4e0*/  UIADD3 UR33, UR40, 0x31c38, URZ ;  /* 0x00031c3828217890 */ /* 0x000fe4000fffe03f */
[----:B------:R-:W-:Y:S01]  /*d4f0*/  UIADD3.X UR5, URZ, UR5, URZ, UP0, !UPT ;  /* 0x000000053f057290 */ /* 0x000fe200087fe43f */
[----:B------:R-:W-:Y:S01]  /*d500*/  UMOV UR6, 0x0 ;  /* 0x0000000000067882 */ /* 0x000fe20000000000 */
[----:B------:R-:W-:-:S10]  /*d510*/  UMOV UR7, 0x14f00000 ;  /* 0x14f0000000077882 */ /* 0x000fd40000000000 */
.L_x_63:
[----:B------:R-:W-:-:S13]  /*d520*/  @P0 ELECT P3, URZ, PT ;  /* 0x00000000003f082f */ /* 0x000fda0003860000 */
[----:B-----5:R-:W-:Y:S02]  /*d530*/  @P3 R2UR UR37, R4 ;  /* 0x00000000042532ca */ /* 0x020fe400000e0000 */
[----:B------:R-:W-:Y:S02]  /*d540*/  @P3 R2UR UR35, R2 ;  /* 0x00000000022332ca */ /* 0x000fe400000e0000 */
[----:B------:R-:W-:Y:S02]  /*d550*/  @P3 PLOP3.LUT P0, PT, P3, PT, PT, 0x8, 0x0 ;  /* 0x000000000000381c */ /* 0x000fe40001f0e170 */
[----:B------:R-:W-:-:S09]  /*d560*/  PLOP3.LUT P3, PT, PT, PT, PT, 0x8, 0x0 ;  /* 0x000000000000781c */ /* 0x000fd20003f6e170 */
[----:B------:R0:W-:Y:S02]  /*d570*/  UTMALDG.4D [UR32], [UR4], desc[UR6] ;  /* 0x00000620040075b4 */ /* 0x0001e40008019000 */
[----:B0-----:R-:W-:Y:S05]  /*d580*/  @P0 BRA.U.ANY `(.L_x_63) ;  /* 0xfffffffd00e40947 */ /* 0x001fea000393ffff */
[----:B------:R-:W-:Y:S01]  /*d590*/  IMAD.MOV.U32 R12, RZ, RZ, 0x20 ;  /* 0x00000020ff0c7424 */ /* 0x000fe200078e00ff */
[----:B------:R-:W-:Y:S01]  /*d5a0*/  PLOP3.LUT P0, PT, PT, PT, PT, 0x80, 0x0 ;  /* 0x000000000000781c */ /* 0x000fe20003f0f070 */
[----:B------:R-:W-:Y:S01]  /*d5b0*/  UIADD3 UR8, UR40, 0x1fa00, URZ ;  /* 0x0001fa0028087890 */ /* 0x000fe2000fffe03f */
[----:B------:R-:W-:Y:S02]  /*d5c0*/  UMOV UR6, 0x0 ;  /* 0x0000000000067882 */ /* 0x000fe40000000000 */
[----:B------:R-:W-:Y:S01]  /*d5d0*/  R2UR UR10, R12 ;  /* 0x000000000c0a72ca */ /* 0x000fe200000e0000 */
[----:B------:R-:W-:-:S14]  /*d5e0*/  UMOV UR7, 0x14f00000 ;  /* 0x14f0000000077882 */ /* 0x000fdc0000000000 */
.L_x_64:
[----:B------:R-:W-:-:S13]  /*d5f0*/  @P0 ELECT P3, URZ, PT ;  /* 0x00000000003f082f */ /* 0x000fda0003860000 */
[----:B------:R-:W-:Y:S01]  /*d600*/  @P3 R2UR UR13, R4 ;  /* 0x00000000040d32ca */ /* 0x000fe200000e0000 */
[----:B------:R-:W-:Y:S01]  /*d610*/  UMOV UR9, UR33 ;  /* 0x0000002100097c82 */ /* 0x000fe20008000000 */
[----:B------:R-:W-:Y:S01]  /*d620*/  @P3 R2UR UR11, R2 ;  /* 0x00000000020b32ca */ /* 0x000fe200000e0000 */
[----:B------:R-:W-:Y:S01]  /*d630*/  UMOV UR12, UR36 ;  /* 0x00000024000c7c82 */ /* 0x000fe20008000000 */
[----:B------:R-:W-:Y:S02]  /*d640*/  @P3 PLOP3.LUT P0, PT, P3, PT, PT, 0x8, 0x0 ;  /* 0x000000000000381c */ /* 0x000fe40001f0e170 */
[----:B------:R-:W-:-:S09]  /*d650*/  PLOP3.LUT P3, PT, PT, PT, PT, 0x8, 0x0 ;  /* 0x000000000000781c */ /* 0x000fd20003f6e170 */
[----:B------:R0:W-:Y:S02]  /*d660*/  UTMALDG.4D [UR8], [UR4], desc[UR6] ;  /* 0x00000608040075b4 */ /* 0x0001e40008019000 */
[----:B0-----:R-:W-:Y:S05]  /*d670*/  @P0 BRA.U.ANY `(.L_x_64) ;  /* 0xfffffffd00dc0947 */ /* 0x001fea000393ffff */
[----:B------:R-:W-:Y:S01]  /*d680*/  MOV R14, 0x40 ;  /* 0x00000040000e7802 */ /* 0x000fe20000000f00 */
[----:B------:R-:W-:Y:S01]  /*d690*/  UIADD3 UR8, UR40, 0x21e00, URZ ;  /* 0x00021e0028087890 */ /* 0x000fe2000fffe03f */
[----:B------:R-:W-:Y:S01]  /*d6a0*/  PLOP3.LUT P0, PT, PT, PT, PT, 0x80, 0x0 ;  /* 0x000000000000781c */ /* 0x000fe20003f0f070 */
[----:B------:R-:W-:Y:S01]  /*d6b0*/  UMOV UR6, 0x0 ;  /* 0x0000000000067882 */ /* 0x000fe20000000000 */
[----:B------:R-:W-:Y:S01]  /*d6c0*/  R2UR UR10, R14 ;  /* 0x000000000e0a72ca */ /* 0x000fe200000e0000 */
[----:B------:R-:W-:-:S14]  /*d6d0*/  UMOV UR7, 0x14f00000 ;  /* 0x14f0000000077882 */ /* 0x000fdc0000000000 */
.L_x_65:
        /* <DEDUP_REMOVED lines=9> */
[----:B------:R-:W0:Y:S01]  /*d770*/  SYNCS.PHASECHK.TRANS64.TRYWAIT P0, [UR40+0x31c60], R6 ;  /* 0x031c6006ff0075a7 */ /* 0x000e220008000168 */
[----:B------:R-:W-:Y:S04]  /*d780*/  BSSY B2, `(.L_x_66) ;  /* 0x0000002000027945 */ /* 0x000fe80003800000 */
[----:B0-----:R-:W-:Y:S05]  /*d790*/  @!P0 BRA `(.L_x_67) ;  /* 0x0000002800788947 */ /* 0x001fea0003800000 */
.L_x_147:
[----:B------:R-:W-:Y:S05]  /*d7a0*/  BSYNC B2 ;  /* 0x0000000000027941 */ /* 0x000fea0003800000 */
.L_x_66:
[----:B------:R-:W-:Y:S01]  /*d7b0*/  BSSY B2, `(.L_x_68) ;  /* 0x0000009000027945 */ /* 0x000fe20003800000 */
[----:B------:R-:W-:Y:S02]  /*d7c0*/  IMAD.MOV.U32 R2, RZ, RZ, 0x0 ;  /* 0x00000000ff027424 */ /* 0x000fe400078e00ff */
[----:B01----:R-:W-:Y:S01]  /*d7d0*/  IMAD.MOV.U32 R3, RZ, RZ, 0x14f00000 ;  /* 0x14f00000ff037424 */ /* 0x003fe200078e00ff */
[----:B------:R-:W-:Y:S06]  /*d7e0*/  @P2 BRA `(.L_x_69) ;  /* 0x0000000000142947 */ /* 0x000fec0003800000 */
[----:B------:R-:W-:Y:S01]  /*d7f0*/  ISETP.NE.AND P0, PT, R7, RZ, PT ;  /* 0x000000ff0700720c */ /* 0x000fe20003f05270 */
[----:B------:R-:W-:-:S04]  /*d800*/  IMAD.MOV.U32 R6, RZ, RZ, 0x6c00 ;  /* 0x00006c00ff067424 */ /* 0x000fc800078e00ff */
[----:B------:R0:W-:Y:S08]  /*d810*/  SYNCS.ARRIVE.TRANS64 RZ, [UR40+0x31c50], R6 ;  /* 0x031c5006ffff79a7 */ /* 0x0001f00008000028 */
[----:B0-----:R-:W-:Y:S05]  /*d820*/  @!P0 BRA `(.L_x_69) ;  /* 0x0000000000048947 */ /* 0x001fea0003800000 */
[----:B------:R-:W-:Y:S01]  /*d830*/  BPT.TRAP 0x1 ;  /* 0x000000040000795c */ /* 0x000fe20000300000 */
.L_x_69:
[----:B------:R-:W-:Y:S05]  /*d840*/  BSYNC B2 ;  /* 0x0000000000027941 */ /* 0x000fea0003800000 */
.L_x_68:
[----:B------:R-:W-:Y:S01]  /*d850*/  R2UR UR6, R2 ;  /* 0x00000000020672ca */ /* 0x000fe200000e0000 */
[----:B------:R-:W-:Y:S01]  /*d860*/  ULDC.64 UR4, c[0x0][0x198] ;  /* 0x0000660000047ab9 */ /* 0x000fe20000000a00 */
[----:B------:R-:W-:Y:S01]  /*d870*/  R2UR UR7, R3 ;  /* 0x00000000030772ca */ /* 0x000fe200000e0000 */
[----:B------:R-:W-:Y:S01]  /*d880*/  UIADD3 UR4, UP0, UR4, 0x470, URZ ;  /* 0x0000047004047890 */ /* 0x000fe2000ff1e03f */
[----:B------:R-:W-:Y:S01]  /*d890*/  R2UR UR10, R5 ;  /* 0x00000000050a72ca */ /* 0x000fe200000e0000 */
[----:B------:R-:W-:Y:S01]  /*d8a0*/  IMAD R5, R17, 0x90, RZ ;  /* 0x0000009011057824 */ /* 0x000fe200078e02ff */
[----:B------:R-:W-:Y:S01]  /*d8b0*/  PLOP3.LUT P0, PT, PT, PT, PT, 0x80, 0x0 ;  /* 0x000000000000781c */ /* 0x000fe20003f0f070 */
[----:B------:R-:W-:Y:S02]  /*d8c0*/  UIADD3 UR8, UR40, 0x200, URZ ;  /* 0x0000020028087890 */ /* 0x000fe4000fffe03f */
[----:B------:R-:W-:Y:S02]  /*d8d0*/  UIADD3 UR9, UR40, 0x31c50, URZ ;  /* 0x00031c5028097890 */ /* 0x000fe4000fffe03f */
[----:B------:R-:W-:-:S12]  /*d8e0*/  UIADD3.X UR5, URZ, UR5, URZ, UP0, !UPT ;  /* 0x000000053f057290 */ /* 0x000fd800087fe43f */
.L_x_70:
[----:B------:R-:W-:-:S13]  /*d8f0*/  @P0 ELECT P2, URZ, PT ;  /* 0x00000000003f082f */ /* 0x000fda0003840000 */
[----:B------:R-:W-:Y:S01]  /*d900*/  @P2 R2UR UR13, R16 ;  /* 0x00000000100d22ca */ /* 0x000fe200000e0000 */
[----:B------:R-:W-:Y:S01]  /*d910*/  UMOV UR12, UR36 ;  /* 0x00000024000c7c82 */ /* 0x000fe20008000000 */
[----:B------:R-:W-:Y:S02]  /*d920*/  @P2 R2UR UR11, R5 ;  /* 0x00000000050b22ca */ /* 0x000fe400000e0000 */
[----:B------:R-:W-:Y:S02]  /*d930*/  @P2 PLOP3.LUT P0, PT, P2, PT, PT, 0x8, 0x0 ;  /* 0x000000000000281c */ /* 0x000fe4000170e170 */
[----:B------:R-:W-:-:S09]  /*d940*/  PLOP3.LUT P2, PT, PT, PT, PT, 0x8, 0x0 ;  /* 0x000000000000781c */ /* 0x000fd20003f4e170 */
[----:B------:R0:W-:Y:S02]  /*d950*/  UTMALDG.4D [UR8], [UR4], desc[UR6] ;  /* 0x00000608040075b4 */ /* 0x0001e40008019000 */
[----:B0-----:R-:W-:Y:S05]  /*d960*/  @P0 BRA.U.ANY `(.L_x_70) ;  /* 0xfffffffd00e00947 */ /* 0x001fea000393ffff */
[----:B------:R-:W-:Y:S01]  /*d970*/  R2UR UR10, R12 ;  /* 0x000000000c0a72ca */ /* 0x000fe200000e0000 */
[----:B------:R-:W-:Y:S01]  /*d980*/  UIADD3 UR8, UR40, 0x2600, URZ ;  /* 0x0000260028087890 */ /* 0x000fe2000fffe03f */
[----:B------:R-:W-:Y:S02]  /*d990*/  R2UR UR6, R2 ;  /* 0x00000000020672ca */ /* 0x000fe400000e0000 */
[----:B------:R-:W-:Y:S02]  /*d9a0*/  R2UR UR7, R3 ;  /* 0x00000000030772ca */ /* 0x000fe400000e0000 */
[----:B------:R-:W-:-:S13]  /*d9b0*/  PLOP3.LUT P0, PT, PT, PT, PT, 0x80, 0x0 ;  /* 0x000000000000781c */ /* 0x000fda0003f0f070 */
.L_x_71:
        /* <DEDUP_REMOVED lines=13> */
.L_x_72:
        /* <DEDUP_REMOVED lines=8> */
[----:B------:R-:W-:Y:S02]  /*db10*/  IMAD.MOV.U32 R17, RZ, RZ, R13 ;  /* 0x000000ffff117224 */ /* 0x000fe400078e000d */
[----:B------:R-:W-:-:S07]  /*db20*/  IMAD.MOV.U32 R16, RZ, RZ, R4 ;  /* 0x000000ffff107224 */ /* 0x000fce00078e0004 */
.L_x_57:
[----:B------:R-:W-:Y:S05]  /*db30*/  BSYNC B1 ;  /* 0x0000000000017941 */ /* 0x000fea0003800000 */
.L_x_56:
[----:B------:R-:W-:Y:S01]  /*db40*/  ISETP.NE.AND P0, PT, R22, RZ, PT ;  /* 0x000000ff1600720c */ /* 0x000fe20003f05270 */
[----:B------:R-:W-:Y:S01]  /*db50*/  BSSY B1, `(.L_x_73) ;  /* 0x0000093000017945 */ /* 0x000fe20003800000 */
[----:B------:R-:W-:-:S11]  /*db60*/  LOP3.LUT R6, R11, 0x1, RZ, 0x3c, !PT ;  /* 0x000000010b067812 */ /* 0x000fd600078e3cff */
[----:B------:R-:W-:Y:S05]  /*db70*/  @!P0 BRA `(.L_x_74) ;  /* 0x0000000800408947 */ /* 0x000fea0003800000 */
[----:B------:R-:W-:Y:S02]  /*db80*/  ISETP.NE.AND P0, PT, R23, RZ, PT ;  /* 0x000000ff1700720c */ /* 0x000fe40003f05270 */
[----:B------:R-:W-:Y:S02]  /*db90*/  SHF.L.U32 R12, R6, 0x1f, RZ ;  /* 0x0000001f060c7819 */ /* 0x000fe400000006ff */
[----:B------:R-:W-:-:S09]  /*dba0*/  IADD3 R13, R8, -0x1, RZ ;  /* 0xffffffff080d7810 */ /* 0x000fd20007ffe0ff */
        /* <DEDUP_REMOVED lines=20> */
.L_x_75:
[----:B------:R-:W1:Y:S01]  /*dcf0*/  SYNCS.PHASECHK.TRANS64.TRYWAIT P0, [UR40+0x31c40], R12 ;  /* 0x031c400cff0075a7 */ /* 0x000e620008000168 */
[----:B------:R-:W-:Y:S01]  /*dd00*/  BSSY B2, `(.L_x_76) ;  /* 0x0000003000027945 */ /* 0x000fe20003800000 */
[----:B------:R-:W-:-:S03]  /*dd10*/  ISETP.NE.AND P2, PT, R28, RZ, PT ;  /* 0x000000ff1c00720c */ /* 0x000fc60003f45270 */
[----:B-1----:R-:W-:Y:S10]  /*dd20*/  @!P0 BRA `(.L_x_77) ;  /* 0x00000024002c8947 */ /* 0x002ff40003800000 */
.L_x_148:
[----:B------:R-:W-:Y:S05]  /*dd30*/  BSYNC B2 ;  /* 0x0000000000027941 */ /* 0x000fea0003800000 */
.L_x_76:
[----:B------:R-:W-:Y:S04]  /*dd40*/  BSSY B2, `(.L_x_78) ;  /* 0x0000007000027945 */ /* 0x000fe80003800000 */
[----:B------:R-:W-:Y:S05]  /*dd50*/  @P2 BRA `(.L_x_79) ;  /* 0x0000000000142947 */ /* 0x000fea0003800000 */
[----:B------:R-:W-:Y:S01]  /*dd60*/  ISETP.NE.AND P0, PT, R7, RZ, PT ;  /* 0x000000ff0700720c */ /* 0x000fe20003f05270 */
[----:B------:R-:W-:-:S04]  /*dd70*/  IMAD.MOV.U32 R2, RZ, RZ, 0x6c00 ;  /* 0x00006c00ff027424 */ /* 0x000fc800078e00ff */
[----:B------:R2:W-:Y:S08]  /*dd80*/  SYNCS.ARRIVE.TRANS64 RZ, [UR40+0x31c30], R2 ;  /* 0x031c3002ffff79a7 */ /* 0x0005f00008000028 */
[----:B--2---:R-:W-:Y:S05]  /*dd90*/  @!P0 BRA `(.L_x_79) ;  /* 0x0000000000048947 */ /* 0x004fea0003800000 */
[----:B------:R-:W-:Y:S01]  /*dda0*/  BPT.TRAP 0x1 ;  /* 0x000000040000795c */ /* 0x000fe20000300000 */
.L_x_79:
[----:B------:R-:W-:Y:S05]  /*ddb0*/  BSYNC B2 ;  /* 0x0000000000027941 */ /* 0x000fea0003800000 */
.L_x_78:
[----:B0-----:R-:W-:Y:S01]  /*ddc0*/  MOV R5, RZ ;  /* 0x000000ff00057202 */ /* 0x001fe20000000f00 */
[----:B------:R-:W-:Y:S01]  /*ddd0*/  ULDC.64 UR4, c[0x0][0x198] ;  /* 0x0000660000047ab9 */ /* 0x000fe20000000a00 */
[----:B------:R-:W-:Y:S01]  /*dde0*/  PLOP3.LUT P0, PT, PT, PT, PT, 0x80, 0x0 ;  /* 0x000000000000781c */ /* 0x000fe20003f0f070 */
[----:B------:R-:W-:Y:S01]  /*ddf0*/  UIADD3 UR4, UP0, UR4, 0x370, URZ ;  /* 0x0000037004047890 */ /* 0x000fe2000ff1e03f */
[----:B------:R-:W-:Y:S01]  /*de00*/  R2UR UR10, R5 ;  /* 0x00000000050a72ca */ /* 0x000fe200000e0000 */
[----:B------:R-:W-:Y:S01]  /*de10*/  IMAD R2, R13, 0x90, RZ ;  /* 0x000000900d027824 */ /* 0x000fe200078e02ff */
[----:B------:R-:W-:Y:S02]  /*de20*/  UIADD3 UR8, UR40, 0x16a00, URZ ;  /* 0x00016a0028087890 */ /* 0x000fe4000fffe03f */
[----:B------:R-:W-:Y:S02]  /*de30*/  UIADD3 UR9, UR40, 0x31c30, URZ ;  /* 0x00031c3028097890 */ /* 0x000fe4000fffe03f */
[----:B------:R-:W-:Y:S01]  /*de40*/  UIADD3.X UR5, URZ, UR5, URZ, UP0, !UPT ;  /* 0x000000053f057290 */ /* 0x000fe200087fe43f */
[----:B------:R-:W-:Y:S01]  /*de50*/  UMOV UR6, 0x0 ;  /* 0x0000000000067882 */ /* 0x000fe20000000000 */
[----:B------:R-:W-:-:S10]  /*de60*/  UMOV UR7, 0x14f00000 ;  /* 0x14f0000000077882 */ /* 0x000fd40000000000 */
.L_x_80:
[----:B------:R-:W-:-:S13]  /*de70*/  @P0 ELECT P3, URZ, PT ;  /* 0x00000000003f082f */ /* 0x000fda0003860000 */
[----:B-----5:R-:W-:Y:S01]  /*de80*/  @P3 R2UR UR13, R4 ;  /* 0x00000000040d32ca */ /* 0x020fe200000e0000 */
[----:B------:R-:W-:Y:S01]  /*de90*/  UMOV UR12, UR36 ;  /* 0x00000024000c7c82 */ /* 0x000fe20008000000 */
[----:B------:R-:W-:Y:S02]  /*dea0*/  @P3 R2UR UR11, R2 ;  /* 0x00000000020b32ca */ /* 0x000fe400000e0000 */
[----:B------:R-:W-:Y:S02]  /*deb0*/  @P3 PLOP3.LUT P0, PT, P3, PT, PT, 0x8, 0x0 ;  /* 0x000000000000381c */ /* 0x000fe40001f0e170 */
[----:B------:R-:W-:-:S09]  /*dec0*/  PLOP3.LUT P3, PT, PT, PT, PT, 0x8, 0x0 ;  /* 0x000000000000781c */ /* 0x000fd20003f6e170 */
[----:B------:R0:W-:Y:S02]  /*ded0*/  UTMALDG.4D [UR8], [UR4], desc[UR6] ;  /* 0x00000608040075b4 */ /* 0x0001e40008019000 */
[----:B0-----:R-:W-:Y:S05]  /*dee0*/  @P0 BRA.U.ANY `(.L_x_80) ;  /* 0xfffffffd00e00947 */ /* 0x001fea000393ffff */
[----:B-1----:R-:W-:Y:S01]  /*def0*/  IMAD.MOV.U32 R12, RZ, RZ, 0x20 ;  /* 0x00000020ff0c7424 */ /* 0x002fe200078e00ff */
[----:B------:R-:W-:Y:S01]  /*df00*/  PLOP3.LUT P0, PT, PT, PT, PT, 0x80, 0x0 ;  /* 0x000000000000781c */ /* 0x000fe20003f0f070 */
[----:B------:R-:W-:Y:S01]  /*df10*/  UIADD3 UR8, UR40, 0x18e00, URZ ;  /* 0x00018e0028087890 */ /* 0x000fe2000fffe03f */
[----:B------:R-:W-:Y:S02]  /*df20*/  UMOV UR6, 0x0 ;  /* 0x0000000000067882 */ /* 0x000fe40000000000 */
[----:B------:R-:W-:Y:S01]  /*df30*/  R2UR UR10, R12 ;  /* 0x000000000c0a72ca */ /* 0x000fe200000e0000 */
[----:B------:R-:W-:-:S14]  /*df40*/  UMOV UR7, 0x14f00000 ;  /* 0x14f0000000077882 */ /* 0x000fdc0000000000 */
.L_x_81:
        /* <DEDUP_REMOVED lines=14> */
.L_x_82:
        /* <DEDUP_REMOVED lines=8> */
[----:B------:R-:W-:Y:S01]  /*e0b0*/  SHF.L.U32 R2, R11, 0x1f, RZ ;  /* 0x0000001f0b027819 */ /* 0x000fe200000006ff */
[----:B------:R-:W-:Y:S03]  /*e0c0*/  BSSY B2, `(.L_x_83) ;  /* 0x0000003000027945 */ /* 0x000fe60003800000 */
[----:B------:R-:W0:Y:S02]  /*e0d0*/  SYNCS.PHASECHK.TRANS64.TRYWAIT P0, [UR40+0x31c68], R2 ;  /* 0x031c6802ff0075a7 */ /* 0x000e240008000168 */
[----:B0-----:R-:W-:Y:S05]  /*e0e0*/  @!P0 BRA `(.L_x_84) ;  /* 0x0000002000548947 */ /* 0x001fea0003800000 */
.L_x_149:
[----:B------:R-:W-:Y:S05]  /*e0f0*/  BSYNC B2 ;  /* 0x0000000000027941 */ /* 0x000fea0003800000 */
.L_x_83:
[----:B------:R-:W-:Y:S01]  /*e100*/  BSSY B2, `(.L_x_85) ;  /* 0x0000009000027945 */ /* 0x000fe20003800000 */
[----:B0-----:R-:W-:Y:S02]  /*e110*/  IMAD.MOV.U32 R2, RZ, RZ, 0x0 ;  /* 0x00000000ff027424 */ /* 0x001fe400078e00ff */
[----:B------:R-:W-:Y:S01]  /*e120*/  IMAD.MOV.U32 R3, RZ, RZ, 0x14f00000 ;  /* 0x14f00000ff037424 */ /* 0x000fe200078e00ff */
[----:B------:R-:W-:Y:S06]  /*e130*/  @P2 BRA `(.L_x_86) ;  /* 0x0000000000142947 */ /* 0x000fec0003800000 */
[----:B------:R-:W-:Y:S01]  /*e140*/  ISETP.NE.AND P0, PT, R7, RZ, PT ;  /* 0x000000ff0700720c */ /* 0x000fe20003f05270 */
[----:B------:R-:W-:-:S04]  /*e150*/  IMAD.MOV.U32 R11, RZ, RZ, 0x6c00 ;  /* 0x00006c00ff0b7424 */ /* 0x000fc800078e00ff */
[----:B------:R0:W-:Y:S08]  /*e160*/  SYNCS.ARRIVE.TRANS64 RZ, [UR40+0x31c58], R11 ;  /* 0x031c580bffff79a7 */ /* 0x0001f00008000028 */
[----:B0-----:R-:W-:Y:S05]  /*e170*/  @!P0 BRA `(.L_x_86) ;  /* 0x0000000000048947 */ /* 0x001fea0003800000 */
[----:B------:R-:W-:Y:S01]  /*e180*/  BPT.TRAP 0x1 ;  /* 0x000000040000795c */ /* 0x000fe20000300000 */
.L_x_86:
[----:B------:R-:W-:Y:S05]  /*e190*/  BSYNC B2 ;  /* 0x0000000000027941 */ /* 0x000fea0003800000 */
.L_x_85:
        /* <DEDUP_REMOVED lines=10> */
.L_x_87:
        /* <DEDUP_REMOVED lines=13> */
.L_x_88:
        /* <DEDUP_REMOVED lines=13> */
.L_x_89:
        /* <DEDUP_REMOVED lines=8> */
[----:B------:R-:W-:Y:S01]  /*e460*/  MOV R17, R13 ;  /* 0x0000000d00117202 */ /* 0x000fe20000000f00 */
[----:B------:R-:W-:-:S07]  /*e470*/  IMAD.MOV.U32 R16, RZ, RZ, R4 ;  /* 0x000000ffff107224 */ /* 0x000fce00078e0004 */
.L_x_74:
[----:B------:R-:W-:Y:S05]  /*e480*/  BSYNC B1 ;  /* 0x0000000000017941 */ /* 0x000fea0003800000 */
.L_x_73:
[----:B------:R-:W-:Y:S02]  /*e490*/  VIADD R8, R8, 0xfffffffe ;  /* 0xfffffffe08087836 */ /* 0x000fe40000000000 */
[----:B------:R-:W-:Y:S01]  /*e4a0*/  IMAD.MOV.U32 R11, RZ, RZ, R6 ;  /* 0x000000ffff0b7224 */ /* 0x000fe200078e0006 */
[----:B------:R-:W-:Y:S06]  /*e4b0*/  @P1 BRA `(.L_x_90) ;  /* 0xffffffec00481947 */ /* 0x000fec000383ffff */
[----:B------:R-:W-:Y:S05]  /*e4c0*/  BSYNC B0 ;  /* 0x0000000000007941 */ /* 0x000fea0003800000 */
.L_x_55:
[----:B------:R-:W-:Y:S01]  /*e4d0*/  ISETP.NE.AND P0, PT, R10, RZ, PT ;  /* 0x000000ff0a00720c */ /* 0x000fe20003f05270 */
[----:B------:R-:W-:-:S12]  /*e4e0*/  BSSY B0, `(.L_x_54) ;  /* 0x0000093000007945 */ /* 0x000fd80003800000 */
[----:B------:R-:W-:Y:S05]  /*e4f0*/  @!P0 BRA `(.L_x_91) ;  /* 0x0000000800448947 */ /* 0x000fea0003800000 */
[----:B------:R-:W-:Y:S01]  /*e500*/  ISETP.NE.AND P1, PT, R22, RZ, PT ;  /* 0x000000ff1600720c */ /* 0x000fe20003f25270 */
[----:B------:R-:W-:-:S12]  /*e510*/  IMAD.MOV.U32 R0, RZ, RZ, 0x1 ;  /* 0x00000001ff007424 */ /* 0x000fd800078e00ff */
[----:B------:R-:W-:Y:S05]  /*e520*/  @!P1 BRA `(.L_x_91) ;  /* 0x0000000800389947 */ /* 0x000fea0003800000 */
[----:B------:R-:W-:Y:S02]  /*e530*/  ISETP.NE.AND P1, PT, R23, RZ, PT ;  /* 0x000000ff1700720c */ /* 0x000fe40003f25270 */
        /* <DEDUP_REMOVED lines=21> */
.L_x_92:
[----:B------:R-:W1:Y:S01]  /*e690*/  SYNCS.PHASECHK.TRANS64.TRYWAIT P0, [UR40+0x31c48], R9 ;  /* 0x031c4809ff0075a7 */ /* 0x000e620008000168 */
[----:B------:R-:W-:Y:S01]  /*e6a0*/  BSSY B1, `(.L_x_93) ;  /* 0x0000003000017945 */ /* 0x000fe20003800000 */
[----:B------:R-:W-:-:S03]  /*e6b0*/  ISETP.NE.AND P1, PT, R28, RZ, PT ;  /* 0x000000ff1c00720c */ /* 0x000fc60003f25270 */
[----:B-1----:R-:W-:Y:S10]  /*e6c0*/  @!P0 BRA `(.L_x_94) ;  /* 0x0000001800f48947 */ /* 0x002ff40003800000 */
.L_x_150:
[----:B------:R-:W-:Y:S05]  /*e6d0*/  BSYNC B1 ;  /* 0x0000000000017941 */ /* 0x000fea0003800000 */
.L_x_93:
[----:B------:R-:W-:Y:S04]  /*e6e0*/  BSSY B1, `(.L_x_95) ;  /* 0x0000007000017945 */ /* 0x000fe80003800000 */
[----:B------:R-:W-:Y:S05]  /*e6f0*/  @P1 BRA `(.L_x_96) ;  /* 0x0000000000141947 */ /* 0x000fea0003800000 */
[----:B------:R-:W-:Y:S01]  /*e700*/  ISETP.NE.AND P0, PT, R7, RZ, PT ;  /* 0x000000ff0700720c */ /* 0x000fe20003f05270 */
[----:B-1----:R-:W-:-:S04]  /*e710*/  IMAD.MOV.U32 R2, RZ, RZ, 0x6c00 ;  /* 0x00006c00ff027424 */ /* 0x002fc800078e00ff */
[----:B------:R2:W-:Y:S08]  /*e720*/  SYNCS.ARRIVE.TRANS64 RZ, [UR40+0x31c38], R2 ;  /* 0x031c3802ffff79a7 */ /* 0x0005f00008000028 */
[----:B--2---:R-:W-:Y:S05]  /*e730*/  @!P0 BRA `(.L_x_96) ;  /* 0x0000000000048947 */ /* 0x004fea0003800000 */
[----:B------:R-:W-:Y:S01]  /*e740*/  BPT.TRAP 0x1 ;  /* 0x000000040000795c */ /* 0x000fe20000300000 */
.L_x_96:
[----:B------:R-:W-:Y:S05]  /*e750*/  BSYNC B1 ;  /* 0x0000000000017941 */ /* 0x000fea0003800000 */
.L_x_95:
[----:B0-----:R-:W-:Y:S01]  /*e760*/  IMAD.MOV.U32 R5, RZ, RZ, RZ ;  /* 0x000000ffff057224 */ /* 0x001fe200078e00ff */
[----:B------:R-:W-:Y:S01]  /*e770*/  ULDC.64 UR4, c[0x0][0x198] ;  /* 0x0000660000047ab9 */ /* 0x000fe20000000a00 */
[----:B------:R-:W-:Y:S01]  /*e780*/  PLOP3.LUT P0, PT, PT, PT, PT, 0x80, 0x0 ;  /* 0x000000000000781c */ /* 0x000fe20003f0f070 */
[----:B------:R-:W-:Y:S01]  /*e790*/  UIADD3 UR4, UP0, UR4, 0x370, URZ ;  /* 0x0000037004047890 */ /* 0x000fe2000ff1e03f */
[----:B-1----:R-:W-:Y:S01]  /*e7a0*/  IMAD R2, R8, 0x90, RZ ;  /* 0x0000009008027824 */ /* 0x002fe200078e02ff */
[----:B------:R-:W-:Y:S01]  /*e7b0*/  R2UR UR10, R5 ;  /* 0x00000000050a72ca */ /* 0x000fe200000e0000 */
[----:B------:R-:W-:Y:S02]  /*e7c0*/  UIADD3 UR8, UR40, 0x1d600, URZ ;  /* 0x0001d60028087890 */ /* 0x000fe4000fffe03f */
[----:B------:R-:W-:Y:S02]  /*e7d0*/  UIADD3 UR9, UR40, 0x31c38, URZ ;  /* 0x00031c3828097890 */ /* 0x000fe4000fffe03f */
[----:B------:R-:W-:Y:S01]  /*e7e0*/  UIADD3.X UR5, URZ, UR5, URZ, UP0, !UPT ;  /* 0x000000053f057290 */ /* 0x000fe200087fe43f */
[----:B------:R-:W-:Y:S01]  /*e7f0*/  UMOV UR6, 0x0 ;  /* 0x0000000000067882 */ /* 0x000fe20000000000 */
[----:B------:R-:W-:-:S10]  /*e800*/  UMOV UR7, 0x14f00000 ;  /* 0x14f0000000077882 */ /* 0x000fd40000000000 */
.L_x_97:
        /* <DEDUP_REMOVED lines=14> */
.L_x_98:
        /* <DEDUP_REMOVED lines=14> */
.L_x_99:
        /* <DEDUP_REMOVED lines=8> */
[----:B------:R-:W0:Y:S01]  /*ea50*/  SYNCS.PHASECHK.TRANS64.TRYWAIT P0, [UR40+0x31c60], R9 ;  /* 0x031c6009ff0075a7 */ /* 0x000e220008000168 */
[----:B------:R-:W-:Y:S04]  /*ea60*/  BSSY B1, `(.L_x_100) ;  /* 0x0000002000017945 */ /* 0x000fe80003800000 */
[----:B0-----:R-:W-:Y:S05]  /*ea70*/  @!P0 BRA `(.L_x_101) ;  /* 0x0000001800208947 */ /* 0x001fea0003800000 */
.L_x_151:
[----:B------:R-:W-:Y:S05]  /*ea80*/  BSYNC B1 ;  /* 0x0000000000017941 */ /* 0x000fea0003800000 */
.L_x_100:
        /* <DEDUP_REMOVED lines=9> */
.L_x_103:
[----:B------:R-:W-:Y:S05]  /*eb20*/  BSYNC B1 ;  /* 0x0000000000017941 */ /* 0x000fea0003800000 */
.L_x_102:
        /* <DEDUP_REMOVED lines=10> */
.L_x_104:
        /* <DEDUP_REMOVED lines=13> */
.L_x_105:
        /* <DEDUP_REMOVED lines=13> */
.L_x_106:
        /* <DEDUP_REMOVED lines=10> */
.L_x_91:
[----:B------:R-:W-:Y:S05]  /*ee10*/  BSYNC B0 ;  /* 0x0000000000007941 */ /* 0x000fea0003800000 */
.L_x_54:
[----:B------:R-:W-:Y:S01]  /*ee20*/  ISETP.NE.AND P0, PT, R22, RZ, PT ;  /* 0x000000ff1600720c */ /* 0x000fe20003f05270 */
[----:B------:R-:W-:-:S12]  /*ee30*/  BSSY B0, `(.L_x_107) ;  /* 0x0000041000007945 */ /* 0x000fd80003800000 */
[----:B------:R-:W-:Y:S05]  /*ee40*/  @!P0 BRA `(.L_x_108) ;  /* 0x0000000000fc8947 */ /* 0x000fea0003800000 */
[----:B------:R-:W-:Y:S01]  /*ee50*/  LEA R3, R0, UR40, 0x3 ;  /* 0x0000002800037c11 */ /* 0x000fe2000f8e18ff */
[----:B------:R-:W-:Y:S01]  /*ee60*/  BSSY B1, `(.L_x_109) ;  /* 0x0000005000017945 */ /* 0x000fe20003800000 */
[----:B------:R-:W-:Y:S02]  /*ee70*/  SHF.L.U32 R2, R6, 0x1f, RZ ;  /* 0x0000001f06027819 */ /* 0x000fe400000006ff */
[----:B------:R-:W-:Y:S02]  /*ee80*/  ISETP.NE.AND P1, PT, R28, RZ, PT ;  /* 0x000000ff1c00720c */ /* 0x000fe40003f25270 */
[----:B------:R-:W0:Y:S02]  /*ee90*/  SYNCS.PHASECHK.TRANS64.TRYWAIT P0, [R3+URZ+0x31c60], R2 ;  /* 0x031c6002030075a7 */ /* 0x000e24000800017f */
[----:B0-----:R-:W-:Y:S09]  /*eea0*/  @!P0 BRA `(.L_x_110) ;  /* 0x00000014002c8947 */ /* 0x001ff20003800000 */
.L_x_152:
[----:B------:R-:W-:Y:S05]  /*eeb0*/  BSYNC B1 ;  /* 0x0000000000017941 */ /* 0x000fea0003800000 */
.L_x_109:
[----:B------:R-:W-:Y:S04]  /*eec0*/  BSSY B1, `(.L_x_111) ;  /* 0x0000008000017945 */ /* 0x000fe80003800000 */
[----:B------:R-:W-:Y:S05]  /*eed0*/  @P1 BRA `(.L_x_112) ;  /* 0x0000000000181947 */ /* 0x000fea0003800000 */
[----:B------:R-:W1:Y:S01]  /*eee0*/  S2R R4, SR_TID.X ;  /* 0x0000000000047919 */ /* 0x000e620000002100 */
[----:B0-----:R-:W-:-:S04]  /*eef0*/  MOV R2, 0x6c00 ;  /* 0x00006c0000027802 */ /* 0x001fc80000000f00 */
[----:B------:R2:W-:Y:S01]  /*ef00*/  SYNCS.ARRIVE.TRANS64 RZ, [R3+URZ+0x31c50], R2 ;  /* 0x031c500203ff79a7 */ /* 0x0005e2000800003f */
[----:B-1----:R-:W-:-:S13]  /*ef10*/  LOP3.LUT P0, RZ, R4, 0x1f, RZ, 0xc0, !PT ;  /* 0x0000001f04ff7812 */ /* 0x002fda000780c0ff */
[----:B--2---:R-:W-:Y:S05]  /*ef20*/  @!P0 BRA `(.L_x_112) ;  /* 0x0000000000048947 */ /* 0x004fea0003800000 */
[----:B------:R-:W-:Y:S01]  /*ef30*/  BPT.TRAP 0x1 ;  /* 0x000000040000795c */ /* 0x000fe20000300000 */
.L_x_112:
[----:B------:R-:W-:Y:S05]  /*ef40*/  BSYNC B1 ;  /* 0x0000000000017941 */ /* 0x000fea0003800000 */
.L_x_111:
[----:B------:R-:W-:Y:S01]  /*ef50*/  R2UR UR4, R0 ;  /* 0x00000000000472ca */ /* 0x000fe200000e0000 */
[----:B------:R-:W-:Y:S01]  /*ef60*/  ULDC.64 UR6, c[0x0][0x198] ;  /* 0x0000660000067ab9 */ /* 0x000fe20000000a00 */
[----:B------:R-:W-:Y:S01]  /*ef70*/  R2UR UR9, R3 ;  /* 0x00000000030972ca */ /* 0x000fe200000e0000 */
[----:B------:R-:W-:Y:S01]  /*ef80*/  UIADD3 UR6, UP0, UR6, 0x470, URZ ;  /* 0x0000047006067890 */ /* 0x000fe2000ff1e03f */
[----:B------:R-:W-:Y:S01]  /*ef90*/  PLOP3.LUT P0, PT, PT, PT, PT, 0x80, 0x0 ;  /* 0x000000000000781c */ /* 0x000fe20003f0f070 */
[----:B------:R-:W-:Y:S01]  /*efa0*/  IMAD R17, R17, 0x90, RZ ;  /* 0x0000009011117824 */ /* 0x000fe200078e02ff */
[----:B------:R-:W-:Y:S01]  /*efb0*/  UMOV UR14, 0x0 ;  /* 0x00000000000e7882 */ /* 0x000fe20000000000 */
[----:B------:R-:W-:Y:S01]  /*efc0*/  UIADD3.X UR7, URZ, UR7, URZ, UP0, !UPT ;  /* 0x000000073f077290 */ /* 0x000fe200087fe43f */
[----:B------:R-:W-:Y:S01]  /*efd0*/  UMOV UR15, 0x14f00000 ;  /* 0x14f00000000f7882 */ /* 0x000fe20000000000 */
[----:B------:R-:W-:-:S04]  /*efe0*/  UMOV UR10, URZ ;  /* 0x0000003f000a7c82 */ /* 0x000fc80008000000 */
[----:B------:R-:W-:Y:S02]  /*eff0*/  UIMAD UR4, UR4, 0x6c00, UR40 ;  /* 0x00006c00040478a4 */ /* 0x000fe4000f8e0228 */
[----:B------:R-:W-:Y:S02]  /*f000*/  UIADD3 UR9, UR9, 0x31c50, URZ ;  /* 0x00031c5009097890 */ /* 0x000fe4000fffe03f */
[----:B------:R-:W-:-:S12]  /*f010*/  UIADD3 UR8, UR4, 0x200, URZ ;  /* 0x0000020004087890 */ /* 0x000fd8000fffe03f */
.L_x_113:
[----:B------:R-:W-:-:S13]  /*f020*/  @P0 ELECT P1, URZ, PT ;  /* 0x00000000003f082f */ /* 0x000fda0003820000 */
[----:B------:R-:W-:Y:S01]  /*f030*/  @P1 R2UR UR13, R16 ;  /* 0x00000000100d12ca */ /* 0x000fe200000e0000 */
[----:B------:R-:W-:Y:S01]  /*f040*/  UMOV UR12, UR36 ;  /* 0x00000024000c7c82 */ /* 0x000fe20008000000 */
[----:B------:R-:W-:Y:S02]  /*f050*/  @P1 R2UR UR11, R17 ;  /* 0x00000000110b12ca */ /* 0x000fe400000e0000 */
[----:B------:R-:W-:Y:S02]  /*f060*/  @P1 PLOP3.LUT P0, PT, P1, PT, PT, 0x8, 0x0 ;  /* 0x000000000000181c */ /* 0x000fe40000f0e170 */
[----:B------:R-:W-:-:S09]  /*f070*/  PLOP3.LUT P1, PT, PT, PT, PT, 0x8, 0x0 ;  /* 0x000000000000781c */ /* 0x000fd20003f2e170 */
[----:B------:R1:W-:Y:S02]  /*f080*/  UTMALDG.4D [UR8], [UR6], desc[UR14] ;  /* 0x00000e08060075b4 */ /* 0x0003e40008019000 */
[----:B-1----:R-:W-:Y:S05]  /*f090*/  @P0 BRA.U.ANY `(.L_x_113) ;  /* 0xfffffffd00e00947 */ /* 0x002fea000393ffff */
[----:B------:R-:W-:Y:S01]  /*f0a0*/  PLOP3.LUT P0, PT, PT, PT, PT, 0x80, 0x0 ;  /* 0x000000000000781c */ /* 0x000fe20003f0f070 */
[----:B------:R-:W-:Y:S01]  /*f0b0*/  UIADD3 UR8, UR4, 0x2600, URZ ;  /* 0x0000260004087890 */ /* 0x000fe2000fffe03f */
[----:B------:R-:W-:Y:S01]  /*f0c0*/  UMOV UR14, 0x0 ;  /* 0x00000000000e7882 */ /* 0x000fe20000000000 */
[----:B------:R-:W-:Y:S01]  /*f0d0*/  UMOV UR15, 0x14f00000 ;  /* 0x14f00000000f7882 */ /* 0x000fe20000000000 */
[----:B------:R-:W-:-:S09]  /*f0e0*/  UMOV UR10, 0x20 ;  /* 0x00000020000a7882 */ /* 0x000fd20000000000 */
.L_x_114:
        /* <DEDUP_REMOVED lines=10> */
[----:B------:R-:W-:Y:S02]  /*f190*/  UMOV UR5, 0x14f00000 ;  /* 0x14f0000000057882 */ /* 0x000fe40000000000 */
[----:B------:R-:W-:Y:S01]  /*f1a0*/  UMOV UR4, 0x0 ;  /* 0x0000000000047882 */ /* 0x000fe20000000000 */
[----:B------:R-:W-:-:S08]  /*f1b0*/  UMOV UR10, 0x40 ;  /* 0x00000040000a7882 */ /* 0x000fd00000000000 */
.L_x_115:
        /* <DEDUP_REMOVED lines=8> */
.L_x_108:
[----:B------:R-:W-:Y:S05]  /*f240*/  BSYNC B0 ;  /* 0x0000000000007941 */ /* 0x000fea0003800000 */
.L_x_107:
[----:B------:R-:W-:Y:S02]  /*f250*/  VIADD R0, R0, 0x1 ;  /* 0x0000000100007836 */ /* 0x000fe40000000000 */
[----:B0-----:R-:W-:-:S03]  /*f260*/  IMAD.MOV.U32 R2, RZ, RZ, RZ ;  /* 0x000000ffff027224 */ /* 0x001fc600078e00ff */
[----:B------:R-:W-:-:S04]  /*f270*/  ISETP.NE.AND P0, PT, R0, 0x2, PT ;  /* 0x000000020000780c */ /* 0x000fc80003f05270 */
[----:B------:R-:W-:Y:S02]  /*f280*/  SEL R3, RZ, 0x1, P0 ;  /* 0x00000001ff037807 */ /* 0x000fe40000000000 */
[----:B------:R-:W-:Y:S02]  /*f290*/  SEL R0, R0, RZ, P0 ;  /* 0x000000ff00007207 */ /* 0x000fe40000000000 */
[----:B------:R-:W-:-:S07]  /*f2a0*/  LOP3.LUT R6, R6, R3, RZ, 0x3c, !PT ;  /* 0x0000000306067212 */ /* 0x000fce00078e3cff */
.L_x_38:
[----:B------:R-:W0:Y:S01]  /*f2b0*/  S2R R4, SR_CgaCtaId ;  /* 0x0000000000047919 */ /* 0x000e220000008800 */
[----:B------:R-:W-:Y:S02]  /*f2c0*/  MOV R3, 0x400 ;  /* 0x0000040000037802 */ /* 0x000fe40000000f00 */
[----:B------:R-:W-:Y:S02]  /*f2d0*/  SHF.L.U32 R2, R2, 0x1f, RZ ;  /* 0x0000001f02027819 */ /* 0x000fe400000006ff */
[----:B0-----:R-:W-:-:S04]  /*f2e0*/  LEA R7, R4, R3, 0x18 ;  /* 0x0000000304077211 */ /* 0x001fc800078ec0ff */
[----:B------:R-:W0:Y:S02]  /*f2f0*/  SYNCS.PHASECHK.TRANS64.TRYWAIT P0, [R7+URZ+0x31c20], R2 ;  /* 0x031c2002070075a7 */ /* 0x000e24000800017f */
[----:B0-----:R-:W-:Y:S05]  /*f300*/  @!P0 BRA `(.L_x_116) ;  /* 0x0000001000288947 */ /* 0x001fea0003800000 */
.L_x_153:
[----:B------:R-:W-:-:S03]  /*f310*/  UMOV UR4, 0xffffffff ;  /* 0xffffffff00047882 */ /* 0x000fc60000000000 */
[----:B------:R-:W-:Y:S05]  /*f320*/  BRA.DIV UR4, `(.L_x_117) ;  /* 0x0000001204347947 */ /* 0x000fea000b800000 */
[----:B0-----:R-:W0:Y:S02]  /*f330*/  S2R R2, SR_TID.X ;  /* 0x0000000000027919 */ /* 0x001e240000002100 */
[----:B0-----:R-:W-:-:S04]  /*f340*/  SHF.R.U32.HI R2, RZ, 0x5, R2 ;  /* 0x00000005ff027819 */ /* 0x001fc80000011602 */
[----:B------:R-:W-:-:S05]  /*f350*/  LOP3.LUT R2, R2, 0x3, RZ, 0xc0, !PT ;  /* 0x0000000302027812 */ /* 0x000fca00078ec0ff */
[----:B------:R0:W1:Y:S02]  /*f360*/  SHFL.IDX PT, R14, R2, RZ, 0x1f ;  /* 0x00001fff020e7589 */ /* 0x00006400000e0000 */
.L_x_156:
[----:B-1----:R-:W-:-:S13]  /*f370*/  ISETP.NE.AND P0, PT, R14, RZ, PT ;  /* 0x000000ff0e00720c */ /* 0x002fda0003f05270 */
[----:B------:R-:W-:Y:S05]  /*f380*/  @P0 BRA `(.L_x_10) ;  /* 0x0000000000840947 */ /* 0x000fea0003800000 */
[----:B------:R-:W-:-:S03]  /*f390*/  UMOV UR4, 0xffffffff ;  /* 0xffffffff00047882 */ /* 0x000fc60000000000 */
[----:B------:R-:W-:Y:S05]  /*f3a0*/  BRA.DIV UR4, `(.L_x_118) ;  /* 0x0000001204487947 */ /* 0x000fea000b800000 */
[----:B------:R-:W-:-:S13]  /*f3b0*/  ELECT P6, URZ, PT ;  /* 0x00000000003f782f */ /* 0x000fda00038c0000 */
.L_x_159:
[----:B------:R-:W-:Y:S05]  /*f3c0*/  @!P6 BRA `(.L_x_10) ;  /* 0x000000000074e947 */ /* 0x000fea0003800000 */
[----:B------:R-:W-:-:S04]  /*f3d0*/  LOP3.LUT R27, R27, 0x2, RZ, 0xfc, !PT ;  /* 0x000000021b1b7812 */ /* 0x000fc800078efcff */
[----:B------:R-:W-:-:S13]  /*f3e0*/  ISETP.NE.AND P2, PT, R27, 0x3, PT ;  /* 0x000000031b00780c */ /* 0x000fda0003f45270 */
[----:B------:R-:W-:Y:S05]  /*f3f0*/  @!P2 BRA `(.L_x_119) ;  /* 0x000000000004a947 */ /* 0x000fea0003800000 */
[----:B------:R-:W-:Y:S01]  /*f400*/  BPT.TRAP 0x1 ;  /* 0x000000040000795c */ /* 0x000fe20000300000 */
.L_x_119:
[----:B------:R-:W-:Y:S01]  /*f410*/  VIADD R9, R7, 0x31c40 ;  /* 0x00031c4007097836 */ /* 0x000fe20000000000 */
[----:B------:R-:W-:Y:S01]  /*f420*/  SHF.L.U32 R4, R6, 0x1f, RZ ;  /* 0x0000001f06047819 */ /* 0x000fe200000006ff */
[C---:B0-----:R-:W-:Y:S02]  /*f430*/  VIADD R2, R0.reuse, 0x1 ;  /* 0x0000000100027836 */ /* 0x041fe40000000000 */
[----:B------:R-:W-:-:S03]  /*f440*/  IMAD R5, R0, 0x8, R9 ;  /* 0x0000000800057824 */ /* 0x000fc600078e0209 */
[C---:B------:R-:W-:Y:S01]  /*f450*/  ISETP.NE.AND P1, PT, R2.reuse, 0x2, PT ;  /* 0x000000020200780c */ /* 0x040fe20003f25270 */
[----:B------:R-:W0:Y:S03]  /*f460*/  SYNCS.PHASECHK.TRANS64.TRYWAIT P0, [R5+URZ], R4 ;  /* 0x00000004050075a7 */ /* 0x000e26000800017f */
[----:B------:R-:W-:Y:S02]  /*f470*/  SEL R3, RZ, 0x1, P1 ;  /* 0x00000001ff037807 */ /* 0x000fe40000800000 */
[----:B------:R-:W-:Y:S02]  /*f480*/  SEL R8, R2, RZ, P1 ;  /* 0x000000ff02087207 */ /* 0x000fe40000800000 */
[----:B------:R-:W-:Y:S02]  /*f490*/  LOP3.LUT R2, R6, R3, RZ, 0x3c, !PT ;  /* 0x0000000306027212 */ /* 0x000fe400078e3cff */
[----:B------:R-:W-:-:S02]  /*f4a0*/  LEA R3, R8, R9, 0x3 ;  /* 0x0000000908037211 */ /* 0x000fc400078e18ff */
[----:B------:R-:W-:Y:S01]  /*f4b0*/  SHF.L.U32 R2, R2, 0x1f, RZ ;  /* 0x0000001f02027819 */ /* 0x000fe200000006ff */
[----:B0-----:R-:W-:Y:S06]  /*f4c0*/  @!P0 BRA `(.L_x_120) ;  /* 0x0000001000208947 */ /* 0x001fec0003800000 */
.L_x_160:
[----:B------:R-:W1:Y:S02]  /*f4d0*/  SYNCS.PHASECHK.TRANS64.TRYWAIT P0, [R3+URZ], R2 ;  /* 0x00000002030075a7 */ /* 0x000e64000800017f */
[----:B-1----:R-:W-:Y:S05]  /*f4e0*/  @!P0 BRA `(.L_x_121) ;  /* 0x00000010002c8947 */ /* 0x002fea0003800000 */
.L_x_161:
[----:B------:R-:W-:Y:S05]  /*f4f0*/  @!P2 BRA `(.L_x_122) ;  /* 0x000000000004a947 */ /* 0x000fea0003800000 */
[----:B------:R-:W-:Y:S01]  /*f500*/  BPT.TRAP 0x1 ;  /* 0x000000040000795c */ /* 0x000fe20000300000 */
.L_x_122:
[----:B-1----:R-:W-:-:S04]  /*f510*/  VIADD R3, R7, 0x31c60 ;  /* 0x00031c6007037836 */ /* 0x002fc80000000000 */
[----:B0-----:R-:W-:-:S04]  /*f520*/  IMAD R5, R0, 0x8, R3 ;  /* 0x0000000800057824 */ /* 0x001fc800078e0203 */
[----:B------:R-:W0:Y:S02]  /*f530*/  SYNCS.PHASECHK.TRANS64.TRYWAIT P0, [R5+URZ], R4 ;  /* 0x00000004050075a7 */ /* 0x000e24000800017f */
[----:B0-----:R-:W-:Y:S05]  /*f540*/  @!P0 BRA `(.L_x_123) ;  /* 0x0000001000288947 */ /* 0x001fea0003800000 */
.L_x_162:
[----:B------:R-:W-:-:S07]  /*f550*/  IMAD R3, R8, 0x8, R3 ;  /* 0x0000000808037824 */ /* 0x000fce00078e0203 */
.L_x_124:
[----:B-1----:R1:W2:Y:S02]  /*f560*/  SYNCS.PHASECHK.TRANS64.TRYWAIT P0, [R3+URZ], R2 ;  /* 0x00000002030075a7 */ /* 0x0022a4000800017f */
[----:B--2---:R-:W-:Y:S05]  /*f570*/  @!P0 NANOSLEEP.SYNCS 0x989680 ;  /* 0x009896800000895d */ /* 0x004fea0003900000 */
[----:B------:R-:W2:Y:S02]  /*f580*/  @!P0 SYNCS.PHASECHK.TRANS64 P0, [R3+URZ], R2 ;  /* 0x00000002030085a7 */ /* 0x000ea4000800007f */
[----:B--2---:R-:W-:Y:S05]  /*f590*/  @!P0 BRA `(.L_x_124) ;  /* 0xfffffffc00f08947 */ /* 0x004fea000383ffff */
.L_x_10:
[----:B------:R-:W-:Y:S05]  /*f5a0*/  BSYNC B6 ;  /* 0x0000000000067941 */ /* 0x000fea0003800000 */
.L_x_7:
[----:B------:R-:W-:Y:S05]  /*f5b0*/  EXIT ;  /* 0x000000000000794d */ /* 0x000fea0003800000 */
.L_x_14:
[----:B0-----:R-:W-:-:S04]  /*f5c0*/  IMAD.U32 R3, RZ, RZ, UR37 ;  /* 0x00000025ff037e24 */ /* 0x001fc8000f8e00ff */
[----:B------:R0:W1:Y:S03]  /*f5d0*/  SYNCS.PHASECHK.TRANS64.TRYWAIT P1, [R3+URZ+0x31c00], R0 ;  /* 0x031c0000030075a7 */ /* 0x000066000802017f */
[----:B-1----:R-:W-:Y:S05]  /*f5e0*/  @!P1 NANOSLEEP.SYNCS 0x989680 ;  /* 0x009896800000995d */ /* 0x002fea0003900000 */
[----:B------:R-:W1:Y:S02]  /*f5f0*/  @!P1 SYNCS.PHASECHK.TRANS64 P1, [R3+URZ+0x31c00], R0 ;  /* 0x031c0000030095a7 */ /* 0x000e64000802007f */
[----:B-1----:R-:W-:Y:S05]  /*f600*/  @!P1 BRA `(.L_x_14) ;  /* 0xfffffffc00ec9947 */ /* 0x002fea000383ffff */
[----:B------:R-:W-:Y:S05]  /*f610*/  BRA `(.L_x_125) ;  /* 0xffffff1800f87947 */ /* 0x000fea000383ffff */
.L_x_18:
[----:B0-----:R-:W-:-:S04]  /*f620*/  IMAD.U32 R3, RZ, RZ, UR37 ;  /* 0x00000025ff037e24 */ /* 0x001fc8000f8e00ff */
[----:B------:R0:W2:Y:S03]  /*f630*/  SYNCS.PHASECHK.TRANS64.TRYWAIT P1, [R3+URZ+0x31c30], R0 ;  /* 0x031c3000030075a7 */ /* 0x0000a6000802017f */
[----:B--2---:R-:W-:Y:S05]  /*f640*/  @!P1 NANOSLEEP.SYNCS 0x989680 ;  /* 0x009896800000995d */ /* 0x004fea0003900000 */
[----:B------:R-:W2:Y:S02]  /*f650*/  @!P1 SYNCS.PHASECHK.TRANS64 P1, [R3+URZ+0x31c30], R0 ;  /* 0x031c3000030095a7 */ /* 0x000ea4000802007f */
[----:B--2---:R-:W-:Y:S05]  /*f660*/  @!P1 BRA `(.L_x_18) ;  /* 0xfffffffc00ec9947 */ /* 0x004fea000383ffff */
[----:B------:R-:W-:Y:S05]  /*f670*/  BRA `(.L_x_17) ;  /* 0xffffff1c00007947 */ /* 0x000fea000383ffff */
.L_x_23:
[----:B-1----:R1:W2:Y:S02]  /*f680*/  SYNCS.PHASECHK.TRANS64.TRYWAIT P2, [R13+URZ+0x31c30], R12 ;  /* 0x031c300c0d0075a7 */ /* 0x0022a4000804017f */
[----:B--2---:R-:W-:Y:S05]  /*f690*/  @!P2 NANOSLEEP.SYNCS 0x989680 ;  /* 0x009896800000a95d */ /* 0x004fea0003900000 */
[----:B------:R-:W2:Y:S02]  /*f6a0*/  @!P2 SYNCS.PHASECHK.TRANS64 P2, [R13+URZ+0x31c30], R12 ;  /* 0x031c300c0d00a5a7 */ /* 0x000ea4000804007f */
[----:B--2---:R-:W-:Y:S05]  /*f6b0*/  @!P2 BRA `(.L_x_23) ;  /* 0xfffffffc00f0a947 */ /* 0x004fea000383ffff */
[----:B------:R-:W-:Y:S05]  /*f6c0*/  BRA `(.L_x_20) ;  /* 0xffffff6000587947 */ /* 0x000fea000383ffff */
.L_x_27:
[----:B-1----:R-:W-:-:S04]  /*f6d0*/  MOV R12, UR6 ;  /* 0x00000006000c7c02 */ /* 0x002fc80008000f00 */
[----:B------:R1:W2:Y:S03]  /*f6e0*/  SYNCS.PHASECHK.TRANS64.TRYWAIT P2, [R12+URZ+0x31c50], R11 ;  /* 0x031c500b0c0075a7 */ /* 0x0002a6000804017f */
[----:B--2---:R-:W-:Y:S05]  /*f6f0*/  @!P2 NANOSLEEP.SYNCS 0x989680 ;  /* 0x009896800000a95d */ /* 0x004fea0003900000 */
[----:B------:R-:W2:Y:S02]  /*f700*/  @!P2 SYNCS.PHASECHK.TRANS64 P2, [R12+URZ+0x31c50], R11 ;  /* 0x031c500b0c00a5a7 */ /* 0x000ea4000804007f */
[----:B--2---:R-:W-:Y:S05]  /*f710*/  @!P2 BRA `(.L_x_27) ;  /* 0xfffffffc00eca947 */ /* 0x004fea000383ffff */
[----:B------:R-:W-:Y:S05]  /*f720*/  BRA `(.L_x_24) ;  /* 0xffffff7400f47947 */ /* 0x000fea000383ffff */
.L_x_32:
[----:B--2---:R2:W4:Y:S02]  /*f730*/  SYNCS.PHASECHK.TRANS64.TRYWAIT P0, [R7+URZ+0x31c50], R6 ;  /* 0x031c5006070075a7 */ /* 0x004524000800017f */
[----:B----4-:R-:W-:Y:S05]  /*f740*/  @!P0 NANOSLEEP.SYNCS 0x989680 ;  /* 0x009896800000895d */ /* 0x010fea0003900000 */
[----:B------:R-:W4:Y:S02]  /*f750*/  @!P0 SYNCS.PHASECHK.TRANS64 P0, [R7+URZ+0x31c50], R6 ;  /* 0x031c5006070085a7 */ /* 0x000f24000800007f */
[----:B----4-:R-:W-:Y:S05]  /*f760*/  @!P0 BRA `(.L_x_32) ;  /* 0xfffffffc00f08947 */ /* 0x010fea000383ffff */
[----:B------:R-:W-:Y:S05]  /*f770*/  BRA `(.L_x_31) ;  /* 0xffffffa0000c7947 */ /* 0x000fea000383ffff */
.L_x_43:
[----:B------:R-:W-:Y:S02]  /*f780*/  IMAD.MOV.U32 R13, RZ, RZ, R22 ;  /* 0x000000ffff0d7224 */ /* 0x000fe400078e0016 */
[----:B------:R-:W-:Y:S02]  /*f790*/  IMAD.MOV.U32 R12, RZ, RZ, RZ ;  /* 0x000000ffff0c7224 */ /* 0x000fe400078e00ff */
[----:B------:R-:W-:Y:S02]  /*f7a0*/  IMAD.MOV.U32 R11, RZ, RZ, 0x1f ;  /* 0x0000001fff0b7424 */ /* 0x000fe400078e00ff */
[----:B------:R-:W-:-:S07]  /*f7b0*/  IMAD.MOV.U32 R15, RZ, RZ, -0x1 ;  /* 0xffffffffff0f7424 */ /* 0x000fce00078e00ff */
[----:B------:R-:W-:Y:S05]  /*f7c0*/  WARPSYNC.COLLECTIVE R15, `(.L_x_126) ;  /* 0x000000000f087348 */ /* 0x000fea0003c00000 */
[----:B------:R0:W1:Y:S02]  /*f7d0*/  SHFL.IDX P6, R14, R13, R12, R11 ;  /* 0x0000000c0d0e7389 */ /* 0x00006400000c000b */
[----:B01----:R-:W-:Y:S01]  /*f7e0*/  ENDCOLLECTIVE ;  /* 0x000000000000791b */ /* 0x003fe20003800000 */
.L_x_126:
[----:B------:R-:W-:Y:S05]  /*f7f0*/  BRA `(.L_x_127) ;  /* 0xffffffc800147947 */ /* 0x000fea000383ffff */
.L_x_45:
[----:B------:R-:W-:Y:S01]  /*f800*/  BSSY B0, `(.L_x_128) ;  /* 0x0000006000007945 */ /* 0x000fe20003800000 */
[----:B------:R-:W-:-:S07]  /*f810*/  IMAD.MOV.U32 R15, RZ, RZ, -0x1 ;  /* 0xffffffffff0f7424 */ /* 0x000fce00078e00ff */
[----:B------:R-:W-:Y:S05]  /*f820*/  WARPSYNC.COLLECTIVE R15, `(.L_x_129) ;  /* 0x000000000f0c7348 */ /* 0x000fea0003c00000 */
[----:B------:R-:W-:Y:S02]  /*f830*/  ELECT P6, UR62, PT ;  /* 0x00000000003e782f */ /* 0x000fe400038c0000 */
[----:B------:R-:W-:Y:S01]  /*f840*/  MOV R14, UR62 ;  /* 0x0000003e000e7c02 */ /* 0x000fe20008000f00 */
[----:B------:R-:W-:Y:S10]  /*f850*/  ENDCOLLECTIVE ;  /* 0x000000000000791b */ /* 0x000ff40003800000 */
.L_x_129:
[----:B------:R-:W-:Y:S05]  /*f860*/  BSYNC B0 ;  /* 0x0000000000007941 */ /* 0x000fea0003800000 */
.L_x_128:
[----:B------:R-:W-:Y:S05]  /*f870*/  BRA `(.L_x_130) ;  /* 0xffffffc800107947 */ /* 0x000fea000383ffff */
.L_x_47:
[----:B-1----:R-:W-:-:S04]  /*f880*/  MOV R3, UR40 ;  /* 0x0000002800037c02 */ /* 0x002fc80008000f00 */
[----:B------:R1:W2:Y:S03]  /*f890*/  SYNCS.PHASECHK.TRANS64.TRYWAIT P0, [R3+URZ+0x31c40], R0 ;  /* 0x031c4000030075a7 */ /* 0x0002a6000800017f */
[----:B--2---:R-:W-:Y:S05]  /*f8a0*/  @!P0 NANOSLEEP.SYNCS 0x989680 ;  /* 0x009896800000895d */ /* 0x004fea0003900000 */
[----:B------:R-:W2:Y:S02]  /*f8b0*/  @!P0 SYNCS.PHASECHK.TRANS64 P0, [R3+URZ+0x31c40], R0 ;  /* 0x031c4000030085a7 */ /* 0x000ea4000800007f */
[----:B--2---:R-:W-:Y:S05]  /*f8c0*/  @!P0 BRA `(.L_x_47) ;  /* 0xfffffffc00ec8947 */ /* 0x004fea000383ffff */
[----:B------:R-:W-:Y:S05]  /*f8d0*/  BRA `(.L_x_131) ;  /* 0xffffffc800607947 */ /* 0x000fea000383ffff */
.L_x_50:
[----:B------:R-:W-:Y:S01]  /*f8e0*/  IMAD R8, R12, 0xc0, R11 ;  /* 0x000000c00c087824 */ /* 0x000fe200078e020b */
[----:B------:R-:W0:Y:S01]  /*f8f0*/  LDC R5, c[0x0][0x448] ;  /* 0x00011200ff057b82 */ /* 0x000e220000000800 */
[----:B------:R-:W-:Y:S02]  /*f900*/  IMAD.MOV.U32 R13, RZ, RZ, R7 ;  /* 0x000000ffff0d7224 */ /* 0x000fe400078e0007 */
[----:B------:R-:W-:Y:S02]  /*f910*/  IMAD.MOV.U32 R12, RZ, RZ, RZ ;  /* 0x000000ffff0c7224 */ /* 0x000fe400078e00ff */
[----:B------:R-:W-:Y:S02]  /*f920*/  IMAD.MOV.U32 R11, RZ, RZ, 0x1c1f ;  /* 0x00001c1fff0b7424 */ /* 0x000fe400078e00ff */
[----:B------:R-:W-:Y:S02]  /*f930*/  IMAD.MOV.U32 R15, RZ, RZ, -0x1 ;  /* 0xffffffffff0f7424 */ /* 0x000fe400078e00ff */
[----:B------:R-:W-:-:S07]  /*f940*/  VIADD R4, R8, 0x20 ;  /* 0x0000002008047836 */ /* 0x000fce0000000000 */
[----:B0-----:R-:W-:Y:S05]  /*f950*/  WARPSYNC.COLLECTIVE R15, `(.L_x_132) ;  /* 0x000000000f087348 */ /* 0x001fea0003c00000 */
[----:B------:R1:W2:Y:S02]  /*f960*/  SHFL.IDX P6, R14, R13, R12, R11 ;  /* 0x0000000c0d0e7389 */ /* 0x0002a400000c000b */
[----:B012---:R-:W-:Y:S01]  /*f970*/  ENDCOLLECTIVE ;  /* 0x000000000000791b */ /* 0x007fe20003800000 */
.L_x_132:
[----:B------:R-:W-:Y:S01]  /*f980*/  MOV R13, R6 ;  /* 0x00000006000d7202 */ /* 0x000fe20000000f00 */
[----:B------:R-:W-:-:S07]  /*f990*/  IMAD.MOV.U32 R3, RZ, RZ, R14 ;  /* 0x000000ffff037224 */ /* 0x000fce00078e000e */
[----:B------:R-:W-:Y:S05]  /*f9a0*/  WARPSYNC.COLLECTIVE R15, `(.L_x_133) ;  /* 0x000000000f087348 */ /* 0x000fea0003c00000 */
[----:B------:R0:W1:Y:S02]  /*f9b0*/  SHFL.IDX P6, R14, R13, R12, R11 ;  /* 0x0000000c0d0e7389 */ /* 0x00006400000c000b */
[----:B01----:R-:W-:Y:S01]  /*f9c0*/  ENDCOLLECTIVE ;  /* 0x000000000000791b */ /* 0x003fe20003800000 */
.L_x_133:
[----:B------:R-:W-:Y:S02]  /*f9d0*/  ULDC UR4, c[0x0][0x288] ;  /* 0x0000a20000047ab9 */ /* 0x000fe40000000800 */
[----:B------:R-:W-:-:S05]  /*f9e0*/  IMAD R9, R5, UR4, RZ ;  /* 0x0000000405097c24 */ /* 0x000fca000f8e02ff */
[----:B------:R-:W-:Y:S01]  /*f9f0*/  ISETP.GE.AND P3, PT, R8, R9, PT ;  /* 0x000000090800720c */ /* 0x000fe20003f66270 */
[----:B------:R-:W-:Y:S02]  /*fa00*/  IMAD.MOV.U32 R13, RZ, RZ, R7 ;  /* 0x000000ffff0d7224 */ /* 0x000fe400078e0007 */
[----:B------:R-:W-:-:S10]  /*fa10*/  IMAD.MOV.U32 R12, RZ, RZ, 0x1 ;  /* 0x00000001ff0c7424 */ /* 0x000fd400078e00ff */
[----:B------:R-:W-:Y:S01]  /*fa20*/  @!P3 LEA R29, R0, UR40, 0x1 ;  /* 0x00000028001dbc11 */ /* 0x000fe2000f8e08ff */
[----:B------:R-:W-:-:S07]  /*fa30*/  IMAD.MOV.U32 R2, RZ, RZ, R14 ;  /* 0x000000ffff027224 */ /* 0x000fce00078e000e */
[----:B------:R-:W-:Y:S05]  /*fa40*/  WARPSYNC.COLLECTIVE R15, `(.L_x_134) ;  /* 0x000000000f087348 */ /* 0x000fea0003c00000 */
[----:B------:R0:W1:Y:S02]  /*fa50*/  SHFL.IDX P6, R14, R13, R12, R11 ;  /* 0x0000000c0d0e7389 */ /* 0x00006400000c000b */
[----:B01----:R-:W-:Y:S01]  /*fa60*/  ENDCOLLECTIVE ;  /* 0x000000000000791b */ /* 0x003fe20003800000 */
.L_x_134:
[----:B------:R-:W-:-:S05]  /*fa70*/  @!P3 IMAD.WIDE.U32 R2, R21, 0x2, R2 ;  /* 0x000000021502b825 */ /* 0x000fca00078e0002 */
[----:B------:R-:W-:Y:S01]  /*fa80*/  @!PT LDS RZ, [RZ] ;  /* 0x00000000fffff984 */ /* 0x000fe20000000800 */
[----:B------:R-:W-:Y:S01]  /*fa90*/  @!PT LDS RZ, [RZ] ;  /* 0x00000000fffff984 */ /* 0x000fe20000000800 */
[----:B------:R-:W-:Y:S01]  /*faa0*/  @!PT LDS RZ, [RZ] ;  /* 0x00000000fffff984 */ /* 0x000fe20000000800 */
[----:B------:R0:W-:Y:S04]  /*fab0*/  @!P3 LDGSTS.E.BYPASS.LTC128B.128 [R29+0xda00], desc[UR38][R2.64], !P2 ;  /* 0x0da00000021dbfae */ /* 0x0001e8000d101d66 */
[----:B------:R0:W-:Y:S01]  /*fac0*/  @!P3 LDGSTS.E.BYPASS.LTC128B.128 [R29+0x10a00], desc[UR38][R2.64+0x40], !P0 ;  /* 0x10a00040021dbfae */ /* 0x0001e2000c101d66 */
[----:B------:R-:W-:-:S03]  /*fad0*/  MOV R13, R6 ;  /* 0x00000006000d7202 */ /* 0x000fc60000000f00 */
[----:B------:R0:W-:Y:S01]  /*fae0*/  @!P3 LDGSTS.E.BYPASS.LTC128B.128 [R29+0x13a00], desc[UR38][R2.64+0x80], !P1 ;  /* 0x13a00080021dbfae */ /* 0x0001e2000c901d66 */
[----:B------:R-:W-:Y:S01]  /*faf0*/  ISETP.GE.AND P3, PT, R4, R9, PT ;  /* 0x000000090400720c */ /* 0x000fe20003f66270 */
[----:B------:R-:W-:-:S12]  /*fb00*/  IMAD.MOV.U32 R5, RZ, RZ, R14 ;  /* 0x000000ffff057224 */ /* 0x000fd800078e000e */
[----:B0-----:R-:W-:Y:S05]  /*fb10*/  WARPSYNC.COLLECTIVE R15, `(.L_x_135) ;  /* 0x000000000f087348 */ /* 0x001fea0003c00000 */
[----:B------:R1:W2:Y:S02]  /*fb20*/  SHFL.IDX P6, R14, R13, R12, R11 ;  /* 0x0000000c0d0e7389 */ /* 0x0002a400000c000b */
[----:B012---:R-:W-:Y:S01]  /*fb30*/  ENDCOLLECTIVE ;  /* 0x000000000000791b */ /* 0x007fe20003800000 */
.L_x_135:
[----:B------:R-:W-:Y:S01]  /*fb40*/  VIADD R2, R8, 0x40 ;  /* 0x0000004008027836 */ /* 0x000fe20000000000 */
[----:B------:R-:W-:Y:S01]  /*fb50*/  @!P3 LEA R29, R0, UR40, 0x1 ;  /* 0x00000028001dbc11 */ /* 0x000fe2000f8e08ff */
[----:B------:R-:W-:Y:S02]  /*fb60*/  IMAD.MOV.U32 R13, RZ, RZ, R7 ;  /* 0x000000ffff0d7224 */ /* 0x000fe400078e0007 */
[----:B------:R-:W-:Y:S02]  /*fb70*/  IMAD.MOV.U32 R12, RZ, RZ, 0x2 ;  /* 0x00000002ff0c7424 */ /* 0x000fe400078e00ff */
[----:B------:R-:W-:-:S07]  /*fb80*/  IMAD.MOV.U32 R4, RZ, RZ, R14 ;  /* 0x000000ffff047224 */ /* 0x000fce00078e000e */
[----:B------:R-:W-:Y:S05]  /*fb90*/  WARPSYNC.COLLECTIVE R15, `(.L_x_136) ;  /* 0x000000000f087348 */ /* 0x000fea0003c00000 */
[----:B------:R0:W1:Y:S02]  /*fba0*/  SHFL.IDX P6, R14, R13, R12, R11 ;  /* 0x0000000c0d0e7389 */ /* 0x00006400000c000b */
[----:B01----:R-:W-:Y:S01]  /*fbb0*/  ENDCOLLECTIVE ;  /* 0x000000000000791b */ /* 0x003fe20003800000 */
.L_x_136:
        /* <DEDUP_REMOVED lines=13> */
.L_x_137:
[----:B------:R-:W-:Y:S01]  /*fc90*/  IMAD.MOV.U32 R3, RZ, RZ, R2 ;  /* 0x000000ffff037224 */ /* 0x000fe200078e0002 */
[----:B------:R-:W-:Y:S01]  /*fca0*/  @!P3 LEA R5, R0, UR40, 0x1 ;  /* 0x000000280005bc11 */ /* 0x000fe2000f8e08ff */
[----:B------:R-:W-:Y:S02]  /*fcb0*/  IMAD.MOV.U32 R13, RZ, RZ, R7 ;  /* 0x000000ffff0d7224 */ /* 0x000fe400078e0007 */
[----:B------:R-:W-:Y:S02]  /*fcc0*/  IMAD.MOV.U32 R12, RZ, RZ, 0x3 ;  /* 0x00000003ff0c7424 */ /* 0x000fe400078e00ff */
[----:B------:R-:W-:-:S07]  /*fcd0*/  IMAD.MOV.U32 R2, RZ, RZ, R14 ;  /* 0x000000ffff027224 */ /* 0x000fce00078e000e */
[----:B------:R-:W-:Y:S05]  /*fce0*/  WARPSYNC.COLLECTIVE R15, `(.L_x_138) ;  /* 0x000000000f087348 */ /* 0x000fea0003c00000 */
[----:B------:R0:W1:Y:S02]  /*fcf0*/  SHFL.IDX P6, R14, R13, R12, R11 ;  /* 0x0000000c0d0e7389 */ /* 0x00006400000c000b */
[----:B01----:R-:W-:Y:S01]  /*fd00*/  ENDCOLLECTIVE ;  /* 0x000000000000791b */ /* 0x003fe20003800000 */
.L_x_138:
        /* <DEDUP_REMOVED lines=8> */
[----:B------:R-:W-:-:S07]  /*fd90*/  IMAD.MOV.U32 R7, RZ, RZ, R14 ;  /* 0x000000ffff077224 */ /* 0x000fce00078e000e */
[----:B0-----:R-:W-:Y:S05]  /*fda0*/  WARPSYNC.COLLECTIVE R15, `(.L_x_139) ;  /* 0x000000000f087348 */ /* 0x001fea0003c00000 */
[----:B------:R1:W2:Y:S02]  /*fdb0*/  SHFL.IDX P6, R14, R13, R12, R11 ;  /* 0x0000000c0d0e7389 */ /* 0x0002a400000c000b */
[----:B012---:R-:W-:Y:S01]  /*fdc0*/  ENDCOLLECTIVE ;  /* 0x000000000000791b */ /* 0x007fe20003800000 */
.L_x_139:
[----:B------:R-:W-:Y:S02]  /*fdd0*/  VIADD R2, R8, 0x60 ;  /* 0x0000006008027836 */ /* 0x000fe40000000000 */
[----:B------:R-:W-:-:S03]  /*fde0*/  IMAD.MOV.U32 R5, RZ, RZ, R7 ;  /* 0x000000ffff057224 */ /* 0x000fc600078e0007 */
[----:B------:R-:W-:Y:S01]  /*fdf0*/  ISETP.GE.AND P3, PT, R2, R9, PT ;  /* 0x000000090200720c */ /* 0x000fe20003f66270 */
[----:B------:R-:W-:Y:S02]  /*fe00*/  VIADD R2, R8, 0x80 ;  /* 0x0000008008027836 */ /* 0x000fe40000000000 */
[----:B------:R-:W-:Y:S01]  /*fe10*/  IMAD.MOV.U32 R13, RZ, RZ, R10 ;  /* 0x000000ffff0d7224 */ /* 0x000fe200078e000a */
[----:B------:R-:W-:-:S09]  /*fe20*/  MOV R12, RZ ;  /* 0x000000ff000c7202 */ /* 0x000fd20000000f00 */
[----:B------:R-:W-:Y:S01]  /*fe30*/  @!P3 LEA R7, R0, UR40, 0x1 ;  /* 0x000000280007bc11 */ /* 0x000fe2000f8e08ff */
[----:B------:R-:W-:-:S07]  /*fe40*/  IMAD.MOV.U32 R4, RZ, RZ, R14 ;  /* 0x000000ffff047224 */ /* 0x000fce00078e000e */
[----:B------:R-:W-:Y:S05]  /*fe50*/  WARPSYNC.COLLECTIVE R15, `(.L_x_140) ;  /* 0x000000000f087348 */ /* 0x000fea0003c00000 */
[----:B------:R0:W1:Y:S02]  /*fe60*/  SHFL.IDX P6, R14, R13, R12, R11 ;  /* 0x0000000c0d0e7389 */ /* 0x00006400000c000b */
[----:B01----:R-:W-:Y:S01]  /*fe70*/  ENDCOLLECTIVE ;  /* 0x000000000000791b */ /* 0x003fe20003800000 */
.L_x_140:
[----:B------:R-:W-:-:S05]  /*fe80*/  @!P3 IMAD.WIDE.U32 R4, R21, 0x2, R4 ;  /* 0x000000021504b825 */ /* 0x000fca00078e0004 */
[----:B------:R-:W-:Y:S01]  /*fe90*/  @!PT LDS RZ, [RZ] ;  /* 0x00000000fffff984 */ /* 0x000fe20000000800 */
[----:B------:R-:W-:Y:S01]  /*fea0*/  @!PT LDS RZ, [RZ] ;  /* 0x00000000fffff984 */ /* 0x000fe20000000800 */
[----:B------:R-:W-:Y:S01]  /*feb0*/  @!PT LDS RZ, [RZ] ;  /* 0x00000000fffff984 */ /* 0x000fe20000000800 */
[----:B------:R0:W-:Y:S04]  /*fec0*/  @!P3 LDGSTS.E.BYPASS.LTC128B.128 [R7+0xf200], desc[UR38][R4.64], !P2 ;  /* 0x0f2000000407bfae */ /* 0x0001e8000d101d66 */
[----:B------:R0:W-:Y:S01]  /*fed0*/  @!P3 LDGSTS.E.BYPASS.LTC128B.128 [R7+0x12200], desc[UR38][R4.64+0x40], !P0 ;  /* 0x122000400407bfae */ /* 0x0001e2000c101d66 */
[----:B------:R-:W-:-:S03]  /*fee0*/  IMAD.MOV.U32 R13, RZ, RZ, R20 ;  /* 0x000000ffff0d7224 */ /* 0x000fc600078e0014 */
[----:B------:R0:W-:Y:S01]  /*fef0*/  @!P3 LDGSTS.E.BYPASS.LTC128B.128 [R7+0x15200], desc[UR38][R4.64+0x80], !P1 ;  /* 0x152000800407bfae */ /* 0x0001e2000c901d66 */
[----:B------:R-:W-:Y:S01]  /*ff00*/  ISETP.GE.AND P3, PT, R2, R9, PT ;  /* 0x000000090200720c */ /* 0x000fe20003f66270 */
[----:B------:R-:W-:-:S12]  /*ff10*/  IMAD.MOV.U32 R29, RZ, RZ, R14 ;  /* 0x000000ffff1d7224 */ /* 0x000fd800078e000e */
[----:B0-----:R-:W-:Y:S05]  /*ff20*/  WARPSYNC.COLLECTIVE R15, `(.L_x_141) ;  /* 0x000000000f087348 */ /* 0x001fea0003c00000 */
[----:B------:R1:W2:Y:S02]  /*ff30*/  SHFL.IDX P6, R14, R13, R12, R11 ;  /* 0x0000000c0d0e7389 */ /* 0x0002a400000c000b */
[----:B012---:R-:W-:Y:S01]  /*ff40*/  ENDCOLLECTIVE ;  /* 0x000000000000791b */ /* 0x007fe20003800000 */
.L_x_141:
[----:B------:R-:W-:Y:S01]  /*ff50*/  IMAD.MOV.U32 R3, RZ, RZ, R29 ;  /* 0x000000ffff037224 */ /* 0x000fe200078e001d */
[----:B------:R-:W-:Y:S02]  /*ff60*/  @!P3 LEA R29, R0, UR40, 0x1 ;  /* 0x00000028001dbc11 */ /* 0x000fe4000f8e08ff */
[----:B------:R-:W-:Y:S01]  /*ff70*/  MOV R13, R10 ;  /* 0x0000000a000d7202 */ /* 0x000fe20000000f00 */
[----:B------:R-:W-:Y:S02]  /*ff80*/  IMAD.MOV.U32 R12, RZ, RZ, 0x1 ;  /* 0x00000001ff0c7424 */ /* 0x000fe400078e00ff */
[----:B------:R-:W-:-:S07]  /*ff90*/  IMAD.MOV.U32 R6, RZ, RZ, R14 ;  /* 0x000000ffff067224 */ /* 0x000fce00078e000e */
[----:B------:R-:W-:Y:S05]  /*ffa0*/  WARPSYNC.COLLECTIVE R15, `(.L_x_142) ;  /* 0x000000000f087348 */ /* 0x000fea0003c00000 */
[----:B------:R0:W1:Y:S02]  /*ffb0*/  SHFL.IDX P6, R14, R13, R12, R11 ;  /* 0x0000000c0d0e7389 */ /* 0x00006400000c000b */
[----:B01----:R-:W-:Y:S01]  /*ffc0*/  ENDCOLLECTIVE ;  /* 0x000000000000791b */ /* 0x003fe20003800000 */
.L_x_142:
[----:B------:R-:W-:Y:S02]  /*ffd0*/  IMAD.MOV.U32 R2, RZ, RZ, R6 ;  /* 0x000000ffff027224 */ /* 0x000fe400078e0006 */
[----:B------:R-:W-:Y:S02]  /*ffe0*/  IMAD.MOV.U32 R6, RZ, RZ, 0x1 ;  /* 0x00000001ff067424 */ /* 0x000fe400078e00ff */
[----:B------:R-:W-:-:S05]  /*fff0*/  @!P3 IMAD.WIDE.U32 R2, R21, 0x2, R2 ;  /* 0x000000021502b825 */ /* 0x000fca00078e0002 */
[----:B------:R-:W-:Y:S01]  /*10000*/  @!PT LDS RZ, [RZ] ;  /* 0x00000000fffff984 */ /* 0x000fe20000000800 */
[----:B------:R-:W-:Y:S01]  /*10010*/  @!PT LDS RZ, [RZ] ;  /* 0x00000000fffff984 */ /* 0x000fe20000000800 */
[----:B------:R-:W-:Y:S01]  /*10020*/  @!PT LDS RZ, [RZ] ;  /* 0x00000000fffff984 */ /* 0x000fe20000000800 */
[----:B------:R0:W-:Y:S01]  /*10030*/  @!P3 LDGSTS.E.BYPASS.LTC128B.128 [R29+0xfa00], desc[UR38][R2.64], !P2 ;  /* 0x0fa00000021dbfae */ /* 0x0001e2000d101d66 */
[----:B------:R-:W-:-:S03]  /*10040*/  IMAD.MOV.U32 R13, RZ, RZ, R20 ;  /* 0x000000ffff0d7224 */ /* 0x000fc600078e0014 */
[----:B------:R0:W-:Y:S04]  /*10050*/  @!P3 LDGSTS.E.BYPASS.LTC128B.128 [R29+0x12a00], desc[UR38][R2.64+0x40], !P0 ;  /* 0x12a00040021dbfae */ /* 0x0001e8000c101d66 */
[----:B------:R0:W-:Y:S01]  /*10060*/  @!P3 LDGSTS.E.BYPASS.LTC128B.128 [R29+0x15a00], desc[UR38][R2.64+0x80], !P1 ;  /* 0x15a00080021dbfae */ /* 0x0001e2000c901d66 */
[----:B------:R-:W-:-:S07]  /*10070*/  IMAD.MOV.U32 R10, RZ, RZ, R14 ;  /* 0x000000ffff0a7224 */ /* 0x000fce00078e000e */
[----:B0-----:R-:W-:Y:S05]  /*10080*/  WARPSYNC.COLLECTIVE R15, `(.L_x_143) ;  /* 0x000000000f087348 */ /* 0x001fea0003c00000 */
[----:B------:R1:W2:Y:S02]  /*10090*/  SHFL.IDX P6, R14, R13, R12, R11 ;  /* 0x0000000c0d0e7389 */ /* 0x0002a400000c000b */
[----:B012---:R-:W-:Y:S01]  /*100a0*/  ENDCOLLECTIVE ;  /* 0x000000000000791b */ /* 0x007fe20003800000 */
.L_x_143:
[----:B------:R-:W-:Y:S05]  /*100b0*/  BRA `(.L_x_144) ;  /* 0xffffffcc00887947 */ /* 0x000fea000383ffff */
.L_x_53:
[----:B0-----:R-:W-:-:S04]  /*100c0*/  IMAD.U32 R3, RZ, RZ, UR40 ;  /* 0x00000028ff037e24 */ /* 0x001fc8000f8e00ff */
[----:B------:R0:W1:Y:S03]  /*100d0*/  SYNCS.PHASECHK.TRANS64.TRYWAIT P0, [R3+URZ+0x31c20], R0 ;  /* 0x031c2000030075a7 */ /* 0x000066000800017f */
[----:B-1----:R-:W-:Y:S05]  /*100e0*/  @!P0 NANOSLEEP.SYNCS 0x989680 ;  /* 0x009896800000895d */ /* 0x002fea0003900000 */
[----:B------:R-:W1:Y:S02]  /*100f0*/  @!P0 SYNCS.PHASECHK.TRANS64 P0, [R3+URZ+0x31c20], R0 ;  /* 0x031c2000030085a7 */ /* 0x000e64000800007f */
[----:B-1----:R-:W-:Y:S05]  /*10100*/  @!P0 BRA `(.L_x_53) ;  /* 0xfffffffc00ec8947 */ /* 0x002fea000383ffff */
[----:B------:R-:W-:Y:S05]  /*10110*/  BRA `(.L_x_145) ;  /* 0xffffffcc00d87947 */ /* 0x000fea000383ffff */
.L_x_60:
[----:B-1----:R-:W-:-:S04]  /*10120*/  MOV R3, UR40 ;  /* 0x0000002800037c02 */ /* 0x002fc80008000f00 */
[----:B------:R1:W2:Y:S03]  /*10130*/  SYNCS.PHASECHK.TRANS64.TRYWAIT P0, [R3+URZ+0x31c48], R6 ;  /* 0x031c4806030075a7 */ /* 0x0002a6000800017f */
[----:B--2---:R-:W-:Y:S05]  /*10140*/  @!P0 NANOSLEEP.SYNCS 0x989680 ;  /* 0x009896800000895d */ /* 0x004fea0003900000 */
[----:B------:R-:W2:Y:S02]  /*10150*/  @!P0 SYNCS.PHASECHK.TRANS64 P0, [R3+URZ+0x31c48], R6 ;  /* 0x031c4806030085a7 */ /* 0x000ea4000800007f */
[----:B--2---:R-:W-:Y:S05]  /*10160*/  @!P0 BRA `(.L_x_60) ;  /* 0xfffffffc00ec8947 */ /* 0x004fea000383ffff */
[----:B------:R-:W-:Y:S05]  /*10170*/  BRA `(.L_x_146) ;  /* 0xffffffd000987947 */ /* 0x000fea000383ffff */
.L_x_67:
[----:B01----:R-:W-:-:S04]  /*10180*/  IMAD.U32 R3, RZ, RZ, UR40 ;  /* 0x00000028ff037e24 */ /* 0x003fc8000f8e00ff */
[----:B------:R0:W1:Y:S03]  /*10190*/  SYNCS.PHASECHK.TRANS64.TRYWAIT P0, [R3+URZ+0x31c60], R6 ;  /* 0x031c6006030075a7 */ /* 0x000066000800017f */
[----:B-1----:R-:W-:Y:S05]  /*101a0*/  @!P0 NANOSLEEP.SYNCS 0x989680 ;  /* 0x009896800000895d */ /* 0x002fea0003900000 */
[----:B------:R-:W1:Y:S02]  /*101b0*/  @!P0 SYNCS.PHASECHK.TRANS64 P0, [R3+URZ+0x31c60], R6 ;  /* 0x031c6006030085a7 */ /* 0x000e64000800007f */
[----:B-1----:R-:W-:Y:S05]  /*101c0*/  @!P0 BRA `(.L_x_67) ;  /* 0xfffffffc00ec8947 */ /* 0x002fea000383ffff */
[----:B------:R-:W-:Y:S05]  /*101d0*/  BRA `(.L_x_147) ;  /* 0xffffffd400707947 */ /* 0x000fea000383ffff */
.L_x_77:
[----:B-1----:R-:W-:-:S04]  /*101e0*/  IMAD.U32 R3, RZ, RZ, UR40 ;  /* 0x00000028ff037e24 */ /* 0x002fc8000f8e00ff */
[----:B------:R1:W2:Y:S03]  /*101f0*/  SYNCS.PHASECHK.TRANS64.TRYWAIT P0, [R3+URZ+0x31c40], R12 ;  /* 0x031c400c030075a7 */ /* 0x0002a6000800017f */
[----:B--2---:R-:W-:Y:S05]  /*10200*/  @!P0 NANOSLEEP.SYNCS 0x989680 ;  /* 0x009896800000895d */ /* 0x004fea0003900000 */
[----:B------:R-:W2:Y:S02]  /*10210*/  @!P0 SYNCS.PHASECHK.TRANS64 P0, [R3+URZ+0x31c40], R12 ;  /* 0x031c400c030085a7 */ /* 0x000ea4000800007f */
[----:B--2---:R-:W-:Y:S05]  /*10220*/  @!P0 BRA `(.L_x_77) ;  /* 0xfffffffc00ec8947 */ /* 0x004fea000383ffff */
[----:B------:R-:W-:Y:S05]  /*10230*/  BRA `(.L_x_148) ;  /* 0xffffffd800bc7947 */ /* 0x000fea000383ffff */
.L_x_84:
[----:B0-----:R-:W-:-:S04]  /*10240*/  IMAD.U32 R3, RZ, RZ, UR40 ;  /* 0x00000028ff037e24 */ /* 0x001fc8000f8e00ff */
[----:B------:R0:W1:Y:S03]  /*10250*/  SYNCS.PHASECHK.TRANS64.TRYWAIT P0, [R3+URZ+0x31c68], R2 ;  /* 0x031c6802030075a7 */ /* 0x000066000800017f */
[----:B-1----:R-:W-:Y:S05]  /*10260*/  @!P0 NANOSLEEP.SYNCS 0x989680 ;  /* 0x009896800000895d */ /* 0x002fea0003900000 */
[----:B------:R-:W1:Y:S02]  /*10270*/  @!P0 SYNCS.PHASECHK.TRANS64 P0, [R3+URZ+0x31c68], R2 ;  /* 0x031c6802030085a7 */ /* 0x000e64000800007f */
[----:B-1----:R-:W-:Y:S05]  /*10280*/  @!P0 BRA `(.L_x_84) ;  /* 0xfffffffc00ec8947 */ /* 0x002fea000383ffff */
[----:B------:R-:W-:Y:S05]  /*10290*/  BRA `(.L_x_149) ;  /* 0xffffffdc00947947 */ /* 0x000fea000383ffff */
.L_x_94:
[----:B-1----:R-:W-:-:S04]  /*102a0*/  IMAD.U32 R2, RZ, RZ, UR40 ;  /* 0x00000028ff027e24 */ /* 0x002fc8000f8e00ff */
[----:B------:R1:W2:Y:S03]  /*102b0*/  SYNCS.PHASECHK.TRANS64.TRYWAIT P0, [R2+URZ+0x31c48], R9 ;  /* 0x031c4809020075a7 */ /* 0x0002a6000800017f */
[----:B--2---:R-:W-:Y:S05]  /*102c0*/  @!P0 NANOSLEEP.SYNCS 0x989680 ;  /* 0x009896800000895d */ /* 0x004fea0003900000 */
[----:B------:R-:W2:Y:S02]  /*102d0*/  @!P0 SYNCS.PHASECHK.TRANS64 P0, [R2+URZ+0x31c48], R9 ;  /* 0x031c4809020085a7 */ /* 0x000ea4000800007f */
[----:B--2---:R-:W-:Y:S05]  /*102e0*/  @!P0 BRA `(.L_x_94) ;  /* 0xfffffffc00ec8947 */ /* 0x004fea000383ffff */
[----:B------:R-:W-:Y:S05]  /*102f0*/  BRA `(.L_x_150) ;  /* 0xffffffe000f47947 */ /* 0x000fea000383ffff */
.L_x_101:
[----:B0-----:R-:W-:-:S04]  /*10300*/  IMAD.U32 R2, RZ, RZ, UR40 ;  /* 0x00000028ff027e24 */ /* 0x001fc8000f8e00ff */
[----:B------:R0:W1:Y:S03]  /*10310*/  SYNCS.PHASECHK.TRANS64.TRYWAIT P0, [R2+URZ+0x31c60], R9 ;  /* 0x031c6009020075a7 */ /* 0x000066000800017f */
[----:B-1----:R-:W-:Y:S05]  /*10320*/  @!P0 NANOSLEEP.SYNCS 0x989680 ;  /* 0x009896800000895d */ /* 0x002fea0003900000 */
[----:B------:R-:W1:Y:S02]  /*10330*/  @!P0 SYNCS.PHASECHK.TRANS64 P0, [R2+URZ+0x31c60], R9 ;  /* 0x031c6009020085a7 */ /* 0x000e64000800007f */
[----:B-1----:R-:W-:Y:S05]  /*10340*/  @!P0 BRA `(.L_x_101) ;  /* 0xfffffffc00ec8947 */ /* 0x002fea000383ffff */
[----:B------:R-:W-:Y:S05]  /*10350*/  BRA `(.L_x_151) ;  /* 0xffffffe400c87947 */ /* 0x000fea000383ffff */
.L_x_110:
[----:B0-----:R0:W1:Y:S02]  /*10360*/  SYNCS.PHASECHK.TRANS64.TRYWAIT P0, [R3+URZ+0x31c60], R2 ;  /* 0x031c6002030075a7 */ /* 0x001064000800017f */
[----:B-1----:R-:W-:Y:S05]  /*10370*/  @!P0 NANOSLEEP.SYNCS 0x989680 ;  /* 0x009896800000895d */ /* 0x002fea0003900000 */
[----:B------:R-:W1:Y:S02]  /*10380*/  @!P0 SYNCS.PHASECHK.TRANS64 P0, [R3+URZ+0x31c60], R2 ;  /* 0x031c6002030085a7 */ /* 0x000e64000800007f */
[----:B-1----:R-:W-:Y:S05]  /*10390*/  @!P0 BRA `(.L_x_110) ;  /* 0xfffffffc00f08947 */ /* 0x002fea000383ffff */
[----:B------:R-:W-:Y:S05]  /*103a0*/  BRA `(.L_x_152) ;  /* 0xffffffe800c07947 */ /* 0x000fea000383ffff */
.L_x_116:
[----:B0-----:R0:W1:Y:S02]  /*103b0*/  SYNCS.PHASECHK.TRANS64.TRYWAIT P0, [R7+URZ+0x31c20], R2 ;  /* 0x031c2002070075a7 */ /* 0x001064000800017f */
[----:B-1----:R-:W-:Y:S05]  /*103c0*/  @!P0 NANOSLEEP.SYNCS 0x989680 ;  /* 0x009896800000895d */ /* 0x002fea0003900000 */
[----:B------:R-:W1:Y:S02]  /*103d0*/  @!P0 SYNCS.PHASECHK.TRANS64 P0, [R7+URZ+0x31c20], R2 ;  /* 0x031c2002070085a7 */ /* 0x000e64000800007f */
[----:B-1----:R-:W-:Y:S05]  /*103e0*/  @!P0 BRA `(.L_x_116) ;  /* 0xfffffffc00f08947 */ /* 0x002fea000383ffff */
[----:B------:R-:W-:Y:S05]  /*103f0*/  BRA `(.L_x_153) ;  /* 0xffffffec00c47947 */ /* 0x000fea000383ffff */
.L_x_117:
[----:B------:R-:W1:Y:S01]  /*10400*/  S2R R3, SR_TID.X ;  /* 0x0000000000037919 */ /* 0x000e620000002100 */
[----:B------:R-:W-:Y:S01]  /*10410*/  BSSY B0, `(.L_x_154) ;  /* 0x000000a000007945 */ /* 0x000fe20003800000 */
[----:B------:R-:W-:Y:S02]  /*10420*/  IMAD.MOV.U32 R12, RZ, RZ, RZ ;  /* 0x000000ffff0c7224 */ /* 0x000fe400078e00ff */
[----:B------:R-:W-:Y:S02]  /*10430*/  IMAD.MOV.U32 R11, RZ, RZ, 0x1f ;  /* 0x0000001fff0b7424 */ /* 0x000fe400078e00ff */
[----:B------:R-:W-:Y:S01]  /*10440*/  IMAD.MOV.U32 R15, RZ, RZ, -0x1 ;  /* 0xffffffffff0f7424 */ /* 0x000fe200078e00ff */
[----:B-1----:R-:W-:-:S04]  /*10450*/  SHF.R.U32.HI R3, RZ, 0x5, R3 ;  /* 0x00000005ff037819 */ /* 0x002fc80000011603 */
[----:B------:R-:W-:-:S04]  /*10460*/  LOP3.LUT R3, R3, 0x3, RZ, 0xc0, !PT ;  /* 0x0000000303037812 */ /* 0x000fc800078ec0ff */
[----:B------:R-:W-:-:S07]  /*10470*/  MOV R13, R3 ;  /* 0x00000003000d7202 */ /* 0x000fce0000000f00 */
[----:B0-----:R-:W-:Y:S05]  /*10480*/  WARPSYNC.COLLECTIVE R15, `(.L_x_155) ;  /* 0x000000000f087348 */ /* 0x001fea0003c00000 */
[----:B------:R1:W2:Y:S02]  /*10490*/  SHFL.IDX P6, R14, R13, R12, R11 ;  /* 0x0000000c0d0e7389 */ /* 0x0002a400000c000b */
[----:B012---:R-:W-:Y:S01]  /*104a0*/  ENDCOLLECTIVE ;  /* 0x000000000000791b */ /* 0x007fe20003800000 */
.L_x_155:
[----:B------:R-:W-:Y:S05]  /*104b0*/  BSYNC B0 ;  /* 0x0000000000007941 */ /* 0x000fea0003800000 */
.L_x_154:
[----:B------:R-:W-:Y:S05]  /*104c0*/  BRA `(.L_x_156) ;  /* 0xffffffec00a87947 */ /* 0x000fea000383ffff */
.L_x_118:
[----:B------:R-:W-:Y:S01]  /*104d0*/  BSSY B0, `(.L_x_157) ;  /* 0x0000006000007945 */ /* 0x000fe20003800000 */
[----:B------:R-:W-:-:S07]  /*104e0*/  IMAD.MOV.U32 R15, RZ, RZ, -0x1 ;  /* 0xffffffffff0f7424 */ /* 0x000fce00078e00ff */
[----:B0-----:R-:W-:Y:S05]  /*104f0*/  WARPSYNC.COLLECTIVE R15, `(.L_x_158) ;  /* 0x000000000f0c7348 */ /* 0x001fea0003c00000 */
[----:B------:R-:W-:Y:S02]  /*10500*/  ELECT P6, UR62, PT ;  /* 0x00000000003e782f */ /* 0x000fe400038c0000 */
[----:B------:R-:W-:Y:S01]  /*10510*/  MOV R14, UR62 ;  /* 0x0000003e000e7c02 */ /* 0x000fe20008000f00 */
[----:B0-----:R-:W-:Y:S10]  /*10520*/  ENDCOLLECTIVE ;  /* 0x000000000000791b */ /* 0x001ff40003800000 */
.L_x_158:
[----:B------:R-:W-:Y:S05]  /*10530*/  BSYNC B0 ;  /* 0x0000000000007941 */ /* 0x000fea0003800000 */
.L_x_157:
[----:B------:R-:W-:Y:S05]  /*10540*/  BRA `(.L_x_159) ;  /* 0xffffffec009c7947 */ /* 0x000fea000383ffff */
.L_x_120:
[----:B0-----:R0:W1:Y:S02]  /*10550*/  SYNCS.PHASECHK.TRANS64.TRYWAIT P0, [R5+URZ], R4 ;  /* 0x00000004050075a7 */ /* 0x001064000800017f */
[----:B-1----:R-:W-:Y:S05]  /*10560*/  @!P0 NANOSLEEP.SYNCS 0x989680 ;  /* 0x009896800000895d */ /* 0x002fea0003900000 */
[----:B------:R-:W1:Y:S02]  /*10570*/  @!P0 SYNCS.PHASECHK.TRANS64 P0, [R5+URZ], R4 ;  /* 0x00000004050085a7 */ /* 0x000e64000800007f */
[----:B-1----:R-:W-:Y:S05]  /*10580*/  @!P0 BRA `(.L_x_120) ;  /* 0xfffffffc00f08947 */ /* 0x002fea000383ffff */
[----:B------:R-:W-:Y:S05]  /*10590*/  BRA `(.L_x_160) ;  /* 0xffffffec00cc7947 */ /* 0x000fea000383ffff */
.L_x_121:
[----:B-1----:R1:W2:Y:S02]  /*105a0*/  SYNCS.PHASECHK.TRANS64.TRYWAIT P0, [R3+URZ], R2 ;  /* 0x00000002030075a7 */ /* 0x0022a4000800017f */
[----:B--2---:R-:W-:Y:S05]  /*105b0*/  @!P0 NANOSLEEP.SYNCS 0x989680 ;  /* 0x009896800000895d */ /* 0x004fea0003900000 */
[----:B------:R-:W2:Y:S02]  /*105c0*/  @!P0 SYNCS.PHASECHK.TRANS64 P0, [R3+URZ], R2 ;  /* 0x00000002030085a7 */ /* 0x000ea4000800007f */
[----:B--2---:R-:W-:Y:S05]  /*105d0*/  @!P0 BRA `(.L_x_121) ;  /* 0xfffffffc00f08947 */ /* 0x004fea000383ffff */
[----:B------:R-:W-:Y:S05]  /*105e0*/  BRA `(.L_x_161) ;  /* 0xffffffec00c07947 */ /* 0x000fea000383ffff */
.L_x_123:
[----:B0-----:R0:W1:Y:S02]  /*105f0*/  SYNCS.PHASECHK.TRANS64.TRYWAIT P0, [R5+URZ], R4 ;  /* 0x00000004050075a7 */ /* 0x001064000800017f */
[----:B-1----:R-:W-:Y:S05]  /*10600*/  @!P0 NANOSLEEP.SYNCS 0x989680 ;  /* 0x009896800000895d */ /* 0x002fea0003900000 */
[----:B------:R-:W1:Y:S02]  /*10610*/  @!P0 SYNCS.PHASECHK.TRANS64 P0, [R5+URZ], R4 ;  /* 0x00000004050085a7 */ /* 0x000e64000800007f */
[----:B-1----:R-:W-:Y:S05]  /*10620*/  @!P0 BRA `(.L_x_123) ;  /* 0xfffffffc00f08947 */ /* 0x002fea000383ffff */
[----:B------:R-:W-:Y:S05]  /*10630*/  BRA `(.L_x_162) ;  /* 0xffffffec00c47947 */ /* 0x000fea000383ffff */
.L_x_163:
[----:B------:R-:W-:-:S00]  /*10640*/  BRA `(.L_x_163) ;  /* 0xfffffffc00fc7947 */ /* 0x000fc0000383ffff */
[----:B------:R-:W-:-:S00]  /*10650*/  NOP ;  /* 0x0000000000007918 */ /* 0x000fc00000000000 */
        /* <DEDUP_REMOVED lines=10> */
.L_x_2776:


//--------------------- .text._ZN7cutlass13device_kernelIN5flash11enable_sm90INS1_16FlashAttnFwdSm90INS1_25CollectiveMainloopFwdSm90ILi2EN4cute5tupleIJNS5_1CILi1EEES8_S8_EEENS6_IJNS7_ILi192EEENS7_ILi144EEENS7_ILi96EEEEEELi96ENS_10bfloat16_tEfNS_4arch4Sm90ELb0ELb0ELb1ELb1ELb0ELb0ELb0ELb0ELb1ELb1ELb1ELb0EEENS1_21CollectiveEpilogueFwdINS6_IJSA_SC_SB_EEES9_SE_SG_Li384ELb1ELb1ELb1ELb0EEENS1_36VarlenDynamicPersistentTileSchedulerILi192ELi144ELi384ELi128ELb1ELb1ELb1ELb0ELb1ELb1EEEEEEEEEvNT_6ParamsE --------------------------
	.section	.text._ZN7cutlass13device_kernelIN5flash11enable_sm90INS1_16FlashAttnFwdSm90INS1_25CollectiveMainloopFwdSm90ILi2EN4cute5tupleIJNS5_1CILi1EEES8_S8_EEENS6_IJNS7_ILi192EEENS7_ILi144EEENS7_ILi96EEEEEELi96ENS_10bfloat16_tEfNS_4arch4Sm90ELb0ELb0ELb1ELb1ELb0ELb0ELb0ELb0ELb1ELb1ELb1ELb0EEENS1_21CollectiveEpilogueFwdINS6_IJSA_SC_SB_EEES9_SE_SG_Li384ELb1ELb1ELb1ELb0EEENS1_36VarlenDynamicPersistentTileSchedulerILi192ELi144ELi384ELi128ELb1ELb1ELb1ELb0ELb1ELb1EEEEEEEEEvNT_6ParamsE,"ax",@progbits
	.align	128
.text._ZN7cutlass13device_kernelIN5flash11enable_sm90INS1_16FlashAttnFwdSm90INS1_25CollectiveMainloopFwdSm90ILi2EN4cute5tupleIJNS5_1CILi1EEES8_S8_EEENS6_IJNS7_ILi192EEENS7_ILi144EEENS7_ILi96EEEEEELi96ENS_10bfloat16_tEfNS_4arch4Sm90ELb0ELb0ELb1ELb1ELb0ELb0ELb0ELb0ELb1ELb1ELb1ELb0EEENS1_21CollectiveEpilogueFwdINS6_IJSA_SC_SB_EEES9_SE_SG_Li384ELb1ELb1ELb1ELb0EEENS1_36VarlenDynamicPersistentTileSchedulerILi192ELi144ELi384ELi128ELb1ELb1ELb1ELb0ELb1ELb1EEEEEEEEEvNT_6ParamsE:
        .type           _ZN7cutlass13device_kernelIN5flash11enable_sm90INS1_16FlashAttnFwdSm90INS1_25CollectiveMainloopFwdSm90ILi2EN4cute5tupleIJNS5_1CILi1EEES8_S8_EEENS6_IJNS7_ILi192EEENS7_ILi144EEENS7_ILi96EEEEEELi96ENS_10bfloat16_tEfNS_4arch4Sm90ELb0ELb0ELb1ELb1ELb0ELb0ELb0ELb0ELb1ELb1ELb1ELb0EEENS1_21CollectiveEpilogueFwdINS6_IJSA_SC_SB_EEES9_SE_SG_Li384ELb1ELb1ELb1ELb0EEENS1_36VarlenDynamicPersistentTileSchedulerILi192ELi144ELi384ELi128ELb1ELb1ELb1ELb0ELb1ELb1EEEEEEEEEvNT_6ParamsE,@function
        .size           _ZN7cutlass13device_kernelIN5flash11enable_sm90INS1_16FlashAttnFwdSm90INS1_25CollectiveMainloopFwdSm90ILi2EN4cute5tupleIJNS5_1CILi1EEES8_S8_EEENS6_IJNS7_ILi192EEENS7_ILi144EEENS7_ILi96EEEEEELi96ENS_10bfloat16_tEfNS_4arch4Sm90ELb0ELb0ELb1ELb1ELb0ELb0ELb0ELb0ELb1ELb1ELb1ELb0EEENS1_21CollectiveEpilogueFwdINS6_IJSA_SC_SB_EEES9_SE_SG_Li384ELb1ELb1ELb1ELb0EEENS1_36VarlenDynamicPersistentTileSchedulerILi192ELi144ELi384ELi128ELb1ELb1ELb1ELb0ELb1ELb1EEEEEEEEEvNT_6ParamsE,(.L_x_2777 - _ZN7cutlass13device_kernelIN5flash11enable_sm90INS1_16FlashAttnFwdSm90INS1_25CollectiveMainloopFwdSm90ILi2EN4cute5tupleIJNS5_1CILi1EEES8_S8_EEENS6_IJNS7_ILi192EEENS7_ILi144EEENS7_ILi96EEEEEELi96ENS_10bfloat16_tEfNS_4arch4Sm90ELb0ELb0ELb1ELb1ELb0ELb0ELb0ELb0ELb1ELb1ELb1ELb0EEENS1_21CollectiveEpilogueFwdINS6_IJSA_SC_SB_EEES9_SE_SG_Li384ELb1ELb1ELb1ELb0EEENS1_36VarlenDynamicPersistentTileSchedulerILi192ELi144ELi384ELi128ELb1ELb1ELb1ELb0ELb1ELb1EEEEEEEEEvNT_6ParamsE)
        .other          _ZN7cutlass13device_kernelIN5flash11enable_sm90INS1_16FlashAttnFwdSm90INS1_25CollectiveMainloopFwdSm90ILi2EN4cute5tupleIJNS5_1CILi1EEES8_S8_EEENS6_IJNS7_ILi192EEENS7_ILi144EEENS7_ILi96EEEEEELi96ENS_10bfloat16_tEfNS_4arch4Sm90ELb0ELb0ELb1ELb1ELb0ELb0ELb0ELb0ELb1ELb1ELb1ELb0EEENS1_21CollectiveEpilogueFwdINS6_IJSA_SC_SB_EEES9_SE_SG_Li384ELb1ELb1ELb1ELb0EEENS1_36VarlenDynamicPersistentTileSchedulerILi192ELi144ELi384ELi128ELb1ELb1ELb1ELb0ELb1ELb1EEEEEEEEEvNT_6ParamsE,@"STO_CUDA_ENTRY STV_DEFAULT"
_ZN7cutlass13device_kernelIN5flash11enable_sm90INS1_16FlashAttnFwdSm90INS1_25CollectiveMainloopFwdSm90ILi2EN4cute5tupleIJNS5_1CILi1EEES8_S8_EEENS6_IJNS7_ILi192EEENS7_ILi144EEENS7_ILi96EEEEEELi96ENS_10bfloat16_tEfNS_4arch4Sm90ELb0ELb0ELb1ELb1ELb0ELb0ELb0ELb0ELb1ELb1ELb1ELb0EEENS1_21CollectiveEpilogueFwdINS6_IJSA_SC_SB_EEES9_SE_SG_Li384ELb1ELb1ELb1ELb0EEENS1_36VarlenDynamicPersistentTileSchedulerILi192ELi144ELi384ELi128ELb1ELb1ELb1ELb0ELb1ELb1EEEEEEEEEvNT_6ParamsE:
[----:B------:R-:W0:Y:S02]  /*0000*/  LDC R1, c[0x0][0x28] ;  /* 0x00000a00ff017b82 */ /* 0x000e240000000800 */
[----:B0-----:R-:W-:Y:S01]  /*0010*/  VIADD R1, R1, 0xffffffa8 ;  /* 0xffffffa801017836 */ /* 0x001fe20000000000 */
[----:B------:R-:W0:Y:S01]  /*0020*/  S2R R3, SR_TID.X ;  /* 0x0000000000037919 */ /* 0x000e220000002100 */
[----:B------:R-:W-:Y:S01]  /*0030*/  ELECT P0, URZ, PT ;  /* 0x00000000003f782f */ /* 0x000fe20003800000 */
[----:B------:R-:W-:Y:S01]  /*0040*/  BSSY B0, `(.L_x_164) ;  /* 0x000000e000007945 */ /* 0x000fe20003800000 */
[--C-:B0-----:R-:W-:Y:S02]  /*0050*/  SHF.R.U32.HI R0, RZ, 0x5, R3.reuse ;  /* 0x00000005ff007819 */ /* 0x101fe40000011603 */
[----:B------:R-:W-:-:S03]  /*0060*/  SHF.R.U32.HI R3, RZ, 0x7, R3 ;  /* 0x00000007ff037819 */ /* 0x000fc60000011603 */
[----:B------:R-:W0:Y:S02]  /*0070*/  SHFL.IDX PT, R2, R0, RZ, 0x1f ;  /* 0x00001fff00027589 */ /* 0x000e2400000e0000 */
[----:B0-----:R-:W-:-:S13]  /*0080*/  ISETP.EQ.AND P0, PT, R2, RZ, P0 ;  /* 0x000000ff0200720c */ /* 0x001fda0000702270 */
[----:B------:R-:W-:Y:S05]  /*0090*/  @!P0 BRA `(.L_x_165) ;  /* 0x0000000000208947 */ /* 0x000fea0003800000 */
        /* <DEDUP_REMOVED lines=8> */
.L_x_165:
[----:B------:R-:W-:Y:S05]  /*0120*/  BSYNC B0 ;  /* 0x0000000000007941 */ /* 0x000fea0003800000 */
.L_x_164:
[----:B------:R-:W-:Y:S01]  /*0130*/  VOTEU.ANY UP0, P0 ;  /* 0x00000000003f7886 */ /* 0x000fe20000000100 */
[----:B------:R-:W0:Y:S01]  /*0140*/  SHFL.IDX PT, R3, R3, RZ, 0x1f ;  /* 0x00001fff03037589 */ /* 0x000e2200000e0000 */
[----:B------:R-:W-:Y:S01]  /*0150*/  UMOV UR4, 0x80 ;  /* 0x0000008000047882 */ /* 0x000fe20000000000 */
[----:B------:R-:W-:Y:S01]  /*0160*/  UMOV UR7, 0x180 ;  /* 0x0000018000077882 */ /* 0x000fe20000000000 */
[----:B------:R-:W-:Y:S01]  /*0170*/  VOTEU.ANY UP1, P0 ;  /* 0x00000000003f7886 */ /* 0x000fe20000020100 */
[----:B------:R-:W1:Y:S01]  /*0180*/  @UP0 S2UR UR8, SR_CgaCtaId ;  /* 0x00000000000809c3 */ /* 0x000e620000008800 */
[----:B------:R-:W2:Y:S01]  /*0190*/  SHFL.IDX PT, R2, R0, RZ, 0x1f ;  /* 0x00001fff00027589 */ /* 0x000ea200000e0000 */
[----:B------:R-:W-:Y:S01]  /*01a0*/  @UP0 UMOV UR6, 0x400 ;  /* 0x0000040000060882 */ /* 0x000fe20000000000 */
[----:B------:R-:W-:-:S04]  /*01b0*/  @UP0 UIADD3 UR4, -UR4, 0x100000, URZ ;  /* 0x0010000004040890 */ /* 0x000fc8000fffe13f */
[----:B------:R-:W-:Y:S02]  /*01c0*/  @UP0 USHF.L.U32 UR5, UR4, 0xb, URZ ;  /* 0x0000000b04050899 */ /* 0x000fe4000800063f */
[----:B------:R-:W-:Y:S01]  /*01d0*/  @UP0 USHF.L.U32 UR4, UR4, 0x1, URZ ;  /* 0x0000000104040899 */ /* 0x000fe2000800063f */
[----:B------:R-:W-:Y:S01]  /*01e0*/  VOTEU.ANY UP2, P0 ;  /* 0x00000000003f7886 */ /* 0x000fe20000040100 */
[----:B0-----:R-:W-:Y:S01]  /*01f0*/  R2UR UR9, R3 ;  /* 0x00000000030972ca */ /* 0x001fe200000e0000 */
[----:B-1----:R-:W-:Y:S01]  /*0200*/  @UP0 ULEA UR8, UR8, UR6, 0x18 ;  /* 0x0000000608080291 */ /* 0x002fe2000f8ec03f */
[----:B--2---:R-:W-:Y:S01]  /*0210*/  ISETP.NE.AND P1, PT, R2, RZ, PT ;  /* 0x000000ff0200720c */ /* 0x004fe20003f25270 */
[----:B------:R-:W-:-:S04]  /*0220*/  @UP0 UIADD3 UR6, -UR7, 0x100000, URZ ;  /* 0x0010000007060890 */ /* 0x000fc8000fffe13f */
[----:B------:R-:W-:Y:S02]  /*0230*/  @UP0 USHF.L.U32 UR7, UR6, 0xb, URZ ;  /* 0x0000000b06070899 */ /* 0x000fe4000800063f */
[----:B------:R-:W-:-:S04]  /*0240*/  @UP0 USHF.L.U32 UR6, UR6, 0x1, URZ ;  /* 0x0000000106060899 */ /* 0x000fc8000800063f */
[----:B------:R-:W-:Y:S01]  /*0250*/  UISETP.NE.AND UP0, UPT, UR9, URZ, UPT ;  /* 0x0000003f0900728c */ /* 0x000fe2000bf05270 */
[----:B------:R-:W0:Y:S02]  /*0260*/  FENCE.VIEW.ASYNC.S ;  /* 0x00000000000073c6 */ /* 0x000e240000000000 */
[----:B0-----:R0:W1:Y:S05]  /*0270*/  @UP1 SYNCS.EXCH.64 URZ, [UR8+0x31c00], UR4 ;  /* 0x031c0004083f15b2 */ /* 0x00106a0008000100 */
[----:B------:R0:W2:Y:S01]  /*0280*/  @UP2 SYNCS.EXCH.64 URZ, [UR8+0x31c20], UR6 ;  /* 0x031c2006083f25b2 */ /* 0x0000a20008000100 */
        /* <DEDUP_REMOVED lines=17> */
[----:B------:R3:W0:Y:S02]  /*03a0*/  SYNCS.EXCH.64 URZ, [UR8+0x31c48], UR6 ;  /* 0x031c4806083f75b2 */ /* 0x0006240008000100 */
[----:B---3--:R-:W-:Y:S01]  /*03b0*/  NOP ;  /* 0x0000000000007918 */ /* 0x008fe20000000000 */
.L_x_166:
[----:B------:R-:W3:Y:S01]  /*03c0*/  SHFL.IDX PT, R2, R0, RZ, 0x1f ;  /* 0x00001fff00027589 */ /* 0x000ee200000e0000 */
[----:B------:R-:W-:Y:S01]  /*03d0*/  NOP ;  /* 0x0000000000007918 */ /* 0x000fe20000000000 */
[----:B---3--:R-:W-:-:S13]  /*03e0*/  ISETP.NE.AND P0, PT, R2, RZ, PT ;  /* 0x000000ff0200720c */ /* 0x008fda0003f05270 */
        /* <DEDUP_REMOVED lines=17> */
[----:B------:R3:W0:Y:S02]  /*0500*/  SYNCS.EXCH.64 URZ, [UR8+0x31c68], UR6 ;  /* 0x031c6806083f75b2 */ /* 0x0006240008000100 */
[----:B---3--:R-:W-:Y:S01]  /*0510*/  NOP ;  /* 0x0000000000007918 */ /* 0x008fe20000000000 */
.L_x_167:
[----:B------:R-:W3:Y:S01]  /*0520*/  SHFL.IDX PT, R2, R0, RZ, 0x1f ;  /* 0x00001fff00027589 */ /* 0x000ee200000e0000 */
[----:B------:R-:W-:Y:S01]  /*0530*/  NOP ;  /* 0x0000000000007918 */ /* 0x000fe20000000000 */
[----:B---3--:R-:W-:-:S13]  /*0540*/  ISETP.NE.AND P0, PT, R2, RZ, PT ;  /* 0x000000ff0200720c */ /* 0x008fda0003f05270 */
        /* <DEDUP_REMOVED lines=13> */
[----:B------:R3:W0:Y:S02]  /*0620*/  SYNCS.EXCH.64 URZ, [UR6+0x31c88], UR4 ;  /* 0x031c8804063f75b2 */ /* 0x0006240008000100 */
[----:B---3--:R-:W-:Y:S01]  /*0630*/  NOP ;  /* 0x0000000000007918 */ /* 0x008fe20000000000 */
.L_x_168:
        /* <DEDUP_REMOVED lines=22> */
.L_x_169:
        /* <DEDUP_REMOVED lines=22> */
.L_x_170:
[----:B0-----:R-:W-:Y:S01]  /*0900*/  UMOV UR4, 0x1 ;  /* 0x0000000100047882 */ /* 0x001fe20000000000 */
[----:B------:R-:W-:Y:S01]  /*0910*/  PLOP3.LUT P0, PT, PT, PT, UP0, 0x80, 0x0 ;  /* 0x000000000000781c */ /* 0x000fe20003f0f008 */
[----:B------:R-:W-:Y:S01]  /*0920*/  USEL UR4, UR4, 0x2, !UP0 ;  /* 0x0000000204047887 */ /* 0x000fe2000c000000 */
[----:B------:R-:W-:-:S05]  /*0930*/  NOP ;  /* 0x0000000000007918 */ /* 0x000fca0000000000 */
[----:B------:R-:W-:-:S05]  /*0940*/  IMAD.U32 R2, RZ, RZ, UR4 ;  /* 0x00000004ff027e24 */ /* 0x000fca000f8e00ff */
[----:B------:R0:W-:Y:S01]  /*0950*/  STL [R1+0x50], R2 ;  /* 0x0000500201007387 */ /* 0x0001e20000100800 */
[----:B-12-4-:R-:W-:Y:S06]  /*0960*/  BAR.SYNC.DEFER_BLOCKING 0x0 ;  /* 0x0000000000007b1d */ /* 0x016fec0000010000 */
[----:B------:R-:W-:Y:S05]  /*0970*/  @!P0 BRA `(.L_x_171) ;  /* 0x000000cc007c8947 */ /* 0x000fea0003800000 */
.L_x_172:
[----:B------:R-:W-:-:S08]  /*0980*/  NOP ;  /* 0x0000000000007918 */ /* 0x000fd00000000000 */
[----:B------:R-:W1:Y:S02]  /*0990*/  USETMAXREG.TRY_ALLOC.CTAPOOL UP0, 0xa0 ;  /* 0x000000a0000079c8 */ /* 0x000e640008000600 */
[----:B-1----:R-:W-:-:S13]  /*09a0*/  PLOP3.LUT P0, PT, PT, PT, UP0, 0x80, 0x0 ;  /* 0x000000000000781c */ /* 0x002fda0003f0f008 */
[----:B------:R-:W-:Y:S05]  /*09b0*/  @!P0 BRA `(.L_x_172) ;  /* 0xfffffffc00f08947 */ /* 0x000fea000383ffff */
[----:B0-----:R-:W0:Y:S01]  /*09c0*/  S2R R2, SR_TID.X ;  /* 0x0000000000027919 */ /* 0x001e220000002100 */
[----:B------:R-:W1:Y:S01]  /*09d0*/  S2UR UR4, SR_CgaCtaId ;  /* 0x00000000000479c3 */ /* 0x000e620000008800 */
[----:B------:R-:W-:-:S07]  /*09e0*/  UMOV UR37, 0x400 ;  /* 0x0000040000257882 */ /* 0x000fce0000000000 */
[----:B------:R-:W-:Y:S06]  /*09f0*/  BAR.ARV 0x8, 0x200 ;  /* 0x0208000000007b1d */ /* 0x000fec0000002000 */
[----:B-1----:R-:W-:-:S03]  /*0a00*/  ULEA UR37, UR4, UR37, 0x18 ;  /* 0x0000002504257291 */ /* 0x002fc6000f8ec03f */
[----:B------:R-:W-:Y:S01]  /*0a10*/  ULDC UR4, c[0x0][0xc3c] ;  /* 0x00030f0000047ab9 */ /* 0x000fe20000000800 */
[----:B0-----:R-:W-:-:S04]  /*0a20*/  LOP3.LUT R0, R2, 0xffffff80, RZ, 0xc0, !PT ;  /* 0xffffff8002007812 */ /* 0x001fc800078ec0ff */
[----:B------:R-:W-:-:S13]  /*0a30*/  ISETP.NE.AND P0, PT, R0, 0x80, PT ;  /* 0x000000800000780c */ /* 0x000fda0003f05270 */
[----:B------:R-:W-:Y:S08]  /*0a40*/  @!P0 BAR.ARV 0x9, 0x100 ;  /* 0x0244000000008b1d */ /* 0x000ff00000002000 */
[----:B------:R-:W-:Y:S06]  /*0a50*/  BAR.SYNC.DEFER_BLOCKING 0x5, 0x200 ;  /* 0x0148000000007b1d */ /* 0x000fec0000010000 */
[----:B------:R-:W0:Y:S02]  /*0a60*/  LDS.128 R8, [UR37+0x31cd0] ;  /* 0x031cd025ff087984 */ /* 0x000e240008000c00 */
[----:B------:R-:W-:Y:S06]  /*0a70*/  BAR.ARV 0x4, 0x200 ;  /* 0x0108000000007b1d */ /* 0x000fec0000002000 */
[----:B0-----:R-:W-:-:S13]  /*0a80*/  ISETP.GE.AND P0, PT, R11, UR4, PT ;  /* 0x000000040b007c0c */ /* 0x001fda000bf06270 */
[----:B------:R-:W-:Y:S05]  /*0a90*/  @P0 EXIT ;  /* 0x000000000000094d */ /* 0x000fea0003800000 */
[----:B------:R-:W2:Y:S01]  /*0aa0*/  LDL R3, [R1+0x50] ;  /* 0x0000500001037983 */ /* 0x000ea20000100800 */
[----:B------:R-:W-:Y:S01]  /*0ab0*/  VIADD R15, R2, 0xffffff80 ;  /* 0xffffff80020f7836 */ /* 0x000fe20000000000 */
[----:B------:R-:W-:Y:S01]  /*0ac0*/  R2UR UR6, R9 ;  /* 0x00000000090672ca */ /* 0x000fe200000e0000 */
[----:B------:R-:W-:Y:S01]  /*0ad0*/  UMOV UR39, URZ ;  /* 0x0000003f00277c82 */ /* 0x000fe20008000000 */
[----:B------:R-:W-:Y:S01]  /*0ae0*/  R2UR UR5, R10 ;  /* 0x000000000a0572ca */ /* 0x000fe200000e0000 */
[----:B------:R-:W-:Y:S01]  /*0af0*/  UMOV UR36, URZ ;  /* 0x0000003f00247c82 */ /* 0x000fe20008000000 */
[----:B------:R-:W-:Y:S02]  /*0b00*/  SHF.R.S32.HI R0, RZ, 0x1f, R15 ;  /* 0x0000001fff007819 */ /* 0x000fe4000001140f */
[----:B------:R-:W-:Y:S02]  /*0b10*/  R2UR UR7, R11 ;  /* 0x000000000b0772ca */ /* 0x000fe400000e0000 */
[----:B------:R-:W-:-:S02]  /*0b20*/  LEA.HI R2, R0, R15, RZ, 0x4 ;  /* 0x0000000f00027211 */ /* 0x000fc400078f20ff */
[----:B------:R-:W-:Y:S02]  /*0b30*/  LEA.HI R7, R0, R15, RZ, 0x5 ;  /* 0x0000000f00077211 */ /* 0x000fe400078f28ff */
[----:B------:R-:W-:Y:S02]  /*0b40*/  SHF.R.S32.HI R5, RZ, 0x4, R2 ;  /* 0x00000004ff057819 */ /* 0x000fe40000011402 */
[----:B------:R-:W-:Y:S02]  /*0b50*/  SHF.R.S32.HI R10, RZ, 0x5, R7 ;  /* 0x00000005ff0a7819 */ /* 0x000fe40000011407 */
[----:B------:R-:W-:-:S04]  /*0b60*/  LEA.HI R4, R2, R5, RZ, 0x1 ;  /* 0x0000000502047211 */ /* 0x000fc800078f08ff */
[----:B------:R-:W-:-:S05]  /*0b70*/  LOP3.LUT R6, R4, 0x1ffffffe, RZ, 0xc0, !PT ;  /* 0x1ffffffe04067812 */ /* 0x000fca00078ec0ff */
[----:B------:R-:W-:Y:S01]  /*0b80*/  IMAD.IADD R6, R5, 0x1, -R6 ;  /* 0x0000000105067824 */ /* 0x000fe200078e0a06 */
[----:B--2---:R-:W-:Y:S02]  /*0b90*/  R2UR UR4, R3 ;  /* 0x00000000030472ca */ /* 0x004fe400000e0000 */
[----:B------:R-:W-:Y:S02]  /*0ba0*/  LOP3.LUT R3, R2, 0xfffffff0, RZ, 0xc0, !PT ;  /* 0xfffffff002037812 */ /* 0x000fe400078ec0ff */
[CC--:B------:R-:W-:Y:S02]  /*0bb0*/  LEA.HI R2, R0.reuse, R15.reuse, RZ, 0x7 ;  /* 0x0000000f00027211 */ /* 0x0c0fe400078f38ff */
[----:B------:R-:W-:Y:S01]  /*0bc0*/  LEA.HI R0, R0, R15, RZ, 0x2 ;  /* 0x0000000f00007211 */ /* 0x000fe200078f10ff */
[C---:B------:R-:W-:Y:S01]  /*0bd0*/  IMAD.IADD R3, R15.reuse, 0x1, -R3 ;  /* 0x000000010f037824 */ /* 0x040fe200078e0a03 */
[----:B------:R-:W-:Y:S02]  /*0be0*/  LOP3.LUT R8, R2, 0xffffff80, RZ, 0xc0, !PT ;  /* 0xffffff8002087812 */ /* 0x000fe400078ec0ff */
[----:B------:R-:W-:Y:S01]  /*0bf0*/  SHF.R.S32.HI R16, RZ, 0x7, R2 ;  /* 0x00000007ff107819 */ /* 0x000fe20000011402 */
[--C-:B------:R-:W-:Y:S01]  /*0c00*/  IMAD R12, R10, 0x10, R3.reuse ;  /* 0x000000100a0c7824 */ /* 0x100fe200078e0203 */
[----:B------:R-:W-:Y:S01]  /*0c10*/  SHF.R.S32.HI R4, RZ, 0x1f, R3 ;  /* 0x0000001fff047819 */ /* 0x000fe20000011403 */
[----:B------:R-:W-:Y:S01]  /*0c20*/  IMAD.IADD R14, R15, 0x1, -R8 ;  /* 0x000000010f0e7824 */ /* 0x000fe200078e0a08 */
[----:B------:R-:W-:Y:S01]  /*0c30*/  ULOP3.LUT UR8, UR4, 0x1, URZ, 0xfc, !UPT ;  /* 0x0000000104087892 */ /* 0x000fe2000f8efc3f */
[----:B------:R-:W-:Y:S01]  /*0c40*/  IMAD.HI R2, R16, 0x55555556, RZ ;  /* 0x5555555610027827 */ /* 0x000fe200078e02ff */
[CC--:B------:R-:W-:Y:S01]  /*0c50*/  LEA.HI R5, R4.reuse, R3.reuse, RZ, 0x3 ;  /* 0x0000000304057211 */ /* 0x0c0fe200078f18ff */
[----:B------:R-:W-:Y:S01]  /*0c60*/  UMOV UR4, URZ ;  /* 0x0000003f00047c82 */ /* 0x000fe20008000000 */
[----:B------:R-:W-:-:S02]  /*0c70*/  LEA.HI R4, R4, R3, RZ, 0x2 ;  /* 0x0000000304047211 */ /* 0x000fc400078f10ff */
[----:B------:R-:W-:Y:S01]  /*0c80*/  SHF.R.S32.HI R9, RZ, 0x1f, R14 ;  /* 0x0000001fff097819 */ /* 0x000fe2000001140e */
[----:B------:R-:W-:Y:S01]  /*0c90*/  IMAD.SHL.U32 R5, R5, 0x10, RZ ;  /* 0x0000001005057824 */ /* 0x000fe200078e00ff */
[----:B------:R-:W-:Y:S02]  /*0ca0*/  LOP3.LUT R8, R4, 0x7fffffc, RZ, 0xc0, !PT ;  /* 0x07fffffc04087812 */ /* 0x000fe400078ec0ff */
[----:B------:R-:W-:Y:S02]  /*0cb0*/  LEA.HI R11, R9, R14, RZ, 0x2 ;  /* 0x0000000e090b7211 */ /* 0x000fe400078f10ff */
[----:B------:R-:W-:Y:S01]  /*0cc0*/  LOP3.LUT R5, R5, 0x7fffff80, RZ, 0xc0, !PT ;  /* 0x7fffff8005057812 */ /* 0x000fe200078ec0ff */
[----:B------:R-:W-:Y:S01]  /*0cd0*/  IMAD.IADD R8, R3, 0x1, -R8 ;  /* 0x0000000103087824 */ /* 0x000fe200078e0a08 */
[----:B------:R-:W-:Y:S02]  /*0ce0*/  SHF.R.S32.HI R4, RZ, 0x2, R4 ;  /* 0x00000002ff047819 */ /* 0x000fe40000011404 */
[----:B------:R-:W-:Y:S01]  /*0cf0*/  SHF.R.S32.HI R3, RZ, 0x1f, R11 ;  /* 0x0000001fff037819 */ /* 0x000fe2000001140b */
[----:B------:R-:W-:Y:S01]  /*0d00*/  IMAD R5, R10, 0x100, R5 ;  /* 0x000001000a057824 */ /* 0x000fe200078e0205 */
[----:B------:R-:W-:Y:S01]  /*0d10*/  SHF.R.S32.HI R10, RZ, 0x2, R11 ;  /* 0x00000002ff0a7819 */ /* 0x000fe2000001140b */
[----:B------:R-:W-:Y:S01]  /*0d20*/  IMAD.SHL.U32 R4, R4, 0x40, RZ ;  /* 0x0000004004047824 */ /* 0x000fe200078e00ff */
[----:B------:R-:W-:Y:S01]  /*0d30*/  LOP3.LUT R11, R11, 0x7ffffffc, RZ, 0xc0, !PT ;  /* 0x7ffffffc0b0b7812 */ /* 0x000fe200078ec0ff */
[----:B------:R-:W-:Y:S01]  /*0d40*/  IMAD R7, R8, 0x10, R5 ;  /* 0x0000001008077824 */ /* 0x000fe200078e0205 */
[----:B------:R-:W-:Y:S01]  /*0d50*/  LEA.HI R5, R3, R10, RZ, 0x3 ;  /* 0x0000000a03057211 */ /* 0x000fe200078f18ff */
[----:B------:R-:W-:Y:S01]  /*0d60*/  IMAD.SHL.U32 R3, R6, 0x8, RZ ;  /* 0x0000000806037824 */ /* 0x000fe200078e00ff */
[----:B------:R-:W-:Y:S01]  /*0d70*/  LOP3.LUT R4, R4, 0x40, RZ, 0xc0, !PT ;  /* 0x0000004004047812 */ /* 0x000fe200078ec0ff */
[----:B------:R-:W-:Y:S01]  /*0d80*/  IMAD.IADD R11, R14, 0x1, -R11 ;  /* 0x000000010e0b7824 */ /* 0x000fe200078e0a0b */
[----:B------:R-:W-:-:S02]  /*0d90*/  LEA.HI R6, R2, R2, RZ, 0x1 ;  /* 0x0000000202067211 */ /* 0x000fc400078f08ff */
[----:B------:R-:W-:Y:S01]  /*0da0*/  LOP3.LUT R13, R5, 0xfffffff8, RZ, 0xc0, !PT ;  /* 0xfffffff8050d7812 */ /* 0x000fe200078ec0ff */
[----:B------:R-:W-:Y:S01]  /*0db0*/  IMAD.SHL.U32 R157, R11, 0x2, RZ ;  /* 0x000000020b9d7824 */ /* 0x000fe200078e00ff */
[--C-:B------:R-:W-:Y:S01]  /*0dc0*/  LOP3.LUT R2, R4, 0x8, R3.reuse, 0xf8, !PT ;  /* 0x0000000804027812 */ /* 0x100fe200078ef803 */
[----:B------:R-:W-:Y:S01]  /*0dd0*/  IMAD.U32 R3, R12, 0x20, R3 ;  /* 0x000000200c037824 */ /* 0x000fe200078e0003 */
[----:B------:R-:W-:Y:S01]  /*0de0*/  SHF.R.U32.HI R5, RZ, 0x3, R4 ;  /* 0x00000003ff057819 */ /* 0x000fe20000011604 */
[----:B------:R-:W-:Y:S01]  /*0df0*/  IMAD.IADD R10, R10, 0x1, -R13 ;  /* 0x000000010a0a7824 */ /* 0x000fe200078e0a0d */
[----:B------:R-:W-:Y:S01]  /*0e00*/  LOP3.LUT R4, R0, 0xfffffffc, RZ, 0xc0, !PT ;  /* 0xfffffffc00047812 */ /* 0x000fe200078ec0ff */
[----:B------:R-:W-:Y:S01]  /*0e10*/  VIADD R155, R157, 0x8 ;  /* 0x000000089d9b7836 */ /* 0x000fe20000000000 */
[----:B------:R-:W-:Y:S01]  /*0e20*/  LEA.HI R9, R9, R14, RZ, 0x5 ;  /* 0x0000000e09097211 */ /* 0x000fe200078f28ff */
[----:B------:R0:W-:Y:S01]  /*0e30*/  STL [R1+0x48], R3 ;  /* 0x0000480301007387 */ /* 0x0001e20000100800 */
[----:B------:R-:W-:Y:S01]  /*0e40*/  LOP3.LUT R2, R2, R5, RZ, 0x3c, !PT ;  /* 0x0000000502027212 */ /* 0x000fe200078e3cff */
[----:B------:R-:W-:Y:S01]  /*0e50*/  IMAD.IADD R4, R15, 0x1, -R4 ;  /* 0x000000010f047824 */ /* 0x000fe200078e0a04 */
[----:B------:R-:W-:Y:S01]  /*0e60*/  SHF.R.S32.HI R9, RZ, 0x5, R9 ;  /* 0x00000005ff097819 */ /* 0x000fe20000011409 */
[----:B------:R-:W-:Y:S01]  /*0e70*/  IMAD R6, R6, -0x3, R16 ;  /* 0xfffffffd06067824 */ /* 0x000fe200078e0210 */
[----:B------:R-:W-:Y:S01]  /*0e80*/  SHF.R.S32.HI R0, RZ, 0x2, R0 ;  /* 0x00000002ff007819 */ /* 0x000fe20000011400 */
[----:B------:R-:W-:-:S02]  /*0e90*/  IMAD.SHL.U32 R18, R4, 0x8, RZ ;  /* 0x0000000804127824 */ /* 0x000fc400078e00ff */
[----:B------:R-:W-:Y:S01]  /*0ea0*/  IMAD R9, R9, 0x10, R10 ;  /* 0x0000001009097824 */ /* 0x000fe200078e020a */
[----:B0-----:R-:W-:Y:S01]  /*0eb0*/  LEA.HI R3, R4, R4, RZ, 0x1 ;  /* 0x0000000404037211 */ /* 0x001fe200078f08ff */
[----:B------:R-:W-:Y:S02]  /*0ec0*/  VIADD R144, R18, 0x40 ;  /* 0x0000004012907836 */ /* 0x000fe40000000000 */
[----:B------:R-:W-:Y:S01]  /*0ed0*/  VIADD R152, R157, 0x20 ;  /* 0x000000209d987836 */ /* 0x000fe20000000000 */
[----:B------:R-:W-:Y:S01]  /*0ee0*/  LOP3.LUT R3, R3, 0x1ffffffe, RZ, 0xc0, !PT ;  /* 0x1ffffffe03037812 */ /* 0x000fe200078ec0ff */
[C---:B------:R-:W-:Y:S01]  /*0ef0*/  VIADD R149, R157.reuse, 0x38 ;  /* 0x000000389d957836 */ /* 0x040fe20000000000 */
[----:B------:R-:W-:Y:S01]  /*0f00*/  SHF.R.S32.HI R0, RZ, 0x1f, R144 ;  /* 0x0000001fff007819 */ /* 0x000fe20000011490 */
[----:B------:R-:W-:Y:S01]  /*0f10*/  VIADD R146, R157, 0x50 ;  /* 0x000000509d927836 */ /* 0x000fe20000000000 */
[----:B------:R-:W-:Y:S01]  /*0f20*/  SHF.R.S32.HI R0, RZ, 0x1f, R155 ;  /* 0x0000001fff007819 */ /* 0x000fe2000001149b */
[----:B------:R-:W-:Y:S01]  /*0f30*/  IMAD R5, R6, 0x40, R9 ;  /* 0x0000004006057824 */ /* 0x000fe200078e0209 */
[----:B------:R-:W-:Y:S01]  /*0f40*/  SHF.R.S32.HI R0, RZ, 0x1f, R152 ;  /* 0x0000001fff007819 */ /* 0x000fe20000011498 */
[----:B------:R-:W-:Y:S01]  /*0f50*/  IMAD.IADD R3, R4, 0x1, -R3 ;  /* 0x0000000104037824 */ /* 0x000fe200078e0a03 */
[----:B------:R-:W-:Y:S01]  /*0f60*/  SHF.R.S32.HI R0, RZ, 0x1f, R149 ;  /* 0x0000001fff007819 */ /* 0x000fe20000011495 */
[----:B------:R-:W-:Y:S01]  /*0f70*/  IMAD.IADD R2, R2, 0x1, R7 ;  /* 0x0000000102027824 */ /* 0x000fe200078e0207 */
[----:B------:R-:W-:Y:S01]  /*0f80*/  SHF.R.S32.HI R0, RZ, 0x1f, R146 ;  /* 0x0000001fff007819 */ /* 0x000fe20000011492 */
[----:B------:R-:W-:Y:S01]  /*0f90*/  IMAD.U32 R7, RZ, RZ, UR8 ;  /* 0x00000008ff077e24 */ /* 0x000fe2000f8e00ff */
[----:B------:R-:W-:Y:S01]  /*0fa0*/  STL [R1+0x40], R5 ;  /* 0x0000400501007387 */ /* 0x000fe20000100800 */
[----:B------:R-:W-:Y:S01]  /*0fb0*/  IMAD.U32 R6, RZ, RZ, UR4 ;  /* 0x00000004ff067e24 */ /* 0x000fe2000f8e00ff */
[----:B------:R-:W-:Y:S01]  /*0fc0*/  LEA R2, R2, UR37, 0x1 ;  /* 0x0000002502027c11 */ /* 0x000fe2000f8e08ff */
[----:B------:R-:W-:Y:S01]  /*0fd0*/  IMAD R0, R3, 0x8, R5 ;  /* 0x0000000803007824 */ /* 0x000fe200078e0205 */
[----:B------:R-:W-:Y:S01]  /*0fe0*/  STL [R1+0x4c], R7 ;  /* 0x00004c0701007387 */ /* 0x000fe20000100800 */
[----:B------:R-:W-:-:S02]  /*0ff0*/  VIADD R22, R18, 0x20 ;  /* 0x0000002012167836 */ /* 0x000fc40000000000 */
[C---:B------:R-:W-:Y:S01]  /*1000*/  VIADD R154, R157.reuse, 0x10 ;  /* 0x000000109d9a7836 */ /* 0x040fe20000000000 */
[----:B------:R0:W-:Y:S01]  /*1010*/  STL [R1+0x10], R6 ;  /* 0x0000100601007387 */ /* 0x0001e20000100800 */
[C---:B------:R-:W-:Y:S01]  /*1020*/  VIADD R153, R157.reuse, 0x18 ;  /* 0x000000189d997836 */ /* 0x040fe20000000000 */
[----:B------:R-:W-:Y:S01]  /*1030*/  SHF.R.S32.HI R4, RZ, 0x1f, R22 ;  /* 0x0000001fff047819 */ /* 0x000fe20000011416 */
[C---:B------:R-:W-:Y:S01]  /*1040*/  VIADD R151, R157.reuse, 0x28 ;  /* 0x000000289d977836 */ /* 0x040fe20000000000 */
[----:B------:R1:W-:Y:S01]  /*1050*/  STL [R1+0x44], R0 ;  /* 0x0000440001007387 */ /* 0x0003e20000100800 */
[C---:B------:R-:W-:Y:S01]  /*1060*/  VIADD R150, R157.reuse, 0x30 ;  /* 0x000000309d967836 */ /* 0x040fe20000000000 */
[----:B------:R-:W-:Y:S01]  /*1070*/  SHF.R.S32.HI R4, RZ, 0x1f, R154 ;  /* 0x0000001fff047819 */ /* 0x000fe2000001149a */
[C---:B------:R-:W-:Y:S01]  /*1080*/  VIADD R148, R157.reuse, 0x40 ;  /* 0x000000409d947836 */ /* 0x040fe20000000000 */
[----:B------:R-:W-:Y:S01]  /*1090*/  SHF.R.S32.HI R4, RZ, 0x1f, R151 ;  /* 0x0000001fff047819 */ /* 0x000fe20000011497 */
[C---:B------:R-:W-:Y:S01]  /*10a0*/  VIADD R147, R157.reuse, 0x48 ;  /* 0x000000489d937836 */ /* 0x040fe20000000000 */
[----:B0-----:R-:W-:Y:S01]  /*10b0*/  SHF.R.S32.HI R6, RZ, 0x1f, R153 ;  /* 0x0000001fff067819 */ /* 0x001fe20000011499 */
[----:B------:R-:W-:Y:S01]  /*10c0*/  VIADD R145, R157, 0x58 ;  /* 0x000000589d917836 */ /* 0x000fe20000000000 */
[----:B------:R-:W-:-:S02]  /*10d0*/  SHF.R.S32.HI R6, RZ, 0x1f, R150 ;  /* 0x0000001fff067819 */ /* 0x000fc40000011496 */
[----:B------:R-:W-:Y:S02]  /*10e0*/  SHF.R.S32.HI R4, RZ, 0x1f, R148 ;  /* 0x0000001fff047819 */ /* 0x000fe40000011494 */
[----:B------:R-:W-:Y:S02]  /*10f0*/  SHF.R.S32.HI R6, RZ, 0x1f, R147 ;  /* 0x0000001fff067819 */ /* 0x000fe40000011493 */
[----:B-1----:R-:W-:-:S07]  /*1100*/  SHF.R.S32.HI R4, RZ, 0x1f, R145 ;  /* 0x0000001fff047819 */ /* 0x002fce0000011491 */
.L_x_210:
[----:B------:R-:W-:Y:S01]  /*1110*/  ULDC.64 UR8, c[0x0][0xc88] ;  /* 0x0003220000087ab9 */ /* 0x000fe20000000a00 */
[----:B------:R-:W-:Y:S01]  /*1120*/  ULDC.64 UR12, c[0x0][0x208] ;  /* 0x00008200000c7ab9 */ /* 0x000fe20000000a00 */
[----:B------:R-:W-:Y:S01]  /*1130*/  UIMAD.WIDE UR8, UR7, 0x4, UR8 ;  /* 0x00000004070878a5 */ /* 0x000fe2000f8e0208 */
[----:B------:R-:W-:Y:S02]  /*1140*/  ULDC.64 UR10, c[0x0][0xa20] ;  /* 0x00028800000a7ab9 */ /* 0x000fe40000000a00 */
[----:B------:R-:W-:-:S03]  /*1150*/  ULDC UR7, c[0x0][0x2f0] ;  /* 0x0000bc0000077ab9 */ /* 0x000fc60000000800 */
[----:B012---:R-:W-:Y:S02]  /*1160*/  IMAD.U32 R4, RZ, RZ, UR8 ;  /* 0x00000008ff047e24 */ /* 0x007fe4000f8e00ff */
[----:B----4-:R-:W-:Y:S01]  /*1170*/  IMAD.U32 R5, RZ, RZ, UR9 ;  /* 0x00000009ff057e24 */ /* 0x010fe2000f8e00ff */
[----:B------:R-:W-:-:S04]  /*1180*/  ULDC.64 UR8, c[0x0][0xa28] ;  /* 0x00028a0000087ab9 */ /* 0x000fc80000000a00 */
[----:B------:R-:W2:Y:S01]  /*1190*/  LDG.E R4, desc[UR12][R4.64] ;  /* 0x0000000c04047981 */ /* 0x000ea2000c1e1900 */
[----:B------:R-:W-:Y:S02]  /*11a0*/  UISETP.NE.U32.AND UP0, UPT, UR8, URZ, UPT ;  /* 0x0000003f0800728c */ /* 0x000fe4000bf05070 */
[----:B------:R-:W-:Y:S02]  /*11b0*/  UISETP.NE.U32.AND UP1, UPT, UR10, URZ, UPT ;  /* 0x0000003f0a00728c */ /* 0x000fe4000bf25070 */
[----:B------:R-:W-:Y:S02]  /*11c0*/  UISETP.NE.AND.EX UP0, UPT, UR9, URZ, UPT, UP0 ;  /* 0x0000003f0900728c */ /* 0x000fe4000bf05300 */
[----:B------:R-:W-:-:S04]  /*11d0*/  UISETP.NE.AND.EX UP1, UPT, UR11, URZ, UPT, UP1 ;  /* 0x0000003f0b00728c */ /* 0x000fc8000bf25310 */
[----:B------:R-:W-:Y:S02]  /*11e0*/  PLOP3.LUT P0, PT, PT, PT, UP0, 0x80, 0x0 ;  /* 0x000000000000781c */ /* 0x000fe40003f0f008 */
[----:B------:R-:W-:Y:S02]  /*11f0*/  PLOP3.LUT P1, PT, PT, PT, UP1, 0x80, 0x0 ;  /* 0x000000000000781c */ /* 0x000fe40003f2f018 */
[----:B--2---:R-:W-:-:S13]  /*1200*/  R2UR UR4, R4 ;  /* 0x00000000040472ca */ /* 0x004fda00000e0000 */
[----:B------:R-:W-:Y:S02]  /*1210*/  USHF.R.S32.HI UR14, URZ, 0x1f, UR4 ;  /* 0x0000001f3f0e7899 */ /* 0x000fe40008011404 */
[----:B-----5:R-:W-:Y:S01]  /*1220*/  IMAD.U32 R0, RZ, RZ, UR4 ;  /* 0x00000004ff007e24 */ /* 0x020fe2000f8e00ff */
[----:B------:R-:W-:-:S04]  /*1230*/  @UP0 ULEA UR8, UP2, UR4, UR8, 0x2 ;  /* 0x0000000804080291 */ /* 0x000fc8000f84103f */
[----:B------:R-:W-:Y:S02]  /*1240*/  @UP0 ULEA.HI.X UR9, UR4, UR9, UR14, 0x2, UP2 ;  /* 0x0000000904090291 */ /* 0x000fe400090f140e */
[----:B------:R-:W-:Y:S01]  /*1250*/  IMAD.U32 R3, RZ, RZ, UR14 ;  /* 0x0000000eff037e24 */ /* 0x000fe2000f8e00ff */
[----:B------:R-:W-:Y:S01]  /*1260*/  @UP1 ULEA UR10, UP0, UR4, UR10, 0x2 ;  /* 0x0000000a040a1291 */ /* 0x000fe2000f80103f */
[----:B------:R-:W-:Y:S01]  /*1270*/  IMAD.U32 R4, RZ, RZ, UR8 ;  /* 0x00000008ff047e24 */ /* 0x000fe2000f8e00ff */
[----:B------:R-:W-:Y:S02]  /*1280*/  STL [R1+0xc], R0 ;  /* 0x00000c0001007387 */ /* 0x000fe40000100800 */
[----:B------:R-:W-:Y:S01]  /*1290*/  @UP1 ULEA.HI.X UR11, UR4, UR11, UR14, 0x2, UP0 ;  /* 0x0000000b040b1291 */ /* 0x000fe200080f140e */
[----:B------:R-:W-:Y:S01]  /*12a0*/  IMAD.U32 R5, RZ, RZ, UR9 ;  /* 0x00000009ff057e24 */ /* 0x000fe2000f8e00ff */
[----:B------:R0:W-:Y:S01]  /*12b0*/  STL [R1+0x14], R3 ;  /* 0x0000140301007387 */ /* 0x0001e20000100800 */
[----:B------:R-:W-:Y:S01]  /*12c0*/  IMAD.U32 R6, RZ, RZ, UR10 ;  /* 0x0000000aff067e24 */ /* 0x000fe2000f8e00ff */
[----:B------:R-:W-:Y:S01]  /*12d0*/  ULDC.64 UR8, c[0x0][0x418] ;  /* 0x0001060000087ab9 */ /* 0x000fe20000000a00 */
[----:B------:R-:W-:Y:S01]  /*12e0*/  ULDC UR4, c[0x0][0x424] ;  /* 0x0001090000047ab9 */ /* 0x000fe20000000800 */
[----:B---3--:R-:W-:Y:S01]  /*12f0*/  IMAD.U32 R7, RZ, RZ, UR11 ;  /* 0x0000000bff077e24 */ /* 0x008fe2000f8e00ff */
[----:B------:R-:W2:Y:S04]  /*1300*/  @P0 LDG.E R4, desc[UR12][R4.64] ;  /* 0x0000000c04040981 */ /* 0x000ea8000c1e1900 */
[----:B------:R-:W3:Y:S01]  /*1310*/  @P1 LDG.E R6, desc[UR12][R6.64] ;  /* 0x0000000c06061981 */ /* 0x000ee2000c1e1900 */
[----:B0-----:R-:W-:Y:S01]  /*1320*/  IMAD.U32 R3, RZ, RZ, UR6 ;  /* 0x00000006ff037e24 */ /* 0x001fe2000f8e00ff */
[----:B------:R-:W-:-:S02]  /*1330*/  UISETP.NE.U32.AND UP0, UPT, UR8, URZ, UPT ;  /* 0x0000003f0800728c */ /* 0x000fc4000bf05070 */
[----:B------:R-:W-:Y:S02]  /*1340*/  ULOP3.LUT UR6, UR5, 0xffff, URZ, 0xc0, !UPT ;  /* 0x0000ffff05067892 */ /* 0x000fe4000f8ec03f */
[----:B------:R0:W-:Y:S01]  /*1350*/  STL [R1+0x4], R3 ;  /* 0x0000040301007387 */ /* 0x0001e20000100800 */
[----:B------:R-:W-:Y:S01]  /*1360*/  UISETP.NE.AND.EX UP0, UPT, UR9, URZ, UPT, UP0 ;  /* 0x0000003f0900728c */ /* 0x000fe2000bf05300 */
[----:B------:R-:W-:Y:S02]  /*1370*/  UMOV UR38, URZ ;  /* 0x0000003f00267c82 */ /* 0x000fe40008000000 */
[----:B------:R-:W-:Y:S01]  /*1380*/  IMAD.U32 R156, RZ, RZ, UR6 ;  /* 0x00000006ff9c7e24 */ /* 0x000fe2000f8e00ff */
[----:B------:R-:W-:Y:S02]  /*1390*/  USEL UR4, UR4, 0x1, UP0 ;  /* 0x0000000104047887 */ /* 0x000fe40008000000 */
[----:B------:R-:W-:Y:S02]  /*13a0*/  ULOP3.LUT UR6, UR5, 0xff0000, URZ, 0xc0, !UPT ;  /* 0x00ff000005067892 */ /* 0x000fe4000f8ec03f */
[----:B------:R-:W-:-:S02]  /*13b0*/  UIMAD UR4, UR4, UR7, URZ ;  /* 0x00000007040472a4 */ /* 0x000fc4000f8e023f */
[----:B------:R-:W-:Y:S01]  /*13c0*/  ULOP3.LUT UR7, UR5, 0xff000000, URZ, 0xc0, !UPT ;  /* 0xff00000005077892 */ /* 0x000fe2000f8ec03f */
[----:B--2---:R-:W-:-:S04]  /*13d0*/  @P0 R2UR UR38, R4 ;  /* 0x00000000042602ca */ /* 0x004fc800000e0000 */
[----:B---3--:R-:W-:Y:S01]  /*13e0*/  @P1 R2UR UR4, R6 ;  /* 0x00000000060412ca */ /* 0x008fe200000e0000 */
[----:B0-----:R-:W-:-:S14]  /*13f0*/  @P1 BRA `(.L_x_173) ;  /* 0x00000000003c1947 */ /* 0x001fdc0003800000 */
[----:B------:R-:W-:Y:S02]  /*1400*/  ULDC.64 UR8, c[0x0][0xa08] ;  /* 0x0002820000087ab9 */ /* 0x000fe40000000a00 */
[----:B------:R-:W-:-:S04]  /*1410*/  ISETP.NE.U32.AND P0, PT, RZ, UR8, PT ;  /* 0x00000008ff007c0c */ /* 0x000fc8000bf05070 */
[----:B------:R-:W-:-:S13]  /*1420*/  ISETP.NE.AND.EX P0, PT, RZ, UR9, PT, P0 ;  /* 0x00000009ff007c0c */ /* 0x000fda000bf05300 */
[----:B------:R-:W-:Y:S05]  /*1430*/  @!P0 BRA `(.L_x_173) ;  /* 0x00000000002c8947 */ /* 0x000fea0003800000 */
[----:B------:R-:W-:Y:S01]  /*1440*/  R2UR UR10, R0 ;  /* 0x00000000000a72ca */ /* 0x000fe200000e0000 */
[----:B------:R-:W-:Y:S01]  /*1450*/  ULDC.64 UR4, c[0x0][0xa08] ;  /* 0x0002820000047ab9 */ /* 0x000fe20000000a00 */
[----:B------:R-:W-:-:S11]  /*1460*/  ULDC.64 UR8, c[0x0][0x208] ;  /* 0x0000820000087ab9 */ /* 0x000fd60000000a00 */
[----:B------:R-:W-:-:S06]  /*1470*/  UIMAD.WIDE UR4, UR10, 0x4, UR4 ;  /* 0x000000040a0478a5 */ /* 0x000fcc000f8e0204 */
[----:B------:R-:W-:Y:S02]  /*1480*/  IMAD.U32 R4, RZ, RZ, UR4 ;  /* 0x00000004ff047e24 */ /* 0x000fe4000f8e00ff */
[----:B------:R-:W-:-:S05]  /*1490*/  IMAD.U32 R5, RZ, RZ, UR5 ;  /* 0x00000005ff057e24 */ /* 0x000fca000f8e00ff */
[----:B------:R-:W2:Y:S04]  /*14a0*/  LDG.E R3, desc[UR8][R4.64] ;  /* 0x0000000804037981 */ /* 0x000ea8000c1e1900 */
[----:B------:R-:W3:Y:S01]  /*14b0*/  LDG.E R0, desc[UR8][R4.64+0x4] ;  /* 0x0000040804007981 */ /* 0x000ee2000c1e1900 */
[----:B--2---:R-:W-:Y:S02]  /*14c0*/  R2UR UR4, R3 ;  /* 0x00000000030472ca */ /* 0x004fe400000e0000 */
[----:B---3--:R-:W-:-:S13]  /*14d0*/  R2UR UR5, R0 ;  /* 0x00000000000572ca */ /* 0x008fda00000e0000 */
[----:B------:R-:W-:-:S12]  /*14e0*/  UIADD3 UR4, -UR4, UR5, URZ ;  /* 0x0000000504047290 */ /* 0x000fd8000fffe13f */
.L_x_173:
[----:B------:R-:W-:Y:S02]  /*14f0*/  UIADD3 UR38, -UR38, UR4, URZ ;  /* 0x0000000426267290 */ /* 0x000fe4000fffe13f */
[----:B------:R-:W-:Y:S02]  /*1500*/  USHF.R.U32.HI UR7, URZ, 0x8, UR7 ;  /* 0x000000083f077899 */ /* 0x000fe40008011607 */
[----:B------:R-:W-:Y:S02]  /*1510*/  UISETP.GE.AND UP0, UPT, UR38, 0x1, UPT ;  /* 0x000000012600788c */ /* 0x000fe4000bf06270 */
[----:B------:R-:W-:Y:S02]  /*1520*/  UIADD3 UR4, UR38, 0x8f, URZ ;  /* 0x0000008f26047890 */ /* 0x000fe4000fffe03f */
[----:B------:R-:W-:Y:S02]  /*1530*/  ULEA.HI UR7, UR6, UR7, URZ, 0x10 ;  /* 0x0000000706077291 */ /* 0x000fe4000f8f803f */
[----:B------:R-:W-:Y:S01]  /*1540*/  PLOP3.LUT P0, PT, PT, PT, UP0, 0x80, 0x0 ;  /* 0x000000000000781c */ /* 0x000fe20003f0f008 */
[----:B------:R-:W-:-:S02]  /*1550*/  UIMAD.WIDE UR4, UR4, 0x38e38e39, URZ ;  /* 0x38e38e39040478a5 */ /* 0x000fc4000f8e023f */
[----:B------:R-:W-:Y:S02]  /*1560*/  ULOP3.LUT UR8, UR7, 0xff, URZ, 0xc0, !UPT ;  /* 0x000000ff07087892 */ /* 0x000fe4000f8ec03f */
[----:B------:R-:W-:Y:S02]  /*1570*/  USHF.R.U32.HI UR7, URZ, 0x10, UR7 ;  /* 0x000000103f077899 */ /* 0x000fe40008011607 */
[----:B------:R-:W-:Y:S02]  /*1580*/  USHF.R.U32.HI UR6, URZ, 0x1f, UR5 ;  /* 0x0000001f3f067899 */ /* 0x000fe40008011605 */
[----:B------:R-:W-:Y:S01]  /*1590*/  IMAD.U32 R23, RZ, RZ, UR8 ;  /* 0x00000008ff177e24 */ /* 0x000fe2000f8e00ff */
[----:B------:R-:W-:Y:S01]  /*15a0*/  UMOV UR4, URZ ;  /* 0x0000003f00047c82 */ /* 0x000fe20008000000 */
[----:B------:R-:W-:Y:S01]  /*15b0*/  ULEA.HI.SX32 UR9, UR5, UR6, 0x1b ;  /* 0x0000000605097291 */ /* 0x000fe2000f8fda3f */
[----:B------:R-:W-:Y:S01]  /*15c0*/  IMAD.U32 R19, RZ, RZ, UR7 ;  /* 0x00000007ff137e24 */ /* 0x000fe2000f8e00ff */
[----:B------:R-:W-:Y:S10]  /*15d0*/  @!P0 BRA `(.L_x_174) ;  /* 0x0000000000948947 */ /* 0x000ff40003800000 */
[----:B------:R-:W-:Y:S01]  /*15e0*/  R2UR UR5, R19 ;  /* 0x00000000130572ca */ /* 0x000fe200000e0000 */
[----:B------:R-:W-:-:S12]  /*15f0*/  ULDC UR4, c[0x0][0x9f0] ;  /* 0x00027c0000047ab9 */ /* 0x000fd80000000800 */
[----:B------:R-:W-:-:S04]  /*1600*/  UISETP.NE.AND UP0, UPT, UR5, URZ, UPT ;  /* 0x0000003f0500728c */ /* 0x000fc8000bf05270 */
[----:B------:R-:W-:-:S03]  /*1610*/  USEL UR10, UR5, UR4, UP0 ;  /* 0x00000004050a7287 */ /* 0x000fc60008000000 */
[----:B------:R-:W-:Y:S01]  /*1620*/  UMOV UR4, URZ ;  /* 0x0000003f00047c82 */ /* 0x000fe20008000000 */
[----:B------:R-:W-:Y:S02]  /*1630*/  UIADD3 UR6, UR9, -0x1, UR10 ;  /* 0xffffffff09067890 */ /* 0x000fe4000fffe00a */
[----:B------:R-:W-:-:S04]  /*1640*/  IMAD.U32 R4, RZ, RZ, UR10 ;  /* 0x0000000aff047e24 */ /* 0x000fc8000f8e00ff */
[----:B------:R-:W-:Y:S01]  /*1650*/  IMAD.U32 R5, RZ, RZ, UR6 ;  /* 0x00000006ff057e24 */ /* 0x000fe2000f8e00ff */
[-C--:B------:R-:W-:Y:S01]  /*1660*/  IABS R0, R4.reuse ;  /* 0x0000000400007213 */ /* 0x080fe20000000000 */
[----:B------:R-:W-:Y:S01]  /*1670*/  ULOP3.LUT UR6, UR6, UR10, URZ, 0x3c, !UPT ;  /* 0x0000000a06067292 */ /* 0x000fe2000f8e3c3f */
[----:B------:R-:W-:Y:S02]  /*1680*/  IABS R6, R4 ;  /* 0x0000000400067213 */ /* 0x000fe40000000000 */
[----:B------:R-:W-:Y:S02]  /*1690*/  R2UR UR11, R0 ;  /* 0x00000000000b72ca */ /* 0x000fe400000e0000 */
[----:B------:R-:W-:-:S05]  /*16a0*/  IABS R5, R5 ;  /* 0x0000000500057213 */ /* 0x000fca0000000000 */
[----:B------:R-:W-:-:S05]  /*16b0*/  IMAD.MOV.U32 R4, RZ, RZ, R5 ;  /* 0x000000ffff047224 */ /* 0x000fca00078e0005 */
[----:B------:R-:W-:Y:S01]  /*16c0*/  R2UR UR8, R4 ;  /* 0x00000000040872ca */ /* 0x000fe200000e0000 */
[----:B------:R-:W0:Y:S08]  /*16d0*/  I2F.RP R0, UR11 ;  /* 0x0000000b00007d06 */ /* 0x000e300008209400 */
[----:B0-----:R-:W0:Y:S02]  /*16e0*/  MUFU.RCP R0, R0 ;  /* 0x0000000000007308 */ /* 0x001e240000001000 */
[----:B0-----:R-:W-:-:S02]  /*16f0*/  VIADD R3, R0, 0xffffffe ;  /* 0x0ffffffe00037836 */ /* 0x001fc40000000000 */
[----:B------:R-:W-:-:S04]  /*1700*/  IMAD.MOV R0, RZ, RZ, -R6 ;  /* 0x000000ffff007224 */ /* 0x000fc800078e0a06 */
[----:B------:R-:W0:Y:S02]  /*1710*/  F2I.FTZ.U32.TRUNC.NTZ R3, R3 ;  /* 0x0000000300037305 */ /* 0x000e24000021f000 */
[----:B0-----:R-:W-:-:S13]  /*1720*/  R2UR UR5, R3 ;  /* 0x00000000030572ca */ /* 0x001fda00000e0000 */
[----:B------:R-:W-:-:S04]  /*1730*/  UIADD3 UR7, URZ, -UR5, URZ ;  /* 0x800000053f077290 */ /* 0x000fc8000fffe03f */
[----:B------:R-:W-:-:S04]  /*1740*/  UIMAD UR7, UR7, UR11, URZ ;  /* 0x0000000b070772a4 */ /* 0x000fc8000f8e023f */
[----:B------:R-:W-:-:S03]  /*1750*/  UIMAD.WIDE.U32 UR4, UR5, UR7, UR4 ;  /* 0x00000007050472a5 */ /* 0x000fc6000f8e0004 */
[----:B------:R-:W-:Y:S01]  /*1760*/  R2UR UR7, R0 ;  /* 0x00000000000772ca */ /* 0x000fe200000e0000 */
[----:B------:R-:W-:-:S12]  /*1770*/  UIMAD.WIDE.U32 UR4, UR5, UR8, URZ ;  /* 0x00000008050472a5 */ /* 0x000fd8000f8e003f */
[----:B------:R-:W-:-:S04]  /*1780*/  UIMAD UR4, UR5, UR7, UR8 ;  /* 0x00000007050472a4 */ /* 0x000fc8000f8e0208 */
[----:B------:R-:W-:-:S11]  /*1790*/  UISETP.GT.U32.AND UP1, UPT, UR11, UR4, UPT ;  /* 0x000000040b00728c */ /* 0x000fd6000bf24070 */
[----:B------:R-:W-:Y:S02]  /*17a0*/  @!UP1 UIADD3 UR4, UR4, -UR11, URZ ;  /* 0x8000000b04049290 */ /* 0x000fe4000fffe03f */
[----:B------:R-:W-:Y:S02]  /*17b0*/  @!UP1 UIADD3 UR5, UR5, 0x1, URZ ;  /* 0x0000000105059890 */ /* 0x000fe4000fffe03f */
[----:B------:R-:W-:Y:S02]  /*17c0*/  UISETP.GE.U32.AND UP0, UPT, UR4, UR11, UPT ;  /* 0x0000000b0400728c */ /* 0x000fe4000bf06070 */
[----:B------:R-:W-:-:S09]  /*17d0*/  UISETP.GE.AND UP1, UPT, UR6, URZ, UPT ;  /* 0x0000003f0600728c */ /* 0x000fd2000bf26270 */
[----:B------:R-:W-:Y:S02]  /*17e0*/  @UP0 UIADD3 UR5, UR5, 0x1, URZ ;  /* 0x0000000105050890 */ /* 0x000fe4000fffe03f */
[----:B------:R-:W-:-:S05]  /*17f0*/  UISETP.NE.AND UP0, UPT, UR10, URZ, UPT ;  /* 0x0000003f0a00728c */ /* 0x000fca000bf05270 */
[----:B------:R-:W-:Y:S02]  /*1800*/  UMOV UR4, UR5 ;  /* 0x0000000500047c82 */ /* 0x000fe40008000000 */
[----:B------:R-:W-:-:S04]  /*1810*/  @!UP1 UIADD3 UR4, -UR4, URZ, URZ ;  /* 0x0000003f04049290 */ /* 0x000fc8000fffe13f */
[----:B------:R-:W-:-:S12]  /*1820*/  @!UP0 ULOP3.LUT UR4, URZ, UR10, URZ, 0x33, !UPT ;  /* 0x0000000a3f048292 */ /* 0x000fd8000f8e333f */
.L_x_174:
[----:B------:R-:W-:Y:S01]  /*1830*/  R2UR UR5, R23 ;  /* 0x00000000170572ca */ /* 0x000fe200000e0000 */
[----:B------:R-:W-:Y:S01]  /*1840*/  IMAD.U32 R0, RZ, RZ, UR9 ;  /* 0x00000009ff007e24 */ /* 0x000fe2000f8e00ff */
[----:B------:R-:W-:Y:S01]  /*1850*/  PLOP3.LUT P0, PT, PT, PT, PT, 0x80, 0x0 ;  /* 0x000000000000781c */ /* 0x000fe20003f0f070 */
[----:B------:R-:W-:Y:S01]  /*1860*/  IMAD.U32 R3, RZ, RZ, UR4 ;  /* 0x00000004ff037e24 */ /* 0x000fe2000f8e00ff */
        /* <DEDUP_REMOVED lines=8> */
[----:B------:R-:W-:Y:S01]  /*18f0*/  CS2R R54, SRZ ;  /* 0x0000000000367805 */ /* 0x000fe2000001ff00 */
[----:B------:R-:W-:Y:S01]  /*1900*/  UIMAD UR5, UR5, UR4, URZ ;  /* 0x00000004050572a4 */ /* 0x000fe2000f8e023f */
[----:B------:R-:W-:-:S02]  /*1910*/  CS2R R52, SRZ ;  /* 0x0000000000347805 */ /* 0x000fc4000001ff00 */
[----:B------:R-:W-:Y:S02]  /*1920*/  CS2R R50, SRZ ;  /* 0x0000000000327805 */ /* 0x000fe4000001ff00 */
[----:B------:R-:W-:Y:S02]  /*1930*/  CS2R R48, SRZ ;  /* 0x0000000000307805 */ /* 0x000fe4000001ff00 */
[----:B------:R-:W-:Y:S02]  /*1940*/  CS2R R46, SRZ ;  /* 0x00000000002e7805 */ /* 0x000fe4000001ff00 */
[----:B------:R-:W-:Y:S02]  /*1950*/  CS2R R44, SRZ ;  /* 0x00000000002c7805 */ /* 0x000fe4000001ff00 */
[----:B------:R-:W-:Y:S01]  /*1960*/  VIADDMNMX R0, R3, UR5, R0, PT ;  /* 0x0000000503007c46 */ /* 0x000fe2000b800100 */
[----:B------:R-:W-:Y:S01]  /*1970*/  IMAD.U32 R16, RZ, RZ, UR5 ;  /* 0x00000005ff107e24 */ /* 0x000fe2000f8e00ff */
[----:B------:R-:W-:Y:S01]  /*1980*/  CS2R R42, SRZ ;  /* 0x00000000002a7805 */ /* 0x000fe2000001ff00 */
[----:B------:R-:W-:Y:S01]  /*1990*/  IMAD.MOV.U32 R3, RZ, RZ, RZ ;  /* 0x000000ffff037224 */ /* 0x000fe200078e00ff */
[----:B------:R-:W-:Y:S01]  /*19a0*/  R2UR UR40, R0 ;  /* 0x00000000002872ca */ /* 0x000fe200000e0000 */
[----:B------:R-:W-:Y:S01]  /*19b0*/  IMAD.MOV.U32 R0, RZ, RZ, RZ ;  /* 0x000000ffff007224 */ /* 0x000fe200078e00ff */
        /* <DEDUP_REMOVED lines=8> */
[----:B------:R-:W-:Y:S01]  /*1a40*/  CS2R R20, SRZ ;  /* 0x0000000000147805 */ /* 0x000fe2000001ff00 */
[----:B------:R-:W-:-:S06]  /*1a50*/  UISETP.GT.AND UP0, UPT, UR40, UR5, UPT ;  /* 0x000000052800728c */ /* 0x000fcc000bf04270 */
[----:B------:R-:W-:-:S13]  /*1a60*/  PLOP3.LUT P1, PT, PT, PT, UP0, 0x80, 0x0 ;  /* 0x000000000000781c */ /* 0x000fda0003f2f008 */
[----:B------:R-:W-:Y:S05]  /*1a70*/  @!P1 BRA `(.L_x_175) ;  /* 0x0000008c00e89947 */ /* 0x000fea0003800000 */
[----:B------:R-:W0:Y:S02]  /*1a80*/  S2R R4, SR_TID.X ;  /* 0x0000000000047919 */ /* 0x000e240000002100 */
[----:B0-----:R-:W-:-:S05]  /*1a90*/  VIADD R5, R4, 0xffffff80 ;  /* 0xffffff8004057836 */ /* 0x001fca0000000000 */
[----:B------:R-:W-:-:S04]  /*1aa0*/  SHF.R.S32.HI R4, RZ, 0x1f, R5 ;  /* 0x0000001fff047819 */ /* 0x000fc80000011405 */
[----:B------:R-:W-:-:S04]  /*1ab0*/  LEA.HI R4, R4, R5, RZ, 0x7 ;  /* 0x0000000504047211 */ /* 0x000fc800078f38ff */
[----:B------:R-:W-:-:S05]  /*1ac0*/  SHF.R.S32.HI R4, RZ, 0x7, R4 ;  /* 0x00000007ff047819 */ /* 0x000fca0000011404 */
[----:B------:R-:W0:Y:S02]  /*1ad0*/  SHFL.IDX PT, R0, R4, RZ, 0x1f ;  /* 0x00001fff04007589 */ /* 0x000e2400000e0000 */
[----:B0-----:R-:W-:-:S13]  /*1ae0*/  R2UR UR6, R0 ;  /* 0x00000000000672ca */ /* 0x001fda00000e0000 */
[----:B------:R-:W-:Y:S02]  /*1af0*/  UIMAD.WIDE UR4, UR6, 0x55555556, URZ ;  /* 0x55555556060478a5 */ /* 0x000fe4000f8e023f */
[----:B------:R-:W-:Y:S02]  /*1b00*/  IMAD.U32 R17, RZ, RZ, UR6 ;  /* 0x00000006ff117e24 */ /* 0x000fe4000f8e00ff */
[----:B------:R-:W-:Y:S02]  /*1b10*/  ULEA.HI UR41, UR5, UR5, URZ, 0x1 ;  /* 0x0000000505297291 */ /* 0x000fe4000f8f083f */
[----:B------:R-:W-:Y:S02]  /*1b20*/  UIADD3 UR5, UR37, 0x24300, URZ ;  /* 0x0002430025057890 */ /* 0x000fe4000fffe03f */
[----:B------:R-:W-:Y:S02]  /*1b30*/  UIMAD UR41, UR41, -0x3, UR6 ;  /* 0xfffffffd292978a4 */ /* 0x000fe4000f8e0206 */
[----:B------:R-:W-:-:S02]  /*1b40*/  ULOP3.LUT UP0, URZ, UR5, 0x9f, URZ, 0xc0, !UPT ;  /* 0x0000009f053f7892 */ /* 0x000fc4000f80c03f */
[----:B------:R-:W-:-:S04]  /*1b50*/  ULEA UR4, UR41, UR5, 0xb ;  /* 0x0000000529047291 */ /* 0x000fc8000f8e583f */
[----:B------:R-:W-:Y:S01]  /*1b60*/  PLOP3.LUT P0, PT, PT, PT, UP0, 0x80, 0x0 ;  /* 0x000000000000781c */ /* 0x000fe20003f0f008 */
[----:B------:R-:W-:-:S04]  /*1b70*/  USHF.R.U32.HI UR4, URZ, 0x4, UR4 ;  /* 0x000000043f047899 */ /* 0x000fc80008011604 */
[----:B------:R-:W-:-:S08]  /*1b80*/  ULOP3.LUT UR61, UR4, 0x3fff, URZ, 0xc0, !UPT ;  /* 0x00003fff043d7892 */ /* 0x000fd0000f8ec03f */
        /* <DEDUP_REMOVED lines=8> */
[----:B------:R-:W-:Y:S02]  /*1c10*/  IMAD.U32 R10, RZ, RZ, UR6 ;  /* 0x00000006ff0a7e24 */ /* 0x000fe4000f8e00ff */
[----:B------:R-:W-:Y:S02]  /*1c20*/  IMAD.U32 R6, RZ, RZ, UR4 ;  /* 0x00000004ff067e24 */ /* 0x000fe4000f8e00ff */
[----:B------:R-:W-:-:S02]  /*1c30*/  IMAD.U32 R7, RZ, RZ, UR5 ;  /* 0x00000005ff077e24 */ /* 0x000fc4000f8e00ff */
[----:B------:R-:W-:Y:S02]  /*1c40*/  IMAD.U32 R11, RZ, RZ, UR7 ;  /* 0x00000007ff0b7e24 */ /* 0x000fe4000f8e00ff */
[----:B------:R-:W-:Y:S02]  /*1c50*/  IMAD.MOV.U32 R8, RZ, RZ, 0x70 ;  /* 0x00000070ff087424 */ /* 0x000fe400078e00ff */
[----:B------:R-:W-:Y:S02]  /*1c60*/  IMAD.MOV.U32 R12, RZ, RZ, 0x1 ;  /* 0x00000001ff0c7424 */ /* 0x000fe400078e00ff */
[----:B0-----:R-:W-:-:S07]  /*1c70*/  IMAD.MOV.U32 R13, RZ, RZ, RZ ;  /* 0x000000ffff0d7224 */ /* 0x001fce00078e00ff */
[----:B------:R-:W-:-:S07]  /*1c80*/  LEPC R20, `(.L_x_176) ;  /* 0x000000001014794e */ /* 0x000fce0000000000 */
[----:B-1----:R-:W-:Y:S05]  /*1c90*/  CALL.ABS.NOINC R14 ;  /* 0x000000000e007343 */ /* 0x002fea0003c00000 */
.L_x_176:
[----:B------:R-:W2:Y:S04]  /*1ca0*/  LDL R21, [R1+0x10] ;  /* 0x0000100001157983 */ /* 0x000ea80000100800 */
[----:B------:R-:W3:Y:S01]  /*1cb0*/  LDL R20, [R1+0x4c] ;  /* 0x00004c0001147983 */ /* 0x000ee20000100800 */
[----:B--2---:R-:W-:Y:S02]  /*1cc0*/  R2UR UR6, R21 ;  /* 0x00000000150672ca */ /* 0x004fe400000e0000 */
[----:B---3--:R-:W-:-:S11]  /*1cd0*/  R2UR UR5, R20 ;  /* 0x00000000140572ca */ /* 0x008fd600000e0000 */
[----:B------:R-:W-:-:S04]  /*1ce0*/  ULEA.HI UR4, UR6, UR6, URZ, 0x1 ;  /* 0x0000000606047291 */ /* 0x000fc8000f8f083f */
[----:B------:R-:W-:Y:S01]  /*1cf0*/  ULOP3.LUT UR4, UR4, 0xfffffffe, URZ, 0xc0, !UPT ;  /* 0xfffffffe04047892 */ /* 0x000fe2000f8ec03f */
[----:B------:R-:W-:-:S03]  /*1d00*/  IMAD.U32 R3, RZ, RZ, UR5 ;  /* 0x00000005ff037e24 */ /* 0x000fc6000f8e00ff */
[----:B------:R-:W-:Y:S02]  /*1d10*/  UIADD3 UR4, UR6, -UR4, URZ ;  /* 0x8000000406047290 */ /* 0x000fe4000fffe03f */
[----:B------:R-:W-:-:S04]  /*1d20*/  ISETP.NE.AND P0, PT, R3, 0x3, PT ;  /* 0x000000030300780c */ /* 0x000fc80003f05270 */
[----:B------:R-:W-:-:S05]  /*1d30*/  IMAD.U32 R0, RZ, RZ, UR4 ;  /* 0x00000004ff007e24 */ /* 0x000fca000f8e00ff */
[----:B------:R-:W-:-:S04]  /*1d40*/  SHF.L.U32 R0, R0, 0x1f, RZ ;  /* 0x0000001f00007819 */ /* 0x000fc800000006ff */
[----:B------:R-:W0:Y:S02]  /*1d50*/  SYNCS.PHASECHK.TRANS64.TRYWAIT P1, [UR37+0x31c00], R0 ;  /* 0x031c0000ff0075a7 */ /* 0x000e240008020165 */
[----:B0-----:R-:W-:Y:S05]  /*1d60*/  @!P1 BRA `(.L_x_177) ;  /* 0x0000012000549947 */ /* 0x001fea0003800000 */
.L_x_335:
[----:B------:R-:W-:Y:S05]  /*1d70*/  @!P0 BRA `(.L_x_178) ;  /* 0x0000000000048947 */ /* 0x000fea0003800000 */
[----:B------:R-:W-:Y:S01]  /*1d80*/  BPT.TRAP 0x1 ;  /* 0x000000040000795c */ /* 0x000fe20000300000 */
.L_x_178:
[----:B0-----:R-:W-:Y:S02]  /*1d90*/  IMAD.U32 R0, RZ, RZ, UR36 ;  /* 0x00000024ff007e24 */ /* 0x001fe4000f8e00ff */
[----:B------:R-:W-:-:S03]  /*1da0*/  IMAD.U32 R3, RZ, RZ, UR39 ;  /* 0x00000027ff037e24 */ /* 0x000fc6000f8e00ff */
[----:B------:R-:W-:Y:S02]  /*1db0*/  LEA R0, R0, UR37, 0x3 ;  /* 0x0000002500007c11 */ /* 0x000fe4000f8e18ff */
[----:B------:R-:W-:-:S04]  /*1dc0*/  SHF.L.U32 R3, R3, 0x1f, RZ ;  /* 0x0000001f03037819 */ /* 0x000fc800000006ff */
[----:B------:R0:W1:Y:S01]  /*1dd0*/  SYNCS.PHASECHK.TRANS64.TRYWAIT P2, [R0+URZ+0x31c30], R3 ;  /* 0x031c3003000075a7 */ /* 0x000062000804017f */
[----:B------:R-:W-:Y:S05]  /*1de0*/  @!P0 BRA `(.L_x_179) ;  /* 0x0000000000048947 */ /* 0x000fea0003800000 */
[----:B------:R-:W-:Y:S01]  /*1df0*/  BPT.TRAP 0x1 ;  /* 0x000000040000795c */ /* 0x000fe20000300000 */
.L_x_179:
[----:B------:R-:W2:Y:S01]  /*1e00*/  S2R R4, SR_TID.X ;  /* 0x0000000000047919 */ /* 0x000ea20000002100 */
[----:B------:R-:W-:Y:S01]  /*1e10*/  IMAD.MOV.U32 R71, RZ, RZ, RZ ;  /* 0x000000ffff477224 */ /* 0x000fe200078e00ff */
[----:B--2---:R-:W-:Y:S01]  /*1e20*/  LOP3.LUT P1, RZ, R4, 0x7f, RZ, 0xc0, !PT ;  /* 0x0000007f04ff7812 */ /* 0x004fe2000782c0ff */
[----:B-1----:R-:W-:-:S12]  /*1e30*/  @P2 BRA `(.L_x_180) ;  /* 0x0000000000082947 */ /* 0x002fd80003800000 */
[----:B------:R-:W1:Y:S02]  /*1e40*/  SYNCS.PHASECHK.TRANS64.TRYWAIT P2, [R0+URZ+0x31c30], R3 ;  /* 0x031c3003000075a7 */ /* 0x000e64000804017f */
[----:B-1----:R-:W-:Y:S05]  /*1e50*/  @!P2 BRA `(.L_x_181) ;  /* 0x000001200030a947 */ /* 0x002fea0003800000 */
.L_x_180:
[----:B------:R-:W-:Y:S05]  /*1e60*/  WARPSYNC.ALL ;  /* 0x0000000000007948 */ /* 0x000fea0003800000 */
[----:B------:R-:W-:Y:S01]  /*1e70*/  UIADD3 UR4, UR37, 0x16a00, URZ ;  /* 0x00016a0025047890 */ /* 0x000fe2000fffe03f */
[----:B------:R-:W-:Y:S01]  /*1e80*/  WARPGROUP.ARRIVE ;  /* 0x00000000000079c5 */ /* 0x000fe20000000000 */
[----:B------:R-:W-:Y:S01]  /*1e90*/  ULEA UR41, UR41, UR37, 0xc ;  /* 0x0000002529297291 */ /* 0x000fe2000f8e603f */
[----:B------:R-:W-:Y:S01]  /*1ea0*/  P2R R104, PR, RZ, 0x1 ;  /* 0x00000001ff687803 */ /* 0x000fe20000000000 */
[----:B------:R-:W-:Y:S01]  /*1eb0*/  USHF.R.U32.HI UR4, URZ, 0x4, UR4 ;  /* 0x000000043f047899 */ /* 0x000fe20008011604 */
[----:B01----:R-:W-:Y:S01]  /*1ec0*/  @!P1 VIADD R0, R0, 0x31c40 ;  /* 0x00031c4000009836 */ /* 0x003fe20000000000 */
[----:B------:R-:W-:Y:S01]  /*1ed0*/  UIADD3 UR41, UR41, 0xda00, URZ ;  /* 0x0000da0029297890 */ /* 0x000fe2000fffe03f */
[----:B------:R-:W-:Y:S01]  /*1ee0*/  R2UR UR32, R16 ;  /* 0x00000000102072ca */ /* 0x000fe200000e0000 */
[----:B------:R-:W-:-:S02]  /*1ef0*/  ULOP3.LUT UR4, UR4, 0x3fff, URZ, 0xc0, !UPT ;  /* 0x00003fff04047892 */ /* 0x000fc4000f8ec03f */
[----:B------:R-:W-:Y:S02]  /*1f00*/  USHF.R.U32.HI UR41, URZ, 0x4, UR41 ;  /* 0x000000043f297899 */ /* 0x000fe40008011629 */
[----:B------:R-:W-:Y:S02]  /*1f10*/  ULOP3.LUT UR6, UR4, 0x10000, URZ, 0xfc, !UPT ;  /* 0x0001000004067892 */ /* 0x000fe4000f8efc3f */
[----:B------:R-:W-:Y:S02]  /*1f20*/  ULOP3.LUT UR5, UR41, 0x3fff, URZ, 0xc0, !UPT ;  /* 0x00003fff29057892 */ /* 0x000fe4000f8ec03f */
[----:B------:R-:W-:Y:S02]  /*1f30*/  UIMAD UR4, UR36, 0x6c0, UR6 ;  /* 0x000006c0240478a4 */ /* 0x000fe4000f8e0206 */
[----:B------:R-:W-:Y:S01]  /*1f40*/  ULOP3.LUT UR5, UR5, 0x10000, URZ, 0xfc, !UPT ;  /* 0x0001000005057892 */ /* 0x000fe2000f8efc3f */
[----:B------:R-:W-:Y:S01]  /*1f50*/  UMOV UR31, 0x80000020 ;  /* 0x80000020001f7882 */ /* 0x000fe20000000000 */
[----:B------:R-:W-:Y:S01]  /*1f60*/  UMOV UR29, 0x80000020 ;  /* 0x80000020001d7882 */ /* 0x000fe20000000000 */
[----:B------:R-:W-:-:S02]  /*1f70*/  UIADD3 UR10, UR4, 0x40, URZ ;  /* 0x00000040040a7890 */ /* 0x000fc4000fffe03f */
[----:B------:R-:W-:Y:S02]  /*1f80*/  UMOV UR30, UR4 ;  /* 0x00000004001e7c82 */ /* 0x000fe40008000000 */
[----:B------:R-:W-:Y:S01]  /*1f90*/  UMOV UR28, UR5 ;  /* 0x00000005001c7c82 */ /* 0x000fe20008000000 */
[----:B------:R-:W-:Y:S01]  /*1fa0*/  UMOV UR9, UR29 ;  /* 0x0000001d00097c82 */ /* 0x000fe20008000000 */
[----:B------:R-:W-:Y:S01]  /*1fb0*/  HGMMA.64x16x16.F32.BF16 R96, gdesc[UR28], RZ, !UPT, gsb0 ;  /* 0x002000001c6079f0 */ /* 0x000fe2000c0018ff */
[----:B------:R-:W-:Y:S01]  /*1fc0*/  UMOV UR8, UR28 ;  /* 0x0000001c00087c82 */ /* 0x000fe20008000000 */
[----:B------:R-:W-:Y:S01]  /*1fd0*/  UMOV UR11, 0x80000020 ;  /* 0x80000020000b7882 */ /* 0x000fe20000000000 */
[----:B------:R-:W-:Y:S02]  /*1fe0*/  UIADD3 UR7, UR4, 0x80, URZ ;  /* 0x0000008004077890 */ /* 0x000fe4000fffe03f */
[----:B------:R-:W-:Y:S02]  /*1ff0*/  UIADD3 UR12, UR4, 0xc0, URZ ;  /* 0x000000c0040c7890 */ /* 0x000fe4000fffe03f */
[----:B------:R-:W-:-:S02]  /*2000*/  UIADD3 UR13, UR4, 0x100, URZ ;  /* 0x00000100040d7890 */ /* 0x000fc4000fffe03f */
[----:B------:R-:W-:Y:S01]  /*2010*/  UIADD3 UR14, UR4, 0x140, URZ ;  /* 0x00000140040e7890 */ /* 0x000fe2000fffe03f */
[----:B------:R-:W-:Y:S01]  /*2020*/  UMOV UR15, 0x80000020 ;  /* 0x80000020000f7882 */ /* 0x000fe20000000000 */
[----:B------:R-:W-:Y:S02]  /*2030*/  UIADD3 UR16, UR4, 0x380, URZ ;  /* 0x0000038004107890 */ /* 0x000fe4000fffe03f */
[----:B------:R-:W-:Y:S01]  /*2040*/  UIADD3 UR18, UR4, 0x242, URZ ;  /* 0x0000024204127890 */ /* 0x000fe2000fffe03f */
[----:B------:R-:W-:Y:S01]  /*2050*/  UMOV UR17, 0x80000020 ;  /* 0x8000002000117882 */ /* 0x000fe20000000000 */
[----:B------:R-:W-:Y:S01]  /*2060*/  UMOV UR19, 0x80000020 ;  /* 0x8000002000137882 */ /* 0x000fe20000000000 */
[----:B------:R-:W-:Y:S02]  /*2070*/  UIADD3 UR20, UR5, 0x600, URZ ;  /* 0x0000060005147890 */ /* 0x000fe4000fffe03f */
[----:B------:R-:W-:Y:S01]  /*2080*/  UIADD3 UR22, UR4, 0x480, URZ ;  /* 0x0000048004167890 */ /* 0x000fe2000fffe03f */
[----:B------:R-:W-:Y:S01]  /*2090*/  UMOV UR21, 0x80000020 ;  /* 0x8000002000157882 */ /* 0x000fe20000000000 */
[----:B------:R-:W-:Y:S01]  /*20a0*/  UMOV UR23, 0x80000020 ;  /* 0x8000002000177882 */ /* 0x000fe20000000000 */
[----:B------:R-:W-:-:S02]  /*20b0*/  UIADD3 UR24, UR5, 0x602, URZ ;  /* 0x0000060205187890 */ /* 0x000fc4000fffe03f */
[----:B------:R-:W-:Y:S01]  /*20c0*/  UIADD3 UR26, UR4, 0x482, URZ ;  /* 0x00000482041a7890 */ /* 0x000fe2000fffe03f */
[----:B------:R-:W-:Y:S01]  /*20d0*/  UMOV UR25, 0x80000020 ;  /* 0x8000002000197882 */ /* 0x000fe20000000000 */
[----:B------:R-:W-:Y:S01]  /*20e0*/  UMOV UR27, 0x80000020 ;  /* 0x80000020001b7882 */ /* 0x000fe20000000000 */
[----:B------:R-:W-:-:S04]  /*20f0*/  UIADD3 UR60, UR40, -0x2, URZ ;  /* 0xfffffffe283c7890 */ /* 0x000fc8000fffe03f */
[----:B------:R-:W-:Y:S01]  /*2100*/  UISETP.GE.AND UP0, UPT, UR60, UR32, UPT ;  /* 0x000000203c00728c */ /* 0x000fe2000bf06270 */
[----:B------:R-:W-:Y:S02]  /*2110*/  WARPGROUP.DEPBAR.LE gsb0, 0x0 ;  /* 0x00008000000079c5 */ /* 0x000fe40000010000 */
[----:B------:R-:W-:-:S06]  /*2120*/  WARPGROUP.ARRIVE ;  /* 0x00000000000079c5 */ /* 0x000fcc0000000000 */
[----:B------:R-:W-:Y:S01]  /*2130*/  HGMMA.64x16x16.F32.BF16 R88, gdesc[UR8], RZ, !UPT, gsb0 ;  /* 0x00200000085879f0 */ /* 0x000fe2000c0018ff */
[----:B------:R-:W-:Y:S01]  /*2140*/  UMOV UR8, UR28 ;  /* 0x0000001c00087c82 */ /* 0x000fe20008000000 */
[----:B------:R-:W-:Y:S01]  /*2150*/  UMOV UR9, UR29 ;  /* 0x0000001d00097c82 */ /* 0x000fe20008000000 */
[----:B------:R-:W-:Y:S01]  /*2160*/  UMOV UR10, UR7 ;  /* 0x00000007000a7c82 */ /* 0x000fe20008000000 */
[----:B------:R-:W-:Y:S01]  /*2170*/  UMOV UR11, 0x80000020 ;  /* 0x80000020000b7882 */ /* 0x000fe20000000000 */
[----:B------:R-:W-:Y:S01]  /*2180*/  UIADD3 UR7, UR4, 0x180, URZ ;  /* 0x0000018004077890 */ /* 0x000fe2000fffe03f */
        /* <DEDUP_REMOVED lines=52> */
[----:B------:R-:W-:Y:S01]  /*24d0*/  UMOV UR9, 0x80000020 ;  /* 0x8000002000097882 */ /* 0x000fe20000000000 */
[----:B------:R-:W-:Y:S01]  /*24e0*/  UMOV UR10, UR7 ;  /* 0x00000007000a7c82 */ /* 0x000fe20008000000 */
[----:B------:R-:W-:Y:S01]  /*24f0*/  UMOV UR11, 0x80000020 ;  /* 0x80000020000b7882 */ /* 0x000fe20000000000 */
[----:B------:R-:W-:Y:S02]  /*2500*/  UIADD3 UR7, UR4, 0x82, URZ ;  /* 0x0000008204077890 */ /* 0x000fe4000fffe03f */
        /* <DEDUP_REMOVED lines=43> */
[----:B------:R-:W-:Y:S01]  /*27c0*/  UIADD3 UR7, UR4, 0x2c0, URZ ;  /* 0x000002c004077890 */ /* 0x000fe2000fffe03f */
[----:B------:R-:W-:Y:S02]  /*27d0*/  WARPGROUP.DEPBAR.LE gsb0, 0x0 ;  /* 0x00008000000079c5 */ /* 0x000fe40000010000 */
[----:B------:R-:W-:-:S06]  /*27e0*/  WARPGROUP.ARRIVE ;  /* 0x00000000000079c5 */ /* 0x000fcc0000000000 */
[----:B------:R-:W-:Y:S01]  /*27f0*/  HGMMA.64x16x16.F32.BF16 R32, gdesc[UR8], R32, gsb0 ;  /* 0x00200000082079f0 */ /* 0x000fe20008001820 */
[----:B------:R-:W-:Y:S01]  /*2800*/  UMOV UR10, UR13 ;  /* 0x0000000d000a7c82 */ /* 0x000fe20008000000 */
[----:B------:R-:W-:Y:S01]  /*2810*/  UMOV UR11, 0x80000020 ;  /* 0x80000020000b7882 */ /* 0x000fe20000000000 */
[----:B------:R-:W-:Y:S01]  /*2820*/  UMOV UR13, 0x80000020 ;  /* 0x80000020000d7882 */ /* 0x000fe20000000000 */
[----:B------:R-:W-:Y:S02]  /*2830*/  WARPGROUP.DEPBAR.LE gsb0, 0x0 ;  /* 0x00008000000079c5 */ /* 0x000fe40000010000 */
[----:B------:R-:W-:-:S06]  /*2840*/  WARPGROUP.ARRIVE ;  /* 0x00000000000079c5 */ /* 0x000fcc0000000000 */
[----:B------:R-:W-:Y:S01]  /*2850*/  HGMMA.64x16x16.F32.BF16 R24, gdesc[UR8], R24, gsb0 ;  /* 0x00200000081879f0 */ /* 0x000fe20008001818 */
        /* <DEDUP_REMOVED lines=165> */
[----:B------:R-:W0:Y:S01]  /*32b0*/  MUFU.TANH R3, R3 ;  /* 0x0000000300037308 */ /* 0x000e220000002400 */
[----:B------:R-:W-:Y:S01]  /*32c0*/  UMOV UR27, 0x80000020 ;  /* 0x80000020001b7882 */ /* 0x000fe20000000000 */
[----:B------:R-:W-:Y:S01]  /*32d0*/  FMUL.FTZ R5, R98, UR5 ;  /* 0x0000000562057c20 */ /* 0x000fe20008410000 */
[----:B------:R-:W-:Y:S01]  /*32e0*/  FMUL.FTZ R6, R99, UR5 ;  /* 0x0000000563067c20 */ /* 0x000fe20008410000 */
[----:B------:R-:W-:-:S04]  /*32f0*/  FMUL.FTZ R10, R103, UR5 ;  /* 0x00000005670a7c20 */ /* 0x000fc80008410000 */
[----:B------:R-:W1:Y:S08]  /*3300*/  MUFU.TANH R4, R4 ;  /* 0x0000000400047308 */ /* 0x000e700000002400 */
[----:B------:R-:W2:Y:S08]  /*3310*/  MUFU.TANH R7, R7 ;  /* 0x0000000700077308 */ /* 0x000eb00000002400 */
[----:B------:R-:W3:Y:S08]  /*3320*/  MUFU.TANH R8, R8 ;  /* 0x0000000800087308 */ /* 0x000ef00000002400 */
[----:B------:R-:W4:Y:S08]  /*3330*/  MUFU.TANH R9, R9 ;  /* 0x0000000900097308 */ /* 0x000f300000002400 */
        /* <DEDUP_REMOVED lines=16> */
[----:B------:R-:W-:Y:S08]  /*3440*/  MUFU.TANH R20, R20 ;  /* 0x0000001400147308 */ /* 0x000ff00000002400 */
        /* <DEDUP_REMOVED lines=8> */
[----:B------:R-:W-:Y:S02]  /*34d0*/  IMAD.U32 R82, RZ, RZ, UR38 ;  /* 0x00000026ff527e24 */ /* 0x000fe4000f8e00ff */
[----:B------:R-:W-:Y:S01]  /*34e0*/  FMUL.FTZ R68, R83, UR5 ;  /* 0x0000000553447c20 */ /* 0x000fe20008410000 */
[----:B------:R-:W-:Y:S01]  /*34f0*/  FMUL.FTZ R69, R84, UR5 ;  /* 0x0000000554457c20 */ /* 0x000fe20008410000 */
[----:B------:R-:W-:Y:S01]  /*3500*/  IMAD.U32 R84, RZ, RZ, UR40 ;  /* 0x00000028ff547e24 */ /* 0x000fe2000f8e00ff */
[----:B------:R-:W-:Y:S01]  /*3510*/  HGMMA.64x16x16.F32.BF16 R72, gdesc[UR24], R72, gsb0 ;  /* 0x00200000184879f0 */ /* 0x000fe20008001848 */
[----:B------:R-:W-:Y:S01]  /*3520*/  UIADD3 UR26, UR4, 0x582, URZ ;  /* 0x00000582041a7890 */ /* 0x000fe2000fffe03f */
[----:B------:R-:W-:Y:S01]  /*3530*/  IADD3 R83, R82, 0x90, -R157 ;  /* 0x0000009052537810 */ /* 0x000fe20007ffe89d */
[----:B------:R-:W-:Y:S01]  /*3540*/  UMOV UR27, 0x80000020 ;  /* 0x80000020001b7882 */ /* 0x000fe20000000000 */
[----:B------:R-:W-:Y:S01]  /*3550*/  FMUL.FTZ R65, R80, UR5 ;  /* 0x0000000550417c20 */ /* 0x000fe20008410000 */
[----:B------:R-:W-:Y:S01]  /*3560*/  FMUL.FTZ R80, R86, UR5 ;  /* 0x0000000556507c20 */ /* 0x000fe20008410000 */
[----:B------:R-:W-:Y:S01]  /*3570*/  FMUL.FTZ R66, R81, UR5 ;  /* 0x0000000551427c20 */ /* 0x000fe20008410000 */
[----:B------:R-:W-:Y:S01]  /*3580*/  FMUL.FTZ R81, R87, UR5 ;  /* 0x0000000557517c20 */ /* 0x000fe20008410000 */
[----:B------:R-:W-:Y:S01]  /*3590*/  MUFU.TANH R14, R14 ;  /* 0x0000000e000e7308 */ /* 0x000fe20000002400 */
[----:B------:R-:W-:-:S07]  /*35a0*/  FMUL.FTZ R70, R85, UR5 ;  /* 0x0000000555467c20 */ /* 0x000fce0008410000 */
[----:B------:R-:W5:Y:S08]  /*35b0*/  MUFU.TANH R65, R65 ;  /* 0x0000004100417308 */ /* 0x000f700000002400 */
[----:B------:R-:W5:Y:S08]  /*35c0*/  MUFU.TANH R66, R66 ;  /* 0x0000004200427308 */ /* 0x000f700000002400 */
[----:B------:R-:W5:Y:S08]  /*35d0*/  MUFU.TANH R21, R21 ;  /* 0x0000001500157308 */ /* 0x000f700000002400 */
[----:B------:R-:W-:Y:S08]  /*35e0*/  MUFU.TANH R69, R69 ;  /* 0x0000004500457308 */ /* 0x000ff00000002400 */
[----:B------:R-:W-:Y:S01]  /*35f0*/  MUFU.TANH R70, R70 ;  /* 0x0000004600467308 */ /* 0x000fe20000002400 */
[----:B------:R-:W-:-:S02]  /*3600*/  WARPGROUP.DEPBAR.LE gsb0, 0x0 ;  /* 0x00008000000079c5 */ /* 0x000fc40000010000 */
[----:B------:R-:W-:Y:S01]  /*3610*/  WARPGROUP.ARRIVE ;  /* 0x00000000000079c5 */ /* 0x000fe20000000000 */
[----:B------:R-:W-:Y:S01]  /*3620*/  FMUL.FTZ R74, R74, UR5 ;  /* 0x000000054a4a7c20 */ /* 0x000fe20008410000 */
[----:B------:R-:W-:Y:S01]  /*3630*/  FMUL.FTZ R72, R72, UR5 ;  /* 0x0000000548487c20 */ /* 0x000fe20008410000 */
[----:B------:R-:W-:Y:S02]  /*3640*/  FMUL.FTZ R73, R73, UR5 ;  /* 0x0000000549497c20 */ /* 0x000fe40008410000 */
[----:B------:R-:W-:Y:S01]  /*3650*/  MUFU.TANH R67, R67 ;  /* 0x0000004300437308 */ /* 0x000fe20000002400 */
[----:B------:R-:W-:Y:S01]  /*3660*/  FMUL.FTZ R76, R76, UR5 ;  /* 0x000000054c4c7c20 */ /* 0x000fe20008410000 */
[----:B------:R-:W-:Y:S01]  /*3670*/  HGMMA.64x16x16.F32.BF16 R56, gdesc[UR24], R56, gsb0 ;  /* 0x00200000183879f0 */ /* 0x000fe20008001838 */
[----:B------:R-:W-:Y:S01]  /*3680*/  UIADD3 UR26, UR4, 0x5c2, URZ ;  /* 0x000005c2041a7890 */ /* 0x000fe2000fffe03f */
[----:B------:R-:W-:Y:S01]  /*3690*/  FMUL.FTZ R77, R77, UR5 ;  /* 0x000000054d4d7c20 */ /* 0x000fe20008410000 */
[----:B------:R-:W-:Y:S01]  /*36a0*/  UMOV UR27, 0x80000020 ;  /* 0x80000020001b7882 */ /* 0x000fe20000000000 */
[----:B------:R-:W-:Y:S01]  /*36b0*/  FMUL.FTZ R75, R75, UR5 ;  /* 0x000000054b4b7c20 */ /* 0x000fe20008410000 */
[----:B------:R-:W-:Y:S01]  /*36c0*/  FMUL.FTZ R78, R78, UR5 ;  /* 0x000000054e4e7c20 */ /* 0x000fe20008410000 */
[----:B------:R-:W5:Y:S01]  /*36d0*/  MUFU.TANH R74, R74 ;  /* 0x0000004a004a7308 */ /* 0x000f620000002400 */
[----:B------:R-:W-:-:S07]  /*36e0*/  FMUL.FTZ R79, R79, UR5 ;  /* 0x000000054f4f7c20 */ /* 0x000fce0008410000 */
[----:B------:R-:W5:Y:S08]  /*36f0*/  MUFU.TANH R72, R72 ;  /* 0x0000004800487308 */ /* 0x000f700000002400 */
[----:B------:R-:W5:Y:S08]  /*3700*/  MUFU.TANH R68, R68 ;  /* 0x0000004400447308 */ /* 0x000f700000002400 */
[----:B------:R-:W5:Y:S08]  /*3710*/  MUFU.TANH R73, R73 ;  /* 0x0000004900497308 */ /* 0x000f700000002400 */
[----:B------:R-:W5:Y:S08]  /*3720*/  MUFU.TANH R80, R80 ;  /* 0x0000005000507308 */ /* 0x000f700000002400 */
[----:B------:R-:W5:Y:S01]  /*3730*/  MUFU.TANH R76, R76 ;  /* 0x0000004c004c7308 */ /* 0x000f620000002400 */
[----:B------:R-:W-:-:S02]  /*3740*/  WARPGROUP.DEPBAR.LE gsb0, 0x0 ;  /* 0x00008000000079c5 */ /* 0x000fc40000010000 */
[----:B------:R-:W-:Y:S01]  /*3750*/  WARPGROUP.ARRIVE ;  /* 0x00000000000079c5 */ /* 0x000fe20000000000 */
[----:B------:R-:W-:-:S04]  /*3760*/  FMUL.FTZ R56, R56, UR5 ;  /* 0x0000000538387c20 */ /* 0x000fc80008410000 */
[----:B------:R-:W5:Y:S01]  /*3770*/  MUFU.TANH R81, R81 ;  /* 0x0000005100517308 */ /* 0x000f620000002400 */
        /* <DEDUP_REMOVED lines=9> */
[----:B------:R-:W-:Y:S01]  /*3810*/  FMUL.FTZ R62, R62, UR5 ;  /* 0x000000053e3e7c20 */ /* 0x000fe20008410000 */
[----:B------:R-:W-:-:S05]  /*3820*/  FMUL.FTZ R63, R63, UR5 ;  /* 0x000000053f3f7c20 */ /* 0x000fca0008410000 */
        /* <DEDUP_REMOVED lines=8> */
[----:B------:R-:W-:Y:S02]  /*38b0*/  IMAD R52, R84, -0x90, R83 ;  /* 0xffffff7054347824 */ /* 0x000fe400078e0253 */
[----:B------:R-:W-:Y:S01]  /*38c0*/  FMUL.FTZ R84, R54, UR5 ;  /* 0x0000000536547c20 */ /* 0x000fe20008410000 */
[----:B------:R-:W-:Y:S01]  /*38d0*/  FMUL.FTZ R55, R55, UR5 ;  /* 0x0000000537377c20 */ /* 0x000fe20008410000 */
[----:B------:R-:W-:Y:S01]  /*38e0*/  FMUL.FTZ R83, R53, UR5 ;  /* 0x0000000535537c20 */ /* 0x000fe20008410000 */
[----:B------:R-:W-:Y:S01]  /*38f0*/  HGMMA.64x16x16.F32.BF16 R40, gdesc[UR24], R40, gsb0 ;  /* 0x00200000182879f0 */ /* 0x000fe20008001828 */
[----:B------:R-:W-:Y:S01]  /*3900*/  UIADD3 UR26, UR4, 0x642, URZ ;  /* 0x00000642041a7890 */ /* 0x000fe2000fffe03f */
[C---:B------:R-:W-:Y:S01]  /*3910*/  ISETP.GT.AND P2, PT, R52.reuse, RZ, PT ;  /* 0x000000ff3400720c */ /* 0x040fe20003f44270 */
[----:B------:R-:W-:Y:S01]  /*3920*/  UMOV UR27, 0x80000020 ;  /* 0x80000020001b7882 */ /* 0x000fe20000000000 */
[----:B------:R-:W-:Y:S01]  /*3930*/  ISETP.GT.AND P6, PT, R52, 0x1, PT ;  /* 0x000000013400780c */ /* 0x000fe20003fc4270 */
[----:B------:R-:W-:Y:S01]  /*3940*/  FMUL.FTZ R48, R48, UR5 ;  /* 0x0000000530307c20 */ /* 0x000fe20008410000 */
[----:B------:R-:W-:Y:S01]  /*3950*/  ISETP.GT.AND P5, PT, R52, 0x8, PT ;  /* 0x000000083400780c */ /* 0x000fe20003fa4270 */
[----:B------:R-:W5:Y:S01]  /*3960*/  MUFU.TANH R79, R79 ;  /* 0x0000004f004f7308 */ /* 0x000f620000002400 */
[----:B0-----:R-:W-:Y:S01]  /*3970*/  FSEL R3, R3, -INF , P2 ;  /* 0xff80000003037808 */ /* 0x001fe20001000000 */
[----:B------:R-:W-:Y:S01]  /*3980*/  FMUL.FTZ R49, R49, UR5 ;  /* 0x0000000531317c20 */ /* 0x000fe20008410000 */
[----:B-1----:R-:W-:Y:S01]  /*3990*/  FSEL R4, R4, -INF , P6 ;  /* 0xff80000004047808 */ /* 0x002fe20003000000 */
[----:B------:R-:W-:Y:S01]  /*39a0*/  FMUL.FTZ R50, R50, UR5 ;  /* 0x0000000532327c20 */ /* 0x000fe20008410000 */
[C---:B------:R-:W-:Y:S01]  /*39b0*/  ISETP.GT.AND P4, PT, R52.reuse, 0x9, PT ;  /* 0x000000093400780c */ /* 0x040fe20003f84270 */
[----:B------:R-:W-:Y:S01]  /*39c0*/  FMUL.FTZ R51, R51, UR5 ;  /* 0x0000000533337c20 */ /* 0x000fe20008410000 */
[----:B--2---:R-:W-:Y:S01]  /*39d0*/  FSEL R7, R7, -INF , P5 ;  /* 0xff80000007077808 */ /* 0x004fe20002800000 */
[----:B------:R-:W0:Y:S01]  /*39e0*/  MUFU.TANH R61, R61 ;  /* 0x0000003d003d7308 */ /* 0x000e220000002400 */
[----:B------:R-:W-:-:S02]  /*39f0*/  ISETP.GT.AND P3, PT, R52, 0x10, PT ;  /* 0x000000103400780c */ /* 0x000fc40003f64270 */
[----:B---3--:R-:W-:Y:S02]  /*3a00*/  FSEL R8, R8, -INF , P4 ;  /* 0xff80000008087808 */ /* 0x008fe40002000000 */
[----:B----4-:R-:W-:Y:S02]  /*3a10*/  FSEL R9, R9, -INF , P5 ;  /* 0xff80000009097808 */ /* 0x010fe40002800000 */
[C---:B------:R-:W-:Y:S01]  /*3a20*/  ISETP.GT.AND P5, PT, R52.reuse, 0x19, PT ;  /* 0x000000193400780c */ /* 0x040fe20003fa4270 */
[----:B------:R-:W1:Y:S01]  /*3a30*/  MUFU.TANH R58, R58 ;  /* 0x0000003a003a7308 */ /* 0x000e620000002400 */
[----:B-----5:R-:W-:Y:S02]  /*3a40*/  FSEL R5, R5, -INF , P2 ;  /* 0xff80000005057808 */ /* 0x020fe40001000000 */
[----:B------:R-:W-:Y:S02]  /*3a50*/  ISETP.GT.AND P2, PT, R52, 0x11, PT ;  /* 0x000000113400780c */ /* 0x000fe40003f44270 */
[----:B------:R-:W-:-:S02]  /*3a60*/  FSEL R11, R11, -INF , P3 ;  /* 0xff8000000b0b7808 */ /* 0x000fc40001800000 */
[----:B------:R-:W-:Y:S01]  /*3a70*/  FSEL R64, R64, -INF , P5 ;  /* 0xff80000040407808 */ /* 0x000fe20002800000 */
[----:B------:R-:W2:Y:S01]  /*3a80*/  MUFU.TANH R48, R48 ;  /* 0x0000003000307308 */ /* 0x000ea20000002400 */
[----:B------:R-:W-:Y:S02]  /*3a90*/  FSEL R20, R20, -INF , P5 ;  /* 0xff80000014147808 */ /* 0x000fe40002800000 */
[----:B------:R-:W-:Y:S02]  /*3aa0*/  FSEL R6, R6, -INF , P6 ;  /* 0xff80000006067808 */ /* 0x000fe40003000000 */
[C---:B------:R-:W-:Y:S02]  /*3ab0*/  ISETP.GT.AND P5, PT, R52.reuse, 0x30, PT ;  /* 0x000000303400780c */ /* 0x040fe40003fa4270 */
[----:B------:R-:W-:Y:S01]  /*3ac0*/  ISETP.GT.AND P6, PT, R52, 0x18, PT ;  /* 0x000000183400780c */ /* 0x000fe20003fc4270 */
[----:B------:R-:W3:Y:S01]  /*3ad0*/  MUFU.TANH R59, R59 ;  /* 0x0000003b003b7308 */ /* 0x000ee20000002400 */
[----:B------:R-:W-:-:S02]  /*3ae0*/  FSEL R12, R12, -INF , P2 ;  /* 0xff8000000c0c7808 */ /* 0x000fc40001000000 */
[----:B------:R-:W-:Y:S02]  /*3af0*/  FSEL R15, R15, -INF , P6 ;  /* 0xff8000000f0f7808 */ /* 0x000fe40003000000 */
[----:B------:R-:W-:Y:S02]  /*3b00*/  FSEL R10, R10, -INF , P4 ;  /* 0xff8000000a0a7808 */ /* 0x000fe40002000000 */
[C---:B------:R-:W-:Y:S01]  /*3b10*/  ISETP.GT.AND P4, PT, R52.reuse, 0x20, PT ;  /* 0x000000203400780c */ /* 0x040fe20003f84270 */
[----:B------:R-:W4:Y:S01]  /*3b20*/  MUFU.TANH R49, R49 ;  /* 0x0000003100317308 */ /* 0x000f220000002400 */
[----:B------:R-:W-:Y:S02]  /*3b30*/  FSEL R13, R13, -INF , P3 ;  /* 0xff8000000d0d7808 */ /* 0x000fe40001800000 */
[----:B------:R-:W-:Y:S01]  /*3b40*/  ISETP.GT.AND P3, PT, R52, 0x21, PT ;  /* 0x000000213400780c */ /* 0x000fe20003f64270 */
[----:B------:R-:W-:Y:S02]  /*3b50*/  WARPGROUP.DEPBAR.LE gsb0, 0x0 ;  /* 0x00008000000079c5 */ /* 0x000fe40000010000 */
[----:B------:R-:W-:Y:S01]  /*3b60*/  WARPGROUP.ARRIVE ;  /* 0x00000000000079c5 */ /* 0x000fe20000000000 */
[----:B------:R-:W-:Y:S01]  /*3b70*/  FMUL.FTZ R86, R41, UR5 ;  /* 0x0000000529567c20 */ /* 0x000fe20008410000 */
[----:B------:R-:W-:Y:S01]  /*3b80*/  FMUL.FTZ R90, R45, UR5 ;  /* 0x000000052d5a7c20 */ /* 0x000fe20008410000 */
[----:B------:R5:W-:Y:S01]  /*3b90*/  MUFU.TANH R41, R84 ;  /* 0x0000005400297308 */ /* 0x000be20000002400 */
[----:B------:R-:W-:Y:S01]  /*3ba0*/  FMUL.FTZ R87, R42, UR5 ;  /* 0x000000052a577c20 */ /* 0x000fe20008410000 */
[----:B------:R-:W-:Y:S01]  /*3bb0*/  FSEL R65, R65, -INF , P4 ;  /* 0xff80000041417808 */ /* 0x000fe20002000000 */
[----:B------:R-:W-:Y:S01]  /*3bc0*/  HGMMA.64x16x16.F32.BF16 R32, gdesc[UR24], R32, gsb0 ;  /* 0x00200000182079f0 */ /* 0x000fe20008001820 */
[----:B------:R-:W-:Y:S01]  /*3bd0*/  FMUL.FTZ R88, R43, UR5 ;  /* 0x000000052b587c20 */ /* 0x000fe20008410000 */
[----:B------:R-:W-:Y:S01]  /*3be0*/  FSEL R14, R14, -INF , P2 ;  /* 0xff8000000e0e7808 */ /* 0x000fe20001000000 */
[----:B------:R-:W-:Y:S01]  /*3bf0*/  FMUL.FTZ R53, R47, UR5 ;  /* 0x000000052f357c20 */ /* 0x000fe20008410000 */
[----:B------:R-:W-:Y:S01]  /*3c00*/  ISETP.GT.AND P2, PT, R52, 0x28, PT ;  /* 0x000000283400780c */ /* 0x000fe20003f44270 */
[----:B------:R0:W-:Y:S01]  /*3c10*/  MUFU.TANH R42, R55 ;  /* 0x00000037002a7308 */ /* 0x0001e20000002400 */
[----:B-----5:R-:W-:Y:S01]  /*3c20*/  FMNMX.FTZ R84, R3, R4, !PT ;  /* 0x0000000403547209 */ /* 0x020fe20007810000 */
[----:B------:R-:W-:Y:S01]  /*3c30*/  UIADD3 UR26, UR4, 0x682, URZ ;  /* 0x00000682041a7890 */ /* 0x000fe2000fffe03f */
[----:B------:R-:W-:Y:S01]  /*3c40*/  FSEL R66, R66, -INF , P3 ;  /* 0xff80000042427808 */ /* 0x000fe20001800000 */
[----:B------:R-:W-:Y:S01]  /*3c50*/  UMOV UR27, 0x80000020 ;  /* 0x80000020001b7882 */ /* 0x000fe20000000000 */
[----:B------:R-:W-:Y:S01]  /*3c60*/  FMNMX.FTZ R45, R7, R84, !PT ;  /* 0x00000054072d7209 */ /* 0x000fe20007810000 */
[----:B------:R-:W-:Y:S01]  /*3c70*/  FMUL.FTZ R85, R40, UR5 ;  /* 0x0000000528557c20 */ /* 0x000fe20008410000 */
[----:B------:R-:W-:Y:S01]  /*3c80*/  FSEL R21, R21, -INF , P6 ;  /* 0xff80000015157808 */ /* 0x000fe20003000000 */
[----:B------:R5:W-:Y:S01]  /*3c90*/  MUFU.TANH R47, R88 ;  /* 0x00000058002f7308 */ /* 0x000be20000002400 */
[----:B------:R-:W-:Y:S01]  /*3ca0*/  FMNMX.FTZ R84, R8, R45, !PT ;  /* 0x0000002d08547209 */ /* 0x000fe20007810000 */
[----:B------:R-:W-:Y:S01]  /*3cb0*/  FMUL.FTZ R94, R44, UR5 ;  /* 0x000000052c5e7c20 */ /* 0x000fe20008410000 */
[----:B------:R-:W-:Y:S01]  /*3cc0*/  FSEL R45, R74, -INF , P5 ;  /* 0xff8000004a2d7808 */ /* 0x000fe20002800000 */
[----:B------:R-:W-:Y:S01]  /*3cd0*/  FMUL.FTZ R54, R46, UR5 ;  /* 0x000000052e367c20 */ /* 0x000fe20008410000 */
[----:B0-----:R-:W-:-:S02]  /*3ce0*/  FMNMX.FTZ R55, R11, R84, !PT ;  /* 0x000000540b377209 */ /* 0x001fc40007810000 */
[----:B------:R-:W-:Y:S01]  /*3cf0*/  ISETP.GT.AND P6, PT, R52, 0x29, PT ;  /* 0x000000293400780c */ /* 0x000fe20003fc4270 */
[----:B------:R-:W0:Y:S01]  /*3d00*/  MUFU.TANH R62, R62 ;  /* 0x0000003e003e7308 */ /* 0x000e220000002400 */
[----:B------:R-:W-:Y:S02]  /*3d10*/  FMNMX.FTZ R74, R12, R55, !PT ;  /* 0x000000370c4a7209 */ /* 0x000fe40007810000 */
[----:B------:R-:W-:Y:S02]  /*3d20*/  FSEL R69, R69, -INF , P2 ;  /* 0xff80000045457808 */ /* 0x000fe40001000000 */
[----:B------:R-:W-:Y:S02]  /*3d30*/  FMNMX.FTZ R55, R15, R74, !PT ;  /* 0x0000004a0f377209 */ /* 0x000fe40007810000 */
[----:B------:R-:W-:Y:S01]  /*3d40*/  FSEL R70, R70, -INF , P6 ;  /* 0xff80000046467808 */ /* 0x000fe20003000000 */
[----:B------:R-:W0:Y:S01]  /*3d50*/  MUFU.TANH R82, R82 ;  /* 0x0000005200527308 */ /* 0x000e220000002400 */
[----:B------:R-:W-:-:S02]  /*3d60*/  FMNMX.FTZ R74, R20, R55, !PT ;  /* 0x00000037144a7209 */ /* 0x000fc40007810000 */
[----:B------:R-:W-:Y:S02]  /*3d70*/  FSEL R67, R67, -INF , P4 ;  /* 0xff80000043437808 */ /* 0x000fe40002000000 */
[----:B------:R-:W-:Y:S02]  /*3d80*/  FMNMX.FTZ R55, R65, R74, !PT ;  /* 0x0000004a41377209 */ /* 0x000fe40007810000 */
[----:B------:R-:W-:Y:S01]  /*3d90*/  ISETP.GT.AND P4, PT, R52, 0x31, PT ;  /* 0x000000313400780c */ /* 0x000fe20003f84270 */
[----:B------:R-:W0:Y:S01]  /*3da0*/  MUFU.TANH R63, R63 ;  /* 0x0000003f003f7308 */ /* 0x000e220000002400 */
[----:B------:R-:W-:Y:S02]  /*3db0*/  FSEL R72, R72, -INF , P5 ;  /* 0xff80000048487808 */ /* 0x000fe40002800000 */
[----:B------:R-:W-:Y:S02]  /*3dc0*/  FSEL R68, R68, -INF , P3 ;  /* 0xff80000044447808 */ /* 0x000fe40001800000 */
[----:B------:R-:W-:-:S02]  /*3dd0*/  ISETP.GT.AND P3, PT, R52, 0x38, PT ;  /* 0x000000383400780c */ /* 0x000fc40003f64270 */
[----:B------:R-:W-:Y:S01]  /*3de0*/  FSEL R73, R73, -INF , P4 ;  /* 0xff80000049497808 */ /* 0x000fe20002000000 */
[----:B------:R-:W0:Y:S01]  /*3df0*/  MUFU.TANH R40, R83 ;  /* 0x0000005300287308 */ /* 0x000e220000002400 */
[----:B------:R-:W-:Y:S02]  /*3e00*/  FSEL R80, R80, -INF , P2 ;  /* 0xff80000050507808 */ /* 0x000fe40001000000 */
[----:B------:R-:W-:Y:S02]  /*3e10*/  ISETP.GT.AND P2, PT, R52, 0x39, PT ;  /* 0x000000393400780c */ /* 0x000fe40003f44270 */
[----:B------:R-:W-:Y:S01]  /*3e20*/  FSEL R76, R76, -INF , P3 ;  /* 0xff8000004c4c7808 */ /* 0x000fe20001800000 */
[----:B------:R-:W-:Y:S02]  /*3e30*/  WARPGROUP.DEPBAR.LE gsb0, 0x0 ;  /* 0x00008000000079c5 */ /* 0x000fe40000010000 */
[----:B-----5:R-:W-:Y:S01]  /*3e40*/  FMUL.FTZ R88, R32, UR5 ;  /* 0x0000000520587c20 */ /* 0x020fe20008410000 */
[----:B------:R-:W-:Y:S01]  /*3e50*/  FMNMX.FTZ R32, R66, R55, !PT ;  /* 0x0000003742207209 */ /* 0x000fe20007810000 */
[----:B------:R-:W-:Y:S01]  /*3e60*/  WARPGROUP.ARRIVE ;  /* 0x00000000000079c5 */ /* 0x000fe20000000000 */
[----:B------:R-:W-:Y:S01]  /*3e70*/  FSEL R81, R81, -INF , P6 ;  /* 0xff80000051517808 */ /* 0x000fe20003000000 */
[----:B------:R-:W-:Y:S01]  /*3e80*/  FMUL.FTZ R74, R33, UR5 ;  /* 0x00000005214a7c20 */ /* 0x000fe20008410000 */
[----:B------:R-:W-:Y:S01]  /*3e90*/  FMNMX.FTZ R55, R69, R32, !PT ;  /* 0x0000002045377209 */ /* 0x000fe20007810000 */
[----:B------:R-:W-:Y:S01]  /*3ea0*/  FMUL.FTZ R33, R34, UR5 ;  /* 0x0000000522217c20 */ /* 0x000fe20008410000 */
[----:B------:R-:W-:Y:S01]  /*3eb0*/  ISETP.GT.AND P6, PT, R52, 0x40, PT ;  /* 0x000000403400780c */ /* 0x000fe20003fc4270 */
[----:B------:R-:W-:Y:S01]  /*3ec0*/  HGMMA.64x16x16.F32.BF16 R24, gdesc[UR24], R24, gsb0 ;  /* 0x00200000181879f0 */ /* 0x000fe20008001818 */
[----:B------:R-:W-:Y:S01]  /*3ed0*/  FMNMX.FTZ R55, R70, R55, !PT ;  /* 0x0000003746377209 */ /* 0x000fe20007810000 */
[----:B------:R-:W-:Y:S01]  /*3ee0*/  FMUL.FTZ R34, R35, UR5 ;  /* 0x0000000523227c20 */ /* 0x000fe20008410000 */
[----:B------:R-:W-:Y:S01]  /*3ef0*/  FSEL R77, R77, -INF , P2 ;  /* 0xff8000004d4d7808 */ /* 0x000fe20001000000 */
[----:B------:R-:W5:Y:S01]  /*3f00*/  MUFU.TANH R50, R50 ;  /* 0x0000003200327308 */ /* 0x000f620000002400 */
[----:B------:R-:W-:Y:S01]  /*3f10*/  FMNMX.FTZ R32, R72, R55, !PT ;  /* 0x0000003748207209 */ /* 0x000fe20007810000 */
[----:B------:R-:W-:Y:S01]  /*3f20*/  FMUL.FTZ R84, R36, UR5 ;  /* 0x0000000524547c20 */ /* 0x000fe20008410000 */
[----:B------:R-:W-:Y:S01]  /*3f30*/  ISETP.GT.AND P5, PT, R52, 0x41, PT ;  /* 0x000000413400780c */ /* 0x000fe20003fa4270 */
[----:B------:R-:W-:Y:S01]  /*3f40*/  FMUL.FTZ R36, R38, UR5 ;  /* 0x0000000526247c20 */ /* 0x000fe20008410000 */
[----:B------:R-:W-:Y:S01]  /*3f50*/  FMNMX.FTZ R55, R73, R32, !PT ;  /* 0x0000002049377209 */ /* 0x000fe20007810000 */
[----:B------:R-:W-:Y:S01]  /*3f60*/  FMUL.FTZ R39, R39, UR5 ;  /* 0x0000000527277c20 */ /* 0x000fe20008410000 */
[----:B------:R-:W-:Y:S01]  /*3f70*/  FSEL R56, R56, -INF , P6 ;  /* 0xff80000038387808 */ /* 0x000fe20003000000 */
[----:B------:R-:W5:Y:S01]  /*3f80*/  MUFU.TANH R43, R85 ;  /* 0x00000055002b7308 */ /* 0x000f620000002400 */
[----:B------:R-:W-:-:S02]  /*3f90*/  FMNMX.FTZ R32, R76, R55, !PT ;  /* 0x000000374c207209 */ /* 0x000fc40007810000 */
[----:B------:R-:W-:Y:S02]  /*3fa0*/  FSEL R75, R75, -INF , P4 ;  /* 0xff8000004b4b7808 */ /* 0x000fe40002000000 */
[----:B------:R-:W-:Y:S02]  /*3fb0*/  FMNMX.FTZ R35, R77, R32, !PT ;  /* 0x000000204d237209 */ /* 0x000fe40007810000 */
[----:B------:R-:W-:Y:S01]  /*3fc0*/  ISETP.GT.AND P4, PT, R52, 0x48, PT ;  /* 0x000000483400780c */ /* 0x000fe20003f84270 */
[----:B------:R-:W5:Y:S01]  /*3fd0*/  MUFU.TANH R51, R51 ;  /* 0x0000003300337308 */ /* 0x000f620000002400 */
[----:B------:R-:W-:Y:S02]  /*3fe0*/  FSEL R57, R57, -INF , P5 ;  /* 0xff80000039397808 */ /* 0x000fe40002800000 */
[----:B------:R-:W-:Y:S01]  /*3ff0*/  FMNMX.FTZ R32, R56, R35, !PT ;  /* 0x0000002338207209 */ /* 0x000fe20007810000 */
[----:B------:R-:W-:Y:S01]  /*4000*/  FMUL.FTZ R35, R37, UR5 ;  /* 0x0000000525237c20 */ /* 0x000fe20008410000 */
[----:B------:R-:W-:-:S02]  /*4010*/  FSEL R78, R78, -INF , P3 ;  /* 0xff8000004e4e7808 */ /* 0x000fc40001800000 */
[----:B------:R-:W-:Y:S01]  /*4020*/  ISETP.GT.AND P3, PT, R52, 0x49, PT ;  /* 0x000000493400780c */ /* 0x000fe20003f64270 */
[----:B------:R-:W5:Y:S01]  /*4030*/  MUFU.TANH R44, R86 ;  /* 0x00000056002c7308 */ /* 0x000f620000002400 */
[----:B------:R-:W-:Y:S02]  /*4040*/  FSEL R60, R60, -INF , P4 ;  /* 0xff8000003c3c7808 */ /* 0x000fe40002000000 */
[----:B------:R-:W-:Y:S02]  /*4050*/  FMNMX.FTZ R55, R57, R32, !PT ;  /* 0x0000002039377209 */ /* 0x000fe40007810000 */
[----:B------:R-:W-:Y:S02]  /*4060*/  FSEL R79, R79, -INF , P2 ;  /* 0xff8000004f4f7808 */ /* 0x000fe40001000000 */
[----:B------:R-:W-:Y:S01]  /*4070*/  ISETP.GT.AND P2, PT, R52, 0x50, PT ;  /* 0x000000503400780c */ /* 0x000fe20003f44270 */
[----:B------:R-:W5:Y:S01]  /*4080*/  MUFU.TANH R94, R94 ;  /* 0x0000005e005e7308 */ /* 0x000f620000002400 */
[----:B------:R-:W-:-:S02]  /*4090*/  FSEL R61, R61, -INF , P3 ;  /* 0xff8000003d3d7808 */ /* 0x000fc40001800000 */
[----:B------:R-:W-:Y:S02]  /*40a0*/  FMNMX.FTZ R32, R60, R55, !PT ;  /* 0x000000373c207209 */ /* 0x000fe40007810000 */
[----:B-1----:R-:W-:Y:S02]  /*40b0*/  FSEL R58, R58, -INF , P6 ;  /* 0xff8000003a3a7808 */ /* 0x002fe40003000000 */
[----:B------:R-:W-:Y:S01]  /*40c0*/  ISETP.GT.AND P6, PT, R52, 0x51, PT ;  /* 0x000000513400780c */ /* 0x000fe20003fc4270 */
[----:B------:R-:W1:Y:S01]  /*40d0*/  MUFU.TANH R90, R90 ;  /* 0x0000005a005a7308 */ /* 0x000e620000002400 */
[----:B--2---:R-:W-:Y:S02]  /*40e0*/  FSEL R48, R48, -INF , P2 ;  /* 0xff80000030307808 */ /* 0x004fe40001000000 */
[----:B------:R-:W-:Y:S02]  /*40f0*/  FMNMX.FTZ R37, R61, R32, !PT ;  /* 0x000000203d257209 */ /* 0x000fe40007810000 */
[----:B---3--:R-:W-:-:S02]  /*4100*/  FSEL R59, R59, -INF , P5 ;  /* 0xff8000003b3b7808 */ /* 0x008fc40002800000 */
[----:B------:R-:W-:Y:S01]  /*4110*/  ISETP.GT.AND P5, PT, R52, 0x58, PT ;  /* 0x000000583400780c */ /* 0x000fe20003fa4270 */
[----:B------:R2:W3:Y:S01]  /*4120*/  MUFU.TANH R46, R87 ;  /* 0x00000057002e7308 */ /* 0x0004e20000002400 */
[----:B----4-:R-:W-:Y:S01]  /*4130*/  FSEL R49, R49, -INF , P6 ;  /* 0xff80000031317808 */ /* 0x010fe20003000000 */
[----:B------:R-:W-:Y:S02]  /*4140*/  WARPGROUP.DEPBAR.LE gsb0, 0x0 ;  /* 0x00008000000079c5 */ /* 0x000fe40000010000 */
[----:B------:R-:W-:Y:S01]  /*4150*/  FMNMX.FTZ R32, R48, R37, !PT ;  /* 0x0000002530207209 */ /* 0x000fe20007810000 */
[----:B------:R-:W-:Y:S01]  /*4160*/  FMUL.FTZ R38, R28, UR5 ;  /* 0x000000051c267c20 */ /* 0x000fe20008410000 */
[----:B0-----:R-:W-:Y:S01]  /*4170*/  FSEL R62, R62, -INF , P4 ;  /* 0xff8000003e3e7808 */ /* 0x001fe20002000000 */
[----:B------:R-:W-:Y:S01]  /*4180*/  FMUL.FTZ R29, R29, UR5 ;  /* 0x000000051d1d7c20 */ /* 0x000fe20008410000 */
[----:B------:R-:W-:Y:S01]  /*4190*/  ISETP.GT.AND P4, PT, R52, 0x59, PT ;  /* 0x000000593400780c */ /* 0x000fe20003f84270 */
[----:B------:R-:W0:Y:S01]  /*41a0*/  MUFU.TANH R88, R88 ;  /* 0x0000005800587308 */ /* 0x000e220000002400 */
[----:B------:R-:W-:Y:S01]  /*41b0*/  FSEL R82, R82, -INF , P5 ;  /* 0xff80000052527808 */ /* 0x000fe20002800000 */
[----:B--2---:R-:W-:Y:S01]  /*41c0*/  FMUL.FTZ R87, R31, UR5 ;  /* 0x000000051f577c20 */ /* 0x004fe20008410000 */
[----:B------:R-:W-:Y:S01]  /*41d0*/  FMNMX.FTZ R37, R49, R32, !PT ;  /* 0x0000002031257209 */ /* 0x000fe20007810000 */
[----:B------:R-:W-:Y:S01]  /*41e0*/  FMUL.FTZ R32, R24, UR5 ;  /* 0x0000000518207c20 */ /* 0x000fe20008410000 */
[----:B------:R-:W-:Y:S01]  /*41f0*/  FSEL R63, R63, -INF , P3 ;  /* 0xff8000003f3f7808 */ /* 0x000fe20001800000 */
[----:B------:R-:W-:Y:S01]  /*4200*/  FMUL.FTZ R85, R30, UR5 ;  /* 0x000000051e557c20 */ /* 0x000fe20008410000 */
[----:B------:R-:W-:Y:S01]  /*4210*/  ISETP.GT.AND P3, PT, R52, 0x60, PT ;  /* 0x000000603400780c */ /* 0x000fe20003f64270 */
[----:B------:R-:W2:Y:S01]  /*4220*/  MUFU.TANH R74, R74 ;  /* 0x0000004a004a7308 */ /* 0x000ea20000002400 */
[----:B------:R-:W-:-:S02]  /*4230*/  FSEL R40, R40, -INF , P4 ;  /* 0xff80000028287808 */ /* 0x000fc40002000000 */
[----:B------:R-:W-:Y:S02]  /*4240*/  FMNMX.FTZ R37, R82, R37, !PT ;  /* 0x0000002552257209 */ /* 0x000fe40007810000 */
[----:B-----5:R-:W-:Y:S02]  /*4250*/  FSEL R50, R50, -INF , P2 ;  /* 0xff80000032327808 */ /* 0x020fe40001000000 */
[----:B------:R-:W-:Y:S01]  /*4260*/  ISETP.GT.AND P2, PT, R52, 0x61, PT ;  /* 0x000000613400780c */ /* 0x000fe20003f44270 */
[----:B------:R-:W4:Y:S01]  /*4270*/  MUFU.TANH R54, R54 ;  /* 0x0000003600367308 */ /* 0x000f220000002400 */
[----:B------:R-:W-:Y:S02]  /*4280*/  FSEL R86, R43, -INF , P3 ;  /* 0xff8000002b567808 */ /* 0x000fe40001800000 */
[----:B------:R-:W-:Y:S02]  /*4290*/  FMNMX.FTZ R37, R40, R37, !PT ;  /* 0x0000002528257209 */ /* 0x000fe40007810000 */
[----:B------:R-:W-:-:S02]  /*42a0*/  FSEL R51, R51, -INF , P6 ;  /* 0xff80000033337808 */ /* 0x000fc40003000000 */
[----:B------:R-:W-:Y:S01]  /*42b0*/  ISETP.GT.AND P6, PT, R52, 0x68, PT ;  /* 0x000000683400780c */ /* 0x000fe20003fc4270 */
[----:B------:R-:W5:Y:S01]  /*42c0*/  MUFU.TANH R84, R84 ;  /* 0x0000005400547308 */ /* 0x000f620000002400 */
[----:B------:R-:W-:Y:S02]  /*42d0*/  FSEL R92, R44, -INF , P2 ;  /* 0xff8000002c5c7808 */ /* 0x000fe40001000000 */
[----:B------:R-:W-:Y:S01]  /*42e0*/  FMNMX.FTZ R43, R86, R37, !PT ;  /* 0x00000025562b7209 */ /* 0x000fe20007810000 */
[----:B------:R-:W-:Y:S01]  /*42f0*/  FMUL.FTZ R37, R25, UR5 ;  /* 0x0000000519257c20 */ /* 0x000fe20008410000 */
[----:B------:R-:W-:Y:S02]  /*4300*/  FSEL R41, R41, -INF , P5 ;  /* 0xff80000029297808 */ /* 0x000fe40002800000 */
[----:B------:R-:W-:Y:S01]  /*4310*/  ISETP.GT.AND P5, PT, R52, 0x69, PT ;  /* 0x000000693400780c */ /* 0x000fe20003fa4270 */
[----:B------:R-:W5:Y:S01]  /*4320*/  MUFU.TANH R53, R53 ;  /* 0x0000003500357308 */ /* 0x000f620000002400 */
[----:B------:R-:W-:-:S02]  /*4330*/  FSEL R94, R94, -INF , P6 ;  /* 0xff8000005e5e7808 */ /* 0x000fc40003000000 */
[----:B------:R-:W-:Y:S02]  /*4340*/  FMNMX.FTZ R43, R92, R43, !PT ;  /* 0x0000002b5c2b7209 */ /* 0x000fe40007810000 */
[----:B------:R-:W-:Y:S02]  /*4350*/  FSEL R42, R42, -INF , P4 ;  /* 0xff8000002a2a7808 */ /* 0x000fe40002000000 */
[----:B------:R-:W-:Y:S01]  /*4360*/  ISETP.GT.AND P4, PT, R52, 0x70, PT ;  /* 0x000000703400780c */ /* 0x000fe20003f84270 */
[----:B------:R-:W5:Y:S01]  /*4370*/  MUFU.TANH R35, R35 ;  /* 0x0000002300237308 */ /* 0x000f620000002400 */
[----:B-1----:R-:W-:Y:S02]  /*4380*/  FSEL R90, R90, -INF , P5 ;  /* 0xff8000005a5a7808 */ /* 0x002fe40002800000 */
[----:B------:R-:W-:Y:S02]  /*4390*/  FMNMX.FTZ R43, R94, R43, !PT ;  /* 0x0000002b5e2b7209 */ /* 0x000fe40007810000 */
[----:B---3--:R-:W-:-:S02]  /*43a0*/  FSEL R24, R46, -INF , P3 ;  /* 0xff8000002e187808 */ /* 0x008fc40001800000 */
[----:B------:R-:W-:Y:S01]  /*43b0*/  ISETP.GT.AND P3, PT, R52, 0x71, PT ;  /* 0x000000713400780c */ /* 0x000fe20003f64270 */
[----:B------:R-:W1:Y:S01]  /*43c0*/  MUFU.TANH R33, R33 ;  /* 0x0000002100217308 */ /* 0x000e620000002400 */
[----:B0-----:R-:W-:Y:S02]  /*43d0*/  FSEL R88, R88, -INF , P4 ;  /* 0xff80000058587808 */ /* 0x001fe40002000000 */
[----:B------:R-:W-:Y:S02]  /*43e0*/  FMNMX.FTZ R43, R90, R43, !PT ;  /* 0x0000002b5a2b7209 */ /* 0x000fe40007810000 */
[----:B------:R-:W-:Y:S02]  /*43f0*/  FSEL R25, R47, -INF , P2 ;  /* 0xff8000002f197808 */ /* 0x000fe40001000000 */
[----:B------:R-:W-:Y:S01]  /*4400*/  ISETP.GT.AND P2, PT, R52, 0x78, PT ;  /* 0x000000783400780c */ /* 0x000fe20003f44270 */
[----:B------:R0:W3:Y:S01]  /*4410*/  MUFU.TANH R46, R32 ;  /* 0x00000020002e7308 */ /* 0x0000e20000002400 */
[----:B--2---:R-:W-:-:S02]  /*4420*/  FSEL R74, R74, -INF , P3 ;  /* 0xff8000004a4a7808 */ /* 0x004fc40001800000 */
[----:B------:R-:W-:Y:S02]  /*4430*/  FMNMX.FTZ R43, R88, R43, !PT ;  /* 0x0000002b582b7209 */ /* 0x000fe40007810000 */
[----:B----4-:R-:W-:Y:S02]  /*4440*/  FSEL R28, R54, -INF , P6 ;  /* 0xff800000361c7808 */ /* 0x010fe40003000000 */
[----:B------:R-:W-:Y:S01]  /*4450*/  ISETP.GT.AND P6, PT, R52, 0x79, PT ;  /* 0x000000793400780c */ /* 0x000fe20003fc4270 */
[----:B------:R-:W2:Y:S01]  /*4460*/  MUFU.TANH R34, R34 ;  /* 0x0000002200227308 */ /* 0x000ea20000002400 */
[----:B-----5:R-:W-:Y:S02]  /*4470*/  FSEL R84, R84, -INF , P2 ;  /* 0xff80000054547808 */ /* 0x020fe40001000000 */
[----:B------:R-:W-:Y:S02]  /*4480*/  FMNMX.FTZ R47, R74, R43, !PT ;  /* 0x0000002b4a2f7209 */ /* 0x000fe40007810000 */
[----:B0-----:R-:W-:-:S02]  /*4490*/  FSEL R32, R53, -INF , P5 ;  /* 0xff80000035207808 */ /* 0x001fc40002800000 */
[----:B------:R-:W-:Y:S01]  /*44a0*/  ISETP.GT.AND P5, PT, R52, 0x80, PT ;  /* 0x000000803400780c */ /* 0x000fe20003fa4270 */
[----:B------:R-:W0:Y:S01]  /*44b0*/  MUFU.TANH R37, R37 ;  /* 0x0000002500257308 */ /* 0x000e220000002400 */
[----:B------:R-:W-:Y:S02]  /*44c0*/  FSEL R54, R35, -INF , P6 ;  /* 0xff80000023367808 */ /* 0x000fe40003000000 */
[----:B------:R-:W-:Y:S02]  /*44d0*/  FMNMX.FTZ R47, R84, R47, !PT ;  /* 0x0000002f542f7209 */ /* 0x000fe40007810000 */
[----:B-1----:R-:W-:Y:S02]  /*44e0*/  FSEL R33, R33, -INF , P4 ;  /* 0xff80000021217808 */ /* 0x002fe40002000000 */
[----:B------:R-:W-:Y:S01]  /*44f0*/  ISETP.GT.AND P4, PT, R52, 0x81, PT ;  /* 0x000000813400780c */ /* 0x000fe20003f84270 */
[----:B------:R-:W1:Y:S01]  /*4500*/  MUFU.TANH R36, R36 ;  /* 0x0000002400247308 */ /* 0x000e620000002400 */
[----:B---3--:R-:W-:-:S02]  /*4510*/  FSEL R46, R46, -INF , P5 ;  /* 0xff8000002e2e7808 */ /* 0x008fc40002800000 */
[----:B------:R-:W-:Y:S02]  /*4520*/  FMNMX.FTZ R47, R54, R47, !PT ;  /* 0x0000002f362f7209 */ /* 0x000fe40007810000 */
[----:B--2---:R-:W-:Y:S02]  /*4530*/  FSEL R34, R34, -INF , P3 ;  /* 0xff80000022227808 */ /* 0x004fe40001800000 */
[----:B------:R-:W-:Y:S01]  /*4540*/  ISETP.GT.AND P3, PT, R52, 0x88, PT ;  /* 0x000000883400780c */ /* 0x000fe20003f64270 */
[----:B------:R-:W2:Y:S01]  /*4550*/  MUFU.TANH R38, R38 ;  /* 0x0000002600267308 */ /* 0x000ea20000002400 */
[----:B0-----:R-:W-:Y:S01]  /*4560*/  FSEL R44, R37, -INF , P4 ;  /* 0xff800000252c7808 */ /* 0x001fe20002000000 */
[----:B------:R-:W-:Y:S01]  /*4570*/  FMUL.FTZ R37, R26, UR5 ;  /* 0x000000051a257c20 */ /* 0x000fe20008410000 */
[----:B------:R-:W-:-:S04]  /*4580*/  FMNMX.FTZ R47, R46, R47, !PT ;  /* 0x0000002f2e2f7209 */ /* 0x000fc80007810000 */
[----:B------:R-:W-:Y:S01]  /*4590*/  FMNMX.FTZ R47, R44, R47, !PT ;  /* 0x0000002f2c2f7209 */ /* 0x000fe20007810000 */
[----:B------:R1:W0:Y:S08]  /*45a0*/  MUFU.TANH R43, R29 ;  /* 0x0000001d002b7308 */ /* 0x0002300000002400 */
[----:B------:R-:W-:Y:S01]  /*45b0*/  MUFU.TANH R39, R39 ;  /* 0x0000002700277308 */ /* 0x000fe20000002400 */
[----:B-1----:R-:W-:-:S02]  /*45c0*/  FSEL R29, R36, -INF , P2 ;  /* 0xff800000241d7808 */ /* 0x002fc40001000000 */
[----:B------:R-:W-:Y:S02]  /*45d0*/  ISETP.GT.AND P2, PT, R52, 0x89, PT ;  /* 0x000000893400780c */ /* 0x000fe40003f44270 */
[----:B--2---:R-:W-:-:S03]  /*45e0*/  FSEL R38, R38, -INF , P3 ;  /* 0xff80000026267808 */ /* 0x004fc60001800000 */
[----:B------:R-:W-:Y:S01]  /*45f0*/  MUFU.TANH R37, R37 ;  /* 0x0000002500257308 */ /* 0x000fe20000002400 */
[----:B0-----:R-:W-:Y:S01]  /*4600*/  FSEL R36, R43, -INF , P2 ;  /* 0xff8000002b247808 */ /* 0x001fe20001000000 */
[----:B------:R-:W-:Y:S01]  /*4610*/  FMUL.FTZ R43, R27, UR5 ;  /* 0x000000051b2b7c20 */ /* 0x000fe20008410000 */
[----:B------:R-:W-:-:S04]  /*4620*/  FMNMX.FTZ R47, R38, R47, !PT ;  /* 0x0000002f262f7209 */ /* 0x000fc80007810000 */
[----:B------:R-:W-:Y:S01]  /*4630*/  FMNMX.FTZ R47, R36, R47, !PT ;  /* 0x0000002f242f7209 */ /* 0x000fe20007810000 */
[----:B------:R-:W-:Y:S04]  /*4640*/  MUFU.TANH R43, R43 ;  /* 0x0000002b002b7308 */ /* 0x000fe80000002400 */
[----:B------:R-:W0:Y:S04]  /*4650*/  SHFL.BFLY PT, R52, R47, 0x2, 0x1f ;  /* 0x0c401f002f347f89 */ /* 0x000e2800000e0000 */
[----:B------:R-:W1:Y:S08]  /*4660*/  MUFU.TANH R85, R85 ;  /* 0x0000005500557308 */ /* 0x000e700000002400 */
[----:B------:R-:W2:Y:S01]  /*4670*/  MUFU.TANH R87, R87 ;  /* 0x0000005700577308 */ /* 0x000ea20000002400 */
[----:B-1----:R-:W-:-:S02]  /*4680*/  FSEL R85, R85, -INF , P3 ;  /* 0xff80000055557808 */ /* 0x002fc40001800000 */
[----:B0-----:R-:W-:-:S05]  /*4690*/  FMNMX.FTZ R52, R47, R52, !PT ;  /* 0x000000342f347209 */ /* 0x001fca0007810000 */
[----:B------:R-:W0:Y:S01]  /*46a0*/  SHFL.BFLY PT, R35, R52, 0x1, 0x1f ;  /* 0x0c201f0034237f89 */ /* 0x000e2200000e0000 */
[----:B--2---:R-:W-:Y:S02]  /*46b0*/  FSEL R87, R87, -INF , P2 ;  /* 0xff80000057577808 */ /* 0x004fe40001000000 */
[----:B0-----:R-:W-:-:S04]  /*46c0*/  FMNMX.FTZ R114, R52, R35, !PT ;  /* 0x0000002334727209 */ /* 0x001fc80007810000 */
[C---:B------:R-:W-:Y:S01]  /*46d0*/  FSETP.NEU.FTZ.AND P0, PT, R114.reuse, -INF , PT ;  /* 0xff8000007200780b */ /* 0x040fe20003f1d000 */
[----:B------:R-:W-:-:S05]  /*46e0*/  FMUL.FTZ R35, R114, UR11 ;  /* 0x0000000b72237c20 */ /* 0x000fca0008410000 */
[----:B------:R-:W-:Y:S02]  /*46f0*/  FSEL R35, R35, RZ, P0 ;  /* 0x000000ff23237208 */ /* 0x000fe40000000000 */
[----:B------:R-:W-:-:S03]  /*4700*/  ISETP.NE.AND P0, PT, R104, RZ, PT ;  /* 0x000000ff6800720c */ /* 0x000fc60003f05270 */
[--C-:B------:R-:W-:Y:S01]  /*4710*/  FFMA.FTZ R98, R8, UR11, -R35.reuse ;  /* 0x0000000b08627c23 */ /* 0x100fe20008010823 */
[----:B------:R-:W-:Y:S01]  /*4720*/  FMNMX.FTZ R8, R5, R6, !PT ;  /* 0x0000000605087209 */ /* 0x000fe20007810000 */
[--C-:B------:R-:W-:Y:S01]  /*4730*/  FFMA.FTZ R31, R3, UR11, -R35.reuse ;  /* 0x0000000b031f7c23 */ /* 0x100fe20008010823 */
[--C-:B------:R-:W-:Y:S01]  /*4740*/  FFMA.FTZ R83, R12, UR11, -R35.reuse ;  /* 0x0000000b0c537c23 */ /* 0x100fe20008010823 */
[--C-:B------:R-:W-:Y:S01]  /*4750*/  FFMA.FTZ R96, R20, UR11, -R35.reuse ;  /* 0x0000000b14607c23 */ /* 0x100fe20008010823 */
[----:B------:R-:W-:Y:S01]  /*4760*/  FMNMX.FTZ R3, R9, R8, !PT ;  /* 0x0000000809037209 */ /* 0x000fe20007810000 */
[--C-:B------:R-:W-:Y:S01]  /*4770*/  FFMA.FTZ R53, R73, UR11, -R35.reuse ;  /* 0x0000000b49357c23 */ /* 0x100fe20008010823 */
[----:B------:R-:W-:Y:S01]  /*4780*/  FSEL R73, R39, -INF , P6 ;  /* 0xff80000027497808 */ /* 0x000fe20003000000 */
        /* <DEDUP_REMOVED lines=11> */
[--C-:B------:R-:W-:Y:S01]  /*4840*/  FFMA.FTZ R4, R4, UR11, -R35.reuse ;  /* 0x0000000b04047c23 */ /* 0x100fe20008010823 */
[--C-:B------:R-:W-:Y:S01]  /*4850*/  FFMA.FTZ R7, R7, UR11, -R35.reuse ;  /* 0x0000000b07077c23 */ /* 0x100fe20008010823 */
[----:B------:R-:W-:Y:S01]  /*4860*/  FMNMX.FTZ R3, R21, R8, !PT ;  /* 0x0000000815037209 */ /* 0x000fe20007810000 */
[----:B------:R-:W-:Y:S01]  /*4870*/  MUFU.EX2 R31, R31 ;  /* 0x0000001f001f7308 */ /* 0x000fe20000000800 */
[--C-:B------:R-:W-:Y:S01]  /*4880*/  FFMA.FTZ R55, R61, UR11, -R35.reuse ;  /* 0x0000000b3d377c23 */ /* 0x100fe20008010823 */
[--C-:B------:R-:W-:Y:S01]  /*4890*/  FFMA.FTZ R30, R11, UR11, -R35.reuse ;  /* 0x0000000b0b1e7c23 */ /* 0x100fe20008010823 */
[----:B------:R-:W-:Y:S01]  /*48a0*/  FMNMX.FTZ R12, R64, R3, !PT ;  /* 0x00000003400c7209 */ /* 0x000fe20007810000 */
[--C-:B------:R-:W-:Y:S01]  /*48b0*/  FFMA.FTZ R61, R54, UR11, -R35.reuse ;  /* 0x0000000b363d7c23 */ /* 0x100fe20008010823 */
[--C-:B------:R-:W-:Y:S01]  /*48c0*/  FFMA.FTZ R8, R65, UR11, -R35.reuse ;  /* 0x0000000b41087c23 */ /* 0x100fe20008010823 */
[--C-:B------:R-:W-:Y:S01]  /*48d0*/  FFMA.FTZ R65, R66, UR11, -R35.reuse ;  /* 0x0000000b42417c23 */ /* 0x100fe20008010823 */
[----:B------:R-:W-:Y:S01]  /*48e0*/  FMNMX.FTZ R3, R67, R12, !PT ;  /* 0x0000000c43037209 */ /* 0x000fe20007810000 */
[----:B------:R-:W0:Y:S01]  /*48f0*/  MUFU.EX2 R4, R4 ;  /* 0x0000000400047308 */ /* 0x000e220000000800 */
[--C-:B------:R-:W-:Y:S01]  /*4900*/  FFMA.FTZ R11, R69, UR11, -R35.reuse ;  /* 0x0000000b450b7c23 */ /* 0x100fe20008010823 */
[--C-:B------:R-:W-:Y:S01]  /*4910*/  FFMA.FTZ R66, R70, UR11, -R35.reuse ;  /* 0x0000000b46427c23 */ /* 0x100fe20008010823 */
[----:B------:R-:W-:Y:S01]  /*4920*/  FMNMX.FTZ R3, R68, R3, !PT ;  /* 0x0000000344037209 */ /* 0x000fe20007810000 */
[--C-:B------:R-:W-:Y:S01]  /*4930*/  FFMA.FTZ R57, R57, UR11, -R35.reuse ;  /* 0x0000000b39397c23 */ /* 0x100fe20008010823 */
[--C-:B------:R-:W-:Y:S01]  /*4940*/  FFMA.FTZ R43, R94, UR11, -R35.reuse ;  /* 0x0000000b5e2b7c23 */ /* 0x100fe20008010823 */
[--C-:B------:R-:W-:Y:S01]  /*4950*/  FFMA.FTZ R70, R90, UR11, -R35.reuse ;  /* 0x0000000b5a467c23 */ /* 0x100fe20008010823 */
[----:B------:R-:W-:Y:S01]  /*4960*/  FMNMX.FTZ R12, R80, R3, !PT ;  /* 0x00000003500c7209 */ /* 0x000fe20007810000 */
[----:B------:R-:W1:Y:S01]  /*4970*/  MUFU.EX2 R7, R7 ;  /* 0x0000000700077308 */ /* 0x000e620000000800 */
[--C-:B------:R-:W-:Y:S01]  /*4980*/  FFMA.FTZ R47, R88, UR11, -R35.reuse ;  /* 0x0000000b582f7c23 */ /* 0x100fe20008010823 */
[--C-:B------:R-:W-:Y:S01]  /*4990*/  FFMA.FTZ R46, R46, UR11, -R35.reuse ;  /* 0x0000000b2e2e7c23 */ /* 0x100fe20008010823 */
[----:B------:R-:W-:Y:S01]  /*49a0*/  FMNMX.FTZ R12, R81, R12, !PT ;  /* 0x0000000c510c7209 */ /* 0x000fe20007810000 */
[--C-:B------:R-:W-:Y:S01]  /*49b0*/  FFMA.FTZ R69, R44, UR11, -R35.reuse ;  /* 0x0000000b2c457c23 */ /* 0x100fe20008010823 */
[----:B------:R-:W-:-:S02]  /*49c0*/  FFMA.FTZ R36, R36, UR11, -R35 ;  /* 0x0000000b24247c23 */ /* 0x000fc40008010823 */
[----:B------:R-:W-:Y:S01]  /*49d0*/  FMNMX.FTZ R12, R45, R12, !PT ;  /* 0x0000000c2d0c7209 */ /* 0x000fe20007810000 */
[----:B------:R-:W2:Y:S03]  /*49e0*/  MUFU.EX2 R98, R98 ;  /* 0x0000006200627308 */ /* 0x000ea60000000800 */
        /* <DEDUP_REMOVED lines=9> */
[----:B---3--:R-:W-:Y:S02]  /*4a80*/  FFMA.FTZ R72, R74, UR11, -R35 ;  /* 0x0000000b4a487c23 */ /* 0x008fe40008010823 */
[----:B------:R-:W-:-:S04]  /*4a90*/  FMNMX.FTZ R3, R63, R20, !PT ;  /* 0x000000143f037209 */ /* 0x000fc80007810000 */
[----:B------:R-:W-:Y:S01]  /*4aa0*/  FMNMX.FTZ R20, R50, R3, !PT ;  /* 0x0000000332147209 */ /* 0x000fe20007810000 */
[----:B------:R-:W-:Y:S03]  /*4ab0*/  MUFU.EX2 R27, R27 ;  /* 0x0000001b001b7308 */ /* 0x000fe60000000800 */
[----:B------:R-:W-:-:S04]  /*4ac0*/  FMNMX.FTZ R20, R51, R20, !PT ;  /* 0x0000001433147209 */ /* 0x000fc80007810000 */
[----:B------:R-:W-:Y:S01]  /*4ad0*/  FMNMX.FTZ R3, R41, R20, !PT ;  /* 0x0000001429037209 */ /* 0x000fe20007810000 */
[----:B------:R-:W-:Y:S01]  /*4ae0*/  FFMA.FTZ R20, R56, UR11, -R35 ;  /* 0x0000000b38147c23 */ /* 0x000fe20008010823 */
[----:B------:R-:W-:Y:S02]  /*4af0*/  MUFU.EX2 R96, R96 ;  /* 0x0000006000607308 */ /* 0x000fe40000000800 */
[----:B------:R-:W-:-:S04]  /*4b00*/  FMNMX.FTZ R3, R42, R3, !PT ;  /* 0x000000032a037209 */ /* 0x000fc80007810000 */
[----:B------:R-:W-:Y:S02]  /*4b10*/  FMNMX.FTZ R26, R24, R3, !PT ;  /* 0x00000003181a7209 */ /* 0x000fe40007810000 */
[----:B------:R-:W-:Y:S02]  /*4b20*/  MUFU.EX2 R8, R8 ;  /* 0x0000000800087308 */ /* 0x000fe40000000800 */
[----:B------:R-:W-:Y:S01]  /*4b30*/  FMNMX.FTZ R3, R25, R26, !PT ;  /* 0x0000001a19037209 */ /* 0x000fe20007810000 */
[--C-:B------:R-:W-:Y:S01]  /*4b40*/  FFMA.FTZ R26, R60, UR11, -R35.reuse ;  /* 0x0000000b3c1a7c23 */ /* 0x100fe20008010823 */
[--C-:B------:R-:W-:Y:S01]  /*4b50*/  FFMA.FTZ R60, R40, UR11, -R35.reuse ;  /* 0x0000000b283c7c23 */ /* 0x100fe20008010823 */
[----:B------:R-:W-:Y:S01]  /*4b60*/  FFMA.FTZ R40, R86, UR11, -R35 ;  /* 0x0000000b56287c23 */ /* 0x000fe20008010823 */
[----:B------:R-:W-:Y:S02]  /*4b70*/  FMNMX.FTZ R3, R28, R3, !PT ;  /* 0x000000031c037209 */ /* 0x000fe40007810000 */
[----:B------:R-:W-:Y:S02]  /*4b80*/  MUFU.EX2 R65, R65 ;  /* 0x0000004100417308 */ /* 0x000fe40000000800 */
[----:B------:R-:W-:-:S04]  /*4b90*/  FMNMX.FTZ R56, R32, R3, !PT ;  /* 0x0000000320387209 */ /* 0x000fc80007810000 */
[----:B------:R-:W-:Y:S02]  /*4ba0*/  FMNMX.FTZ R3, R33, R56, !PT ;  /* 0x0000003821037209 */ /* 0x000fe40007810000 */
[----:B------:R-:W-:Y:S02]  /*4bb0*/  MUFU.EX2 R11, R11 ;  /* 0x0000000b000b7308 */ /* 0x000fe40000000800 */
[----:B------:R-:W-:-:S04]  /*4bc0*/  FMNMX.FTZ R56, R34, R3, !PT ;  /* 0x0000000322387209 */ /* 0x000fc80007810000 */
[----:B------:R-:W-:Y:S02]  /*4bd0*/  FMNMX.FTZ R56, R29, R56, !PT ;  /* 0x000000381d387209 */ /* 0x000fe40007810000 */
[----:B------:R-:W-:Y:S02]  /*4be0*/  MUFU.EX2 R66, R66 ;  /* 0x0000004200427308 */ /* 0x000fe40000000800 */
[----:B------:R-:W-:Y:S01]  /*4bf0*/  FMNMX.FTZ R3, R73, R56, !PT ;  /* 0x0000003849037209 */ /* 0x000fe20007810000 */
[--C-:B------:R-:W-:Y:S01]  /*4c00*/  FFMA.FTZ R56, R49, UR11, -R35.reuse ;  /* 0x0000000b31387c23 */ /* 0x100fe20008010823 */
[----:B------:R-:W-:Y:S02]  /*4c10*/  FFMA.FTZ R49, R92, UR11, -R35 ;  /* 0x0000000b5c317c23 */ /* 0x000fe40008010823 */
[----:B------:R-:W-:Y:S02]  /*4c20*/  FMNMX.FTZ R48, R76, R3, !PT ;  /* 0x000000034c307209 */ /* 0x000fe40007810000 */
[----:B------:R-:W-:Y:S02]  /*4c30*/  MUFU.EX2 R53, R53 ;  /* 0x0000003500357308 */ /* 0x000fe40000000800 */
[----:B------:R-:W-:-:S04]  /*4c40*/  FMNMX.FTZ R48, R77, R48, !PT ;  /* 0x000000304d307209 */ /* 0x000fc80007810000 */
[----:B------:R-:W-:Y:S02]  /*4c50*/  FMNMX.FTZ R48, R85, R48, !PT ;  /* 0x0000003055307209 */ /* 0x000fe40007810000 */
[----:B------:R-:W-:Y:S02]  /*4c60*/  MUFU.EX2 R15, R15 ;  /* 0x0000000f000f7308 */ /* 0x000fe40000000800 */
[----:B------:R-:W-:-:S05]  /*4c70*/  FMNMX.FTZ R48, R87, R48, !PT ;  /* 0x0000003057307209 */ /* 0x000fca0007810000 */
[----:B------:R-:W3:Y:S01]  /*4c80*/  SHFL.BFLY PT, R3, R48, 0x2, 0x1f ;  /* 0x0c401f0030037f89 */ /* 0x000ee200000e0000 */
[----:B------:R-:W-:Y:S08]  /*4c90*/  MUFU.EX2 R52, R52 ;  /* 0x0000003400347308 */ /* 0x000ff00000000800 */
[----:B------:R-:W-:Y:S08]  /*4ca0*/  MUFU.EX2 R20, R20 ;  /* 0x0000001400147308 */ /* 0x000ff00000000800 */
[----:B------:R-:W-:Y:S01]  /*4cb0*/  MUFU.EX2 R57, R57 ;  /* 0x0000003900397308 */ /* 0x000fe20000000800 */
[----:B---3--:R-:W-:Y:S01]  /*4cc0*/  FMNMX.FTZ R3, R48, R3, !PT ;  /* 0x0000000330037209 */ /* 0x008fe20007810000 */
[----:B------:R-:W-:-:S06]  /*4cd0*/  FFMA.FTZ R48, R84, UR11, -R35 ;  /* 0x0000000b54307c23 */ /* 0x000fcc0008010823 */
[----:B------:R-:W-:Y:S01]  /*4ce0*/  MUFU.EX2 R26, R26 ;  /* 0x0000001a001a7308 */ /* 0x000fe20000000800 */
[----:B------:R-:W3:Y:S07]  /*4cf0*/  SHFL.BFLY PT, R82, R3, 0x1, 0x1f ;  /* 0x0c201f0003527f89 */ /* 0x000eee00000e0000 */
[----:B------:R-:W-:Y:S08]  /*4d00*/  MUFU.EX2 R55, R55 ;  /* 0x0000003700377308 */ /* 0x000ff00000000800 */
[----:B------:R-:W-:Y:S08]  /*4d10*/  MUFU.EX2 R37, R37 ;  /* 0x0000002500257308 */ /* 0x000ff00000000800 */
[----:B------:R-:W-:Y:S01]  /*4d20*/  MUFU.EX2 R56, R56 ;  /* 0x0000003800387308 */ /* 0x000fe20000000800 */
[----:B---3--:R-:W-:Y:S01]  /*4d30*/  FMNMX.FTZ R74, R3, R82, !PT ;  /* 0x00000052034a7209 */ /* 0x008fe20007810000 */
[----:B------:R-:W-:-:S03]  /*4d40*/  FFMA.FTZ R3, R38, UR11, -R35 ;  /* 0x0000000b26037c23 */ /* 0x000fc60008010823 */
[C---:B------:R-:W-:Y:S01]  /*4d50*/  FSETP.NEU.FTZ.AND P2, PT, R74.reuse, -INF , PT ;  /* 0xff8000004a00780b */ /* 0x040fe20003f5d000 */
[----:B------:R-:W-:Y:S02]  /*4d60*/  FMUL.FTZ R38, R74, UR11 ;  /* 0x0000000b4a267c20 */ /* 0x000fe40008410000 */
[----:B------:R-:W-:Y:S03]  /*4d70*/  MUFU.EX2 R39, R39 ;  /* 0x0000002700277308 */ /* 0x000fe60000000800 */
[----:B------:R-:W-:Y:S02]  /*4d80*/  FSEL R38, R38, RZ, P2 ;  /* 0x000000ff26267208 */ /* 0x000fe40001000000 */
[----:B------:R-:W-:-:S03]  /*4d90*/  PLOP3.LUT P2, PT, PT, PT, UP0, 0x80, 0x0 ;  /* 0x000000000000781c */ /* 0x000fc60003f4f008 */
[----:B------:R-:W-:Y:S01]  /*4da0*/  MUFU.EX2 R60, R60 ;  /* 0x0000003c003c7308 */ /* 0x000fe20000000800 */
[--C-:B------:R-:W-:Y:S01]  /*4db0*/  FFMA.FTZ R5, R5, UR11, -R38.reuse ;  /* 0x0000000b05057c23 */ /* 0x100fe20008010826 */
[--C-:B------:R-:W-:Y:S01]  /*4dc0*/  FFMA.FTZ R82, R6, UR11, -R38.reuse ;  /* 0x0000000b06527c23 */ /* 0x100fe20008010826 */
[--C-:B------:R-:W-:Y:S01]  /*4dd0*/  FFMA.FTZ R84, R9, UR11, -R38.reuse ;  /* 0x0000000b09547c23 */ /* 0x100fe20008010826 */
[--C-:B------:R-:W-:Y:S01]  /*4de0*/  FFMA.FTZ R93, R10, UR11, -R38.reuse ;  /* 0x0000000b0a5d7c23 */ /* 0x100fe20008010826 */
[--C-:B------:R-:W-:Y:S01]  /*4df0*/  FFMA.FTZ R54, R13, UR11, -R38.reuse ;  /* 0x0000000b0d367c23 */ /* 0x100fe20008010826 */
[--C-:B------:R-:W-:Y:S01]  /*4e00*/  FFMA.FTZ R91, R14, UR11, -R38.reuse ;  /* 0x0000000b0e5b7c23 */ /* 0x100fe20008010826 */
[--C-:B------:R-:W-:Y:S01]  /*4e10*/  FFMA.FTZ R10, R21, UR11, -R38.reuse ;  /* 0x0000000b150a7c23 */ /* 0x100fe20008010826 */
[----:B------:R-:W-:Y:S01]  /*4e20*/  MUFU.EX2 R5, R5 ;  /* 0x0000000500057308 */ /* 0x000fe20000000800 */
[--C-:B------:R-:W-:Y:S01]  /*4e30*/  FFMA.FTZ R89, R64, UR11, -R38.reuse ;  /* 0x0000000b40597c23 */ /* 0x100fe20008010826 */
[--C-:B------:R-:W-:Y:S01]  /*4e40*/  FFMA.FTZ R64, R68, UR11, -R38.reuse ;  /* 0x0000000b44407c23 */ /* 0x100fe20008010826 */
[--C-:B------:R-:W-:Y:S01]  /*4e50*/  FFMA.FTZ R21, R62, UR11, -R38.reuse ;  /* 0x0000000b3e157c23 */ /* 0x100fe20008010826 */
[----:B------:R-:W-:Y:S01]  /*4e60*/  FFMA.FTZ R68, R59, UR11, -R38 ;  /* 0x0000000b3b447c23 */ /* 0x000fe20008010826 */
[----:B0-----:R-:W-:Y:S01]  /*4e70*/  FADD.FTZ R62, R31, R4 ;  /* 0x000000041f3e7221 */ /* 0x001fe20000010000 */
[--C-:B------:R-:W-:Y:S01]  /*4e80*/  FFMA.FTZ R35, R58, UR11, -R38.reuse ;  /* 0x0000000b3a237c23 */ /* 0x100fe20008010826 */
[----:B------:R-:W-:Y:S01]  /*4e90*/  FFMA.FTZ R58, R63, UR11, -R38 ;  /* 0x0000000b3f3a7c23 */ /* 0x000fe20008010826 */
[----:B------:R-:W0:Y:S01]  /*4ea0*/  MUFU.EX2 R82, R82 ;  /* 0x0000005200527308 */ /* 0x000e220000000800 */
[----:B-1----:R-:W-:Y:S01]  /*4eb0*/  FADD.FTZ R63, R7, R62 ;  /* 0x0000003e073f7221 */ /* 0x002fe20000010000 */
[--C-:B------:R-:W-:Y:S01]  /*4ec0*/  FFMA.FTZ R9, R67, UR11, -R38.reuse ;  /* 0x0000000b43097c23 */ /* 0x100fe20008010826 */
[--C-:B------:R-:W-:Y:S01]  /*4ed0*/  FFMA.FTZ R50, R50, UR11, -R38.reuse ;  /* 0x0000000b32327c23 */ /* 0x100fe20008010826 */
[--C-:B------:R-:W-:Y:S01]  /*4ee0*/  FFMA.FTZ R44, R78, UR11, -R38.reuse ;  /* 0x0000000b4e2c7c23 */ /* 0x100fe20008010826 */
[----:B--2---:R-:W-:Y:S01]  /*4ef0*/  FADD.FTZ R63, R98, R63 ;  /* 0x0000003f623f7221 */ /* 0x004fe20000010000 */
[----:B------:R-:W-:Y:S01]  /*4f00*/  FFMA.FTZ R14, R80, UR11, -R38 ;  /* 0x0000000b500e7c23 */ /* 0x000fe20008010826 */
[----:B------:R-:W-:Y:S01]  /*4f10*/  @!P1 PRMT R6, RZ, 0x654, R0 ;  /* 0x00000654ff069816 */ /* 0x000fe20000000000 */
[----:B------:R-:W1:Y:S01]  /*4f20*/  MUFU.EX2 R84, R84 ;  /* 0x0000005400547308 */ /* 0x000e620000000800 */
[--C-:B------:R-:W-:Y:S01]  /*4f30*/  FFMA.FTZ R51, R51, UR11, -R38.reuse ;  /* 0x0000000b33337c23 */ /* 0x100fe20008010826 */
[--C-:B------:R-:W-:Y:S01]  /*4f40*/  FFMA.FTZ R67, R81, UR11, -R38.reuse ;  /* 0x0000000b51437c23 */ /* 0x100fe20008010826 */
[----:B------:R-:W-:Y:S01]  /*4f50*/  F2FP.BF16.F32.PACK_AB R4, R4, R31 ;  /* 0x0000001f0404723e */ /* 0x000fe200000010ff */
[--C-:B------:R-:W-:Y:S01]  /*4f60*/  FFMA.FTZ R13, R45, UR11, -R38.reuse ;  /* 0x0000000b2d0d7c23 */ /* 0x100fe20008010826 */
[--C-:B------:R-:W-:Y:S01]  /*4f70*/  FFMA.FTZ R80, R75, UR11, -R38.reuse ;  /* 0x0000000b4b507c23 */ /* 0x100fe20008010826 */
[--C-:B------:R-:W-:Y:S01]  /*4f80*/  FFMA.FTZ R24, R24, UR11, -R38.reuse ;  /* 0x0000000b18187c23 */ /* 0x100fe20008010826 */
[----:B------:R-:W-:Y:S01]  /*4f90*/  FFMA.FTZ R45, R79, UR11, -R38 ;  /* 0x0000000b4f2d7c23 */ /* 0x000fe20008010826 */
[----:B------:R-:W2:Y:S01]  /*4fa0*/  MUFU.EX2 R93, R93 ;  /* 0x0000005d005d7308 */ /* 0x000ea20000000800 */
[----:B0-----:R-:W-:Y:S01]  /*4fb0*/  FADD.FTZ R59, R5, R82 ;  /* 0x00000052053b7221 */ /* 0x001fe20000010000 */
[----:B------:R0:W-:Y:S01]  /*4fc0*/  @!P1 SYNCS.ARRIVE.TRANS64.RED.A1T0 RZ, [R6+URZ], RZ ;  /* 0x000000ff06ff99a7 */ /* 0x0001e2000810043f */
[----:B------:R-:W-:Y:S01]  /*4fd0*/  F2FP.BF16.F32.PACK_AB R5, R82, R5 ;  /* 0x000000055205723e */ /* 0x000fe200000010ff */
[--C-:B------:R-:W-:Y:S01]  /*4fe0*/  FFMA.FTZ R42, R42, UR11, -R38.reuse ;  /* 0x0000000b2a2a7c23 */ /* 0x100fe20008010826 */
[--C-:B------:R-:W-:Y:S01]  /*4ff0*/  FFMA.FTZ R41, R41, UR11, -R38.reuse ;  /* 0x0000000b29297c23 */ /* 0x100fe20008010826 */
[--C-:B------:R-:W-:Y:S01]  /*5000*/  FFMA.FTZ R33, R33, UR11, -R38.reuse ;  /* 0x0000000b21217c23 */ /* 0x100fe20008010826 */
[--C-:B------:R-:W-:Y:S01]  /*5010*/  FFMA.FTZ R34, R34, UR11, -R38.reuse ;  /* 0x0000000b22227c23 */ /* 0x100fe20008010826 */
[----:B------:R-:W3:Y:S01]  /*5020*/  MUFU.EX2 R54, R54 ;  /* 0x0000003600367308 */ /* 0x000ee20000000800 */
[----:B-1----:R-:W-:Y:S01]  /*5030*/  FADD.FTZ R62, R84, R59 ;  /* 0x0000003b543e7221 */ /* 0x002fe20000010000 */
[----:B0-----:R-:W-:Y:S01]  /*5040*/  F2FP.BF16.F32.PACK_AB R6, R98, R7 ;  /* 0x000000076206723e */ /* 0x001fe200000010ff */
[--C-:B------:R-:W-:Y:S01]  /*5050*/  FFMA.FTZ R73, R73, UR11, -R38.reuse ;  /* 0x0000000b49497c23 */ /* 0x100fe20008010826 */
[--C-:B------:R-:W-:Y:S01]  /*5060*/  FFMA.FTZ R76, R76, UR11, -R38.reuse ;  /* 0x0000000b4c4c7c23 */ /* 0x100fe20008010826 */
[--C-:B------:R-:W-:Y:S01]  /*5070*/  FFMA.FTZ R77, R77, UR11, -R38.reuse ;  /* 0x0000000b4d4d7c23 */ /* 0x100fe20008010826 */
[----:B------:R-:W-:-:S02]  /*5080*/  FFMA.FTZ R85, R85, UR11, -R38 ;  /* 0x0000000b55557c23 */ /* 0x000fc40008010826 */
[----:B------:R-:W0:Y:S01]  /*5090*/  MUFU.EX2 R91, R91 ;  /* 0x0000005b005b7308 */ /* 0x000e220000000800 */
[C---:B--2---:R-:W-:Y:S01]  /*50a0*/  FADD.FTZ R59, R93.reuse, R62 ;  /* 0x0000003e5d3b7221 */ /* 0x044fe20000010000 */
[----:B------:R-:W-:Y:S01]  /*50b0*/  FADD.FTZ R62, R30, R63 ;  /* 0x0000003f1e3e7221 */ /* 0x000fe20000010000 */
[----:B------:R-:W-:-:S03]  /*50c0*/  F2FP.BF16.F32.PACK_AB R7, R93, R84 ;  /* 0x000000545d07723e */ /* 0x000fc600000010ff */
[----:B------:R-:W-:Y:S02]  /*50d0*/  FADD.FTZ R62, R83, R62 ;  /* 0x0000003e533e7221 */ /* 0x000fe40000010000 */
[----:B------:R-:W-:Y:S01]  /*50e0*/  MUFU.EX2 R10, R10 ;  /* 0x0000000a000a7308 */ /* 0x000fe20000000800 */
[----:B---3--:R-:W-:Y:S01]  /*50f0*/  FADD.FTZ R78, R54, R59 ;  /* 0x0000003b364e7221 */ /* 0x008fe20000010000 */
[----:B------:R-:W-:Y:S01]  /*5100*/  FADD.FTZ R63, R27, R62 ;  /* 0x0000003e1b3f7221 */ /* 0x000fe20000010000 */
[----:B------:R1:W-:Y:S01]  /*5110*/  STSM.16.M88.4 [R2+0x24300], R4 ;  /* 0x0243000402007844 */ /* 0x0003e20000000200 */
[----:B------:R-:W-:Y:S02]  /*5120*/  FFMA.FTZ R59, R28, UR11, -R38 ;  /* 0x0000000b1c3b7c23 */ /* 0x000fe40008010826 */
[----:B------:R-:W-:Y:S02]  /*5130*/  FADD.FTZ R63, R96, R63 ;  /* 0x0000003f603f7221 */ /* 0x000fe40000010000 */
[----:B------:R-:W2:Y:S02]  /*5140*/  MUFU.EX2 R89, R89 ;  /* 0x0000005900597308 */ /* 0x000ea40000000800 */
[----:B------:R-:W-:Y:S01]  /*5150*/  FADD.FTZ R62, R8, R63 ;  /* 0x0000003f083e7221 */ /* 0x000fe20000010000 */
[----:B------:R-:W-:-:S03]  /*5160*/  F2FP.BF16.F32.PACK_AB R8, R65, R8 ;  /* 0x000000084108723e */ /* 0x000fc600000010ff */
[----:B------:R-:W-:Y:S01]  /*5170*/  FADD.FTZ R62, R65, R62 ;  /* 0x0000003e413e7221 */ /* 0x000fe20000010000 */
[----:B------:R-:W-:Y:S01]  /*5180*/  IMAD.MOV.U32 R65, RZ, RZ, R71 ;  /* 0x000000ffff417224 */ /* 0x000fe200078e0047 */
[----:B------:R-:W3:Y:S02]  /*5190*/  MUFU.EX2 R9, R9 ;  /* 0x0000000900097308 */ /* 0x000ee40000000800 */
[----:B------:R-:W-:Y:S01]  /*51a0*/  FADD.FTZ R75, R11, R62 ;  /* 0x0000003e0b4b7221 */ /* 0x000fe20000010000 */
[----:B-1----:R-:W-:Y:S02]  /*51b0*/  F2FP.BF16.F32.PACK_AB R6, R96, R27 ;  /* 0x0000001b6006723e */ /* 0x002fe400000010ff */
[----:B------:R-:W-:Y:S01]  /*51c0*/  F2FP.BF16.F32.PACK_AB R4, R83, R30 ;  /* 0x0000001e5304723e */ /* 0x000fe200000010ff */
[----:B------:R-:W-:Y:S01]  /*51d0*/  FADD.FTZ R75, R66, R75 ;  /* 0x0000004b424b7221 */ /* 0x000fe20000010000 */
[----:B0-----:R-:W-:Y:S01]  /*51e0*/  F2FP.BF16.F32.PACK_AB R5, R91, R54 ;  /* 0x000000365b05723e */ /* 0x001fe200000010ff */
[----:B------:R0:W-:Y:S01]  /*51f0*/  MUFU.EX2 R0, R50 ;  /* 0x0000003200007308 */ /* 0x0001e20000000800 */
[----:B--2---:R-:W-:Y:S01]  /*5200*/  F2FP.BF16.F32.PACK_AB R7, R89, R10 ;  /* 0x0000000a5907723e */ /* 0x004fe200000010ff */
[----:B------:R-:W-:Y:S01]  /*5210*/  FADD.FTZ R62, R12, R75 ;  /* 0x0000004b0c3e7221 */ /* 0x000fe20000010000 */
[----:B------:R-:W-:Y:S01]  /*5220*/  F2FP.BF16.F32.PACK_AB R12, R53, R12 ;  /* 0x0000000c350c723e */ /* 0x000fe200000010ff */
[----:B------:R-:W-:-:S02]  /*5230*/  IMAD.MOV.U32 R54, RZ, RZ, R71 ;  /* 0x000000ffff367224 */ /* 0x000fc400078e0047 */
[----:B------:R-:W-:Y:S01]  /*5240*/  FADD.FTZ R62, R53, R62 ;  /* 0x0000003e353e7221 */ /* 0x000fe20000010000 */
[----:B------:R-:W-:Y:S01]  /*5250*/  STSM.16.M88.4 [R2+0x25b00], R4 ;  /* 0x025b000402007844 */ /* 0x000fe20000000200 */
[----:B------:R-:W1:Y:S01]  /*5260*/  MUFU.EX2 R64, R64 ;  /* 0x0000004000407308 */ /* 0x000e620000000800 */
[----:B0-----:R-:W-:Y:S01]  /*5270*/  FFMA.FTZ R50, R25, UR11, -R38 ;  /* 0x0000000b19327c23 */ /* 0x001fe20008010826 */
[----:B------:R-:W-:Y:S01]  /*5280*/  FADD.FTZ R25, R91, R78 ;  /* 0x0000004e5b197221 */ /* 0x000fe20000010000 */
[----:B------:R-:W-:Y:S01]  /*5290*/  FADD.FTZ R27, R15, R62 ;  /* 0x0000003e0f1b7221 */ /* 0x000fe20000010000 */
[--C-:B------:R-:W-:Y:S02]  /*52a0*/  IMAD.MOV.U32 R62, RZ, RZ, R71.reuse ;  /* 0x000000ffff3e7224 */ /* 0x100fe400078e0047 */
[----:B------:R-:W-:Y:S02]  /*52b0*/  IMAD.MOV.U32 R53, RZ, RZ, R71 ;  /* 0x000000ffff357224 */ /* 0x000fe400078e0047 */
[----:B------:R-:W-:Y:S01]  /*52c0*/  FADD.FTZ R27, R52, R27 ;  /* 0x0000001b341b7221 */ /* 0x000fe20000010000 */
[----:B------:R0:W-:Y:S03]  /*52d0*/  MUFU.EX2 R31, R51 ;  /* 0x00000033001f7308 */ /* 0x0001e60000000800 */
[----:B------:R-:W-:-:S05]  /*52e0*/  FADD.FTZ R30, R20, R27 ;  /* 0x0000001b141e7221 */ /* 0x000fca0000010000 */
[----:B------:R-:W2:Y:S01]  /*52f0*/  MUFU.EX2 R14, R14 ;  /* 0x0000000e000e7308 */ /* 0x000ea20000000800 */
[--C-:B0-----:R-:W-:Y:S01]  /*5300*/  FFMA.FTZ R51, R32, UR11, -R38.reuse ;  /* 0x0000000b20337c23 */ /* 0x101fe20008010826 */
[----:B------:R-:W-:Y:S01]  /*5310*/  FADD.FTZ R32, R10, R25 ;  /* 0x000000190a207221 */ /* 0x000fe20000010000 */
[--C-:B------:R-:W-:Y:S01]  /*5320*/  FFMA.FTZ R25, R29, UR11, -R38.reuse ;  /* 0x0000000b1d197c23 */ /* 0x100fe20008010826 */
[----:B------:R-:W-:Y:S02]  /*5330*/  FFMA.FTZ R38, R87, UR11, -R38 ;  /* 0x0000000b57267c23 */ /* 0x000fe40008010826 */
[----:B------:R-:W-:Y:S02]  /*5340*/  FADD.FTZ R32, R89, R32 ;  /* 0x0000002059207221 */ /* 0x000fe40000010000 */
[----:B------:R-:W0:Y:S02]  /*5350*/  MUFU.EX2 R67, R67 ;  /* 0x0000004300437308 */ /* 0x000e240000000800 */
[----:B---3--:R-:W-:Y:S01]  /*5360*/  FADD.FTZ R63, R9, R32 ;  /* 0x00000020093f7221 */ /* 0x008fe20000010000 */
[----:B-1----:R-:W-:-:S03]  /*5370*/  F2FP.BF16.F32.PACK_AB R9, R64, R9 ;  /* 0x000000094009723e */ /* 0x002fc600000010ff */
[----:B------:R-:W-:Y:S01]  /*5380*/  FADD.FTZ R63, R64, R63 ;  /* 0x0000003f403f7221 */ /* 0x000fe20000010000 */
[----:B------:R-:W-:Y:S01]  /*5390*/  IMAD.MOV.U32 R64, RZ, RZ, R71 ;  /* 0x000000ffff407224 */ /* 0x000fe200078e0047 */
[----:B------:R-:W1:Y:S08]  /*53a0*/  MUFU.EX2 R13, R13 ;  /* 0x0000000d000d7308 */ /* 0x000e700000000800 */
[----:B------:R-:W3:Y:S08]  /*53b0*/  MUFU.EX2 R80, R80 ;  /* 0x0000005000507308 */ /* 0x000ef00000000800 */
[----:B------:R-:W4:Y:S08]  /*53c0*/  MUFU.EX2 R44, R44 ;  /* 0x0000002c002c7308 */ /* 0x000f300000000800 */
[----:B------:R2:W-:Y:S08]  /*53d0*/  MUFU.EX2 R29, R24 ;  /* 0x00000018001d7308 */ /* 0x0005f00000000800 */
[----:B------:R-:W5:Y:S01]  /*53e0*/  MUFU.EX2 R45, R45 ;  /* 0x0000002d002d7308 */ /* 0x000f620000000800 */
[----:B--2---:R-:W-:-:S04]  /*53f0*/  FADD.FTZ R24, R14, R63 ;  /* 0x0000003f0e187221 */ /* 0x004fc80000010000 */
[----:B0-----:R-:W-:-:S03]  /*5400*/  FADD.FTZ R24, R67, R24 ;  /* 0x0000001843187221 */ /* 0x001fc60000010000 */
[----:B------:R-:W0:Y:S01]  /*5410*/  MUFU.EX2 R35, R35 ;  /* 0x0000002300237308 */ /* 0x000e220000000800 */
[----:B-1----:R-:W-:Y:S01]  /*5420*/  FADD.FTZ R63, R13, R24 ;  /* 0x000000180d3f7221 */ /* 0x002fe20000010000 */
[----:B---3--:R-:W-:-:S03]  /*5430*/  F2FP.BF16.F32.PACK_AB R13, R80, R13 ;  /* 0x0000000d500d723e */ /* 0x008fc600000010ff */
[----:B------:R-:W-:-:S03]  /*5440*/  FADD.FTZ R63, R80, R63 ;  /* 0x0000003f503f7221 */ /* 0x000fc60000010000 */
[----:B------:R-:W1:Y:S01]  /*5450*/  MUFU.EX2 R68, R68 ;  /* 0x0000004400447308 */ /* 0x000e620000000800 */
[----:B----4-:R-:W-:Y:S01]  /*5460*/  FADD.FTZ R10, R44, R63 ;  /* 0x0000003f2c0a7221 */ /* 0x010fe20000010000 */
[----:B------:R-:W-:-:S03]  /*5470*/  IMAD.MOV.U32 R63, RZ, RZ, R71 ;  /* 0x000000ffff3f7224 */ /* 0x000fc600078e0047 */
[----:B-----5:R-:W-:Y:S01]  /*5480*/  FADD.FTZ R24, R45, R10 ;  /* 0x0000000a2d187221 */ /* 0x020fe20000010000 */
[----:B------:R-:W-:Y:S01]  /*5490*/  F2FP.BF16.F32.PACK_AB R10, R66, R11 ;  /* 0x0000000b420a723e */ /* 0x000fe200000010ff */
[--C-:B------:R-:W-:Y:S01]  /*54a0*/  IMAD.MOV.U32 R66, RZ, RZ, R71.reuse ;  /* 0x000000ffff427224 */ /* 0x100fe200078e0047 */
[----:B------:R-:W2:Y:S01]  /*54b0*/  MUFU.EX2 R21, R21 ;  /* 0x0000001500157308 */ /* 0x000ea20000000800 */
[----:B0-----:R-:W-:Y:S01]  /*54c0*/  FADD.FTZ R27, R35, R24 ;  /* 0x00000018231b7221 */ /* 0x001fe20000010000 */
[----:B------:R-:W-:Y:S01]  /*54d0*/  F2FP.BF16.F32.PACK_AB R11, R67, R14 ;  /* 0x0000000e430b723e */ /* 0x000fe200000010ff */
[----:B------:R-:W-:-:S04]  /*54e0*/  IMAD.MOV.U32 R67, RZ, RZ, R71 ;  /* 0x000000ffff437224 */ /* 0x000fc800078e0047 */
[----:B------:R0:W-:Y:S01]  /*54f0*/  STSM.16.M88.4 [R2+0x27300], R8 ;  /* 0x0273000802007844 */ /* 0x0001e20000000200 */
[----:B------:R-:W3:Y:S01]  /*5500*/  MUFU.EX2 R58, R58 ;  /* 0x0000003a003a7308 */ /* 0x000ee20000000800 */
[----:B-1----:R-:W-:-:S07]  /*5510*/  FADD.FTZ R14, R68, R27 ;  /* 0x0000001b440e7221 */ /* 0x002fce0000010000 */
[----:B------:R-:W-:Y:S01]  /*5520*/  MUFU.EX2 R28, R42 ;  /* 0x0000002a001c7308 */ /* 0x000fe20000000800 */
[----:B--2---:R-:W-:Y:S01]  /*5530*/  FADD.FTZ R27, R21, R14 ;  /* 0x0000000e151b7221 */ /* 0x004fe20000010000 */
[----:B------:R-:W-:Y:S01]  /*5540*/  F2FP.BF16.F32.PACK_AB R14, R52, R15 ;  /* 0x0000000f340e723e */ /* 0x000fe200000010ff */
[----:B------:R-:W-:Y:S01]  /*5550*/  IMAD.MOV.U32 R52, RZ, RZ, R71 ;  /* 0x000000ffff347224 */ /* 0x000fe200078e0047 */
[----:B------:R-:W-:Y:S02]  /*5560*/  F2FP.BF16.F32.PACK_AB R15, R45, R44 ;  /* 0x0000002c2d0f723e */ /* 0x000fe400000010ff */
[----:B0-----:R-:W-:Y:S02]  /*5570*/  F2FP.BF16.F32.PACK_AB R9, R31, R0 ;  /* 0x000000001f09723e */ /* 0x001fe400000010ff */
[----:B------:R0:W-:Y:S01]  /*5580*/  MUFU.EX2 R42, R59 ;  /* 0x0000003b002a7308 */ /* 0x0001e20000000800 */
[----:B---3--:R-:W-:Y:S01]  /*5590*/  FADD.FTZ R27, R58, R27 ;  /* 0x0000001b3a1b7221 */ /* 0x008fe20000010000 */
[----:B------:R1:W-:Y:S01]  /*55a0*/  STSM.16.M88.4 [R2+0x28b00], R12 ;  /* 0x028b000c02007844 */ /* 0x0003e20000000200 */
[----:B------:R-:W-:-:S02]  /*55b0*/  F2FP.BF16.F32.PACK_AB R8, R56, R37 ;  /* 0x000000253808723e */ /* 0x000fc400000010ff */
[----:B------:R-:W-:-:S03]  /*55c0*/  F2FP.BF16.F32.PACK_AB R10, R60, R39 ;  /* 0x000000273c0a723e */ /* 0x000fc600000010ff */
[----:B------:R-:W2:Y:S01]  /*55d0*/  MUFU.EX2 R41, R41 ;  /* 0x0000002900297308 */ /* 0x000ea20000000800 */
[----:B0-----:R-:W-:-:S04]  /*55e0*/  FADD.FTZ R59, R57, R30 ;  /* 0x0000001e393b7221 */ /* 0x001fc80000010000 */
[----:B------:R-:W-:Y:S01]  /*55f0*/  FADD.FTZ R24, R26, R59 ;  /* 0x0000003b1a187221 */ /* 0x000fe20000010000 */
[C---:B------:R-:W-:Y:S01]  /*5600*/  F2FP.BF16.F32.PACK_AB R26, R55.reuse, R26 ;  /* 0x0000001a371a723e */ /* 0x040fe200000010ff */
[--C-:B------:R-:W-:Y:S01]  /*5610*/  IMAD.MOV.U32 R59, RZ, RZ, R71.reuse ;  /* 0x000000ffff3b7224 */ /* 0x100fe200078e0047 */
[----:B------:R-:W0:Y:S01]  /*5620*/  MUFU.EX2 R40, R40 ;  /* 0x0000002800287308 */ /* 0x000e220000000800 */
[----:B------:R-:W-:Y:S01]  /*5630*/  FADD.FTZ R24, R55, R24 ;  /* 0x0000001837187221 */ /* 0x000fe20000010000 */
[----:B------:R-:W-:-:S03]  /*5640*/  IMAD.MOV.U32 R55, RZ, RZ, R71 ;  /* 0x000000ffff377224 */ /* 0x000fc600078e0047 */
[----:B------:R-:W-:Y:S01]  /*5650*/  FADD.FTZ R45, R37, R24 ;  /* 0x00000018252d7221 */ /* 0x000fe20000010000 */
[----:B------:R-:W-:Y:S01]  /*5660*/  FADD.FTZ R24, R0, R27 ;  /* 0x0000001b00187221 */ /* 0x000fe20000010000 */
[----:B------:R-:W-:Y:S01]  /*5670*/  IMAD.MOV.U32 R37, RZ, RZ, R71 ;  /* 0x000000ffff257224 */ /* 0x000fe200078e0047 */
[----:B------:R3:W4:Y:S01]  /*5680*/  MUFU.EX2 R32, R50 ;  /* 0x0000003200207308 */ /* 0x0007220000000800 */
[----:B------:R-:W-:Y:S01]  /*5690*/  FADD.FTZ R44, R56, R45 ;  /* 0x0000002d382c7221 */ /* 0x000fe20000010000 */
[----:B--2---:R-:W-:Y:S01]  /*56a0*/  F2FP.BF16.F32.PACK_AB R11, R28, R41 ;  /* 0x000000291c0b723e */ /* 0x004fe200000010ff */
[--C-:B------:R-:W-:Y:S02]  /*56b0*/  IMAD.MOV.U32 R56, RZ, RZ, R71.reuse ;  /* 0x000000ffff387224 */ /* 0x100fe400078e0047 */
[----:B------:R-:W-:Y:S01]  /*56c0*/  FADD.FTZ R27, R39, R44 ;  /* 0x0000002c271b7221 */ /* 0x000fe20000010000 */
[----:B------:R-:W-:Y:S02]  /*56d0*/  IMAD.MOV.U32 R44, RZ, RZ, R71 ;  /* 0x000000ffff2c7224 */ /* 0x000fe400078e0047 */
[----:B------:R-:W2:Y:S01]  /*56e0*/  MUFU.EX2 R49, R49 ;  /* 0x0000003100317308 */ /* 0x000ea20000000800 */
[----:B---3--:R-:W-:Y:S01]  /*56f0*/  FADD.FTZ R50, R31, R24 ;  /* 0x000000181f327221 */ /* 0x008fe20000010000 */
[----:B------:R-:W-:Y:S01]  /*5700*/  FADD.FTZ R27, R60, R27 ;  /* 0x0000001b3c1b7221 */ /* 0x000fe20000010000 */
[----:B------:R-:W-:Y:S01]  /*5710*/  F2FP.BF16.F32.PACK_AB R24, R57, R20 ;  /* 0x000000143918723e */ /* 0x000fe200000010ff */
[----:B------:R-:W-:-:S02]  /*5720*/  IMAD.MOV.U32 R60, RZ, RZ, R71 ;  /* 0x000000ffff3c7224 */ /* 0x000fc400078e0047 */
[----:B------:R-:W-:Y:S01]  /*5730*/  FADD.FTZ R45, R41, R50 ;  /* 0x00000032292d7221 */ /* 0x000fe20000010000 */
[----:B0-----:R-:W-:Y:S01]  /*5740*/  FADD.FTZ R6, R40, R27 ;  /* 0x0000001b28067221 */ /* 0x001fe20000010000 */
[----:B------:R-:W-:Y:S01]  /*5750*/  F2FP.BF16.F32.PACK_AB R27, R58, R21 ;  /* 0x000000153a1b723e */ /* 0x000fe200000010ff */
[----:B------:R-:W0:Y:S01]  /*5760*/  MUFU.EX2 R43, R43 ;  /* 0x0000002b002b7308 */ /* 0x000e220000000800 */
[----:B------:R-:W-:Y:S01]  /*5770*/  FADD.FTZ R4, R28, R45 ;  /* 0x0000002d1c047221 */ /* 0x000fe20000010000 */
[--C-:B------:R-:W-:Y:S02]  /*5780*/  IMAD.MOV.U32 R58, RZ, RZ, R71.reuse ;  /* 0x000000ffff3a7224 */ /* 0x100fe400078e0047 */
[--C-:B------:R-:W-:Y:S02]  /*5790*/  IMAD.MOV.U32 R57, RZ, RZ, R71.reuse ;  /* 0x000000ffff397224 */ /* 0x100fe400078e0047 */
[----:B------:R-:W-:Y:S01]  /*57a0*/  FADD.FTZ R5, R29, R4 ;  /* 0x000000041d057221 */ /* 0x000fe20000010000 */
[----:B------:R-:W-:Y:S01]  /*57b0*/  IMAD.MOV.U32 R50, RZ, RZ, R71 ;  /* 0x000000ffff327224 */ /* 0x000fe200078e0047 */
[----:B------:R-:W3:Y:S02]  /*57c0*/  MUFU.EX2 R51, R51 ;  /* 0x0000003300337308 */ /* 0x000ee40000000800 */
[----:B----4-:R-:W-:Y:S01]  /*57d0*/  FADD.FTZ R5, R32, R5 ;  /* 0x0000000520057221 */ /* 0x010fe20000010000 */
[----:B--2---:R-:W-:Y:S01]  /*57e0*/  FADD.FTZ R6, R49, R6 ;  /* 0x0000000631067221 */ /* 0x004fe20000010000 */
[----:B------:R-:W-:-:S02]  /*57f0*/  IMAD.MOV.U32 R45, RZ, RZ, R71 ;  /* 0x000000ffff2d7224 */ /* 0x000fc400078e0047 */
[----:B------:R-:W-:Y:S01]  /*5800*/  FADD.FTZ R0, R42, R5 ;  /* 0x000000052a007221 */ /* 0x000fe20000010000 */
[--C-:B------:R-:W-:Y:S01]  /*5810*/  IMAD.MOV.U32 R41, RZ, RZ, R71.reuse ;  /* 0x000000ffff297224 */ /* 0x100fe200078e0047 */
[----:B------:R-:W2:Y:S01]  /*5820*/  MUFU.EX2 R70, R70 ;  /* 0x0000004600467308 */ /* 0x000ea20000000800 */
[----:B0-----:R-:W-:Y:S01]  /*5830*/  FADD.FTZ R7, R43, R6 ;  /* 0x000000062b077221 */ /* 0x001fe20000010000 */
[--C-:B------:R-:W-:Y:S02]  /*5840*/  IMAD.MOV.U32 R39, RZ, RZ, R71.reuse ;  /* 0x000000ffff277224 */ /* 0x100fe400078e0047 */
[--C-:B------:R-:W-:Y:S02]  /*5850*/  IMAD.MOV.U32 R31, RZ, RZ, R71.reuse ;  /* 0x000000ffff1f7224 */ /* 0x100fe400078e0047 */
[----:B------:R-:W-:Y:S02]  /*5860*/  IMAD.MOV.U32 R28, RZ, RZ, R71 ;  /* 0x000000ffff1c7224 */ /* 0x000fe400078e0047 */
[----:B------:R-:W0:Y:S01]  /*5870*/  MUFU.EX2 R33, R33 ;  /* 0x0000002100217308 */ /* 0x000e220000000800 */
[----:B---3--:R-:W-:-:S07]  /*5880*/  FADD.FTZ R0, R51, R0 ;  /* 0x0000000033007221 */ /* 0x008fce0000010000 */
[----:B------:R-:W3:Y:S01]  /*5890*/  MUFU.EX2 R47, R47 ;  /* 0x0000002f002f7308 */ /* 0x000ee20000000800 */
[C---:B--2---:R-:W-:Y:S01]  /*58a0*/  FADD.FTZ R4, R70.reuse, R7 ;  /* 0x0000000746047221 */ /* 0x044fe20000010000 */
[----:B------:R-:W-:Y:S01]  /*58b0*/  F2FP.BF16.F32.PACK_AB R6, R70, R43 ;  /* 0x0000002b4606723e */ /* 0x000fe200000010ff */
[--C-:B------:R-:W-:Y:S02]  /*58c0*/  IMAD.MOV.U32 R70, RZ, RZ, R71.reuse ;  /* 0x000000ffff467224 */ /* 0x100fe400078e0047 */
[----:B------:R-:W-:-:S03]  /*58d0*/  IMAD.MOV.U32 R43, RZ, RZ, R71 ;  /* 0x000000ffff2b7224 */ /* 0x000fc600078e0047 */
[----:B------:R-:W2:Y:S01]  /*58e0*/  MUFU.EX2 R34, R34 ;  /* 0x0000002200227308 */ /* 0x000ea20000000800 */
[----:B0-----:R-:W-:-:S07]  /*58f0*/  FADD.FTZ R7, R33, R0 ;  /* 0x0000000021077221 */ /* 0x001fce0000010000 */
[----:B------:R-:W1:Y:S01]  /*5900*/  MUFU.EX2 R72, R72 ;  /* 0x0000004800487308 */ /* 0x000e620000000800 */
[----:B---3--:R-:W-:Y:S01]  /*5910*/  FADD.FTZ R5, R47, R4 ;  /* 0x000000042f057221 */ /* 0x008fe20000010000 */
[----:B------:R-:W-:Y:S01]  /*5920*/  F2FP.BF16.F32.PACK_AB R4, R49, R40 ;  /* 0x000000283104723e */ /* 0x000fe200000010ff */
[--C-:B------:R-:W-:Y:S02]  /*5930*/  IMAD.MOV.U32 R49, RZ, RZ, R71.reuse ;  /* 0x000000ffff317224 */ /* 0x100fe400078e0047 */
[----:B------:R-:W-:-:S03]  /*5940*/  IMAD.MOV.U32 R40, RZ, RZ, R71 ;  /* 0x000000ffff287224 */ /* 0x000fc600078e0047 */
[----:B------:R0:W3:Y:S01]  /*5950*/  MUFU.EX2 R30, R25 ;  /* 0x00000019001e7308 */ /* 0x0000e20000000800 */
[----:B--2---:R-:W-:-:S07]  /*5960*/  FADD.FTZ R7, R34, R7 ;  /* 0x0000000722077221 */ /* 0x004fce0000010000 */
[----:B------:R-:W2:Y:S01]  /*5970*/  MUFU.EX2 R48, R48 ;  /* 0x0000003000307308 */ /* 0x000ea20000000800 */
[----:B-1----:R-:W-:Y:S01]  /*5980*/  FADD.FTZ R15, R72, R5 ;  /* 0x00000005480f7221 */ /* 0x002fe20000010000 */
[----:B0-----:R-:W-:Y:S01]  /*5990*/  F2FP.BF16.F32.PACK_AB R25, R68, R35 ;  /* 0x000000234419723e */ /* 0x001fe200000010ff */
[--C-:B------:R-:W-:Y:S01]  /*59a0*/  IMAD.MOV.U32 R68, RZ, RZ, R71.reuse ;  /* 0x000000ffff447224 */ /* 0x100fe200078e0047 */
[----:B------:R-:W-:Y:S01]  /*59b0*/  F2FP.BF16.F32.PACK_AB R5, R32, R29 ;  /* 0x0000001d2005723e */ /* 0x000fe200000010ff */
[----:B------:R-:W-:Y:S02]  /*59c0*/  IMAD.MOV.U32 R35, RZ, RZ, R71 ;  /* 0x000000ffff237224 */ /* 0x000fe400078e0047 */
[----:B------:R0:W-:Y:S01]  /*59d0*/  STSM.16.M88.4 [R2+0x2a300], R24 ;  /* 0x02a3001802007844 */ /* 0x0001e20000000200 */
[----:B------:R-:W1:Y:S01]  /*59e0*/  MUFU.EX2 R73, R73 ;  /* 0x0000004900497308 */ /* 0x000e620000000800 */
[----:B---3--:R-:W-:Y:S01]  /*59f0*/  FADD.FTZ R12, R30, R7 ;  /* 0x000000071e0c7221 */ /* 0x008fe20000010000 */
[----:B------:R-:W-:Y:S01]  /*5a00*/  F2FP.BF16.F32.PACK_AB R7, R51, R42 ;  /* 0x0000002a3307723e */ /* 0x000fe200000010ff */
[----:B------:R3:W-:Y:S01]  /*5a10*/  STSM.16.M88.4 [R2+0x2bb00], R8 ;  /* 0x02bb000802007844 */ /* 0x0007e20000000200 */
[----:B------:R-:W-:-:S02]  /*5a20*/  IMAD.MOV.U32 R51, RZ, RZ, R71 ;  /* 0x000000ffff337224 */ /* 0x000fc400078e0047 */
[----:B------:R-:W-:Y:S01]  /*5a30*/  IMAD.MOV.U32 R42, RZ, RZ, R71 ;  /* 0x000000ffff2a7224 */ /* 0x000fe200078e0047 */
[----:B------:R4:W-:Y:S01]  /*5a40*/  STSM.16.M88.4 [R2+0x2d300], R4 ;  /* 0x02d3000402007844 */ /* 0x0009e20000000200 */
[----:B------:R-:W5:Y:S01]  /*5a50*/  MUFU.EX2 R61, R61 ;  /* 0x0000003d003d7308 */ /* 0x000f620000000800 */
[----:B--2---:R-:W-:Y:S01]  /*5a60*/  FADD.FTZ R0, R48, R15 ;  /* 0x0000000f30007221 */ /* 0x004fe20000010000 */
[--C-:B------:R-:W-:Y:S02]  /*5a70*/  IMAD.MOV.U32 R32, RZ, RZ, R71.reuse ;  /* 0x000000ffff207224 */ /* 0x100fe400078e0047 */
[--C-:B------:R-:W-:Y:S02]  /*5a80*/  IMAD.MOV.U32 R29, RZ, RZ, R71.reuse ;  /* 0x000000ffff1d7224 */ /* 0x100fe400078e0047 */
[--C-:B0-----:R-:W-:Y:S02]  /*5a90*/  IMAD.MOV.U32 R27, RZ, RZ, R71.reuse ;  /* 0x000000ffff1b7224 */ /* 0x101fe400078e0047 */
[----:B------:R-:W0:Y:S01]  /*5aa0*/  MUFU.EX2 R76, R76 ;  /* 0x0000004c004c7308 */ /* 0x000e220000000800 */
[----:B-1----:R-:W-:Y:S01]  /*5ab0*/  FADD.FTZ R15, R73, R12 ;  /* 0x0000000c490f7221 */ /* 0x002fe20000010000 */
[--C-:B------:R-:W-:Y:S01]  /*5ac0*/  IMAD.MOV.U32 R26, RZ, RZ, R71.reuse ;  /* 0x000000ffff1a7224 */ /* 0x100fe200078e0047 */
[----:B---3--:R-:W-:Y:S01]  /*5ad0*/  F2FP.BF16.F32.PACK_AB R8, R72, R47 ;  /* 0x0000002f4808723e */ /* 0x008fe200000010ff */
[--C-:B------:R-:W-:Y:S01]  /*5ae0*/  IMAD.MOV.U32 R47, RZ, RZ, R71.reuse ;  /* 0x000000ffff2f7224 */ /* 0x100fe200078e0047 */
[----:B------:R-:W-:Y:S01]  /*5af0*/  F2FP.BF16.F32.PACK_AB R9, R34, R33 ;  /* 0x000000212209723e */ /* 0x000fe200000010ff */
[----:B------:R-:W-:-:S02]  /*5b00*/  IMAD.MOV.U32 R34, RZ, RZ, R71 ;  /* 0x000000ffff227224 */ /* 0x000fc400078e0047 */
[----:B------:R-:W1:Y:S01]  /*5b10*/  MUFU.EX2 R46, R46 ;  /* 0x0000002e002e7308 */ /* 0x000e620000000800 */
[C---:B-----5:R-:W-:Y:S01]  /*5b20*/  FADD.FTZ R11, R61.reuse, R0 ;  /* 0x000000003d0b7221 */ /* 0x060fe20000010000 */
[----:B------:R-:W-:Y:S01]  /*5b30*/  F2FP.BF16.F32.PACK_AB R10, R61, R48 ;  /* 0x000000303d0a723e */ /* 0x000fe200000010ff */
[--C-:B------:R-:W-:Y:S02]  /*5b40*/  IMAD.MOV.U32 R61, RZ, RZ, R71.reuse ;  /* 0x000000ffff3d7224 */ /* 0x100fe400078e0047 */
[--C-:B------:R-:W-:Y:S02]  /*5b50*/  IMAD.MOV.U32 R48, RZ, RZ, R71.reuse ;  /* 0x000000ffff307224 */ /* 0x100fe400078e0047 */
[----:B------:R-:W-:Y:S01]  /*5b60*/  IMAD.MOV.U32 R33, RZ, RZ, R71 ;  /* 0x000000ffff217224 */ /* 0x000fe200078e0047 */
[----:B------:R-:W2:Y:S01]  /*5b70*/  MUFU.EX2 R13, R77 ;  /* 0x0000004d000d7308 */ /* 0x000ea20000000800 */
[----:B0-----:R-:W-:Y:S01]  /*5b80*/  FADD.FTZ R14, R76, R15 ;  /* 0x0000000f4c0e7221 */ /* 0x001fe20000010000 */
[----:B------:R-:W-:-:S02]  /*5b90*/  IMAD.MOV.U32 R25, RZ, RZ, R71 ;  /* 0x000000ffff197224 */ /* 0x000fc400078e0047 */
[----:B------:R-:W-:-:S04]  /*5ba0*/  IMAD.MOV.U32 R24, RZ, RZ, R71 ;  /* 0x000000ffff187224 */ /* 0x000fc800078e0047 */
[----:B------:R-:W0:Y:S01]  /*5bb0*/  MUFU.EX2 R69, R69 ;  /* 0x0000004500457308 */ /* 0x000e220000000800 */
[----:B-1----:R-:W-:Y:S01]  /*5bc0*/  FADD.FTZ R0, R46, R11 ;  /* 0x0000000b2e007221 */ /* 0x002fe20000010000 */
[----:B------:R-:W-:Y:S01]  /*5bd0*/  F2FP.BF16.F32.PACK_AB R11, R73, R30 ;  /* 0x0000001e490b723e */ /* 0x000fe200000010ff */
[----:B------:R-:W-:-:S04]  /*5be0*/  IMAD.MOV.U32 R30, RZ, RZ, R71 ;  /* 0x000000ffff1e7224 */ /* 0x000fc800078e0047 */
[----:B------:R1:W-:Y:S01]  /*5bf0*/  STSM.16.M88.4 [R2+0x2eb00], R8 ;  /* 0x02eb000802007844 */ /* 0x0003e20000000200 */
[----:B------:R-:W-:Y:S01]  /*5c00*/  MUFU.EX2 R3, R3 ;  /* 0x0000000300037308 */ /* 0x000fe20000000800 */
[C---:B--2---:R-:W-:Y:S01]  /*5c10*/  FADD.FTZ R20, R13.reuse, R14 ;  /* 0x0000000e0d147221 */ /* 0x044fe20000010000 */
[----:B------:R-:W-:-:S06]  /*5c20*/  F2FP.BF16.F32.PACK_AB R13, R13, R76 ;  /* 0x0000004c0d0d723e */ /* 0x000fcc00000010ff */
[----:B------:R-:W2:Y:S01]  /*5c30*/  MUFU.EX2 R36, R36 ;  /* 0x0000002400247308 */ /* 0x000ea20000000800 */
[C---:B0-----:R-:W-:Y:S01]  /*5c40*/  F2FP.BF16.F32.PACK_AB R12, R69.reuse, R46 ;  /* 0x0000002e450c723e */ /* 0x041fe200000010ff */
[----:B------:R-:W-:Y:S01]  /*5c50*/  FADD.FTZ R0, R69, R0 ;  /* 0x0000000045007221 */ /* 0x000fe20000010000 */
[--C-:B------:R-:W-:Y:S02]  /*5c60*/  IMAD.MOV.U32 R69, RZ, RZ, R71.reuse ;  /* 0x000000ffff457224 */ /* 0x100fe400078e0047 */
[----:B------:R-:W-:-:S03]  /*5c70*/  IMAD.MOV.U32 R46, RZ, RZ, R71 ;  /* 0x000000ffff2e7224 */ /* 0x000fc600078e0047 */
[----:B------:R-:W-:Y:S08]  /*5c80*/  MUFU.EX2 R85, R85 ;  /* 0x0000005500557308 */ /* 0x000ff00000000800 */
[----:B------:R-:W0:Y:S01]  /*5c90*/  MUFU.EX2 R38, R38 ;  /* 0x0000002600267308 */ /* 0x000e220000000800 */
[----:B--2---:R-:W-:Y:S01]  /*5ca0*/  F2FP.BF16.F32.PACK_AB R14, R36, R3 ;  /* 0x00000003240e723e */ /* 0x004fe200000010ff */
[----:B------:R-:W-:-:S04]  /*5cb0*/  FADD.FTZ R3, R3, R0 ;  /* 0x0000000003037221 */ /* 0x000fc80000010000 */
[----:B----4-:R-:W-:Y:S01]  /*5cc0*/  FADD.FTZ R5, R36, R3 ;  /* 0x0000000324057221 */ /* 0x010fe20000010000 */
[----:B------:R-:W-:Y:S01]  /*5cd0*/  IMAD.MOV.U32 R36, RZ, RZ, R71 ;  /* 0x000000ffff247224 */ /* 0x000fe200078e0047 */
[----:B0-----:R-:W-:Y:S01]  /*5ce0*/  F2FP.BF16.F32.PACK_AB R15, R38, R85 ;  /* 0x00000055260f723e */ /* 0x001fe200000010ff */
[----:B------:R-:W-:-:S04]  /*5cf0*/  FADD.FTZ R85, R85, R20 ;  /* 0x0000001455557221 */ /* 0x000fc80000010000 */
[----:B------:R1:W-:Y:S01]  /*5d00*/  STSM.16.M88.4 [R2+0x30300], R12 ;  /* 0x0303000c02007844 */ /* 0x0003e20000000200 */
[----:B------:R-:W-:Y:S01]  /*5d10*/  FADD.FTZ R4, R38, R85 ;  /* 0x0000005526047221 */ /* 0x000fe20000010000 */
[----:B------:R-:W-:Y:S01]  /*5d20*/  IMAD.MOV.U32 R38, RZ, RZ, R71 ;  /* 0x000000ffff267224 */ /* 0x000fe200078e0047 */
[----:B------:R0:W-:Y:S06]  /*5d30*/  MEMBAR.ALL.CTA ;  /* 0x0000000000007992 */ /* 0x0001ec0000008000 */
[----:B0-----:R-:W0:Y:S02]  /*5d40*/  FENCE.VIEW.ASYNC.S ;  /* 0x00000000000073c6 */ /* 0x001e240000000000 */
[----:B0-----:R-:W-:Y:S01]  /*5d50*/  NOP ;  /* 0x0000000000007918 */ /* 0x001fe20000000000 */
[----:B------:R-:W-:Y:S05]  /*5d60*/  @!P2 BRA `(.L_x_182) ;  /* 0x000000400088a947 */ /* 0x000fea0003800000 */
[----:B------:R-:W-:Y:S01]  /*5d70*/  IMAD.MOV.U32 R0, RZ, RZ, R74 ;  /* 0x000000ffff007224 */ /* 0x000fe200078e004a */
[----:B------:R-:W-:Y:S01]  /*5d80*/  CS2R R70, SRZ ;  /* 0x0000000000467805 */ /* 0x000fe2000001ff00 */
[----:B------:R-:W-:Y:S01]  /*5d90*/  IMAD.MOV.U32 R3, RZ, RZ, R114 ;  /* 0x000000ffff037224 */ /* 0x000fe200078e0072 */
        /* <DEDUP_REMOVED lines=22> */
[----:B------:R-:W-:Y:S01]  /*5f00*/  CS2R R24, SRZ ;  /* 0x0000000000187805 */ /* 0x000fe2000001ff00 */
[----:B------:R-:W-:Y:S01]  /*5f10*/  UMOV UR38, UR39 ;  /* 0x0000002700267c82 */ /* 0x000fe20008000000 */
[----:B------:R-:W-:Y:S01]  /*5f20*/  UMOV UR7, UR36 ;  /* 0x0000002400077c82 */ /* 0x000fe20008000000 */
[----:B------:R-:W-:-:S05]  /*5f30*/  ULDC UR5, c[0x0][0x9d8] ;  /* 0x0002760000057ab9 */ /* 0x000fca0000000800 */
.L_x_191:
[----:B------:R-:W-:Y:S01]  /*5f40*/  R2UR UR4, R17 ;  /* 0x00000000110472ca */ /* 0x000fe200000e0000 */
[----:B------:R-:W-:-:S04]  /*5f50*/  UIADD3 UR36, UR7, 0x1, URZ ;  /* 0x0000000107247890 */ /* 0x000fc8000fffe03f */
[----:B------:R-:W-:-:S04]  /*5f60*/  UISETP.NE.AND UP0, UPT, UR36, 0x2, UPT ;  /* 0x000000022400788c */ /* 0x000fc8000bf05270 */
[----:B------:R-:W-:Y:S02]  /*5f70*/  USEL UR39, URZ, 0x1, UP0 ;  /* 0x000000013f277887 */ /* 0x000fe40008000000 */
[----:B------:R-:W-:Y:S02]  /*5f80*/  USEL UR36, UR36, URZ, UP0 ;  /* 0x0000003f24247287 */ /* 0x000fe40008000000 */
[----:B------:R-:W-:Y:S01]  /*5f90*/  ISETP.NE.AND P3, PT, RZ, UR4, PT ;  /* 0x00000004ff007c0c */ /* 0x000fe2000bf65270 */
[----:B------:R-:W-:-:S12]  /*5fa0*/  ULOP3.LUT UR39, UR38, UR39, URZ, 0x3c, !UPT ;  /* 0x0000002726277292 */ /* 0x000fd8000f8e3c3f */
[----:B0-----:R-:W-:Y:S05]  /*5fb0*/  @P3 BRA `(.L_x_183) ;  /* 0x00000000002c3947 */ /* 0x001fea0003800000 */
[----:B------:R-:W-:Y:S05]  /*5fc0*/  @!P0 BRA `(.L_x_184) ;  /* 0x0000000000048947 */ /* 0x000fea0003800000 */
[----:B------:R-:W-:Y:S01]  /*5fd0*/  BPT.TRAP 0x1 ;  /* 0x000000040000795c */ /* 0x000fe20000300000 */
.L_x_184:
[----:B------:R-:W-:Y:S01]  /*5fe0*/  ULEA UR4, UR36, UR37, 0x3 ;  /* 0x0000002524047291 */ /* 0x000fe2000f8e183f */
[----:B------:R-:W-:-:S05]  /*5ff0*/  IMAD.U32 R6, RZ, RZ, UR39 ;  /* 0x00000027ff067e24 */ /* 0x000fca000f8e00ff */
[----:B------:R-:W-:-:S04]  /*6000*/  SHF.L.U32 R6, R6, 0x1f, RZ ;  /* 0x0000001f06067819 */ /* 0x000fc800000006ff */
[----:B------:R0:W2:Y:S01]  /*6010*/  SYNCS.PHASECHK.TRANS64.TRYWAIT P2, [UR4+0x31c30], R6 ;  /* 0x031c3006ff0075a7 */ /* 0x0000a20008040144 */
[----:B------:R-:W-:Y:S05]  /*6020*/  @!P0 BRA `(.L_x_185) ;  /* 0x0000000000048947 */ /* 0x000fea0003800000 */
[----:B------:R-:W-:Y:S01]  /*6030*/  BPT.TRAP 0x1 ;  /* 0x000000040000795c */ /* 0x000fe20000300000 */
.L_x_185:
[----:B--2---:R-:W-:Y:S05]  /*6040*/  @P2 BRA `(.L_x_183) ;  /* 0x0000000000082947 */ /* 0x004fea0003800000 */
[----:B------:R-:W2:Y:S02]  /*6050*/  SYNCS.PHASECHK.TRANS64.TRYWAIT P2, [UR4+0x31c30], R6 ;  /* 0x031c3006ff0075a7 */ /* 0x000ea40008040144 */
[----:B--2---:R-:W-:Y:S05]  /*6060*/  @!P2 BRA `(.L_x_186) ;  /* 0x000000dc00c0a947 */ /* 0x004fea0003800000 */
.L_x_183:
[----:B--2---:R-:W2:Y:S01]  /*6070*/  S2R R7, SR_TID.X ;  /* 0x0000000000077919 */ /* 0x004ea20000002100 */
[----:B------:R-:W-:Y:S01]  /*6080*/  UIMAD UR4, UR36, 0x6c0, UR6 ;  /* 0x000006c0240478a4 */ /* 0x000fe2000f8e0206 */
[----:B------:R-:W-:Y:S01]  /*6090*/  UMOV UR31, 0x80000020 ;  /* 0x80000020001f7882 */ /* 0x000fe20000000000 */
[----:B------:R-:W-:Y:S02]  /*60a0*/  UMOV UR32, UR28 ;  /* 0x0000001c00207c82 */ /* 0x000fe40008000000 */
[----:B------:R-:W-:Y:S01]  /*60b0*/  UIADD3 UR34, UR4, 0x40, URZ ;  /* 0x0000004004227890 */ /* 0x000fe2000fffe03f */
[----:B------:R-:W-:Y:S02]  /*60c0*/  UMOV UR33, UR29 ;  /* 0x0000001d00217c82 */ /* 0x000fe40008000000 */
[----:B------:R-:W-:Y:S01]  /*60d0*/  UMOV UR30, UR4 ;  /* 0x00000004001e7c82 */ /* 0x000fe20008000000 */
[----:B------:R-:W-:Y:S01]  /*60e0*/  UMOV UR35, 0x80000020 ;  /* 0x8000002000237882 */ /* 0x000fe20000000000 */
[----:B------:R-:W-:Y:S01]  /*60f0*/  UIADD3 UR42, UR4, 0x80, URZ ;  /* 0x00000080042a7890 */ /* 0x000fe2000fffe03f */
[----:B------:R-:W-:Y:S01]  /*6100*/  UMOV UR40, UR28 ;  /* 0x0000001c00287c82 */ /* 0x000fe20008000000 */
        /* <DEDUP_REMOVED lines=15> */
[----:B--2---:R-:W-:Y:S01]  /*6200*/  SHF.R.U32.HI R7, RZ, 0x7, R7 ;  /* 0x00000007ff077819 */ /* 0x004fe20000011607 */
[----:B------:R-:W-:Y:S01]  /*6210*/  UMOV UR56, UR28 ;  /* 0x0000001c00387c82 */ /* 0x000fe20008000000 */
[----:B------:R-:W-:Y:S01]  /*6220*/  UMOV UR57, UR29 ;  /* 0x0000001d00397c82 */ /* 0x000fe20008000000 */
[----:B------:R-:W-:Y:S01]  /*6230*/  UMOV UR59, 0x80000020 ;  /* 0x80000020003b7882 */ /* 0x000fe20000000000 */
[----:B------:R-:W-:Y:S01]  /*6240*/  UIADD3 UR10, UR4, 0x2, URZ ;  /* 0x00000002040a7890 */ /* 0x000fe2000fffe03f */
[----:B0-----:R-:W-:Y:S01]  /*6250*/  VIADD R6, R7, 0x8 ;  /* 0x0000000807067836 */ /* 0x001fe20000000000 */
[----:B------:R-:W-:Y:S01]  /*6260*/  UMOV UR11, 0x80000020 ;  /* 0x80000020000b7882 */ /* 0x000fe20000000000 */
[----:B------:R-:W-:Y:S01]  /*6270*/  UIADD3 UR14, UR4, 0x202, URZ ;  /* 0x00000202040e7890 */ /* 0x000fe2000fffe03f */
[----:B------:R-:W-:-:S02]  /*6280*/  UMOV UR15, 0x80000020 ;  /* 0x80000020000f7882 */ /* 0x000fc40000000000 */
[----:B------:R0:W-:Y:S01]  /*6290*/  BAR.SYNC.DEFER_BLOCKING R6, 0x100 ;  /* 0x000400060000751d */ /* 0x0001e20000010000 */
[----:B------:R-:W-:Y:S02]  /*62a0*/  UIADD3 UR18, UR4, 0x242, URZ ;  /* 0x0000024204127890 */ /* 0x000fe4000fffe03f */
[----:B------:R-:W-:Y:S02]  /*62b0*/  UIADD3 UR22, UR4, 0x480, URZ ;  /* 0x0000048004167890 */ /* 0x000fe4000fffe03f */
[----:B------:R-:W-:Y:S01]  /*62c0*/  UIADD3 UR26, UR4, 0x482, URZ ;  /* 0x00000482041a7890 */ /* 0x000fe2000fffe03f */
[----:B------:R-:W-:Y:S01]  /*62d0*/  UMOV UR19, 0x80000020 ;  /* 0x8000002000137882 */ /* 0x000fe20000000000 */
[----:B------:R-:W-:Y:S01]  /*62e0*/  UMOV UR23, 0x80000020 ;  /* 0x8000002000177882 */ /* 0x000fe20000000000 */
[----:B------:R-:W-:Y:S01]  /*62f0*/  UMOV UR27, 0x80000020 ;  /* 0x80000020001b7882 */ /* 0x000fe20000000000 */
[----:B------:R-:W-:-:S06]  /*6300*/  WARPGROUP.ARRIVE ;  /* 0x00000000000079c5 */ /* 0x000fcc0000000000 */
[----:B------:R-:W-:Y:S01]  /*6310*/  HGMMA.64x16x16.F32.BF16 R136, gdesc[UR28], RZ, !UPT, gsb0 ;  /* 0x002000001c8879f0 */ /* 0x000fe2000c0018ff */
[----:B------:R-:W-:Y:S01]  /*6320*/  UIADD3 UR30, UR4, 0x1c0, URZ ;  /* 0x000001c0041e7890 */ /* 0x000fe2000fffe03f */
        /* <DEDUP_REMOVED lines=45> */
[----:B------:R-:W-:Y:S03]  /*6600*/  HGMMA.64x16x16.F32.BF16 R80, gdesc[UR28], RZ, !UPT, gsb0 ;  /* 0x002000001c5079f0 */ /* 0x000fe6000c0018ff */
        /* <DEDUP_REMOVED lines=267> */
.L_x_188:
[----:B------:R-:W-:Y:S01]  /*76c0*/  ULEA UR4, UR7, UR37, 0x3 ;  /* 0x0000002507047291 */ /* 0x000fe2000f8e183f */
[----:B------:R-:W-:-:S05]  /*76d0*/  IMAD.U32 R6, RZ, RZ, UR38 ;  /* 0x00000026ff067e24 */ /* 0x000fca000f8e00ff */
[----:B------:R-:W-:-:S04]  /*76e0*/  SHF.L.U32 R6, R6, 0x1f, RZ ;  /* 0x0000001f06067819 */ /* 0x000fc800000006ff */
[----:B------:R0:W2:Y:S01]  /*76f0*/  SYNCS.PHASECHK.TRANS64.TRYWAIT P2, [UR4+0x31c50], R6 ;  /* 0x031c5006ff0075a7 */ /* 0x0000a20008040144 */
[----:B------:R-:W-:Y:S05]  /*7700*/  @!P0 BRA `(.L_x_189) ;  /* 0x0000000000048947 */ /* 0x000fea0003800000 */
[----:B------:R-:W-:Y:S01]  /*7710*/  BPT.TRAP 0x1 ;  /* 0x000000040000795c */ /* 0x000fe20000300000 */
.L_x_189:
[----:B--2---:R-:W-:Y:S05]  /*7720*/  @P2 BRA `(.L_x_187) ;  /* 0x0000000000082947 */ /* 0x004fea0003800000 */
[----:B------:R-:W2:Y:S02]  /*7730*/  SYNCS.PHASECHK.TRANS64.TRYWAIT P2, [UR4+0x31c50], R6 ;  /* 0x031c5006ff0075a7 */ /* 0x000ea40008040144 */
[----:B--2---:R-:W-:Y:S05]  /*7740*/  @!P2 BRA `(.L_x_190) ;  /* 0x000000c80020a947 */ /* 0x004fea0003800000 */
.L_x_187:
[----:B------:R-:W-:Y:S01]  /*7750*/  UIADD3 UR4, UR37, 0x200, URZ ;  /* 0x0000020025047890 */ /* 0x000fe2000fffe03f */
[----:B------:R-:W-:Y:S01]  /*7760*/  WARPGROUP.ARRIVE ;  /* 0x00000000000079c5 */ /* 0x000fe20000000000 */
[----:B------:R-:W-:Y:S01]  /*7770*/  UMOV UR33, 0xc0000010 ;  /* 0xc000001000217882 */ /* 0x000fe20000000000 */
[----:B------:R-:W-:Y:S01]  /*7780*/  UMOV UR35, 0x80000020 ;  /* 0x8000002000237882 */ /* 0x000fe20000000000 */
[----:B------:R-:W-:Y:S01]  /*7790*/  USHF.R.U32.HI UR4, URZ, 0x4, UR4 ;  /* 0x000000043f047899 */ /* 0x000fe20008011604 */
[----:B0-2---:R-:W-:Y:S01]  /*77a0*/  FMUL.FTZ R6, R136, UR5 ;  /* 0x0000000588067c20 */ /* 0x005fe20008410000 */
[----:B------:R-:W-:Y:S01]  /*77b0*/  FMUL.FTZ R7, R137, UR5 ;  /* 0x0000000589077c20 */ /* 0x000fe20008410000 */
[----:B-1----:R-:W-:Y:S01]  /*77c0*/  FMUL.FTZ R10, R140, UR5 ;  /* 0x000000058c0a7c20 */ /* 0x002fe20008410000 */
[----:B------:R-:W-:Y:S01]  /*77d0*/  ULOP3.LUT UR4, UR4, 0x3fff, URZ, 0xc0, !UPT ;  /* 0x00003fff04047892 */ /* 0x000fe2000f8ec03f */
[----:B------:R-:W-:Y:S01]  /*77e0*/  FMUL.FTZ R11, R141, UR5 ;  /* 0x000000058d0b7c20 */ /* 0x000fe20008410000 */
[----:B------:R-:W-:Y:S01]  /*77f0*/  FMUL.FTZ R12, R128, UR5 ;  /* 0x00000005800c7c20 */ /* 0x000fe20008410000 */
[----:B------:R-:W0:Y:S01]  /*7800*/  MUFU.TANH R6, R6 ;  /* 0x0000000600067308 */ /* 0x000e220000002400 */
[----:B------:R-:W-:Y:S01]  /*7810*/  ULOP3.LUT UR10, UR4, 0x2400000, URZ, 0xfc, !UPT ;  /* 0x02400000040a7892 */ /* 0x000fe2000f8efc3f */
[----:B------:R-:W-:Y:S01]  /*7820*/  FMUL.FTZ R13, R129, UR5 ;  /* 0x00000005810d7c20 */ /* 0x000fe20008410000 */
[----:B------:R-:W-:Y:S01]  /*7830*/  ULOP3.LUT UR4, UR61, 0x10000, URZ, 0xfc, !UPT ;  /* 0x000100003d047892 */ /* 0x000fe2000f8efc3f */
[----:B------:R-:W-:Y:S01]  /*7840*/  FMUL.FTZ R20, R120, UR5 ;  /* 0x0000000578147c20 */ /* 0x000fe20008410000 */
[----:B------:R-:W-:Y:S01]  /*7850*/  UIMAD UR10, UR7, 0x6c0, UR10 ;  /* 0x000006c0070a78a4 */ /* 0x000fe2000f8e020a */
[----:B------:R-:W-:Y:S01]  /*7860*/  FMUL.FTZ R120, R124, UR5 ;  /* 0x000000057c787c20 */ /* 0x000fe20008410000 */
[----:B------:R-:W-:Y:S01]  /*7870*/  FMUL.FTZ R14, R132, UR5 ;  /* 0x00000005840e7c20 */ /* 0x000fe20008410000 */
[----:B------:R-:W1:Y:S01]  /*7880*/  MUFU.TANH R7, R7 ;  /* 0x0000000700077308 */ /* 0x000e620000002400 */
[----:B------:R-:W-:Y:S01]  /*7890*/  FMUL.FTZ R15, R133, UR5 ;  /* 0x00000005850f7c20 */ /* 0x000fe20008410000 */
[----:B------:R-:W-:Y:S01]  /*78a0*/  UMOV UR32, UR4 ;  /* 0x0000000400207c82 */ /* 0x000fe20008000000 */
        /* <DEDUP_REMOVED lines=41> */
[----:B------:R-:W-:Y:S01]  /*7b40*/  ULDC UR11, c[0x0][0x988] ;  /* 0x00026200000b7ab9 */ /* 0x000fe20000000800 */
        /* <DEDUP_REMOVED lines=37> */
[----:B------:R-:W0:Y:S01]  /*7da0*/  S2R R139, SR_TID.X ;  /* 0x00000000008b7919 */ /* 0x000e220000002100 */
[----:B------:R-:W-:Y:S01]  /*7db0*/  R2UR UR14, R16 ;  /* 0x00000000100e72ca */ /* 0x000fe200000e0000 */
[----:B------:R-:W-:-:S04]  /*7dc0*/  UMOV UR38, UR39 ;  /* 0x0000002700267c82 */ /* 0x000fc80008000000 */
[----:B------:R-:W3:Y:S01]  /*7dd0*/  MUFU.TANH R112, R112 ;  /* 0x0000007000707308 */ /* 0x000ee20000002400 */
[----:B-1----:R-:W-:-:S07]  /*7de0*/  FMNMX.FTZ R124, R120, R124, !PT ;  /* 0x0000007c787c7209 */ /* 0x002fce0007810000 */
[----:B------:R-:W1:Y:S01]  /*7df0*/  MUFU.TANH R113, R113 ;  /* 0x0000007100717308 */ /* 0x000e620000002400 */
[----:B--2---:R-:W-:Y:S01]  /*7e00*/  FMNMX.FTZ R124, R121, R124, !PT ;  /* 0x0000007c797c7209 */ /* 0x004fe20007810000 */
[----:B------:R-:W-:-:S06]  /*7e10*/  UISETP.GT.AND UP0, UPT, UR60, UR14, UPT ;  /* 0x0000000e3c00728c */ /* 0x000fcc000bf04270 */
[----:B------:R-:W2:Y:S01]  /*7e20*/  MUFU.TANH R116, R116 ;  /* 0x0000007400747308 */ /* 0x000ea20000002400 */
[----:B---3--:R-:W-:Y:S01]  /*7e30*/  FMNMX.FTZ R124, R112, R124, !PT ;  /* 0x0000007c707c7209 */ /* 0x008fe20007810000 */
[----:B------:R-:W-:Y:S02]  /*7e40*/  WARPGROUP.DEPBAR.LE gsb0, 0x0 ;  /* 0x00008000000079c5 */ /* 0x000fe40000010000 */
[----:B------:R-:W-:-:S04]  /*7e50*/  WARPGROUP.ARRIVE ;  /* 0x00000000000079c5 */ /* 0x000fc80000000000 */
[----:B------:R-:W3:Y:S01]  /*7e60*/  MUFU.TANH R117, R117 ;  /* 0x0000007500757308 */ /* 0x000ee20000002400 */
[----:B-1----:R-:W-:Y:S02]  /*7e70*/  FMNMX.FTZ R124, R113, R124, !PT ;  /* 0x0000007c717c7209 */ /* 0x002fe40007810000 */
[----:B0-----:R-:W-:Y:S01]  /*7e80*/  SHF.R.U32.HI R138, RZ, 0x7, R139 ;  /* 0x00000007ff8a7819 */ /* 0x001fe2000001168b */
[----:B------:R-:W-:Y:S01]  /*7e90*/  HGMMA.64x96x16.F32.BF16 R24, gdesc[UR32].tnspB, R24, gsb0 ;  /* 0x41600000201879f0 */ /* 0x000fe20008001818 */
[----:B------:R-:W-:Y:S01]  /*7ea0*/  UIADD3 UR32, UR4, 0x300, URZ ;  /* 0x0000030004207890 */ /* 0x000fe2000fffe03f */
[----:B------:R-:W-:Y:S01]  /*7eb0*/  ISETP.GE.U32.AND P2, PT, R139, 0x180, PT ;  /* 0x000001808b00780c */ /* 0x000fe20003f46070 */
[----:B------:R-:W-:Y:S01]  /*7ec0*/  UIADD3 UR34, UR10, 0x80, URZ ;  /* 0x000000800a227890 */ /* 0x000fe2000fffe03f */
[----:B------:R-:W0:Y:S01]  /*7ed0*/  MUFU.TANH R104, R104 ;  /* 0x0000006800687308 */ /* 0x000e220000002400 */
[----:B------:R-:W-:Y:S01]  /*7ee0*/  UMOV UR33, 0xc0000010 ;  /* 0xc000001000217882 */ /* 0x000fe20000000000 */
[----:B------:R-:W-:Y:S01]  /*7ef0*/  UMOV UR35, 0x80000020 ;  /* 0x8000002000237882 */ /* 0x000fe20000000000 */
[----:B--2---:R-:W-:-:S05]  /*7f00*/  FMNMX.FTZ R124, R116, R124, !PT ;  /* 0x0000007c747c7209 */ /* 0x004fca0007810000 */
[----:B------:R-:W1:Y:S01]  /*7f10*/  MUFU.TANH R105, R105 ;  /* 0x0000006900697308 */ /* 0x000e620000002400 */
[----:B---3--:R-:W-:-:S07]  /*7f20*/  FMNMX.FTZ R124, R117, R124, !PT ;  /* 0x0000007c757c7209 */ /* 0x008fce0007810000 */
[----:B------:R-:W2:Y:S01]  /*7f30*/  MUFU.TANH R108, R108 ;  /* 0x0000006c006c7308 */ /* 0x000ea20000002400 */
[----:B0-----:R-:W-:-:S07]  /*7f40*/  FMNMX.FTZ R124, R104, R124, !PT ;  /* 0x0000007c687c7209 */ /* 0x001fce0007810000 */
[----:B------:R-:W0:Y:S01]  /*7f50*/  MUFU.TANH R109, R109 ;  /* 0x0000006d006d7308 */ /* 0x000e220000002400 */
[----:B-1----:R-:W-:-:S07]  /*7f60*/  FMNMX.FTZ R124, R105, R124, !PT ;  /* 0x0000007c697c7209 */ /* 0x002fce0007810000 */
[----:B------:R-:W1:Y:S01]  /*7f70*/  MUFU.TANH R96, R96 ;  /* 0x0000006000607308 */ /* 0x000e620000002400 */
[----:B--2---:R-:W-:-:S07]  /*7f80*/  FMNMX.FTZ R124, R108, R124, !PT ;  /* 0x0000007c6c7c7209 */ /* 0x004fce0007810000 */
        /* <DEDUP_REMOVED lines=15> */
[----:B-1----:R-:W-:Y:S01]  /*8080*/  FMNMX.FTZ R125, R92, R124, !PT ;  /* 0x0000007c5c7d7209 */ /* 0x002fe20007810000 */
[----:B------:R-:W-:Y:S02]  /*8090*/  WARPGROUP.DEPBAR.LE gsb0, 0x0 ;  /* 0x00008000000079c5 */ /* 0x000fe40000010000 */
[----:B------:R-:W-:Y:S01]  /*80a0*/  WARPGROUP.ARRIVE ;  /* 0x00000000000079c5 */ /* 0x000fe20000000000 */
[----:B------:R-:W-:-:S03]  /*80b0*/  FMUL.FTZ R124, R76, UR5 ;  /* 0x000000054c7c7c20 */ /* 0x000fc60008410000 */
[----:B------:R-:W1:Y:S01]  /*80c0*/  MUFU.TANH R81, R81 ;  /* 0x0000005100517308 */ /* 0x000e620000002400 */
[----:B--2---:R-:W-:Y:S01]  /*80d0*/  FMNMX.FTZ R76, R93, R125, !PT ;  /* 0x0000007d5d4c7209 */ /* 0x004fe20007810000 */
[----:B------:R-:W-:Y:S01]  /*80e0*/  HGMMA.64x96x16.F32.BF16 R24, gdesc[UR32].tnspB, R24, gsb0 ;  /* 0x41600000201879f0 */ /* 0x000fe20008001818 */
[----:B------:R-:W-:Y:S01]  /*80f0*/  UIADD3 UR32, UR4, 0x480, URZ ;  /* 0x0000048004207890 */ /* 0x000fe2000fffe03f */
[----:B------:R-:W-:Y:S01]  /*8100*/  FMUL.FTZ R125, R77, UR5 ;  /* 0x000000054d7d7c20 */ /* 0x000fe20008410000 */
[----:B------:R-:W-:Y:S01]  /*8110*/  UIADD3 UR34, UR10, 0xc0, URZ ;  /* 0x000000c00a227890 */ /* 0x000fe2000fffe03f */
[----:B------:R-:W-:Y:S01]  /*8120*/  UMOV UR33, 0xc0000010 ;  /* 0xc000001000217882 */ /* 0x000fe20000000000 */
[----:B------:R-:W-:Y:S01]  /*8130*/  UMOV UR35, 0x80000020 ;  /* 0x8000002000237882 */ /* 0x000fe20000000000 */
        /* <DEDUP_REMOVED lines=12> */
[----:B------:R-:W-:Y:S01]  /*8200*/  MUFU.TANH R8, R8 ;  /* 0x0000000800087308 */ /* 0x000fe20000002400 */
[----:B0-----:R-:W-:-:S07]  /*8210*/  FMNMX.FTZ R128, R124, R128, !PT ;  /* 0x000000807c807209 */ /* 0x001fce0007810000 */
[----:B------:R-:W-:Y:S01]  /*8220*/  MUFU.TANH R9, R9 ;  /* 0x0000000900097308 */ /* 0x000fe20000002400 */
[----:B-1----:R-:W-:-:S05]  /*8230*/  FMNMX.FTZ R132, R125, R128, !PT ;  /* 0x000000807d847209 */ /* 0x002fca0007810000 */
[----:B------:R-:W0:Y:S02]  /*8240*/  SHFL.BFLY PT, R133, R132, 0x2, 0x1f ;  /* 0x0c401f0084857f89 */ /* 0x000e2400000e0000 */
[----:B------:R1:W-:Y:S08]  /*8250*/  MUFU.TANH R128, R130 ;  /* 0x0000008200807308 */ /* 0x0003f00000002400 */
[----:B------:R-:W-:Y:S01]  /*8260*/  MUFU.TANH R76, R142 ;  /* 0x0000008e004c7308 */ /* 0x000fe20000002400 */
[----:B-1----:R-:W-:-:S07]  /*8270*/  FMUL.FTZ R130, R134, UR5 ;  /* 0x0000000586827c20 */ /* 0x002fce0008410000 */
[----:B------:R-:W-:Y:S01]  /*8280*/  MUFU.TANH R77, R143 ;  /* 0x0000008f004d7308 */ /* 0x000fe20000002400 */
[----:B0-----:R-:W-:Y:S01]  /*8290*/  FMNMX.FTZ R133, R132, R133, !PT ;  /* 0x0000008584857209 */ /* 0x001fe20007810000 */
[----:B------:R-:W-:-:S06]  /*82a0*/  FMUL.FTZ R132, R114, UR5 ;  /* 0x0000000572847c20 */ /* 0x000fcc0008410000 */
[----:B------:R-:W-:Y:S01]  /*82b0*/  MUFU.TANH R129, R129 ;  /* 0x0000008100817308 */ /* 0x000fe20000002400 */
[----:B------:R-:W0:Y:S01]  /*82c0*/  SHFL.BFLY PT, R134, R133, 0x1, 0x1f ;  /* 0x0c201f0085867f89 */ /* 0x000e2200000e0000 */
[----:B------:R-:W-:Y:S02]  /*82d0*/  WARPGROUP.DEPBAR.LE gsb0, 0x0 ;  /* 0x00008000000079c5 */ /* 0x000fe40000010000 */
[----:B------:R-:W-:-:S04]  /*82e0*/  WARPGROUP.ARRIVE ;  /* 0x00000000000079c5 */ /* 0x000fc80000000000 */
[----:B------:R-:W-:Y:S02]  /*82f0*/  MUFU.TANH R130, R130 ;  /* 0x0000008200827308 */ /* 0x000fe40000002400 */
[----:B------:R-:W-:Y:S01]  /*8300*/  HGMMA.64x96x16.F32.BF16 R24, gdesc[UR32].tnspB, R24, gsb0 ;  /* 0x41600000201879f0 */ /* 0x000fe20008001818 */
[----:B------:R-:W-:Y:S02]  /*8310*/  UIADD3 UR32, UR4, 0x600, URZ ;  /* 0x0000060004207890 */ /* 0x000fe4000fffe03f */
[----:B------:R-:W-:-:S03]  /*8320*/  UIADD3 UR34, UR10, 0x100, URZ ;  /* 0x000001000a227890 */ /* 0x000fc6000fffe03f */
[----:B------:R-:W-:Y:S01]  /*8330*/  MUFU.TANH R131, R131 ;  /* 0x0000008300837308 */ /* 0x000fe20000002400 */
[----:B------:R-:W-:Y:S01]  /*8340*/  UMOV UR33, 0xc0000010 ;  /* 0xc000001000217882 */ /* 0x000fe20000000000 */
[----:B------:R-:W-:Y:S01]  /*8350*/  UMOV UR35, 0x80000020 ;  /* 0x8000002000237882 */ /* 0x000fe20000000000 */
[----:B0-----:R-:W-:-:S05]  /*8360*/  FMNMX.FTZ R114, R133, R134, !PT ;  /* 0x0000008685727209 */ /* 0x001fca0007810000 */
[----:B------:R-:W-:Y:S01]  /*8370*/  MUFU.TANH R122, R122 ;  /* 0x0000007a007a7308 */ /* 0x000fe20000002400 */
[C---:B------:R-:W-:Y:S01]  /*8380*/  FADD.FTZ R3, -R114.reuse, R3 ;  /* 0x0000000372037221 */ /* 0x040fe20000010100 */
[----:B------:R-:W-:-:S03]  /*8390*/  FMUL.FTZ R133, R114, UR11 ;  /* 0x0000000b72857c20 */ /* 0x000fc60008410000 */
[----:B------:R-:W-:Y:S01]  /*83a0*/  FMUL.FTZ R3, R3, UR11 ;  /* 0x0000000b03037c20 */ /* 0x000fe20008410000 */
[--C-:B------:R-:W-:Y:S01]  /*83b0*/  FFMA.FTZ R134, R6, UR11, -R133.reuse ;  /* 0x0000000b06867c23 */ /* 0x100fe20008010885 */
[--C-:B------:R-:W-:Y:S01]  /*83c0*/  FFMA.FTZ R6, R12, UR11, -R133.reuse ;  /* 0x0000000b0c067c23 */ /* 0x100fe20008010885 */
[--C-:B------:R-:W-:Y:S01]  /*83d0*/  FFMA.FTZ R136, R11, UR11, -R133.reuse ;  /* 0x0000000b0b887c23 */ /* 0x100fe20008010885 */
[--C-:B------:R-:W-:Y:S01]  /*83e0*/  FFMA.FTZ R11, R14, UR11, -R133.reuse ;  /* 0x0000000b0e0b7c23 */ /* 0x100fe20008010885 */
[----:B------:R-:W-:Y:S01]  /*83f0*/  MUFU.EX2 R12, R134 ;  /* 0x00000086000c7308 */ /* 0x000fe20000000800 */
[--C-:B------:R-:W-:Y:S01]  /*8400*/  FFMA.FTZ R135, R7, UR11, -R133.reuse ;  /* 0x0000000b07877c23 */ /* 0x100fe20008010885 */
[--C-:B------:R-:W-:Y:S01]  /*8410*/  FFMA.FTZ R7, R13, UR11, -R133.reuse ;  /* 0x0000000b0d077c23 */ /* 0x100fe20008010885 */
[----:B------:R-:W-:Y:S01]  /*8420*/  FMUL.FTZ R13, R118, UR5 ;  /* 0x00000005760d7c20 */ /* 0x000fe20008410000 */
[--C-:B------:R-:W-:Y:S01]  /*8430*/  FFMA.FTZ R137, R15, UR11, -R133.reuse ;  /* 0x0000000b0f897c23 */ /* 0x100fe20008010885 */
[----:B------:R-:W-:Y:S01]  /*8440*/  FMUL.FTZ R15, R119, UR5 ;  /* 0x00000005770f7c20 */ /* 0x000fe20008410000 */
[--C-:B------:R-:W-:Y:S01]  /*8450*/  FFMA.FTZ R10, R10, UR11, -R133.reuse ;  /* 0x0000000b0a0a7c23 */ /* 0x100fe20008010885 */
[--C-:B------:R-:W-:Y:S01]  /*8460*/  FFMA.FTZ R20, R20, UR11, -R133.reuse ;  /* 0x0000000b14147c23 */ /* 0x100fe20008010885 */
[----:B------:R-:W0:Y:S01]  /*8470*/  MUFU.EX2 R3, R3 ;  /* 0x0000000300037308 */ /* 0x000e220000000800 */
[--C-:B------:R-:W-:Y:S01]  /*8480*/  FFMA.FTZ R21, R21, UR11, -R133.reuse ;  /* 0x0000000b15157c23 */ /* 0x100fe20008010885 */
[--C-:B------:R-:W-:Y:S01]  /*8490*/  FFMA.FTZ R120, R120, UR11, -R133.reuse ;  /* 0x0000000b78787c23 */ /* 0x100fe20008010885 */
[--C-:B------:R-:W-:Y:S01]  /*84a0*/  FFMA.FTZ R121, R121, UR11, -R133.reuse ;  /* 0x0000000b79797c23 */ /* 0x100fe20008010885 */
[--C-:B------:R-:W-:Y:S01]  /*84b0*/  FFMA.FTZ R112, R112, UR11, -R133.reuse ;  /* 0x0000000b70707c23 */ /* 0x100fe20008010885 */
[--C-:B------:R-:W-:Y:S01]  /*84c0*/  FFMA.FTZ R113, R113, UR11, -R133.reuse ;  /* 0x0000000b71717c23 */ /* 0x100fe20008010885 */
[--C-:B------:R-:W-:Y:S01]  /*84d0*/  FFMA.FTZ R116, R116, UR11, -R133.reuse ;  /* 0x0000000b74747c23 */ /* 0x100fe20008010885 */
[--C-:B------:R-:W-:Y:S01]  /*84e0*/  FFMA.FTZ R117, R117, UR11, -R133.reuse ;  /* 0x0000000b75757c23 */ /* 0x100fe20008010885 */
[----:B------:R-:W1:Y:S01]  /*84f0*/  MUFU.TANH R123, R123 ;  /* 0x0000007b007b7308 */ /* 0x000e620000002400 */
[--C-:B------:R-:W-:Y:S01]  /*8500*/  FFMA.FTZ R104, R104, UR11, -R133.reuse ;  /* 0x0000000b68687c23 */ /* 0x100fe20008010885 */
[--C-:B------:R-:W-:Y:S01]  /*8510*/  FFMA.FTZ R105, R105, UR11, -R133.reuse ;  /* 0x0000000b69697c23 */ /* 0x100fe20008010885 */
[--C-:B------:R-:W-:Y:S01]  /*8520*/  FFMA.FTZ R108, R108, UR11, -R133.reuse ;  /* 0x0000000b6c6c7c23 */ /* 0x100fe20008010885 */
[--C-:B------:R-:W-:Y:S01]  /*8530*/  FFMA.FTZ R109, R109, UR11, -R133.reuse ;  /* 0x0000000b6d6d7c23 */ /* 0x100fe20008010885 */
[--C-:B------:R-:W-:Y:S01]  /*8540*/  FFMA.FTZ R96, R96, UR11, -R133.reuse ;  /* 0x0000000b60607c23 */ /* 0x100fe20008010885 */
[--C-:B------:R-:W-:Y:S01]  /*8550*/  FFMA.FTZ R97, R97, UR11, -R133.reuse ;  /* 0x0000000b61617c23 */ /* 0x100fe20008010885 */
[--C-:B------:R-:W-:Y:S01]  /*8560*/  FFMA.FTZ R100, R100, UR11, -R133.reuse ;  /* 0x0000000b64647c23 */ /* 0x100fe20008010885 */
[----:B------:R-:W2:Y:S01]  /*8570*/  MUFU.TANH R126, R126 ;  /* 0x0000007e007e7308 */ /* 0x000ea20000002400 */
[----:B0-----:R-:W-:Y:S01]  /*8580*/  FFMA.FTZ R14, R3, R5, R12 ;  /* 0x00000005030e7223 */ /* 0x001fe2000001000c */
[----:B------:R-:W-:Y:S01]  /*8590*/  FMUL.FTZ R5, R106, UR5 ;  /* 0x000000056a057c20 */ /* 0x000fe20008410000 */
[----:B------:R-:W-:Y:S01]  /*85a0*/  FMUL.FTZ R106, R107, UR5 ;  /* 0x000000056b6a7c20 */ /* 0x000fe20008410000 */
[----:B------:R-:W-:Y:S01]  /*85b0*/  FMUL.FTZ R107, R110, UR5 ;  /* 0x000000056e6b7c20 */ /* 0x000fe20008410000 */
[----:B------:R-:W-:Y:S01]  /*85c0*/  FMUL.FTZ R110, R111, UR5 ;  /* 0x000000056f6e7c20 */ /* 0x000fe20008410000 */
[----:B------:R-:W-:Y:S01]  /*85d0*/  FMNMX.FTZ R111, R8, R0, !PT ;  /* 0x00000000086f7209 */ /* 0x000fe20007810000 */
[--C-:B------:R-:W-:Y:S01]  /*85e0*/  FFMA.FTZ R101, R101, UR11, -R133.reuse ;  /* 0x0000000b65657c23 */ /* 0x100fe20008010885 */
[----:B------:R-:W0:Y:S01]  /*85f0*/  MUFU.TANH R127, R127 ;  /* 0x0000007f007f7308 */ /* 0x000e220000002400 */
[--C-:B------:R-:W-:Y:S01]  /*8600*/  FFMA.FTZ R88, R88, UR11, -R133.reuse ;  /* 0x0000000b58587c23 */ /* 0x100fe20008010885 */
[----:B------:R-:W-:Y:S01]  /*8610*/  FMNMX.FTZ R111, R9, R111, !PT ;  /* 0x0000006f096f7209 */ /* 0x000fe20007810000 */
[--C-:B------:R-:W-:Y:S01]  /*8620*/  FFMA.FTZ R89, R89, UR11, -R133.reuse ;  /* 0x0000000b59597c23 */ /* 0x100fe20008010885 */
[--C-:B------:R-:W-:Y:S01]  /*8630*/  FFMA.FTZ R92, R92, UR11, -R133.reuse ;  /* 0x0000000b5c5c7c23 */ /* 0x100fe20008010885 */
[--C-:B------:R-:W-:Y:S01]  /*8640*/  FFMA.FTZ R93, R93, UR11, -R133.reuse ;  /* 0x0000000b5d5d7c23 */ /* 0x100fe20008010885 */
[----:B------:R-:W-:Y:S01]  /*8650*/  FMNMX.FTZ R111, R76, R111, !PT ;  /* 0x0000006f4c6f7209 */ /* 0x000fe20007810000 */
[--C-:B------:R-:W-:Y:S01]  /*8660*/  FFMA.FTZ R80, R80, UR11, -R133.reuse ;  /* 0x0000000b50507c23 */ /* 0x100fe20008010885 */
[----:B------:R-:W3:Y:S01]  /*8670*/  MUFU.TANH R132, R132 ;  /* 0x0000008400847308 */ /* 0x000ee20000002400 */
[--C-:B------:R-:W-:Y:S01]  /*8680*/  FFMA.FTZ R81, R81, UR11, -R133.reuse ;  /* 0x0000000b51517c23 */ /* 0x100fe20008010885 */
[----:B------:R-:W-:Y:S01]  /*8690*/  FMNMX.FTZ R111, R77, R111, !PT ;  /* 0x0000006f4d6f7209 */ /* 0x000fe20007810000 */
[--C-:B------:R-:W-:Y:S01]  /*86a0*/  FFMA.FTZ R84, R84, UR11, -R133.reuse ;  /* 0x0000000b54547c23 */ /* 0x100fe20008010885 */
[--C-:B------:R-:W-:Y:S01]  /*86b0*/  FFMA.FTZ R85, R85, UR11, -R133.reuse ;  /* 0x0000000b55557c23 */ /* 0x100fe20008010885 */
[--C-:B------:R-:W-:Y:S01]  /*86c0*/  FFMA.FTZ R72, R72, UR11, -R133.reuse ;  /* 0x0000000b48487c23 */ /* 0x100fe20008010885 */
[----:B------:R-:W-:Y:S01]  /*86d0*/  FMNMX.FTZ R111, R128, R111, !PT ;  /* 0x0000006f806f7209 */ /* 0x000fe20007810000 */
[--C-:B------:R-:W-:Y:S01]  /*86e0*/  FFMA.FTZ R73, R73, UR11, -R133.reuse ;  /* 0x0000000b49497c23 */ /* 0x100fe20008010885 */
[----:B------:R-:W4:Y:S01]  /*86f0*/  MUFU.TANH R115, R115 ;  /* 0x0000007300737308 */ /* 0x000f220000002400 */
[--C-:B------:R-:W-:Y:S01]  /*8700*/  FFMA.FTZ R124, R124, UR11, -R133.reuse ;  /* 0x0000000b7c7c7c23 */ /* 0x100fe20008010885 */
[----:B------:R-:W-:Y:S01]  /*8710*/  FMNMX.FTZ R111, R129, R111, !PT ;  /* 0x0000006f816f7209 */ /* 0x000fe20007810000 */
[----:B------:R-:W-:-:S03]  /*8720*/  FFMA.FTZ R125, R125, UR11, -R133 ;  /* 0x0000000b7d7d7c23 */ /* 0x000fc60008010885 */
[----:B------:R-:W-:Y:S02]  /*8730*/  FMNMX.FTZ R111, R130, R111, !PT ;  /* 0x0000006f826f7209 */ /* 0x000fe40007810000 */
[----:B------:R-:W5:Y:S02]  /*8740*/  MUFU.TANH R13, R13 ;  /* 0x0000000d000d7308 */ /* 0x000f640000002400 */
[----:B------:R-:W-:-:S04]  /*8750*/  FMNMX.FTZ R111, R131, R111, !PT ;  /* 0x0000006f836f7209 */ /* 0x000fc80007810000 */
[----:B------:R-:W-:Y:S02]  /*8760*/  FMNMX.FTZ R111, R122, R111, !PT ;  /* 0x0000006f7a6f7209 */ /* 0x000fe40007810000 */
[----:B------:R-:W5:Y:S02]  /*8770*/  MUFU.TANH R15, R15 ;  /* 0x0000000f000f7308 */ /* 0x000f640000002400 */
[----:B-1----:R-:W-:-:S04]  /*8780*/  FMNMX.FTZ R111, R123, R111, !PT ;  /* 0x0000006f7b6f7209 */ /* 0x002fc80007810000 */
[----:B--2---:R-:W-:Y:S02]  /*8790*/  FMNMX.FTZ R111, R126, R111, !PT ;  /* 0x0000006f7e6f7209 */ /* 0x004fe40007810000 */
[----:B------:R-:W1:Y:S02]  /*87a0*/  MUFU.TANH R5, R5 ;  /* 0x0000000500057308 */ /* 0x000e640000002400 */
[----:B0-----:R-:W-:Y:S01]  /*87b0*/  FMNMX.FTZ R111, R127, R111, !PT ;  /* 0x0000006f7f6f7209 */ /* 0x001fe20007810000 */
[----:B------:R-:W-:Y:S02]  /*87c0*/  WARPGROUP.DEPBAR.LE gsb0, 0x0 ;  /* 0x00008000000079c5 */ /* 0x000fe40000010000 */
[----:B------:R-:W-:Y:S01]  /*87d0*/  WARPGROUP.ARRIVE ;  /* 0x00000000000079c5 */ /* 0x000fe20000000000 */
[----:B---3--:R-:W-:Y:S02]  /*87e0*/  FMNMX.FTZ R111, R132, R111, !PT ;  /* 0x0000006f846f7209 */ /* 0x008fe40007810000 */
[----:B------:R-:W0:Y:S02]  /*87f0*/  MUFU.TANH R106, R106 ;  /* 0x0000006a006a7308 */ /* 0x000e240000002400 */
[----:B----4-:R-:W-:Y:S01]  /*8800*/  FMNMX.FTZ R111, R115, R111, !PT ;  /* 0x0000006f736f7209 */ /* 0x010fe20007810000 */
[----:B------:R-:W-:Y:S01]  /*8810*/  HGMMA.64x96x16.F32.BF16 R24, gdesc[UR32].tnspB, R24, gsb0 ;  /* 0x41600000201879f0 */ /* 0x000fe20008001818 */
[----:B------:R-:W-:-:S02]  /*8820*/  UIADD3 UR32, UR4, 0x780, URZ ;  /* 0x0000078004207890 */ /* 0x000fc4000fffe03f */
[----:B------:R-:W-:Y:S02]  /*8830*/  UIADD3 UR34, UR10, 0x140, URZ ;  /* 0x000001400a227890 */ /* 0x000fe4000fffe03f */
[----:B------:R-:W2:Y:S01]  /*8840*/  MUFU.TANH R107, R107 ;  /* 0x0000006b006b7308 */ /* 0x000ea20000002400 */
[----:B------:R-:W-:Y:S01]  /*8850*/  UMOV UR33, 0xc0000010 ;  /* 0xc000001000217882 */ /* 0x000fe20000000000 */
[----:B------:R-:W-:Y:S01]  /*8860*/  UMOV UR35, 0x80000020 ;  /* 0x8000002000237882 */ /* 0x000fe20000000000 */
[----:B-----5:R-:W-:-:S04]  /*8870*/  FMNMX.FTZ R111, R13, R111, !PT ;  /* 0x0000006f0d6f7209 */ /* 0x020fc80007810000 */
[----:B------:R-:W-:Y:S01]  /*8880*/  FMNMX.FTZ R111, R15, R111, !PT ;  /* 0x0000006f0f6f7209 */ /* 0x000fe20007810000 */
[----:B------:R-:W3:Y:S03]  /*8890*/  MUFU.TANH R110, R110 ;  /* 0x0000006e006e7308 */ /* 0x000ee60000002400 */
[----:B-1----:R-:W-:-:S04]  /*88a0*/  FMNMX.FTZ R111, R5, R111, !PT ;  /* 0x0000006f056f7209 */ /* 0x002fc80007810000 */
[----:B0-----:R-:W-:Y:S01]  /*88b0*/  FMNMX.FTZ R111, R106, R111, !PT ;  /* 0x0000006f6a6f7209 */ /* 0x001fe20007810000 */
[----:B------:R-:W0:Y:S03]  /*88c0*/  MUFU.TANH R98, R98 ;  /* 0x0000006200627308 */ /* 0x000e260000002400 */
[----:B--2---:R-:W-:-:S05]  /*88d0*/  FMNMX.FTZ R111, R107, R111, !PT ;  /* 0x0000006f6b6f7209 */ /* 0x004fca0007810000 */
[----:B------:R-:W1:Y:S01]  /*88e0*/  MUFU.TANH R99, R99 ;  /* 0x0000006300637308 */ /* 0x000e620000002400 */
[----:B---3--:R-:W-:-:S07]  /*88f0*/  FMNMX.FTZ R111, R110, R111, !PT ;  /* 0x0000006f6e6f7209 */ /* 0x008fce0007810000 */
[----:B------:R-:W2:Y:S01]  /*8900*/  MUFU.TANH R102, R102 ;  /* 0x0000006600667308 */ /* 0x000ea20000002400 */
[----:B0-----:R-:W-:-:S07]  /*8910*/  FMNMX.FTZ R111, R98, R111, !PT ;  /* 0x0000006f626f7209 */ /* 0x001fce0007810000 */
[----:B------:R-:W0:Y:S01]  /*8920*/  MUFU.EX2 R135, R135 ;  /* 0x0000008700877308 */ /* 0x000e220000000800 */
[----:B-1----:R-:W-:-:S07]  /*8930*/  FMNMX.FTZ R111, R99, R111, !PT ;  /* 0x0000006f636f7209 */ /* 0x002fce0007810000 */
[----:B------:R-:W1:Y:S01]  /*8940*/  MUFU.TANH R103, R103 ;  /* 0x0000006700677308 */ /* 0x000e620000002400 */
[----:B--2---:R-:W-:-:S07]  /*8950*/  FMNMX.FTZ R111, R102, R111, !PT ;  /* 0x0000006f666f7209 */ /* 0x004fce0007810000 */
[----:B------:R-:W2:Y:S01]  /*8960*/  MUFU.EX2 R118, R10 ;  /* 0x0000000a00767308 */ /* 0x000ea20000000800 */
[C---:B0-----:R-:W-:Y:S01]  /*8970*/  FADD.FTZ R14, R135.reuse, R14 ;  /* 0x0000000e870e7221 */ /* 0x041fe20000010000 */
[----:B------:R-:W-:-:S06]  /*8980*/  F2FP.BF16.F32.PACK_AB R12, R135, R12 ;  /* 0x0000000c870c723e */ /* 0x000fcc00000010ff */
[----:B------:R-:W0:Y:S01]  /*8990*/  MUFU.EX2 R136, R136 ;  /* 0x0000008800887308 */ /* 0x000e220000000800 */
[----:B-1----:R-:W-:-:S07]  /*89a0*/  FMNMX.FTZ R111, R103, R111, !PT ;  /* 0x0000006f676f7209 */ /* 0x002fce0007810000 */
[----:B------:R-:W1:Y:S01]  /*89b0*/  MUFU.TANH R90, R90 ;  /* 0x0000005a005a7308 */ /* 0x000e620000002400 */
[----:B--2---:R-:W-:-:S07]  /*89c0*/  FADD.FTZ R10, R118, R14 ;  /* 0x0000000e760a7221 */ /* 0x004fce0000010000 */
[----:B------:R-:W2:Y:S01]  /*89d0*/  MUFU.TANH R91, R91 ;  /* 0x0000005b005b7308 */ /* 0x000ea20000002400 */
[C---:B0-----:R-:W-:Y:S01]  /*89e0*/  F2FP.BF16.F32.PACK_AB R14, R136.reuse, R118 ;  /* 0x00000076880e723e */ /* 0x041fe200000010ff */
[----:B------:R-:W-:-:S06]  /*89f0*/  FADD.FTZ R10, R136, R10 ;  /* 0x0000000a880a7221 */ /* 0x000fcc0000010000 */
[----:B------:R-:W0:Y:S01]  /*8a00*/  MUFU.TANH R94, R94 ;  /* 0x0000005e005e7308 */ /* 0x000e220000002400 */
[----:B-1----:R-:W-:-:S07]  /*8a10*/  FMNMX.FTZ R118, R90, R111, !PT ;  /* 0x0000006f5a767209 */ /* 0x002fce0007810000 */
[----:B------:R-:W1:Y:S01]  /*8a20*/  MUFU.TANH R95, R95 ;  /* 0x0000005f005f7308 */ /* 0x000e620000002400 */
[----:B--2---:R-:W-:Y:S01]  /*8a30*/  FMNMX.FTZ R118, R91, R118, !PT ;  /* 0x000000765b767209 */ /* 0x004fe20007810000 */
[----:B------:R-:W-:Y:S02]  /*8a40*/  WARPGROUP.DEPBAR.LE gsb0, 0x0 ;  /* 0x00008000000079c5 */ /* 0x000fe40000010000 */
[----:B------:R-:W-:-:S04]  /*8a50*/  WARPGROUP.ARRIVE ;  /* 0x00000000000079c5 */ /* 0x000fc80000000000 */
[----:B------:R-:W2:Y:S01]  /*8a60*/  MUFU.TANH R82, R82 ;  /* 0x0000005200527308 */ /* 0x000ea20000002400 */
[----:B0-----:R-:W-:Y:S01]  /*8a70*/  FMNMX.FTZ R118, R94, R118, !PT ;  /* 0x000000765e767209 */ /* 0x001fe20007810000 */
[----:B------:R-:W-:Y:S01]  /*8a80*/  HGMMA.64x96x16.F32.BF16 R24, gdesc[UR32].tnspB, R24, gsb0 ;  /* 0x41600000201879f0 */ /* 0x000fe20008001818 */
[----:B------:R-:W-:Y:S02]  /*8a90*/  UIADD3 UR32, UR4, 0x900, URZ ;  /* 0x0000090004207890 */ /* 0x000fe4000fffe03f */
[----:B------:R-:W-:Y:S01]  /*8aa0*/  UIADD3 UR34, UR10, 0x180, URZ ;  /* 0x000001800a227890 */ /* 0x000fe2000fffe03f */
[----:B------:R-:W-:Y:S01]  /*8ab0*/  UMOV UR33, 0xc0000010 ;  /* 0xc000001000217882 */ /* 0x000fe20000000000 */
[----:B------:R-:W-:Y:S01]  /*8ac0*/  UMOV UR35, 0x80000020 ;  /* 0x8000002000237882 */ /* 0x000fe20000000000 */
        /* <DEDUP_REMOVED lines=14> */
[----:B------:R-:W-:Y:S01]  /*8bb0*/  MUFU.EX2 R7, R7 ;  /* 0x0000000700077308 */ /* 0x000fe20000000800 */
[----:B--2---:R-:W-:-:S07]  /*8bc0*/  FMNMX.FTZ R74, R78, R118, !PT ;  /* 0x000000764e4a7209 */ /* 0x004fce0007810000 */
[----:B------:R-:W-:Y:S01]  /*8bd0*/  MUFU.EX2 R137, R137 ;  /* 0x0000008900897308 */ /* 0x000fe20000000800 */
[----:B0-----:R-:W-:-:S05]  /*8be0*/  FMNMX.FTZ R74, R79, R74, !PT ;  /* 0x0000004a4f4a7209 */ /* 0x001fca0007810000 */
[----:B------:R-:W0:Y:S02]  /*8bf0*/  SHFL.BFLY PT, R118, R74, 0x2, 0x1f ;  /* 0x0c401f004a767f89 */ /* 0x000e2400000e0000 */
[----:B------:R-:W-:Y:S08]  /*8c00*/  MUFU.EX2 R21, R21 ;  /* 0x0000001500157308 */ /* 0x000ff00000000800 */
[----:B------:R-:W-:Y:S08]  /*8c10*/  MUFU.EX2 R120, R120 ;  /* 0x0000007800787308 */ /* 0x000ff00000000800 */
[----:B------:R-:W-:Y:S01]  /*8c20*/  MUFU.EX2 R121, R121 ;  /* 0x0000007900797308 */ /* 0x000fe20000000800 */
[----:B0-----:R-:W-:Y:S01]  /*8c30*/  FMNMX.FTZ R74, R74, R118, !PT ;  /* 0x000000764a4a7209 */ /* 0x001fe20007810000 */
[----:B------:R-:W-:-:S02]  /*8c40*/  WARPGROUP.DEPBAR.LE gsb0, 0x0 ;  /* 0x00008000000079c5 */ /* 0x000fc40000010000 */
[----:B------:R-:W-:-:S04]  /*8c50*/  WARPGROUP.ARRIVE ;  /* 0x00000000000079c5 */ /* 0x000fc80000000000 */
[----:B------:R-:W-:Y:S01]  /*8c60*/  MUFU.EX2 R112, R112 ;  /* 0x0000007000707308 */ /* 0x000fe20000000800 */
[----:B------:R-:W0:Y:S01]  /*8c70*/  SHFL.BFLY PT, R118, R74, 0x1, 0x1f ;  /* 0x0c201f004a767f89 */ /* 0x000e2200000e0000 */
[----:B------:R-:W-:Y:S01]  /*8c80*/  HGMMA.64x96x16.F32.BF16 R24, gdesc[UR32].tnspB, R24, gsb0 ;  /* 0x41600000201879f0 */ /* 0x000fe20008001818 */
[----:B------:R-:W-:Y:S02]  /*8c90*/  UIADD3 UR32, UR4, 0xa80, URZ ;  /* 0x00000a8004207890 */ /* 0x000fe4000fffe03f */
[----:B------:R-:W-:-:S03]  /*8ca0*/  UIADD3 UR34, UR10, 0x1c0, URZ ;  /* 0x000001c00a227890 */ /* 0x000fc6000fffe03f */
[----:B------:R-:W-:Y:S01]  /*8cb0*/  MUFU.EX2 R116, R116 ;  /* 0x0000007400747308 */ /* 0x000fe20000000800 */
[----:B------:R-:W-:Y:S01]  /*8cc0*/  UMOV UR33, 0xc0000010 ;  /* 0xc000001000217882 */ /* 0x000fe20000000000 */
[----:B------:R-:W-:-:S06]  /*8cd0*/  UMOV UR35, 0x80000020 ;  /* 0x8000002000237882 */ /* 0x000fcc0000000000 */
[----:B------:R-:W-:Y:S01]  /*8ce0*/  MUFU.EX2 R104, R104 ;  /* 0x0000006800687308 */ /* 0x000fe20000000800 */
[----:B0-----:R-:W-:-:S07]  /*8cf0*/  FMNMX.FTZ R74, R74, R118, !PT ;  /* 0x000000764a4a7209 */ /* 0x001fce0007810000 */
[----:B------:R-:W-:Y:S01]  /*8d00*/  MUFU.EX2 R105, R105 ;  /* 0x0000006900697308 */ /* 0x000fe20000000800 */
[C---:B------:R-:W-:Y:S01]  /*8d10*/  FADD.FTZ R0, -R74.reuse, R0 ;  /* 0x000000004a007221 */ /* 0x040fe20000010100 */
[----:B------:R-:W-:-:S03]  /*8d20*/  FMUL.FTZ R118, R74, UR11 ;  /* 0x0000000b4a767c20 */ /* 0x000fc60008410000 */
[----:B------:R-:W-:Y:S01]  /*8d30*/  FMUL.FTZ R0, R0, UR11 ;  /* 0x0000000b00007c20 */ /* 0x000fe20008410000 */
        /* <DEDUP_REMOVED lines=21> */
[----:B------:R-:W1:Y:S01]  /*8e90*/  MUFU.EX2 R9, R9 ;  /* 0x0000000900097308 */ /* 0x000e620000000800 */
[--C-:B------:R-:W-:Y:S01]  /*8ea0*/  FFMA.FTZ R110, R110, UR11, -R118.reuse ;  /* 0x0000000b6e6e7c23 */ /* 0x100fe20008010876 */
[--C-:B------:R-:W-:Y:S01]  /*8eb0*/  FFMA.FTZ R98, R98, UR11, -R118.reuse ;  /* 0x0000000b62627c23 */ /* 0x100fe20008010876 */
[--C-:B------:R-:W-:Y:S01]  /*8ec0*/  FFMA.FTZ R99, R99, UR11, -R118.reuse ;  /* 0x0000000b63637c23 */ /* 0x100fe20008010876 */
[--C-:B------:R-:W-:Y:S01]  /*8ed0*/  FFMA.FTZ R102, R102, UR11, -R118.reuse ;  /* 0x0000000b66667c23 */ /* 0x100fe20008010876 */
[--C-:B------:R-:W-:Y:S01]  /*8ee0*/  FFMA.FTZ R103, R103, UR11, -R118.reuse ;  /* 0x0000000b67677c23 */ /* 0x100fe20008010876 */
[--C-:B------:R-:W-:Y:S01]  /*8ef0*/  FFMA.FTZ R90, R90, UR11, -R118.reuse ;  /* 0x0000000b5a5a7c23 */ /* 0x100fe20008010876 */
[----:B------:R-:W-:Y:S01]  /*8f00*/  FFMA.FTZ R91, R91, UR11, -R118 ;  /* 0x0000000b5b5b7c23 */ /* 0x000fe20008010876 */
[----:B------:R-:W2:Y:S01]  /*8f10*/  MUFU.EX2 R15, R76 ;  /* 0x0000004c000f7308 */ /* 0x000ea20000000800 */
[----:B0-----:R-:W-:Y:S01]  /*8f20*/  FFMA.FTZ R4, R0, R4, R8 ;  /* 0x0000000400047223 */ /* 0x001fe20000010008 */
[--C-:B------:R-:W-:Y:S01]  /*8f30*/  FFMA.FTZ R94, R94, UR11, -R118.reuse ;  /* 0x0000000b5e5e7c23 */ /* 0x100fe20008010876 */
[--C-:B------:R-:W-:Y:S01]  /*8f40*/  FFMA.FTZ R95, R95, UR11, -R118.reuse ;  /* 0x0000000b5f5f7c23 */ /* 0x100fe20008010876 */
[--C-:B------:R-:W-:Y:S01]  /*8f50*/  FFMA.FTZ R82, R82, UR11, -R118.reuse ;  /* 0x0000000b52527c23 */ /* 0x100fe20008010876 */
[--C-:B------:R-:W-:Y:S01]  /*8f60*/  FFMA.FTZ R83, R83, UR11, -R118.reuse ;  /* 0x0000000b53537c23 */ /* 0x100fe20008010876 */
[--C-:B------:R-:W-:Y:S01]  /*8f70*/  FFMA.FTZ R86, R86, UR11, -R118.reuse ;  /* 0x0000000b56567c23 */ /* 0x100fe20008010876 */
[----:B------:R-:W-:Y:S01]  /*8f80*/  FFMA.FTZ R87, R87, UR11, -R118 ;  /* 0x0000000b57577c23 */ /* 0x000fe20008010876 */
[----:B------:R-:W0:Y:S01]  /*8f90*/  MUFU.EX2 R77, R77 ;  /* 0x0000004d004d7308 */ /* 0x000e220000000800 */
[----:B-1----:R-:W-:Y:S01]  /*8fa0*/  F2FP.BF16.F32.PACK_AB R13, R9, R8 ;  /* 0x00000008090d723e */ /* 0x002fe200000010ff */
[----:B------:R-:W-:-:S02]  /*8fb0*/  VIADD R8, R138, 0x9 ;  /* 0x000000098a087836 */ /* 0x000fc40000000000 */
[----:B------:R-:W-:Y:S01]  /*8fc0*/  FADD.FTZ R4, R9, R4 ;  /* 0x0000000409047221 */ /* 0x000fe20000010000 */
[--C-:B------:R-:W-:Y:S01]  /*8fd0*/  FFMA.FTZ R111, R111, UR11, -R118.reuse ;  /* 0x0000000b6f6f7c23 */ /* 0x100fe20008010876 */
[--C-:B------:R-:W-:Y:S01]  /*8fe0*/  FFMA.FTZ R75, R75, UR11, -R118.reuse ;  /* 0x0000000b4b4b7c23 */ /* 0x100fe20008010876 */
[----:B------:R-:W-:Y:S01]  /*8ff0*/  FFMA.FTZ R79, R79, UR11, -R118 ;  /* 0x0000000b4f4f7c23 */ /* 0x000fe20008010876 */
[----:B------:R-:W-:Y:S01]  /*9000*/  SEL R8, R8, 0x9, !P2 ;  /* 0x0000000908087807 */ /* 0x000fe20005000000 */
[----:B------:R-:W1:Y:S01]  /*9010*/  MUFU.EX2 R9, R6 ;  /* 0x0000000600097308 */ /* 0x000e620000000800 */
[----:B--2---:R-:W-:Y:S01]  /*9020*/  FADD.FTZ R4, R15, R4 ;  /* 0x000000040f047221 */ /* 0x004fe20000010000 */
[----:B------:R-:W-:Y:S01]  /*9030*/  FFMA.FTZ R78, R78, UR11, -R118 ;  /* 0x0000000b4e4e7c23 */ /* 0x000fe20008010876 */
[----:B------:R-:W-:-:S05]  /*9040*/  PLOP3.LUT P2, PT, PT, PT, UP0, 0x80, 0x0 ;  /* 0x000000000000781c */ /* 0x000fca0003f4f008 */
[----:B------:R-:W2:Y:S01]  /*9050*/  MUFU.EX2 R128, R128 ;  /* 0x0000008000807308 */ /* 0x000ea20000000800 */
[C---:B0-----:R-:W-:Y:S01]  /*9060*/  F2FP.BF16.F32.PACK_AB R15, R77.reuse, R15 ;  /* 0x0000000f4d0f723e */ /* 0x041fe200000010ff */
[----:B------:R-:W-:-:S06]  /*9070*/  FADD.FTZ R77, R77, R4 ;  /* 0x000000044d4d7221 */ /* 0x000fcc0000010000 */
[----:B------:R-:W0:Y:S01]  /*9080*/  MUFU.EX2 R6, R11 ;  /* 0x0000000b00067308 */ /* 0x000e220000000800 */
[----:B-1----:R-:W-:Y:S01]  /*9090*/  FADD.FTZ R10, R9, R10 ;  /* 0x0000000a090a7221 */ /* 0x002fe20000010000 */
[----:B------:R-:W-:-:S03]  /*90a0*/  F2FP.BF16.F32.PACK_AB R4, R7, R9 ;  /* 0x000000090704723e */ /* 0x000fc600000010ff */
[----:B------:R-:W-:-:S03]  /*90b0*/  FADD.FTZ R10, R7, R10 ;  /* 0x0000000a070a7221 */ /* 0x000fc60000010000 */
[----:B------:R-:W1:Y:S01]  /*90c0*/  MUFU.EX2 R129, R129 ;  /* 0x0000008100817308 */ /* 0x000e620000000800 */
[----:B--2---:R-:W-:Y:S01]  /*90d0*/  FADD.FTZ R7, R128, R77 ;  /* 0x0000004d80077221 */ /* 0x004fe20000010000 */
[----:B------:R-:W-:Y:S02]  /*90e0*/  WARPGROUP.DEPBAR.LE gsb0, 0x0 ;  /* 0x00008000000079c5 */ /* 0x000fe40000010000 */
[----:B------:R-:W-:-:S04]  /*90f0*/  WARPGROUP.ARRIVE ;  /* 0x00000000000079c5 */ /* 0x000fc80000000000 */
[----:B------:R-:W2:Y:S01]  /*9100*/  MUFU.EX2 R130, R130 ;  /* 0x0000008200827308 */ /* 0x000ea20000000800 */
[----:B0-----:R-:W-:Y:S01]  /*9110*/  FADD.FTZ R10, R6, R10 ;  /* 0x0000000a060a7221 */ /* 0x001fe20000010000 */
[C---:B------:R-:W-:Y:S01]  /*9120*/  F2FP.BF16.F32.PACK_AB R6, R137.reuse, R6 ;  /* 0x000000068906723e */ /* 0x040fe200000010ff */
[----:B------:R-:W-:Y:S01]  /*9130*/  HGMMA.64x96x16.F32.BF16 R24, gdesc[UR32].tnspB, R24, gsb0 ;  /* 0x41600000201879f0 */ /* 0x000fe20008001818 */
[----:B------:R-:W-:Y:S01]  /*9140*/  UIADD3 UR32, UR4, 0xc00, URZ ;  /* 0x00000c0004207890 */ /* 0x000fe2000fffe03f */
[----:B------:R-:W-:Y:S01]  /*9150*/  FADD.FTZ R10, R137, R10 ;  /* 0x0000000a890a7221 */ /* 0x000fe20000010000 */
[----:B------:R-:W-:Y:S01]  /*9160*/  UIADD3 UR34, UR10, 0x200, URZ ;  /* 0x000002000a227890 */ /* 0x000fe2000fffe03f */
[----:B------:R-:W-:Y:S01]  /*9170*/  UMOV UR33, 0xc0000010 ;  /* 0xc000001000217882 */ /* 0x000fe20000000000 */
[----:B------:R-:W-:Y:S01]  /*9180*/  UMOV UR35, 0x80000020 ;  /* 0x8000002000237882 */ /* 0x000fe20000000000 */
[----:B------:R-:W0:Y:S01]  /*9190*/  MUFU.EX2 R131, R131 ;  /* 0x0000008300837308 */ /* 0x000e220000000800 */
[----:B-1----:R-:W-:Y:S01]  /*91a0*/  FADD.FTZ R7, R129, R7 ;  /* 0x0000000781077221 */ /* 0x002fe20000010000 */
[----:B------:R-:W-:-:S03]  /*91b0*/  UIADD3 UR4, UR60, -0x1, URZ ;  /* 0xffffffff3c047890 */ /* 0x000fc6000fffe03f */
[----:B--2---:R-:W-:-:S03]  /*91c0*/  FADD.FTZ R7, R130, R7 ;  /* 0x0000000782077221 */ /* 0x004fc60000010000 */
[----:B------:R-:W1:Y:S01]  /*91d0*/  MUFU.EX2 R122, R122 ;  /* 0x0000007a007a7308 */ /* 0x000e620000000800 */
[----:B------:R-:W-:-:S07]  /*91e0*/  UMOV UR60, UR4 ;  /* 0x00000004003c7c82 */ /* 0x000fce0008000000 */
[----:B------:R-:W-:Y:S01]  /*91f0*/  MUFU.EX2 R123, R123 ;  /* 0x0000007b007b7308 */ /* 0x000fe20000000800 */
[C---:B0-----:R-:W-:Y:S01]  /*9200*/  FADD.FTZ R9, R131.reuse, R7 ;  /* 0x0000000783097221 */ /* 0x041fe20000010000 */
[----:B------:R-:W-:-:S06]  /*9210*/  F2FP.BF16.F32.PACK_AB R7, R131, R130 ;  /* 0x000000828307723e */ /* 0x000fcc00000010ff */
[----:B------:R-:W-:Y:S01]  /*9220*/  MUFU.EX2 R11, R126 ;  /* 0x0000007e000b7308 */ /* 0x000fe20000000800 */
[----:B-1----:R-:W-:-:S07]  /*9230*/  FADD.FTZ R9, R122, R9 ;  /* 0x000000097a097221 */ /* 0x002fce0000010000 */
[----:B------:R-:W-:Y:S08]  /*9240*/  MUFU.EX2 R127, R127 ;  /* 0x0000007f007f7308 */ /* 0x000ff00000000800 */
[----:B------:R-:W-:Y:S08]  /*9250*/  MUFU.EX2 R115, R115 ;  /* 0x0000007300737308 */ /* 0x000ff00000000800 */
[----:B------:R-:W-:Y:S08]  /*9260*/  MUFU.EX2 R133, R133 ;  /* 0x0000008500857308 */ /* 0x000ff00000000800 */
[----:B------:R-:W-:Y:S08]  /*9270*/  MUFU.EX2 R108, R108 ;  /* 0x0000006c006c7308 */ /* 0x000ff00000000800 */
[----:B------:R-:W-:Y:S08]  /*9280*/  MUFU.EX2 R106, R106 ;  /* 0x0000006a006a7308 */ /* 0x000ff00000000800 */
[----:B------:R-:W-:Y:S08]  /*9290*/  MUFU.EX2 R109, R109 ;  /* 0x0000006d006d7308 */ /* 0x000ff00000000800 */
[----:B------:R-:W-:Y:S08]  /*92a0*/  MUFU.EX2 R107, R107 ;  /* 0x0000006b006b7308 */ /* 0x000ff00000000800 */
[----:B------:R-:W-:Y:S01]  /*92b0*/  MUFU.EX2 R96, R96 ;  /* 0x0000006000607308 */ /* 0x000fe20000000800 */
[----:B------:R-:W-:-:S02]  /*92c0*/  WARPGROUP.DEPBAR.LE gsb0, 0x0 ;  /* 0x00008000000079c5 */ /* 0x000fc40000010000 */
[----:B------:R-:W-:-:S05]  /*92d0*/  WARPGROUP.ARRIVE ;  /* 0x00000000000079c5 */ /* 0x000fca0000000000 */
[----:B------:R-:W-:Y:S01]  /*92e0*/  MUFU.EX2 R110, R110 ;  /* 0x0000006e006e7308 */ /* 0x000fe20000000800 */
[----:B------:R-:W-:Y:S07]  /*92f0*/  HGMMA.64x96x16.F32.BF16 R24, gdesc[UR32].tnspB, R24, gsb0 ;  /* 0x41600000201879f0 */ /* 0x000fee0008001818 */
[----:B------:R-:W-:Y:S08]  /*9300*/  MUFU.EX2 R97, R97 ;  /* 0x0000006100617308 */ /* 0x000ff00000000800 */
        /* <DEDUP_REMOVED lines=13> */
[----:B------:R0:W-:Y:S06]  /*93e0*/  BAR.ARV R8, 0x100 ;  /* 0x000400080000751d */ /* 0x0001ec0000002000 */
[----:B------:R-:W-:Y:S01]  /*93f0*/  MUFU.EX2 R95, R95 ;  /* 0x0000005f005f7308 */ /* 0x000fe20000000800 */
[-C--:B------:R-:W-:Y:S01]  /*9400*/  FMUL.FTZ R24, R24, R3.reuse ;  /* 0x0000000318187220 */ /* 0x080fe20000410000 */
[----:B0-----:R-:W-:Y:S02]  /*9410*/  IMAD.U32 R8, RZ, RZ, UR36 ;  /* 0x00000024ff087e24 */ /* 0x001fe4000f8e00ff */
[-C--:B------:R-:W-:Y:S01]  /*9420*/  FMUL.FTZ R25, R25, R3.reuse ;  /* 0x0000000319197220 */ /* 0x080fe20000410000 */
[-C--:B------:R-:W-:Y:S01]  /*9430*/  FMUL.FTZ R28, R28, R3.reuse ;  /* 0x000000031c1c7220 */ /* 0x080fe20000410000 */
[-C--:B------:R-:W-:Y:S01]  /*9440*/  FMUL.FTZ R29, R29, R3.reuse ;  /* 0x000000031d1d7220 */ /* 0x080fe20000410000 */
[-C--:B------:R-:W-:Y:S01]  /*9450*/  FMUL.FTZ R32, R32, R3.reuse ;  /* 0x0000000320207220 */ /* 0x080fe20000410000 */
[----:B------:R-:W-:Y:S01]  /*9460*/  @!P1 LEA R8, R8, UR37, 0x3 ;  /* 0x0000002508089c11 */ /* 0x000fe2000f8e18ff */
[----:B------:R-:W-:Y:S01]  /*9470*/  MUFU.EX2 R81, R81 ;  /* 0x0000005100517308 */ /* 0x000fe20000000800 */
[-C--:B------:R-:W-:Y:S01]  /*9480*/  FMUL.FTZ R33, R33, R3.reuse ;  /* 0x0000000321217220 */ /* 0x080fe20000410000 */
[-C--:B------:R-:W-:Y:S01]  /*9490*/  FMUL.FTZ R36, R36, R3.reuse ;  /* 0x0000000324247220 */ /* 0x080fe20000410000 */
[----:B------:R-:W-:Y:S01]  /*94a0*/  FMUL.FTZ R37, R37, R3 ;  /* 0x0000000325257220 */ /* 0x000fe20000410000 */
[----:B------:R-:W-:-:S02]  /*94b0*/  @!P1 VIADD R8, R8, 0x31c40 ;  /* 0x00031c4008089836 */ /* 0x000fc40000000000 */
[-C--:B------:R-:W-:Y:S01]  /*94c0*/  FMUL.FTZ R40, R40, R3.reuse ;  /* 0x0000000328287220 */ /* 0x080fe20000410000 */
[-C--:B------:R-:W-:Y:S01]  /*94d0*/  FMUL.FTZ R41, R41, R3.reuse ;  /* 0x0000000329297220 */ /* 0x080fe20000410000 */
[-C--:B------:R-:W-:Y:S01]  /*94e0*/  FMUL.FTZ R44, R44, R3.reuse ;  /* 0x000000032c2c7220 */ /* 0x080fe20000410000 */
[----:B------:R-:W-:Y:S01]  /*94f0*/  MUFU.EX2 R82, R82 ;  /* 0x0000005200527308 */ /* 0x000fe20000000800 */
[----:B------:R-:W-:Y:S01]  /*9500*/  @!P1 PRMT R8, RZ, 0x654, R8 ;  /* 0x00000654ff089816 */ /* 0x000fe20000000008 */
[-C--:B------:R-:W-:Y:S01]  /*9510*/  FMUL.FTZ R45, R45, R3.reuse ;  /* 0x000000032d2d7220 */ /* 0x080fe20000410000 */
[-C--:B------:R-:W-:Y:S01]  /*9520*/  FMUL.FTZ R48, R48, R3.reuse ;  /* 0x0000000330307220 */ /* 0x080fe20000410000 */
[-C--:B------:R-:W-:Y:S01]  /*9530*/  FMUL.FTZ R49, R49, R3.reuse ;  /* 0x0000000331317220 */ /* 0x080fe20000410000 */
[----:B------:R0:W-:Y:S01]  /*9540*/  @!P1 SYNCS.ARRIVE.TRANS64.RED.A1T0 RZ, [R8+URZ], RZ ;  /* 0x000000ff08ff99a7 */ /* 0x0001e2000810043f */
[-C--:B------:R-:W-:Y:S01]  /*9550*/  FMUL.FTZ R52, R52, R3.reuse ;  /* 0x0000000334347220 */ /* 0x080fe20000410000 */
[-C--:B------:R-:W-:Y:S01]  /*9560*/  FMUL.FTZ R53, R53, R3.reuse ;  /* 0x0000000335357220 */ /* 0x080fe20000410000 */
[----:B------:R-:W-:Y:S01]  /*9570*/  MUFU.EX2 R84, R84 ;  /* 0x0000005400547308 */ /* 0x000fe20000000800 */
[-C--:B------:R-:W-:Y:S01]  /*9580*/  FMUL.FTZ R56, R56, R3.reuse ;  /* 0x0000000338387220 */ /* 0x080fe20000410000 */
[-C--:B------:R-:W-:Y:S01]  /*9590*/  FMUL.FTZ R57, R57, R3.reuse ;  /* 0x0000000339397220 */ /* 0x080fe20000410000 */
[-C--:B------:R-:W-:Y:S01]  /*95a0*/  FMUL.FTZ R60, R60, R3.reuse ;  /* 0x000000033c3c7220 */ /* 0x080fe20000410000 */
[-C--:B------:R-:W-:Y:S01]  /*95b0*/  FMUL.FTZ R61, R61, R3.reuse ;  /* 0x000000033d3d7220 */ /* 0x080fe20000410000 */
[----:B0-----:R-:W-:Y:S01]  /*95c0*/  IMAD.U32 R8, RZ, RZ, UR7 ;  /* 0x00000007ff087e24 */ /* 0x001fe2000f8e00ff */
[----:B------:R-:W-:Y:S01]  /*95d0*/  UMOV UR7, UR36 ;  /* 0x0000002400077c82 */ /* 0x000fe20008000000 */
[-C--:B------:R-:W-:Y:S01]  /*95e0*/  FMUL.FTZ R64, R64, R3.reuse ;  /* 0x0000000340407220 */ /* 0x080fe20000410000 */
[----:B------:R-:W-:Y:S01]  /*95f0*/  MUFU.EX2 R83, R83 ;  /* 0x0000005300537308 */ /* 0x000fe20000000800 */
[-C--:B------:R-:W-:Y:S01]  /*9600*/  FMUL.FTZ R65, R65, R3.reuse ;  /* 0x0000000341417220 */ /* 0x080fe20000410000 */
[----:B------:R-:W-:Y:S01]  /*9610*/  @!P1 LEA R8, R8, UR37, 0x3 ;  /* 0x0000002508089c11 */ /* 0x000fe2000f8e18ff */
[-C--:B------:R-:W-:Y:S01]  /*9620*/  FMUL.FTZ R68, R68, R3.reuse ;  /* 0x0000000344447220 */ /* 0x080fe20000410000 */
[----:B------:R-:W-:Y:S01]  /*9630*/  FMUL.FTZ R69, R69, R3 ;  /* 0x0000000345457220 */ /* 0x000fe20000410000 */
[-C--:B------:R-:W-:Y:S01]  /*9640*/  FMUL.FTZ R26, R26, R0.reuse ;  /* 0x000000001a1a7220 */ /* 0x080fe20000410000 */
[-C--:B------:R-:W-:Y:S01]  /*9650*/  FMUL.FTZ R27, R27, R0.reuse ;  /* 0x000000001b1b7220 */ /* 0x080fe20000410000 */
[----:B------:R-:W-:Y:S01]  /*9660*/  @!P1 VIADD R8, R8, 0x31c60 ;  /* 0x00031c6008089836 */ /* 0x000fe20000000000 */
[----:B------:R-:W-:Y:S01]  /*9670*/  MUFU.EX2 R85, R85 ;  /* 0x0000005500557308 */ /* 0x000fe20000000800 */
[-C--:B------:R-:W-:Y:S01]  /*9680*/  FMUL.FTZ R30, R30, R0.reuse ;  /* 0x000000001e1e7220 */ /* 0x080fe20000410000 */
[-C--:B------:R-:W-:Y:S01]  /*9690*/  FMUL.FTZ R31, R31, R0.reuse ;  /* 0x000000001f1f7220 */ /* 0x080fe20000410000 */
[-C--:B------:R-:W-:Y:S01]  /*96a0*/  FMUL.FTZ R34, R34, R0.reuse ;  /* 0x0000000022227220 */ /* 0x080fe20000410000 */
[----:B------:R-:W-:Y:S01]  /*96b0*/  @!P1 PRMT R8, RZ, 0x654, R8 ;  /* 0x00000654ff089816 */ /* 0x000fe20000000008 */
[-C--:B------:R-:W-:Y:S01]  /*96c0*/  FMUL.FTZ R35, R35, R0.reuse ;  /* 0x0000000023237220 */ /* 0x080fe20000410000 */
[-C--:B------:R-:W-:Y:S01]  /*96d0*/  FMUL.FTZ R38, R38, R0.reuse ;  /* 0x0000000026267220 */ /* 0x080fe20000410000 */
[-C--:B------:R-:W-:Y:S01]  /*96e0*/  FMUL.FTZ R39, R39, R0.reuse ;  /* 0x0000000027277220 */ /* 0x080fe20000410000 */
[----:B------:R0:W-:Y:S01]  /*96f0*/  @!P1 SYNCS.ARRIVE.TRANS64.RED.A1T0 RZ, [R8+URZ], RZ ;  /* 0x000000ff08ff99a7 */ /* 0x0001e2000810043f */
[----:B------:R1:W-:Y:S01]  /*9700*/  STSM.16.M88.4 [R2+0x24300], R12 ;  /* 0x0243000c02007844 */ /* 0x0003e20000000200 */
[----:B------:R-:W-:Y:S01]  /*9710*/  MUFU.EX2 R86, R86 ;  /* 0x0000005600567308 */ /* 0x000fe20000000800 */
[-C--:B------:R-:W-:Y:S01]  /*9720*/  FMUL.FTZ R42, R42, R0.reuse ;  /* 0x000000002a2a7220 */ /* 0x080fe20000410000 */
[-C--:B------:R-:W-:Y:S01]  /*9730*/  FMUL.FTZ R43, R43, R0.reuse ;  /* 0x000000002b2b7220 */ /* 0x080fe20000410000 */
[-C--:B------:R-:W-:Y:S01]  /*9740*/  FMUL.FTZ R46, R46, R0.reuse ;  /* 0x000000002e2e7220 */ /* 0x080fe20000410000 */
[-C--:B------:R-:W-:Y:S01]  /*9750*/  FMUL.FTZ R47, R47, R0.reuse ;  /* 0x000000002f2f7220 */ /* 0x080fe20000410000 */
[-C--:B------:R-:W-:Y:S01]  /*9760*/  FMUL.FTZ R50, R50, R0.reuse ;  /* 0x0000000032327220 */ /* 0x080fe20000410000 */
[-C--:B------:R-:W-:Y:S01]  /*9770*/  FMUL.FTZ R51, R51, R0.reuse ;  /* 0x0000000033337220 */ /* 0x080fe20000410000 */
[-C--:B------:R-:W-:Y:S01]  /*9780*/  FMUL.FTZ R54, R54, R0.reuse ;  /* 0x0000000036367220 */ /* 0x080fe20000410000 */
[----:B0-----:R-:W0:Y:S01]  /*9790*/  MUFU.EX2 R8, R20 ;  /* 0x0000001400087308 */ /* 0x001e220000000800 */
[-C--:B------:R-:W-:Y:S01]  /*97a0*/  FMUL.FTZ R55, R55, R0.reuse ;  /* 0x0000000037377220 */ /* 0x080fe20000410000 */
[-C--:B------:R-:W-:Y:S01]  /*97b0*/  FMUL.FTZ R58, R58, R0.reuse ;  /* 0x000000003a3a7220 */ /* 0x080fe20000410000 */
[-C--:B------:R-:W-:Y:S01]  /*97c0*/  FMUL.FTZ R59, R59, R0.reuse ;  /* 0x000000003b3b7220 */ /* 0x080fe20000410000 */
[-C--:B------:R-:W-:Y:S01]  /*97d0*/  FMUL.FTZ R62, R62, R0.reuse ;  /* 0x000000003e3e7220 */ /* 0x080fe20000410000 */
[-C--:B------:R-:W-:Y:S01]  /*97e0*/  FMUL.FTZ R63, R63, R0.reuse ;  /* 0x000000003f3f7220 */ /* 0x080fe20000410000 */
[-C--:B------:R-:W-:Y:S01]  /*97f0*/  FMUL.FTZ R66, R66, R0.reuse ;  /* 0x0000000042427220 */ /* 0x080fe20000410000 */
[-C--:B------:R-:W-:Y:S01]  /*9800*/  FMUL.FTZ R67, R67, R0.reuse ;  /* 0x0000000043437220 */ /* 0x080fe20000410000 */
[----:B-1----:R-:W1:Y:S01]  /*9810*/  MUFU.EX2 R12, R113 ;  /* 0x00000071000c7308 */ /* 0x002e620000000800 */
[-C--:B------:R-:W-:Y:S01]  /*9820*/  FMUL.FTZ R70, R70, R0.reuse ;  /* 0x0000000046467220 */ /* 0x080fe20000410000 */
[----:B------:R-:W-:Y:S01]  /*9830*/  FMUL.FTZ R71, R71, R0 ;  /* 0x0000000047477220 */ /* 0x000fe20000410000 */
[----:B------:R-:W-:-:S02]  /*9840*/  IMAD.MOV.U32 R0, RZ, RZ, R74 ;  /* 0x000000ffff007224 */ /* 0x000fc400078e004a */
[----:B------:R-:W-:-:S03]  /*9850*/  IMAD.MOV.U32 R3, RZ, RZ, R114 ;  /* 0x000000ffff037224 */ /* 0x000fc600078e0072 */
[----:B------:R-:W2:Y:S01]  /*9860*/  MUFU.EX2 R13, R132 ;  /* 0x00000084000d7308 */ /* 0x000ea20000000800 */
[----:B0-----:R-:W-:Y:S01]  /*9870*/  FADD.FTZ R10, R8, R10 ;  /* 0x0000000a080a7221 */ /* 0x001fe20000010000 */
[----:B------:R-:W-:-:S03]  /*9880*/  F2FP.BF16.F32.PACK_AB R8, R21, R8 ;  /* 0x000000081508723e */ /* 0x000fc600000010ff */
[----:B------:R-:W-:-:S03]  /*9890*/  FADD.FTZ R10, R21, R10 ;  /* 0x0000000a150a7221 */ /* 0x000fc60000010000 */
[----:B------:R-:W0:Y:S01]  /*98a0*/  MUFU.EX2 R14, R117 ;  /* 0x00000075000e7308 */ /* 0x000e220000000800 */
[----:B------:R-:W-:Y:S01]  /*98b0*/  FADD.FTZ R21, R120, R10 ;  /* 0x0000000a78157221 */ /* 0x000fe20000010000 */
[C---:B------:R-:W-:Y:S01]  /*98c0*/  FADD.FTZ R10, R123.reuse, R9 ;  /* 0x000000097b0a7221 */ /* 0x040fe20000010000 */
[----:B------:R-:W-:Y:S02]  /*98d0*/  F2FP.BF16.F32.PACK_AB R9, R123, R122 ;  /* 0x0000007a7b09723e */ /* 0x000fe400000010ff */
[----:B------:R-:W-:Y:S01]  /*98e0*/  FADD.FTZ R76, R121, R21 ;  /* 0x00000015794c7221 */ /* 0x000fe20000010000 */
[----:B------:R-:W-:Y:S01]  /*98f0*/  FADD.FTZ R10, R11, R10 ;  /* 0x0000000a0b0a7221 */ /* 0x000fe20000010000 */
[C---:B------:R-:W-:Y:S01]  /*9900*/  F2FP.BF16.F32.PACK_AB R11, R127.reuse, R11 ;  /* 0x0000000b7f0b723e */ /* 0x040fe200000010ff */
[----:B------:R-:W3:Y:S01]  /*9910*/  MUFU.EX2 R15, R119 ;  /* 0x00000077000f7308 */ /* 0x000ee20000000800 */
[----:B------:R-:W-:Y:S01]  /*9920*/  FADD.FTZ R76, R112, R76 ;  /* 0x0000004c704c7221 */ /* 0x000fe20000010000 */
[----:B------:R-:W-:-:S03]  /*9930*/  FADD.FTZ R10, R127, R10 ;  /* 0x0000000a7f0a7221 */ /* 0x000fc60000010000 */
[C---:B-1----:R-:W-:Y:S01]  /*9940*/  FADD.FTZ R76, R12.reuse, R76 ;  /* 0x0000004c0c4c7221 */ /* 0x042fe20000010000 */
[----:B--2---:R-:W-:Y:S01]  /*9950*/  FADD.FTZ R10, R13, R10 ;  /* 0x0000000a0d0a7221 */ /* 0x004fe20000010000 */
[----:B------:R-:W-:Y:S01]  /*9960*/  F2FP.BF16.F32.PACK_AB R12, R12, R112 ;  /* 0x000000700c0c723e */ /* 0x000fe200000010ff */
[----:B------:R1:W2:Y:S01]  /*9970*/  MUFU.EX2 R20, R5 ;  /* 0x0000000500147308 */ /* 0x0002a20000000800 */
[----:B------:R-:W-:Y:S01]  /*9980*/  FADD.FTZ R76, R116, R76 ;  /* 0x0000004c744c7221 */ /* 0x000fe20000010000 */
[C---:B------:R-:W-:Y:S01]  /*9990*/  FADD.FTZ R10, R115.reuse, R10 ;  /* 0x0000000a730a7221 */ /* 0x040fe20000010000 */
[----:B------:R-:W-:Y:S02]  /*99a0*/  F2FP.BF16.F32.PACK_AB R13, R115, R13 ;  /* 0x0000000d730d723e */ /* 0x000fe400000010ff */
[C---:B0-----:R-:W-:Y:S01]  /*99b0*/  FADD.FTZ R76, R14.reuse, R76 ;  /* 0x0000004c0e4c7221 */ /* 0x041fe20000010000 */
[----:B------:R-:W-:Y:S02]  /*99c0*/  F2FP.BF16.F32.PACK_AB R14, R14, R116 ;  /* 0x000000740e0e723e */ /* 0x000fe400000010ff */
[----:B------:R-:W0:Y:S01]  /*99d0*/  MUFU.EX2 R21, R91 ;  /* 0x0000005b00157308 */ /* 0x000e220000000800 */
[----:B---3--:R-:W-:Y:S01]  /*99e0*/  FADD.FTZ R10, R15, R10 ;  /* 0x0000000a0f0a7221 */ /* 0x008fe20000010000 */
[----:B------:R-:W-:Y:S01]  /*99f0*/  FADD.FTZ R76, R104, R76 ;  /* 0x0000004c684c7221 */ /* 0x000fe20000010000 */
[----:B-1----:R-:W-:-:S02]  /*9a00*/  F2FP.BF16.F32.PACK_AB R5, R129, R128 ;  /* 0x000000808105723e */ /* 0x002fc400000010ff */
[----:B------:R-:W-:Y:S01]  /*9a10*/  FADD.FTZ R77, R133, R10 ;  /* 0x0000000a854d7221 */ /* 0x000fe20000010000 */
[----:B------:R-:W-:Y:S01]  /*9a20*/  FADD.FTZ R76, R105, R76 ;  /* 0x0000004c694c7221 */ /* 0x000fe20000010000 */
[----:B------:R-:W-:Y:S01]  /*9a30*/  F2FP.BF16.F32.PACK_AB R10, R121, R120 ;  /* 0x00000078790a723e */ /* 0x000fe200000010ff */
[----:B------:R1:W-:Y:S01]  /*9a40*/  STSM.16.M88.4 [R2+0x25b00], R4 ;  /* 0x025b000402007844 */ /* 0x0003e20000000200 */
[----:B--2---:R-:W-:Y:S01]  /*9a50*/  FADD.FTZ R77, R20, R77 ;  /* 0x0000004d144d7221 */ /* 0x004fe20000010000 */
[----:B------:R-:W-:Y:S01]  /*9a60*/  FADD.FTZ R76, R108, R76 ;  /* 0x0000004c6c4c7221 */ /* 0x000fe20000010000 */
[----:B------:R-:W2:Y:S01]  /*9a70*/  MUFU.EX2 R91, R94 ;  /* 0x0000005e005b7308 */ /* 0x000ea20000000800 */
[----:B------:R3:W-:Y:S01]  /*9a80*/  STSM.16.M88.4 [R2+0x27300], R8 ;  /* 0x0273000802007844 */ /* 0x0007e20000000200 */
[----:B------:R-:W-:Y:S01]  /*9a90*/  FADD.FTZ R77, R106, R77 ;  /* 0x0000004d6a4d7221 */ /* 0x000fe20000010000 */
[----:B------:R-:W-:Y:S01]  /*9aa0*/  FADD.FTZ R113, R109, R76 ;  /* 0x0000004c6d717221 */ /* 0x000fe20000010000 */
[----:B------:R-:W-:-:S02]  /*9ab0*/  F2FP.BF16.F32.PACK_AB R15, R133, R15 ;  /* 0x0000000f850f723e */ /* 0x000fc400000010ff */
[----:B------:R-:W-:Y:S01]  /*9ac0*/  FADD.FTZ R77, R107, R77 ;  /* 0x0000004d6b4d7221 */ /* 0x000fe20000010000 */
[----:B------:R-:W-:Y:S01]  /*9ad0*/  FADD.FTZ R76, R96, R113 ;  /* 0x00000071604c7221 */ /* 0x000fe20000010000 */
[----:B------:R-:W4:Y:S01]  /*9ae0*/  MUFU.EX2 R72, R72 ;  /* 0x0000004800487308 */ /* 0x000f220000000800 */
[----:B------:R5:W-:Y:S01]  /*9af0*/  STSM.16.M88.4 [R2+0x28b00], R12 ;  /* 0x028b000c02007844 */ /* 0x000be20000000200 */
[----:B------:R-:W-:Y:S01]  /*9b00*/  FADD.FTZ R77, R110, R77 ;  /* 0x0000004d6e4d7221 */ /* 0x000fe20000010000 */
[----:B------:R-:W-:Y:S01]  /*9b10*/  FADD.FTZ R113, R97, R76 ;  /* 0x0000004c61717221 */ /* 0x000fe20000010000 */
[----:B------:R-:W-:Y:S02]  /*9b20*/  F2FP.BF16.F32.PACK_AB R104, R105, R104 ;  /* 0x000000686968723e */ /* 0x000fe400000010ff */
[----:B-1----:R-:W-:Y:S01]  /*9b30*/  FADD.FTZ R4, R98, R77 ;  /* 0x0000004d62047221 */ /* 0x002fe20000010000 */
[----:B------:R-:W-:Y:S01]  /*9b40*/  FADD.FTZ R6, R100, R113 ;  /* 0x0000007164067221 */ /* 0x000fe20000010000 */
[----:B------:R-:W1:Y:S01]  /*9b50*/  MUFU.EX2 R87, R87 ;  /* 0x0000005700577308 */ /* 0x000e620000000800 */
[----:B------:R-:W-:Y:S01]  /*9b60*/  F2FP.BF16.F32.PACK_AB R105, R106, R20 ;  /* 0x000000146a69723e */ /* 0x000fe200000010ff */
[----:B------:R-:W-:Y:S01]  /*9b70*/  FADD.FTZ R5, R99, R4 ;  /* 0x0000000463057221 */ /* 0x000fe20000010000 */
[----:B------:R-:W-:Y:S01]  /*9b80*/  FADD.FTZ R7, R101, R6 ;  /* 0x0000000665077221 */ /* 0x000fe20000010000 */
[----:B------:R-:W-:-:S02]  /*9b90*/  F2FP.BF16.F32.PACK_AB R96, R97, R96 ;  /* 0x000000606160723e */ /* 0x000fc400000010ff */
[----:B------:R-:W-:Y:S01]  /*9ba0*/  FADD.FTZ R4, R102, R5 ;  /* 0x0000000566047221 */ /* 0x000fe20000010000 */
[----:B------:R-:W-:Y:S01]  /*9bb0*/  FADD.FTZ R6, R88, R7 ;  /* 0x0000000758067221 */ /* 0x000fe20000010000 */
[----:B------:R-:W5:Y:S01]  /*9bc0*/  MUFU.EX2 R73, R73 ;  /* 0x0000004900497308 */ /* 0x000f620000000800 */
[----:B------:R-:W-:Y:S01]  /*9bd0*/  F2FP.BF16.F32.PACK_AB R106, R109, R108 ;  /* 0x0000006c6d6a723e */ /* 0x000fe200000010ff */
[----:B------:R-:W-:Y:S01]  /*9be0*/  FADD.FTZ R5, R103, R4 ;  /* 0x0000000467057221 */ /* 0x000fe20000010000 */
[----:B------:R-:W-:Y:S01]  /*9bf0*/  FADD.FTZ R7, R89, R6 ;  /* 0x0000000659077221 */ /* 0x000fe20000010000 */
[----:B------:R-:W-:Y:S02]  /*9c00*/  F2FP.BF16.F32.PACK_AB R107, R110, R107 ;  /* 0x0000006b6e6b723e */ /* 0x000fe400000010ff */
[----:B------:R-:W-:Y:S01]  /*9c10*/  FADD.FTZ R4, R90, R5 ;  /* 0x000000055a047221 */ /* 0x000fe20000010000 */
[----:B---3--:R-:W-:Y:S01]  /*9c20*/  FADD.FTZ R8, R92, R7 ;  /* 0x000000075c087221 */ /* 0x008fe20000010000 */
[----:B------:R-:W3:Y:S01]  /*9c30*/  MUFU.EX2 R9, R111 ;  /* 0x0000006f00097308 */ /* 0x000ee20000000800 */
[----:B------:R-:W-:Y:S01]  /*9c40*/  F2FP.BF16.F32.PACK_AB R97, R99, R98 ;  /* 0x000000626361723e */ /* 0x000fe200000010ff */
[----:B0-----:R-:W-:Y:S01]  /*9c50*/  FADD.FTZ R6, R21, R4 ;  /* 0x0000000415067221 */ /* 0x001fe20000010000 */
[----:B------:R-:W-:Y:S01]  /*9c60*/  FADD.FTZ R5, R93, R8 ;  /* 0x000000085d057221 */ /* 0x000fe20000010000 */
[----:B------:R-:W-:Y:S01]  /*9c70*/  F2FP.BF16.F32.PACK_AB R88, R89, R88 ;  /* 0x000000585958723e */ /* 0x000fe200000010ff */
[----:B------:R0:W-:Y:S01]  /*9c80*/  STSM.16.M88.4 [R2+0x2a300], R104 ;  /* 0x02a3006802007844 */ /* 0x0001e20000000200 */
[----:B--2---:R-:W-:Y:S01]  /*9c90*/  FADD.FTZ R6, R91, R6 ;  /* 0x000000065b067221 */ /* 0x004fe20000010000 */
[----:B------:R-:W-:Y:S01]  /*9ca0*/  FADD.FTZ R8, R80, R5 ;  /* 0x0000000550087221 */ /* 0x000fe20000010000 */
[----:B------:R-:W2:Y:S01]  /*9cb0*/  MUFU.EX2 R124, R124 ;  /* 0x0000007c007c7308 */ /* 0x000ea20000000800 */
[----:B------:R-:W-:Y:S01]  /*9cc0*/  F2FP.BF16.F32.PACK_AB R98, R101, R100 ;  /* 0x000000646562723e */ /* 0x000fe200000010ff */
[----:B------:R-:W-:Y:S01]  /*9cd0*/  FADD.FTZ R5, R95, R6 ;  /* 0x000000065f057221 */ /* 0x000fe20000010000 */
[----:B------:R-:W-:Y:S01]  /*9ce0*/  FADD.FTZ R7, R81, R8 ;  /* 0x0000000851077221 */ /* 0x000fe20000010000 */
[----:B------:R-:W-:-:S02]  /*9cf0*/  F2FP.BF16.F32.PACK_AB R99, R103, R102 ;  /* 0x000000666763723e */ /* 0x000fc400000010ff */
[----:B------:R-:W-:Y:S01]  /*9d00*/  FADD.FTZ R6, R82, R5 ;  /* 0x0000000552067221 */ /* 0x000fe20000010000 */
[----:B------:R-:W-:Y:S01]  /*9d10*/  FADD.FTZ R8, R84, R7 ;  /* 0x0000000754087221 */ /* 0x000fe20000010000 */
[----:B------:R-:W0:Y:S01]  /*9d20*/  MUFU.EX2 R4, R75 ;  /* 0x0000004b00047308 */ /* 0x000e220000000800 */
[----:B------:R-:W-:Y:S01]  /*9d30*/  F2FP.BF16.F32.PACK_AB R89, R21, R90 ;  /* 0x0000005a1559723e */ /* 0x000fe200000010ff */
[----:B------:R-:W-:Y:S01]  /*9d40*/  FADD.FTZ R5, R83, R6 ;  /* 0x0000000653057221 */ /* 0x000fe20000010000 */
[----:B------:R-:W-:Y:S01]  /*9d50*/  FADD.FTZ R7, R85, R8 ;  /* 0x0000000855077221 */ /* 0x000fe20000010000 */
[----:B------:R-:W-:Y:S01]  /*9d60*/  F2FP.BF16.F32.PACK_AB R80, R81, R80 ;  /* 0x000000505150723e */ /* 0x000fe200000010ff */
[----:B------:R0:W-:Y:S01]  /*9d70*/  STSM.16.M88.4 [R2+0x2bb00], R96 ;  /* 0x02bb006002007844 */ /* 0x0001e20000000200 */
[----:B------:R-:W-:Y:S01]  /*9d80*/  FADD.FTZ R6, R86, R5 ;  /* 0x0000000556067221 */ /* 0x000fe20000010000 */
[----:B----4-:R-:W-:Y:S01]  /*9d90*/  FADD.FTZ R8, R72, R7 ;  /* 0x0000000748087221 */ /* 0x010fe20000010000 */
[----:B------:R-:W4:Y:S01]  /*9da0*/  MUFU.EX2 R125, R125 ;  /* 0x0000007d007d7308 */ /* 0x000f220000000800 */
[----:B------:R-:W-:Y:S01]  /*9db0*/  F2FP.BF16.F32.PACK_AB R90, R93, R92 ;  /* 0x0000005c5d5a723e */ /* 0x000fe200000010ff */
[----:B-1----:R-:W-:Y:S01]  /*9dc0*/  FADD.FTZ R6, R87, R6 ;  /* 0x0000000657067221 */ /* 0x002fe20000010000 */
[----:B-----5:R-:W-:Y:S01]  /*9dd0*/  FADD.FTZ R7, R73, R8 ;  /* 0x0000000849077221 */ /* 0x020fe20000010000 */
[----:B------:R-:W-:-:S02]  /*9de0*/  F2FP.BF16.F32.PACK_AB R91, R95, R91 ;  /* 0x0000005b5f5b723e */ /* 0x000fc400000010ff */
[----:B---3--:R-:W-:Y:S01]  /*9df0*/  FADD.FTZ R5, R9, R6 ;  /* 0x0000000609057221 */ /* 0x008fe20000010000 */
[----:B--2---:R-:W-:Y:S01]  /*9e00*/  FADD.FTZ R10, R124, R7 ;  /* 0x000000077c0a7221 */ /* 0x004fe20000010000 */
[----:B------:R-:W1:Y:S01]  /*9e10*/  MUFU.EX2 R13, R78 ;  /* 0x0000004e000d7308 */ /* 0x000e620000000800 */
[----:B------:R-:W-:Y:S01]  /*9e20*/  F2FP.BF16.F32.PACK_AB R81, R83, R82 ;  /* 0x000000525351723e */ /* 0x000fe200000010ff */
[C---:B0-----:R-:W-:Y:S01]  /*9e30*/  FADD.FTZ R6, R4.reuse, R5 ;  /* 0x0000000504067221 */ /* 0x041fe20000010000 */
[----:B------:R-:W-:Y:S01]  /*9e40*/  F2FP.BF16.F32.PACK_AB R82, R85, R84 ;  /* 0x000000545552723e */ /* 0x000fe200000010ff */
[----:B------:R0:W-:Y:S01]  /*9e50*/  STSM.16.M88.4 [R2+0x2d300], R88 ;  /* 0x02d3005802007844 */ /* 0x0001e20000000200 */
[----:B------:R-:W-:Y:S02]  /*9e60*/  F2FP.BF16.F32.PACK_AB R83, R87, R86 ;  /* 0x000000565753723e */ /* 0x000fe400000010ff */
[----:B------:R-:W-:Y:S01]  /*9e70*/  F2FP.BF16.F32.PACK_AB R8, R73, R72 ;  /* 0x000000484908723e */ /* 0x000fe200000010ff */
[----:B------:R-:W2:Y:S01]  /*9e80*/  MUFU.EX2 R79, R79 ;  /* 0x0000004f004f7308 */ /* 0x000ea20000000800 */
[C---:B----4-:R-:W-:Y:S01]  /*9e90*/  FADD.FTZ R5, R125.reuse, R10 ;  /* 0x0000000a7d057221 */ /* 0x050fe20000010000 */
[----:B------:R-:W-:Y:S01]  /*9ea0*/  F2FP.BF16.F32.PACK_AB R9, R4, R9 ;  /* 0x000000090409723e */ /* 0x000fe200000010ff */
[----:B------:R0:W-:Y:S01]  /*9eb0*/  STSM.16.M88.4 [R2+0x2eb00], R80 ;  /* 0x02eb005002007844 */ /* 0x0001e20000000200 */
[----:B------:R-:W-:Y:S01]  /*9ec0*/  F2FP.BF16.F32.PACK_AB R10, R125, R124 ;  /* 0x0000007c7d0a723e */ /* 0x000fe200000010ff */
[----:B-1----:R-:W-:Y:S01]  /*9ed0*/  FADD.FTZ R6, R13, R6 ;  /* 0x000000060d067221 */ /* 0x002fe20000010000 */
[----:B--2---:R-:W-:-:S03]  /*9ee0*/  F2FP.BF16.F32.PACK_AB R11, R79, R13 ;  /* 0x0000000d4f0b723e */ /* 0x004fc600000010ff */
[----:B------:R-:W-:Y:S02]  /*9ef0*/  FADD.FTZ R4, R79, R6 ;  /* 0x000000064f047221 */ /* 0x000fe40000010000 */
[----:B------:R0:W-:Y:S01]  /*9f00*/  STSM.16.M88.4 [R2+0x30300], R8 ;  /* 0x0303000802007844 */ /* 0x0001e20000000200 */
[----:B------:R-:W-:Y:S01]  /*9f10*/  @!PT LDS RZ, [RZ] ;  /* 0x00000000fffff984 */ /* 0x000fe20000000800 */
[----:B------:R-:W-:Y:S01]  /*9f20*/  @!PT LDS RZ, [RZ] ;  /* 0x00000000fffff984 */ /* 0x000fe20000000800 */
[----:B------:R-:W-:Y:S01]  /*9f30*/  @!PT LDS RZ, [RZ] ;  /* 0x00000000fffff984 */ /* 0x000fe20000000800 */
[----:B------:R-:W-:Y:S01]  /*9f40*/  @!PT LDS RZ, [RZ] ;  /* 0x00000000fffff984 */ /* 0x000fe20000000800 */
[----:B------:R1:W-:Y:S06]  /*9f50*/  MEMBAR.ALL.CTA ;  /* 0x0000000000007992 */ /* 0x0003ec0000008000 */
[----:B-1----:R-:W1:Y:S02]  /*9f60*/  FENCE.VIEW.ASYNC.S ;  /* 0x00000000000073c6 */ /* 0x002e640000000000 */
[----:B-1----:R-:W-:Y:S01]  /*9f70*/  NOP ;  /* 0x0000000000007918 */ /* 0x002fe20000000000 */
[----:B------:R-:W-:Y:S05]  /*9f80*/  @P2 BRA `(.L_x_191) ;  /* 0xffffffbc00ec2947 */ /* 0x000fea000383ffff */
.L_x_182:
[----:B------:R-:W-:Y:S06]  /*9f90*/  BAR.ARV 0x8, 0x200 ;  /* 0x0208000000007b1d */ /* 0x000fec0000002000 */
[----:B------:R-:W-:Y:S05]  /*9fa0*/  @!P0 BRA `(.L_x_192) ;  /* 0x0000000000048947 */ /* 0x000fea0003800000 */
[----:B------:R-:W-:Y:S01]  /*9fb0*/  BPT.TRAP 0x1 ;  /* 0x000000040000795c */ /* 0x000fe20000300000 */
.L_x_192:
[----:B------:R-:W-:Y:S01]  /*9fc0*/  ULEA UR9, UR36, UR37, 0x3 ;  /* 0x0000002524097291 */ /* 0x000fe2000f8e183f */
[----:B------:R-:W-:-:S05]  /*9fd0*/  IMAD.U32 R0, RZ, RZ, UR39 ;  /* 0x00000027ff007e24 */ /* 0x000fca000f8e00ff */
[----:B------:R-:W-:-:S04]  /*9fe0*/  SHF.L.U32 R0, R0, 0x1f, RZ ;  /* 0x0000001f00007819 */ /* 0x000fc800000006ff */
[----:B------:R2:W3:Y:S01]  /*9ff0*/  SYNCS.PHASECHK.TRANS64.TRYWAIT P2, [UR9+0x31c50], R0 ;  /* 0x031c5000ff0075a7 */ /* 0x0004e20008040149 */
[----:B------:R-:W-:Y:S05]  /*a000*/  @!P0 BRA `(.L_x_193) ;  /* 0x0000000000048947 */ /* 0x000fea0003800000 */
[----:B------:R-:W-:Y:S01]  /*a010*/  BPT.TRAP 0x1 ;  /* 0x000000040000795c */ /* 0x000fe20000300000 */
.L_x_193:
[----:B---3--:R-:W-:Y:S05]  /*a020*/  @P2 BRA `(.L_x_194) ;  /* 0x0000000000082947 */ /* 0x008fea0003800000 */
[----:B------:R-:W3:Y:S02]  /*a030*/  SYNCS.PHASECHK.TRANS64.TRYWAIT P0, [UR9+0x31c50], R0 ;  /* 0x031c5000ff0075a7 */ /* 0x000ee40008000149 */
[----:B---3--:R-:W-:Y:S05]  /*a040*/  @!P0 BRA `(.L_x_195) ;  /* 0x0000009c00f88947 */ /* 0x008fea0003800000 */
.L_x_194:
[----:B------:R-:W-:Y:S01]  /*a050*/  UIADD3 UR37, UR37, 0x200, URZ ;  /* 0x0000020025257890 */ /* 0x000fe2000fffe03f */
[----:B---3--:R-:W3:Y:S01]  /*a060*/  LDL.LU R3, [R1+0x10] ;  /* 0x0000100001037983 */ /* 0x008ee20000300800 */
[----:B------:R-:W-:Y:S01]  /*a070*/  ULOP3.LUT UR61, UR61, 0x10000, URZ, 0xfc, !UPT ;  /* 0x000100003d3d7892 */ /* 0x000fe2000f8efc3f */
[----:B------:R-:W-:Y:S01]  /*a080*/  WARPGROUP.ARRIVE ;  /* 0x00000000000079c5 */ /* 0x000fe20000000000 */
[----:B------:R-:W-:Y:S01]  /*a090*/  USHF.R.U32.HI UR37, URZ, 0x4, UR37 ;  /* 0x000000043f257899 */ /* 0x000fe20008011625 */
[----:B--2---:R-:W2:Y:S01]  /*a0a0*/  SHFL.BFLY PT, R0, R5, 0x2, 0x1f ;  /* 0x0c401f0005007f89 */ /* 0x004ea200000e0000 */
[----:B------:R-:W-:Y:S01]  /*a0b0*/  UMOV UR5, 0xc0000010 ;  /* 0xc000001000057882 */ /* 0x000fe20000000000 */
[----:B------:R-:W-:Y:S01]  /*a0c0*/  UMOV UR7, 0x80000020 ;  /* 0x8000002000077882 */ /* 0x000fe20000000000 */
[----:B------:R-:W-:Y:S01]  /*a0d0*/  ULOP3.LUT UR37, UR37, 0x3fff, URZ, 0xc0, !UPT ;  /* 0x00003fff25257892 */ /* 0x000fe2000f8ec03f */
[----:B-1----:R-:W-:Y:S01]  /*a0e0*/  IMAD.U32 R12, RZ, RZ, UR11 ;  /* 0x0000000bff0c7e24 */ /* 0x002fe2000f8e00ff */
[----:B------:R-:W-:-:S02]  /*a0f0*/  UMOV UR4, UR61 ;  /* 0x0000003d00047c82 */ /* 0x000fc40008000000 */
[----:B------:R-:W-:-:S04]  /*a100*/  ULOP3.LUT UR8, UR37, 0x2400000, URZ, 0xfc, !UPT ;  /* 0x0240000025087892 */ /* 0x000fc8000f8efc3f */
[----:B------:R-:W-:Y:S02]  /*a110*/  UIMAD UR8, UR36, 0x6c0, UR8 ;  /* 0x000006c0240878a4 */ /* 0x000fe4000f8e0208 */
[----:B------:R-:W-:-:S04]  /*a120*/  UIADD3 UR36, UR36, 0x1, URZ ;  /* 0x0000000124247890 */ /* 0x000fc8000fffe03f */
[----:B------:R-:W-:Y:S01]  /*a130*/  UISETP.NE.AND UP0, UPT, UR36, 0x2, UPT ;  /* 0x000000022400788c */ /* 0x000fe2000bf05270 */
[----:B------:R-:W-:Y:S02]  /*a140*/  UMOV UR6, UR8 ;  /* 0x0000000800067c82 */ /* 0x000fe40008000000 */
[----:B------:R-:W-:Y:S01]  /*a150*/  HGMMA.64x96x16.F32.BF16 R24, gdesc[UR4].tnspB, R24, gsb0 ;  /* 0x41600000041879f0 */ /* 0x000fe20008001818 */
[----:B------:R-:W-:Y:S02]  /*a160*/  UIADD3 UR4, UR61, 0x180, URZ ;  /* 0x000001803d047890 */ /* 0x000fe4000fffe03f */
[----:B------:R-:W-:Y:S01]  /*a170*/  UIADD3 UR6, UR8, 0x40, URZ ;  /* 0x0000004008067890 */ /* 0x000fe2000fffe03f */
[----:B--2---:R-:W-:Y:S01]  /*a180*/  FADD.FTZ R0, R0, R5 ;  /* 0x0000000500007221 */ /* 0x004fe20000010000 */
[----:B------:R-:W-:Y:S01]  /*a190*/  UMOV UR5, 0xc0000010 ;  /* 0xc000001000057882 */ /* 0x000fe20000000000 */
[----:B------:R-:W-:Y:S01]  /*a1a0*/  UMOV UR7, 0x80000020 ;  /* 0x8000002000077882 */ /* 0x000fe20000000000 */
[----:B------:R-:W-:Y:S01]  /*a1b0*/  USEL UR36, UR36, URZ, UP0 ;  /* 0x0000003f24247287 */ /* 0x000fe20008000000 */
[----:B------:R-:W-:-:S02]  /*a1c0*/  WARPGROUP.DEPBAR.LE gsb0, 0x0 ;  /* 0x00008000000079c5 */ /* 0x000fc40000010000 */
        /* <DEDUP_REMOVED lines=13> */
[----:B---3--:R-:W-:Y:S02]  /*a2a0*/  R2UR UR10, R3 ;  /* 0x00000000030a72ca */ /* 0x008fe400000e0000 */
[----:B------:R-:W1:Y:S11]  /*a2b0*/  SHFL.BFLY PT, R3, R4, 0x2, 0x1f ;  /* 0x0c401f0004037f89 */ /* 0x000e7600000e0000 */
[----:B------:R-:W-:Y:S01]  /*a2c0*/  UIADD3 UR10, UR10, 0x1, URZ ;  /* 0x000000010a0a7890 */ /* 0x000fe2000fffe03f */
[----:B-1----:R-:W-:Y:S01]  /*a2d0*/  FADD.FTZ R6, R3, R4 ;  /* 0x0000000403067221 */ /* 0x002fe20000010000 */
[----:B------:R-:W-:Y:S01]  /*a2e0*/  CS2R R4, SRZ ;  /* 0x0000000000047805 */ /* 0x000fe2000001ff00 */
[----:B------:R-:W0:Y:S04]  /*a2f0*/  SHFL.BFLY PT, R3, R0, 0x1, 0x1f ;  /* 0x0c201f0000037f89 */ /* 0x000e2800000e0000 */
[----:B------:R-:W1:Y:S01]  /*a300*/  SHFL.BFLY PT, R7, R6, 0x1, 0x1f ;  /* 0x0c201f0006077f89 */ /* 0x000e6200000e0000 */
[----:B------:R-:W-:-:S02]  /*a310*/  WARPGROUP.DEPBAR.LE gsb0, 0x0 ;  /* 0x00008000000079c5 */ /* 0x000fc40000010000 */
[----:B------:R-:W-:Y:S01]  /*a320*/  WARPGROUP.ARRIVE ;  /* 0x00000000000079c5 */ /* 0x000fe20000000000 */
[----:B0-----:R-:W-:Y:S01]  /*a330*/  FADD.FTZ R10, R0, R3 ;  /* 0x00000003000a7221 */ /* 0x001fe20000010000 */
[----:B------:R-:W-:-:S04]  /*a340*/  IMAD.MOV.U32 R0, RZ, RZ, -0x800000 ;  /* 0xff800000ff007424 */ /* 0x000fc800078e00ff */
[----:B------:R-:W-:Y:S01]  /*a350*/  HGMMA.64x96x16.F32.BF16 R24, gdesc[UR4].tnspB, R24, gsb0 ;  /* 0x41600000041879f0 */ /* 0x000fe20008001818 */
[----:B------:R-:W-:Y:S01]  /*a360*/  UIADD3 UR4, UR61, 0x600, URZ ;  /* 0x000006003d047890 */ /* 0x000fe2000fffe03f */
[----:B-1----:R-:W-:Y:S01]  /*a370*/  FADD.FTZ R11, R6, R7 ;  /* 0x00000007060b7221 */ /* 0x002fe20000010000 */
[----:B------:R-:W-:Y:S01]  /*a380*/  UIADD3 UR6, UR8, 0x100, URZ ;  /* 0x0000010008067890 */ /* 0x000fe2000fffe03f */
[----:B------:R-:W-:Y:S01]  /*a390*/  IMAD.U32 R6, RZ, RZ, UR9 ;  /* 0x00000009ff067e24 */ /* 0x000fe2000f8e00ff */
[----:B------:R-:W-:Y:S01]  /*a3a0*/  UMOV UR5, 0xc0000010 ;  /* 0xc000001000057882 */ /* 0x000fe20000000000 */
[----:B------:R-:W-:Y:S01]  /*a3b0*/  UMOV UR7, 0x80000020 ;  /* 0x8000002000077882 */ /* 0x000fe20000000000 */
[----:B------:R-:W-:Y:S01]  /*a3c0*/  FSETP.NE.FTZ.AND P0, PT, R10, RZ, PT ;  /* 0x000000ff0a00720b */ /* 0x000fe20003f15000 */
[----:B------:R-:W-:Y:S01]  /*a3d0*/  @!P1 VIADD R6, R6, 0x31c60 ;  /* 0x00031c6006069836 */ /* 0x000fe20000000000 */
[----:B------:R-:W-:Y:S01]  /*a3e0*/  FSETP.NE.FTZ.AND P2, PT, R11, RZ, PT ;  /* 0x000000ff0b00720b */ /* 0x000fe20003f55000 */
[----:B------:R-:W-:-:S02]  /*a3f0*/  IMAD.U32 R7, RZ, RZ, UR11 ;  /* 0x0000000bff077e24 */ /* 0x000fc4000f8e00ff */
[----:B------:R-:W-:Y:S01]  /*a400*/  IMAD.MOV.U32 R3, RZ, RZ, -0x800000 ;  /* 0xff800000ff037424 */ /* 0x000fe200078e00ff */
[----:B------:R-:W-:-:S07]  /*a410*/  @!P1 PRMT R6, RZ, 0x654, R6 ;  /* 0x00000654ff069816 */ /* 0x000fce0000000006 */
[----:B------:R-:W0:Y:S01]  /*a420*/  @P0 MUFU.LG2 R8, R10 ;  /* 0x0000000a00080308 */ /* 0x000e220000000c00 */
[----:B------:R-:W-:-:S07]  /*a430*/  @P0 FMUL.FTZ R7, R7, 0.69314718246459960938 ;  /* 0x3f31721807070820 */ /* 0x000fce0000410000 */
[----:B------:R-:W1:Y:S08]  /*a440*/  @P2 MUFU.LG2 R9, R11 ;  /* 0x0000000b00092308 */ /* 0x000e700000000c00 */
[----:B------:R2:W3:Y:S01]  /*a450*/  @P0 MUFU.RCP R5, R10 ;  /* 0x0000000a00050308 */ /* 0x0004e20000001000 */
[----:B0-----:R-:W-:-:S04]  /*a460*/  @P0 FMUL.FTZ R8, R8, 0.69314718246459960938 ;  /* 0x3f31721808080820 */ /* 0x001fc80000410000 */
[----:B------:R-:W-:Y:S01]  /*a470*/  @P0 FFMA.FTZ R0, R7, R114, R8 ;  /* 0x0000007207000223 */ /* 0x000fe20000010008 */
[----:B------:R-:W-:Y:S02]  /*a480*/  PLOP3.LUT P0, PT, PT, PT, PT, 0x8, 0x0 ;  /* 0x000000000000781c */ /* 0x000fe40003f0e170 */
[----:B------:R-:W0:Y:S01]  /*a490*/  @P2 MUFU.RCP R4, R11 ;  /* 0x0000000b00042308 */ /* 0x000e220000001000 */
[----:B--2---:R-:W-:Y:S01]  /*a4a0*/  @P2 FMUL.FTZ R10, R12, 0.69314718246459960938 ;  /* 0x3f3172180c0a2820 */ /* 0x004fe20000410000 */
[----:B-1----:R-:W-:-:S04]  /*a4b0*/  @P2 FMUL.FTZ R9, R9, 0.69314718246459960938 ;  /* 0x3f31721809092820 */ /* 0x002fc80000410000 */
[----:B------:R-:W-:Y:S01]  /*a4c0*/  @P2 FFMA.FTZ R3, R10, R74, R9 ;  /* 0x0000004a0a032223 */ /* 0x000fe20000010009 */
        /* <DEDUP_REMOVED lines=31> */
[----:B------:R-:W-:-:S04]  /*a6c0*/  USEL UR4, URZ, 0x1, UP0 ;  /* 0x000000013f047887 */ /* 0x000fc80008000000 */
[----:B------:R-:W-:Y:S01]  /*a6d0*/  ULOP3.LUT UR39, UR39, UR4, URZ, 0x3c, !UPT ;  /* 0x0000000427277292 */ /* 0x000fe2000f8e3c3f */
[----:B------:R-:W-:Y:S02]  /*a6e0*/  WARPGROUP.DEPBAR.LE gsb0, 0x0 ;  /* 0x00008000000079c5 */ /* 0x000fe40000010000 */
[----:B------:R1:W-:Y:S01]  /*a6f0*/  @!P1 SYNCS.ARRIVE.TRANS64.RED.A1T0 RZ, [R6+URZ], RZ ;  /* 0x000000ff06ff99a7 */ /* 0x0003e2000810043f */
[-C--:B---3--:R-:W-:Y:S01]  /*a700*/  FMUL.FTZ R20, R24, R5.reuse ;  /* 0x0000000518147220 */ /* 0x088fe20000410000 */
[-C--:B------:R-:W-:Y:S01]  /*a710*/  FMUL.FTZ R21, R25, R5.reuse ;  /* 0x0000000519157220 */ /* 0x080fe20000410000 */
[-C--:B------:R-:W-:Y:S01]  /*a720*/  FMUL.FTZ R28, R28, R5.reuse ;  /* 0x000000051c1c7220 */ /* 0x080fe20000410000 */
[-C--:B------:R-:W-:Y:S01]  /*a730*/  FMUL.FTZ R29, R29, R5.reuse ;  /* 0x000000051d1d7220 */ /* 0x080fe20000410000 */
[-C--:B------:R-:W-:Y:S01]  /*a740*/  FMUL.FTZ R32, R32, R5.reuse ;  /* 0x0000000520207220 */ /* 0x080fe20000410000 */
[-C--:B------:R-:W-:Y:S01]  /*a750*/  FMUL.FTZ R33, R33, R5.reuse ;  /* 0x0000000521217220 */ /* 0x080fe20000410000 */
[----:B------:R-:W-:Y:S01]  /*a760*/  FMUL.FTZ R36, R36, R5 ;  /* 0x0000000524247220 */ /* 0x000fe20000410000 */
[----:B-1----:R-:W-:-:S02]  /*a770*/  IMAD.U32 R6, RZ, RZ, UR10 ;  /* 0x0000000aff067e24 */ /* 0x002fc4000f8e00ff */
[-C--:B------:R-:W-:Y:S01]  /*a780*/  FMUL.FTZ R37, R37, R5.reuse ;  /* 0x0000000525257220 */ /* 0x080fe20000410000 */
[-C--:B------:R-:W-:Y:S01]  /*a790*/  FMUL.FTZ R40, R40, R5.reuse ;  /* 0x0000000528287220 */ /* 0x080fe20000410000 */
[-C--:B------:R-:W-:Y:S01]  /*a7a0*/  FMUL.FTZ R41, R41, R5.reuse ;  /* 0x0000000529297220 */ /* 0x080fe20000410000 */
[-C--:B------:R-:W-:Y:S01]  /*a7b0*/  FMUL.FTZ R44, R44, R5.reuse ;  /* 0x000000052c2c7220 */ /* 0x080fe20000410000 */
[----:B------:R1:W-:Y:S01]  /*a7c0*/  STL [R1+0x10], R6 ;  /* 0x0000100601007387 */ /* 0x0003e20000100800 */
        /* <DEDUP_REMOVED lines=12> */
[----:B------:R-:W-:Y:S01]  /*a890*/  FMUL.FTZ R69, R69, R5 ;  /* 0x0000000545457220 */ /* 0x000fe20000410000 */
[-C--:B0-----:R-:W-:Y:S01]  /*a8a0*/  FMUL.FTZ R72, R26, R4.reuse ;  /* 0x000000041a487220 */ /* 0x081fe20000410000 */
        /* <DEDUP_REMOVED lines=22> */
[----:B-1----:R-:W-:-:S07]  /*aa10*/  FMUL.FTZ R71, R71, R4 ;  /* 0x0000000447477220 */ /* 0x002fce0000410000 */
.L_x_175:
[----:B------:R-:W0:Y:S08]  /*aa20*/  S2UR UR4, SR_CgaCtaId ;  /* 0x00000000000479c3 */ /* 0x000e300000008800 */
[----:B------:R-:W-:Y:S06]  /*aa30*/  BAR.SYNC.DEFER_BLOCKING 0x5, 0x200 ;  /* 0x0148000000007b1d */ /* 0x000fec0000010000 */
[----:B------:R-:W-:Y:S01]  /*aa40*/  UMOV UR37, 0x400 ;  /* 0x0000040000257882 */ /* 0x000fe20000000000 */
[----:B------:R-:W-:Y:S01]  /*aa50*/  BSSY B0, `(.L_x_196) ;  /* 0x00002cc000007945 */ /* 0x000fe20003800000 */
[----:B0-----:R-:W-:-:S09]  /*aa60*/  ULEA UR37, UR4, UR37, 0x18 ;  /* 0x0000002504257291 */ /* 0x001fd2000f8ec03f */
[----:B------:R-:W0:Y:S02]  /*aa70*/  LDS.128 R4, [UR37+0x31cd0] ;  /* 0x031cd025ff047984 */ /* 0x000e240008000c00 */
[----:B0-----:R-:W-:Y:S02]  /*aa80*/  R2UR UR6, R5 ;  /* 0x00000000050672ca */ /* 0x001fe400000e0000 */
[----:B------:R-:W-:Y:S02]  /*aa90*/  R2UR UR5, R6 ;  /* 0x00000000060572ca */ /* 0x000fe400000e0000 */
[----:B------:R-:W-:Y:S01]  /*aaa0*/  R2UR UR7, R7 ;  /* 0x00000000070772ca */ /* 0x000fe200000e0000 */
[----:B------:R-:W-:Y:S06]  /*aab0*/  BAR.ARV 0x4, 0x200 ;  /* 0x0108000000007b1d */ /* 0x000fec0000002000 */
[----:B------:R-:W-:Y:S08]  /*aac0*/  @P0 BRA `(.L_x_197) ;  /* 0x0000001c00dc0947 */ /* 0x000ff00003800000 */
[----:B------:R-:W2:Y:S01]  /*aad0*/  LDL.LU R10, [R1+0xc] ;  /* 0x00000c00010a7983 */ /* 0x000ea20000300800 */
[----:B------:R-:W0:Y:S01]  /*aae0*/  S2UR UR4, SR_SWINHI ;  /* 0x00000000000479c3 */ /* 0x000e220000002f00 */
[----:B------:R-:W-:Y:S01]  /*aaf0*/  R2UR UR16, R19 ;  /* 0x00000000131072ca */ /* 0x000fe200000e0000 */
[----:B------:R-:W-:Y:S01]  /*ab00*/  ULDC.64 UR10, c[0x0][0xc00] ;  /* 0x00030000000a7ab9 */ /* 0x000fe20000000a00 */
[----:B------:R-:W3:Y:S04]  /*ab10*/  LDL.LU R9, [R1+0x14] ;  /* 0x0000140001097983 */ /* 0x000ee80000300800 */
[----:B------:R-:W4:Y:S04]  /*ab20*/  LDL R8, [R1+0x48] ;  /* 0x0000480001087983 */ /* 0x000f280000100800 */
[----:B------:R-:W4:Y:S01]  /*ab30*/  LDL R80, [R1+0x4] ;  /* 0x0000040001507983 */ /* 0x000f220000100800 */
[----:B------:R-:W-:Y:S01]  /*ab40*/  ULDC.64 UR18, c[0x0][0x208] ;  /* 0x0000820000127ab9 */ /* 0x000fe20000000a00 */
[----:B------:R-:W-:-:S02]  /*ab50*/  R2UR UR15, R23 ;  /* 0x00000000170f72ca */ /* 0x000fc400000e0000 */
[----:B------:R-:W4:Y:S01]  /*ab60*/  LDL R81, [R1+0x44] ;  /* 0x0000440001517983 */ /* 0x000f220000100800 */
[----:B------:R-:W-:Y:S01]  /*ab70*/  R2UR UR20, R156 ;  /* 0x000000009c1472ca */ /* 0x000fe200000e0000 */
[----:B------:R-:W-:Y:S01]  /*ab80*/  UMOV UR8, UR37 ;  /* 0x0000002500087c82 */ /* 0x000fe20008000000 */
[----:B0-----:R-:W-:Y:S01]  /*ab90*/  UMOV UR9, UR4 ;  /* 0x0000000400097c82 */ /* 0x001fe20008000000 */
[----:B------:R-:W-:Y:S02]  /*aba0*/  IMAD.U32 R16, RZ, RZ, UR8 ;  /* 0x00000008ff107e24 */ /* 0x000fe4000f8e00ff */
[----:B------:R-:W-:Y:S01]  /*abb0*/  IMAD.U32 R17, RZ, RZ, UR9 ;  /* 0x00000009ff117e24 */ /* 0x000fe2000f8e00ff */
[----:B------:R-:W-:Y:S01]  /*abc0*/  BAR.SYNC.DEFER_BLOCKING 0x1, 0x180 ;  /* 0x0046000000007b1d */ /* 0x000fe20000010000 */
[----:B--2---:R-:W-:Y:S02]  /*abd0*/  R2UR UR14, R10 ;  /* 0x000000000a0e72ca */ /* 0x004fe400000e0000 */
[----:B---3--:R-:W-:Y:S01]  /*abe0*/  R2UR UR13, R9 ;  /* 0x00000000090d72ca */ /* 0x008fe200000e0000 */
[----:B----4-:R-:W-:Y:S01]  /*abf0*/  IMAD.WIDE R4, R8, 0x2, R16 ;  /* 0x0000000208047825 */ /* 0x010fe200078e0210 */
[----:B------:R-:W-:-:S02]  /*ac00*/  R2UR UR21, R80 ;  /* 0x00000000501572ca */ /* 0x000fc400000e0000 */
[C---:B------:R-:W-:Y:S02]  /*ac10*/  LOP3.LUT R7, R4.reuse, 0x180, RZ, 0xc0, !PT ;  /* 0x0000018004077812 */ /* 0x040fe400078ec0ff */
[C---:B------:R-:W-:Y:S02]  /*ac20*/  IADD3 R10, P3, R4.reuse, 0x3000, RZ ;  /* 0x00003000040a7810 */ /* 0x040fe40007f7e0ff */
[----:B------:R-:W-:Y:S02]  /*ac30*/  IADD3 R19, P4, R4, 0x20, RZ ;  /* 0x0000002004137810 */ /* 0x000fe40007f9e0ff */
[----:B------:R-:W-:Y:S02]  /*ac40*/  SHF.R.U64 R7, R7, 0x3, RZ ;  /* 0x0000000307077819 */ /* 0x000fe400000012ff */
[----:B------:R-:W-:Y:S02]  /*ac50*/  LOP3.LUT R8, R10, 0x180, RZ, 0xc0, !PT ;  /* 0x000001800a087812 */ /* 0x000fe400078ec0ff */
[----:B------:R-:W-:-:S02]  /*ac60*/  LOP3.LUT R6, R19, 0x180, RZ, 0xc0, !PT ;  /* 0x0000018013067812 */ /* 0x000fc400078ec0ff */
[C---:B------:R-:W-:Y:S02]  /*ac70*/  IADD3 R75, P2, R4.reuse, 0x3020, RZ ;  /* 0x00003020044b7810 */ /* 0x040fe40007f5e0ff */
[C---:B------:R-:W-:Y:S02]  /*ac80*/  IADD3 R77, P1, R4.reuse, 0x6000, RZ ;  /* 0x00006000044d7810 */ /* 0x040fe40007f3e0ff */
[----:B------:R-:W-:Y:S02]  /*ac90*/  IADD3 R26, P0, R4, 0x6020, RZ ;  /* 0x00006020041a7810 */ /* 0x000fe40007f1e0ff */
[----:B------:R-:W-:Y:S02]  /*aca0*/  LOP3.LUT R4, R7, R4, RZ, 0x3c, !PT ;  /* 0x0000000407047212 */ /* 0x000fe400078e3cff */
[----:B------:R-:W-:Y:S02]  /*acb0*/  SHF.R.U64 R7, R8, 0x3, RZ ;  /* 0x0000000308077819 */ /* 0x000fe400000012ff */
[----:B------:R-:W-:-:S02]  /*acc0*/  SHF.R.U64 R6, R6, 0x3, RZ ;  /* 0x0000000306067819 */ /* 0x000fc400000012ff */
[----:B------:R-:W-:Y:S02]  /*acd0*/  LOP3.LUT R14, R7, R10, RZ, 0x3c, !PT ;  /* 0x0000000a070e7212 */ /* 0x000fe400078e3cff */
[----:B------:R-:W-:Y:S02]  /*ace0*/  LOP3.LUT R8, R75, 0x180, RZ, 0xc0, !PT ;  /* 0x000001804b087812 */ /* 0x000fe400078ec0ff */
[----:B------:R-:W-:Y:S02]  /*acf0*/  LOP3.LUT R12, R6, R19, RZ, 0x3c, !PT ;  /* 0x00000013060c7212 */ /* 0x000fe400078e3cff */
[----:B------:R-:W-:Y:S02]  /*ad00*/  LOP3.LUT R10, R77, 0x180, RZ, 0xc0, !PT ;  /* 0x000001804d0a7812 */ /* 0x000fe400078ec0ff */
[----:B------:R-:W-:Y:S02]  /*ad10*/  LOP3.LUT R19, R26, 0x180, RZ, 0xc0, !PT ;  /* 0x000001801a137812 */ /* 0x000fe400078ec0ff */
[----:B------:R-:W-:Y:S01]  /*ad20*/  SHF.R.U64 R8, R8, 0x3, RZ ;  /* 0x0000000308087819 */ /* 0x000fe200000012ff */
[--C-:B------:R-:W-:Y:S01]  /*ad30*/  IMAD.X R13, RZ, RZ, R5.reuse, P4 ;  /* 0x000000ffff0d7224 */ /* 0x100fe200020e0605 */
[----:B------:R-:W-:Y:S01]  /*ad40*/  SHF.R.U64 R10, R10, 0x3, RZ ;  /* 0x000000030a0a7819 */ /* 0x000fe200000012ff */
[--C-:B------:R-:W-:Y:S01]  /*ad50*/  IMAD.X R15, RZ, RZ, R5.reuse, P3 ;  /* 0x000000ffff0f7224 */ /* 0x100fe200018e0605 */
[----:B------:R-:W-:Y:S01]  /*ad60*/  SHF.R.U64 R19, R19, 0x3, RZ ;  /* 0x0000000313137819 */ /* 0x000fe200000012ff */
[--C-:B------:R-:W-:Y:S01]  /*ad70*/  IMAD.X R25, RZ, RZ, R5.reuse, P2 ;  /* 0x000000ffff197224 */ /* 0x100fe200010e0605 */
[----:B------:R-:W-:Y:S01]  /*ad80*/  LOP3.LUT R24, R8, R75, RZ, 0x3c, !PT ;  /* 0x0000004b08187212 */ /* 0x000fe200078e3cff */
[--C-:B------:R-:W-:Y:S01]  /*ad90*/  IMAD.X R9, RZ, RZ, R5.reuse, P1 ;  /* 0x000000ffff097224 */ /* 0x100fe200008e0605 */
[----:B------:R-:W-:Y:S01]  /*ada0*/  MOV R27, R4 ;  /* 0x00000004001b7202 */ /* 0x000fe20000000f00 */
[----:B------:R-:W-:Y:S01]  /*adb0*/  IMAD.X R11, RZ, RZ, R5, P0 ;  /* 0x000000ffff0b7224 */ /* 0x000fe200000e0605 */
[----:B------:R-:W-:-:S02]  /*adc0*/  LOP3.LUT R8, R10, R77, RZ, 0x3c, !PT ;  /* 0x0000004d0a087212 */ /* 0x000fc400078e3cff */
[----:B------:R-:W-:Y:S02]  /*add0*/  F2FP.BF16.F32.PACK_AB R4, R21, R20 ;  /* 0x000000141504723e */ /* 0x000fe400000010ff */
[----:B------:R-:W-:Y:S02]  /*ade0*/  F2FP.BF16.F32.PACK_AB R5, R73, R72 ;  /* 0x000000484905723e */ /* 0x000fe400000010ff */
[----:B------:R-:W-:Y:S02]  /*adf0*/  F2FP.BF16.F32.PACK_AB R6, R29, R28 ;  /* 0x0000001c1d06723e */ /* 0x000fe400000010ff */
[----:B------:R-:W-:Y:S02]  /*ae00*/  F2FP.BF16.F32.PACK_AB R7, R31, R30 ;  /* 0x0000001e1f07723e */ /* 0x000fe400000010ff */
[----:B------:R-:W-:Y:S02]  /*ae10*/  LOP3.LUT R10, R19, R26, RZ, 0x3c, !PT ;  /* 0x0000001a130a7212 */ /* 0x000fe400078e3cff */
[----:B------:R-:W-:-:S02]  /*ae20*/  MOV R26, R12 ;  /* 0x0000000c001a7202 */ /* 0x000fc40000000f00 */
[----:B------:R-:W-:Y:S02]  /*ae30*/  MOV R79, R14 ;  /* 0x0000000e004f7202 */ /* 0x000fe40000000f00 */
[----:B------:R-:W-:Y:S02]  /*ae40*/  F2FP.BF16.F32.PACK_AB R12, R33, R32 ;  /* 0x00000020210c723e */ /* 0x000fe400000010ff */
[----:B------:R-:W-:Y:S02]  /*ae50*/  F2FP.BF16.F32.PACK_AB R13, R35, R34 ;  /* 0x00000022230d723e */ /* 0x000fe400000010ff */
[----:B------:R-:W-:Y:S02]  /*ae60*/  F2FP.BF16.F32.PACK_AB R14, R37, R36 ;  /* 0x00000024250e723e */ /* 0x000fe400000010ff */
[----:B------:R-:W-:Y:S01]  /*ae70*/  F2FP.BF16.F32.PACK_AB R15, R39, R38 ;  /* 0x00000026270f723e */ /* 0x000fe200000010ff */
[----:B------:R0:W-:Y:S01]  /*ae80*/  STSM.16.M88.4 [R27], R4 ;  /* 0x000000041b007844 */ /* 0x0001e20000000200 */
[----:B------:R-:W-:-:S02]  /*ae90*/  MOV R19, R8 ;  /* 0x0000000800137202 */ /* 0x000fc40000000f00 */
[----:B------:R-:W-:Y:S01]  /*aea0*/  MOV R76, R10 ;  /* 0x0000000a004c7202 */ /* 0x000fe20000000f00 */
[----:B------:R1:W-:Y:S01]  /*aeb0*/  STSM.16.M88.4 [R26], R12 ;  /* 0x0000000c1a007844 */ /* 0x0003e20000000200 */
[----:B------:R-:W-:Y:S02]  /*aec0*/  MOV R78, R24 ;  /* 0x00000018004e7202 */ /* 0x000fe40000000f00 */
[----:B------:R-:W-:Y:S02]  /*aed0*/  F2FP.BF16.F32.PACK_AB R8, R49, R48 ;  /* 0x000000303108723e */ /* 0x000fe400000010ff */
[----:B------:R-:W-:Y:S02]  /*aee0*/  F2FP.BF16.F32.PACK_AB R9, R51, R50 ;  /* 0x000000323309723e */ /* 0x000fe400000010ff */
[----:B------:R-:W-:Y:S02]  /*aef0*/  F2FP.BF16.F32.PACK_AB R10, R53, R52 ;  /* 0x00000034350a723e */ /* 0x000fe400000010ff */
[----:B------:R-:W-:-:S02]  /*af00*/  F2FP.BF16.F32.PACK_AB R11, R55, R54 ;  /* 0x00000036370b723e */ /* 0x000fc400000010ff */
[----:B0-----:R-:W-:Y:S02]  /*af10*/  F2FP.BF16.F32.PACK_AB R4, R41, R40 ;  /* 0x000000282904723e */ /* 0x001fe400000010ff */
[----:B------:R-:W-:Y:S02]  /*af20*/  F2FP.BF16.F32.PACK_AB R5, R43, R42 ;  /* 0x0000002a2b05723e */ /* 0x000fe400000010ff */
[----:B------:R-:W-:Y:S02]  /*af30*/  F2FP.BF16.F32.PACK_AB R6, R45, R44 ;  /* 0x0000002c2d06723e */ /* 0x000fe400000010ff */
[----:B------:R-:W-:Y:S02]  /*af40*/  F2FP.BF16.F32.PACK_AB R7, R47, R46 ;  /* 0x0000002e2f07723e */ /* 0x000fe400000010ff */
[----:B-1----:R-:W-:Y:S02]  /*af50*/  F2FP.BF16.F32.PACK_AB R12, R57, R56 ;  /* 0x00000038390c723e */ /* 0x002fe400000010ff */
[----:B------:R-:W-:-:S02]  /*af60*/  F2FP.BF16.F32.PACK_AB R13, R59, R58 ;  /* 0x0000003a3b0d723e */ /* 0x000fc400000010ff */
[----:B------:R-:W-:Y:S02]  /*af70*/  F2FP.BF16.F32.PACK_AB R14, R61, R60 ;  /* 0x0000003c3d0e723e */ /* 0x000fe400000010ff */
[----:B------:R-:W-:Y:S02]  /*af80*/  F2FP.BF16.F32.PACK_AB R15, R63, R62 ;  /* 0x0000003e3f0f723e */ /* 0x000fe400000010ff */
[----:B------:R-:W-:Y:S02]  /*af90*/  F2FP.BF16.F32.PACK_AB R24, R65, R64 ;  /* 0x000000404118723e */ /* 0x000fe400000010ff */
[----:B------:R-:W-:Y:S02]  /*afa0*/  F2FP.BF16.F32.PACK_AB R25, R67, R66 ;  /* 0x000000424319723e */ /* 0x000fe400000010ff */
[----:B------:R-:W-:Y:S02]  /*afb0*/  F2FP.BF16.F32.PACK_AB R26, R69, R68 ;  /* 0x00000044451a723e */ /* 0x000fe400000010ff */
[----:B------:R-:W-:Y:S01]  /*afc0*/  F2FP.BF16.F32.PACK_AB R27, R71, R70 ;  /* 0x00000046471b723e */ /* 0x000fe200000010ff */
[----:B------:R-:W-:Y:S04]  /*afd0*/  STSM.16.M88.4 [R79], R4 ;  /* 0x000000044f007844 */ /* 0x000fe80000000200 */
[----:B------:R-:W-:Y:S04]  /*afe0*/  STSM.16.M88.4 [R78], R8 ;  /* 0x000000084e007844 */ /* 0x000fe80000000200 */
[----:B------:R-:W-:Y:S04]  /*aff0*/  STSM.16.M88.4 [R19], R12 ;  /* 0x0000000c13007844 */ /* 0x000fe80000000200 */
[----:B------:R0:W-:Y:S01]  /*b000*/  STSM.16.M88.4 [R76], R24 ;  /* 0x000000184c007844 */ /* 0x0001e20000000200 */
[----:B------:R-:W-:Y:S01]  /*b010*/  USHF.L.U32 UR4, UR14, 0x2, URZ ;  /* 0x000000020e047899 */ /* 0x000fe2000800063f */
[----:B------:R-:W-:Y:S01]  /*b020*/  BAR.SYNC.DEFER_BLOCKING 0x1, 0x180 ;  /* 0x0046000000007b1d */ /* 0x000fe20000010000 */
[----:B------:R-:W-:Y:S01]  /*b030*/  ISETP.NE.U32.AND P0, PT, RZ, UR10, PT ;  /* 0x0000000aff007c0c */ /* 0x000fe2000bf05070 */
[----:B------:R-:W-:-:S02]  /*b040*/  USHF.L.U64.HI UR12, UR14, 0x2, UR13 ;  /* 0x000000020e0c7899 */ /* 0x000fc4000801020d */
[----:B------:R-:W-:Y:S01]  /*b050*/  UIADD3 UR8, UP0, UR4, UR10, URZ ;  /* 0x0000000a04087290 */ /* 0x000fe2000ff1e03f */
[----:B------:R-:W-:-:S03]  /*b060*/  ISETP.NE.AND.EX P0, PT, RZ, UR11, PT, P0 ;  /* 0x0000000bff007c0c */ /* 0x000fc6000bf05300 */
[----:B------:R-:W-:Y:S02]  /*b070*/  UIADD3.X UR9, UR12, UR11, URZ, UP0, !UPT ;  /* 0x0000000b0c097290 */ /* 0x000fe400087fe43f */
[----:B------:R-:W-:Y:S01]  /*b080*/  IMAD.U32 R74, RZ, RZ, UR8 ;  /* 0x00000008ff4a7e24 */ /* 0x000fe2000f8e00ff */
[----:B0-----:R-:W0:Y:S03]  /*b090*/  LDC R76, c[0x0][0xbe8] ;  /* 0x0002fa00ff4c7b82 */ /* 0x001e260000000800 */
[----:B------:R-:W-:Y:S01]  /*b0a0*/  IMAD.U32 R75, RZ, RZ, UR9 ;  /* 0x00000009ff4b7e24 */ /* 0x000fe2000f8e00ff */
[----:B------:R-:W-:-:S04]  /*b0b0*/  ULDC.64 UR8, c[0x0][0xc08] ;  /* 0x0003020000087ab9 */ /* 0x000fc80000000a00 */
[----:B------:R-:W2:Y:S01]  /*b0c0*/  @P0 LDG.E R77, desc[UR18][R74.64] ;  /* 0x000000124a4d0981 */ /* 0x000ea2000c1e1900 */
[----:B------:R-:W-:-:S04]  /*b0d0*/  UISETP.NE.U32.AND UP0, UPT, UR8, URZ, UPT ;  /* 0x0000003f0800728c */ /* 0x000fc8000bf05070 */
[----:B------:R-:W-:Y:S01]  /*b0e0*/  UISETP.NE.AND.EX UP0, UPT, UR9, URZ, UPT, UP0 ;  /* 0x0000003f0900728c */ /* 0x000fe2000bf05300 */
[----:B0-----:R-:W-:-:S05]  /*b0f0*/  ISETP.NE.AND P1, PT, R76, 0x1, PT ;  /* 0x000000014c00780c */ /* 0x001fca0003f25270 */
[----:B------:R-:W-:-:S05]  /*b100*/  PLOP3.LUT P4, PT, PT, PT, UP0, 0x80, 0x0 ;  /* 0x000000000000781c */ /* 0x000fca0003f8f008 */
[----:B------:R-:W-:-:S03]  /*b110*/  @UP0 UIADD3 UR8, UP1, UR4, UR8, URZ ;  /* 0x0000000804080290 */ /* 0x000fc6000ff3e03f */
[----:B------:R-:W-:Y:S01]  /*b120*/  ULDC UR4, c[0x0][0xa88] ;  /* 0x0002a20000047ab9 */ /* 0x000fe20000000800 */
[----:B------:R-:W-:Y:S01]  /*b130*/  @UP0 UIADD3.X UR9, UR12, UR9, URZ, UP1, !UPT ;  /* 0x000000090c090290 */ /* 0x000fe20008ffe43f */
[----:B------:R-:W-:Y:S01]  /*b140*/  IMAD.U32 R19, RZ, RZ, UR4 ;  /* 0x00000004ff137e24 */ /* 0x000fe2000f8e00ff */
[----:B------:R-:W-:Y:S01]  /*b150*/  UISETP.NE.AND UP0, UPT, UR16, URZ, UPT ;  /* 0x0000003f1000728c */ /* 0x000fe2000bf05270 */
[----:B------:R-:W-:Y:S01]  /*b160*/  ULDC UR4, c[0x0][0xad4] ;  /* 0x0002b50000047ab9 */ /* 0x000fe20000000800 */
[----:B------:R-:W0:Y:S01]  /*b170*/  @P1 LDC R6, c[0x0][0xbec] ;  /* 0x0002fb00ff061b82 */ /* 0x000e220000000800 */
[----:B------:R-:W-:Y:S01]  /*b180*/  IMAD.U32 R4, RZ, RZ, UR8 ;  /* 0x00000008ff047e24 */ /* 0x000fe2000f8e00ff */
[----:B------:R-:W-:Y:S01]  /*b190*/  USEL UR4, UR16, UR4, UP0 ;  /* 0x0000000410047287 */ /* 0x000fe20008000000 */
[----:B------:R-:W-:-:S03]  /*b1a0*/  IMAD.U32 R5, RZ, RZ, UR9 ;  /* 0x00000009ff057e24 */ /* 0x000fc6000f8e00ff */
[----:B------:R-:W-:Y:S02]  /*b1b0*/  UISETP.GT.AND UP1, UPT, UR4, 0x1, UPT ;  /* 0x000000010400788c */ /* 0x000fe4000bf24270 */
[----:B------:R-:W1:Y:S01]  /*b1c0*/  @P1 LDC R9, c[0x0][0xbf0] ;  /* 0x0002fc00ff091b82 */ /* 0x000e620000000800 */
[----:B------:R0:W5:Y:S01]  /*b1d0*/  @P4 LDG.E R19, desc[UR18][R4.64] ;  /* 0x0000001204134981 */ /* 0x000162000c1e1900 */
[----:B------:R-:W-:Y:S02]  /*b1e0*/  UMOV UR19, 0x9b8 ;  /* 0x000009b800137882 */ /* 0x000fe40000000000 */
[----:B------:R-:W-:Y:S02]  /*b1f0*/  USEL UR19, UR19, 0x978, UP1 ;  /* 0x0000097813137887 */ /* 0x000fe40008800000 */
[----:B------:R-:W-:Y:S01]  /*b200*/  UISETP.NE.U32.AND UP0, UPT, UR10, URZ, UPT ;  /* 0x0000003f0a00728c */ /* 0x000fe2000bf05070 */
[----:B------:R-:W-:Y:S01]  /*b210*/  IMAD.U32 R11, RZ, RZ, UR21 ;  /* 0x00000015ff0b7e24 */ /* 0x000fe2000f8e00ff */
[----:B------:R-:W-:-:S02]  /*b220*/  UMOV UR4, URZ ;  /* 0x0000003f00047c82 */ /* 0x000fc40008000000 */
[----:B------:R-:W-:Y:S01]  /*b230*/  UISETP.NE.AND.EX UP0, UPT, UR11, URZ, UPT, UP0 ;  /* 0x0000003f0b00728c */ /* 0x000fe2000bf05300 */
[----:B------:R-:W-:Y:S01]  /*b240*/  IMAD R11, R11, 0xc0, R81 ;  /* 0x000000c00b0b7824 */ /* 0x000fe200078e0251 */
[----:B------:R-:W-:Y:S02]  /*b250*/  USEL UR9, UR15, URZ, UP1 ;  /* 0x0000003f0f097287 */ /* 0x000fe40008800000 */
[----:B------:R-:W-:Y:S02]  /*b260*/  USEL UR8, UR14, URZ, !UP0 ;  /* 0x0000003f0e087287 */ /* 0x000fe4000c000000 */
[----:B------:R-:W-:Y:S01]  /*b270*/  USEL UR18, UR13, URZ, !UP0 ;  /* 0x0000003f0d127287 */ /* 0x000fe2000c000000 */
[----:B0-----:R-:W-:Y:S01]  /*b280*/  @P1 IMAD.HI.U32 R4, R11, R6, RZ ;  /* 0x000000060b041227 */ /* 0x001fe200078e00ff */
[----:B------:R-:W-:Y:S01]  /*b290*/  ULDC.64 UR10, c[0x0][UR19+0x218] ;  /* 0x00008600130a7abb */ /* 0x000fe20008000a00 */
[----:B------:R-:W-:Y:S01]  /*b2a0*/  ULDC.64 UR12, c[0x0][UR19+0x220] ;  /* 0x00008800130c7abb */ /* 0x000fe20008000a00 */
[----:B------:R-:W-:Y:S01]  /*b2b0*/  ULDC.64 UR14, c[0x0][UR19+0x228] ;  /* 0x00008a00130e7abb */ /* 0x000fe20008000a00 */
[----:B------:R-:W-:-:S02]  /*b2c0*/  UIMAD.WIDE.U32 UR16, UR10, UR20, URZ ;  /* 0x000000140a1072a5 */ /* 0x000fc4000f8e003f */
[----:B------:R-:W-:Y:S02]  /*b2d0*/  UIMAD UR13, UR13, UR8, URZ ;  /* 0x000000080d0d72a4 */ /* 0x000fe4000f8e023f */
[----:B------:R-:W-:Y:S01]  /*b2e0*/  UIMAD UR20, UR11, UR20, URZ ;  /* 0x000000140b1472a4 */ /* 0x000fe2000f8e023f */
[----:B------:R-:W-:Y:S01]  /*b2f0*/  IMAD.MOV.U32 R7, RZ, RZ, R11 ;  /* 0x000000ffff077224 */ /* 0x000fe200078e000b */
[----:B------:R-:W-:Y:S02]  /*b300*/  UIMAD.WIDE.U32 UR10, UR12, UR8, URZ ;  /* 0x000000080c0a72a5 */ /* 0x000fe4000f8e003f */
[----:B------:R-:W-:Y:S01]  /*b310*/  UIMAD.WIDE.U32 UR22, UR14, UR9, URZ ;  /* 0x000000090e1672a5 */ /* 0x000fe2000f8e003f */
[----:B-1----:R-:W-:Y:S01]  /*b320*/  @P1 SHF.R.U32.HI R7, RZ, R9, R4 ;  /* 0x00000009ff071219 */ /* 0x002fe20000011604 */
[----:B------:R-:W-:Y:S02]  /*b330*/  UIMAD UR9, UR15, UR9, URZ ;  /* 0x000000090f0972a4 */ /* 0x000fe4000f8e023f */
[----:B------:R-:W-:-:S02]  /*b340*/  UIMAD UR13, UR12, UR18, UR13 ;  /* 0x000000120c0d72a4 */ /* 0x000fc4000f8e020d */
[----:B------:R-:W-:Y:S01]  /*b350*/  UIADD3 UR20, UR17, UR20, URZ ;  /* 0x0000001411147290 */ /* 0x000fe2000fffe03f */
[--C-:B------:R-:W-:Y:S02]  /*b360*/  IMAD.MOV R9, RZ, RZ, -R7.reuse ;  /* 0x000000ffff097224 */ /* 0x100fe400078e0a07 */
[----:B------:R-:W-:Y:S02]  /*b370*/  IMAD.U32 R4, RZ, RZ, UR22 ;  /* 0x00000016ff047e24 */ /* 0x000fe4000f8e00ff */
[----:B------:R-:W-:Y:S01]  /*b380*/  IMAD.U32 R5, RZ, RZ, UR23 ;  /* 0x00000017ff057e24 */ /* 0x000fe2000f8e00ff */
[----:B------:R-:W-:Y:S01]  /*b390*/  SHF.R.S32.HI R5, RZ, 0x1f, R7 ;  /* 0x0000001fff057819 */ /* 0x000fe20000011407 */
[----:B------:R-:W-:-:S05]  /*b3a0*/  IMAD R9, R76, R9, R11 ;  /* 0x000000094c097224 */ /* 0x000fca00078e020b */
[----:B------:R-:W-:Y:S01]  /*b3b0*/  SHF.R.S32.HI R6, RZ, 0x1f, R9 ;  /* 0x0000001fff067819 */ /* 0x000fe20000011409 */
[----:B------:R-:W-:Y:S01]  /*b3c0*/  IMAD.U32 R12, RZ, RZ, UR21 ;  /* 0x00000015ff0c7e24 */ /* 0x000fe2000f8e00ff */
[----:B--2---:R-:W-:-:S13]  /*b3d0*/  @P0 R2UR UR4, R77 ;  /* 0x000000004d0402ca */ /* 0x004fda00000e0000 */
[----:B------:R-:W-:Y:S02]  /*b3e0*/  UIADD3 UR16, UP0, UP2, UR10, UR16, UR4 ;  /* 0x000000100a107290 */ /* 0x000fe4000fa1e004 */
[----:B------:R-:W-:Y:S02]  /*b3f0*/  UIADD3 UR10, UR23, UR9, URZ ;  /* 0x00000009170a7290 */ /* 0x000fe4000fffe03f */
[----:B------:R-:W-:Y:S02]  /*b400*/  UIADD3 UR9, UR11, UR13, URZ ;  /* 0x0000000d0b097290 */ /* 0x000fe4000fffe03f */
[----:B------:R-:W-:Y:S01]  /*b410*/  USHF.R.S32.HI UR14, URZ, 0x1f, UR4 ;  /* 0x0000001f3f0e7899 */ /* 0x000fe20008011404 */
[----:B------:R-:W-:Y:S01]  /*b420*/  IADD3 R4, P2, P3, R7, UR16, R4 ;  /* 0x0000001007047c10 */ /* 0x000fe2000fb5e004 */
[----:B------:R-:W-:Y:S01]  /*b430*/  IMAD.U32 R8, RZ, RZ, UR10 ;  /* 0x0000000aff087e24 */ /* 0x000fe2000f8e00ff */
[----:B------:R-:W-:Y:S01]  /*b440*/  ULDC.64 UR12, c[0x0][0xba8] ;  /* 0x0002ea00000c7ab9 */ /* 0x000fe20000000a00 */
[----:B------:R-:W-:Y:S01]  /*b450*/  UIADD3.X UR9, UR9, UR20, UR14, UP0, UP2 ;  /* 0x0000001409097290 */ /* 0x000fe200087e440e */
[----:B------:R-:W-:Y:S01]  /*b460*/  ULDC.64 UR10, c[0x0][UR19+0x210] ;  /* 0x00008400130a7abb */ /* 0x000fe20008000a00 */
[----:B------:R-:W-:Y:S01]  /*b470*/  @!UP1 ULDC UR12, c[0x0][0xb50] ;  /* 0x0002d400000c9ab9 */ /* 0x000fe20000000800 */
[----:B------:R-:W-:Y:S01]  /*b480*/  IMAD R7, R9, UR11, RZ ;  /* 0x0000000b09077c24 */ /* 0x000fe2000f8e02ff */
[----:B------:R-:W-:-:S02]  /*b490*/  @!UP1 ULDC UR13, c[0x0][0xb54] ;  /* 0x0002d500000d9ab9 */ /* 0x000fc40000000800 */
[----:B------:R-:W-:Y:S01]  /*b4a0*/  IADD3.X R5, R5, UR9, R8, P2, P3 ;  /* 0x0000000905057c10 */ /* 0x000fe200097e6408 */
[----:B------:R-:W-:Y:S02]  /*b4b0*/  IMAD R7, R6, UR10, R7 ;  /* 0x0000000a06077c24 */ /* 0x000fe4000f8e0207 */
[----:B------:R-:W-:-:S04]  /*b4c0*/  IMAD.WIDE.U32 R4, R9, UR10, R4 ;  /* 0x0000000a09047c25 */ /* 0x000fc8000f8e0004 */
[----:B------:R-:W-:Y:S01]  /*b4d0*/  IMAD.IADD R5, R5, 0x1, R7 ;  /* 0x0000000105057824 */ /* 0x000fe200078e0207 */
[----:B------:R-:W-:-:S04]  /*b4e0*/  LEA R9, P2, R4, UR12, 0x2 ;  /* 0x0000000c04097c11 */ /* 0x000fc8000f8410ff */
[----:B------:R-:W-:Y:S01]  /*b4f0*/  LEA.HI.X R10, R4, UR13, R5, 0x2, P2 ;  /* 0x0000000d040a7c11 */ /* 0x000fe200090f1405 */
[----:B------:R-:W-:Y:S08]  /*b500*/  @P4 BRA `(.L_x_198) ;  /* 0x0000000000144947 */ /* 0x000ff00003800000 */
[----:B------:R-:W-:Y:S05]  /*b510*/  @!P0 BRA `(.L_x_198) ;  /* 0x0000000000108947 */ /* 0x000fea0003800000 */
[----:B------:R-:W-:Y:S02]  /*b520*/  ULDC.64 UR10, c[0x0][0x208] ;  /* 0x00008200000a7ab9 */ /* 0x000fe40000000a00 */
[----:B------:R-:W2:Y:S04]  /*b530*/  LDG.E R4, desc[UR10][R74.64] ;  /* 0x0000000a4a047981 */ /* 0x000ea8000c1e1900 */
[----:B-----5:R-:W2:Y:S02]  /*b540*/  LDG.E R19, desc[UR10][R74.64+0x4] ;  /* 0x0000040a4a137981 */ /* 0x020ea4000c1e1900 */
[----:B--2---:R-:W-:-:S07]  /*b550*/  IMAD.IADD R19, R19, 0x1, -R4 ;  /* 0x0000000113137824 */ /* 0x004fce00078e0a04 */
.L_x_198:
[----:B------:R-:W2:Y:S01]  /*b560*/  LDL R13, [R1+0x40] ;  /* 0x00004000010d7983 */ /* 0x000ea20000100800 */
[----:B------:R-:W0:Y:S03]  /*b570*/  S2R R4, SR_TID.X ;  /* 0x0000000000047919 */ /* 0x000e260000002100 */
[----:B------:R-:W-:Y:S04]  /*b580*/  SHFL.IDX PT, R5, R10, RZ, 0x1c1f ;  /* 0x001c1fff0a057589 */ /* 0x000fe800000e0000 */
[----:B------:R-:W-:Y:S04]  /*b590*/  SHFL.IDX PT, R6, R9, 0x1, 0x1c1f ;  /* 0x003c1f0009067f89 */ /* 0x000fe800000e0000 */
[----:B------:R-:W-:Y:S01]  /*b5a0*/  SHFL.IDX PT, R7, R10, 0x1, 0x1c1f ;  /* 0x003c1f000a077f89 */ /* 0x000fe200000e0000 */
[----:B0-----:R-:W-:-:S05]  /*b5b0*/  VIADD R14, R4, 0xffffff80 ;  /* 0xffffff80040e7836 */ /* 0x001fca0000000000 */
[----:B------:R-:W-:-:S04]  /*b5c0*/  SHF.R.S32.HI R8, RZ, 0x1f, R14 ;  /* 0x0000001fff087819 */ /* 0x000fc8000001140e */
[----:B------:R-:W-:-:S04]  /*b5d0*/  LEA.HI R8, R8, R14, RZ, 0x7 ;  /* 0x0000000e08087211 */ /* 0x000fc800078f38ff */
[----:B------:R-:W-:Y:S01]  /*b5e0*/  LOP3.LUT R8, R8, 0xffffff80, RZ, 0xc0, !PT ;  /* 0xffffff8008087812 */ /* 0x000fe200078ec0ff */
[----:B------:R-:W0:Y:S04]  /*b5f0*/  SHFL.IDX PT, R4, R9, RZ, 0x1c1f ;  /* 0x001c1fff09047589 */ /* 0x000e2800000e0000 */
[----:B------:R-:W-:Y:S02]  /*b600*/  IMAD.IADD R8, R14, 0x1, -R8 ;  /* 0x000000010e087824 */ /* 0x000fe400078e0a08 */
[----:B-----5:R-:W-:-:S03]  /*b610*/  IMAD R19, R19, R76, RZ ;  /* 0x0000004c13137224 */ /* 0x020fc600078e02ff */
[----:B------:R-:W-:Y:S01]  /*b620*/  LOP3.LUT P0, RZ, R8, 0x3, RZ, 0xc0, !PT ;  /* 0x0000000308ff7812 */ /* 0x000fe2000780c0ff */
[----:B------:R-:W-:Y:S01]  /*b630*/  ULDC.64 UR10, c[0x0][0x208] ;  /* 0x00008200000a7ab9 */ /* 0x000fe20000000a00 */
[----:B--2---:R-:W-:-:S04]  /*b640*/  IMAD R12, R12, 0xc0, R13 ;  /* 0x000000c00c0c7824 */ /* 0x004fc800078e020d */
[C---:B------:R-:W-:Y:S01]  /*b650*/  VIADD R8, R12.reuse, 0x8 ;  /* 0x000000080c087836 */ /* 0x040fe20000000000 */
[----:B------:R-:W-:-:S04]  /*b660*/  ISETP.GE.OR P2, PT, R12, R19, P0 ;  /* 0x000000130c00720c */ /* 0x000fc80000746670 */
[----:B------:R-:W-:-:S09]  /*b670*/  ISETP.GE.OR P0, PT, R8, R19, P0 ;  /* 0x000000130800720c */ /* 0x000fd20000706670 */
[----:B0-----:R0:W-:Y:S04]  /*b680*/  @!P2 ST.E desc[UR10][R4.64], R0 ;  /* 0x000000000400a985 */ /* 0x0011e8000c10190a */
[----:B------:R0:W-:Y:S01]  /*b690*/  @!P0 ST.E desc[UR10][R6.64], R3 ;  /* 0x0000000306008985 */ /* 0x0001e2000c10190a */
[----:B------:R-:W-:-:S13]  /*b6a0*/  PLOP3.LUT P0, PT, PT, PT, UP1, 0x80, 0x0 ;  /* 0x000000000000781c */ /* 0x000fda0003f0f018 */
[----:B0-----:R-:W-:Y:S05]  /*b6b0*/  @P0 BRA `(.L_x_199) ;  /* 0x00000008003c0947 */ /* 0x001fea0003800000 */
[----:B------:R-:W0:Y:S01]  /*b6c0*/  S2R R13, SR_TID.X ;  /* 0x00000000000d7919 */ /* 0x000e220000002100 */
[----:B------:R-:W1:Y:S01]  /*b6d0*/  @P1 LDC R21, c[0x0][0xbec] ;  /* 0x0002fb00ff151b82 */ /* 0x000e620000000800 */
[----:B------:R-:W-:Y:S01]  /*b6e0*/  ULDC.64 UR10, c[0x0][0x208] ;  /* 0x00008200000a7ab9 */ /* 0x000fe20000000a00 */
[----:B------:R-:W-:Y:S01]  /*b6f0*/  R2UR UR16, R80 ;  /* 0x00000000501072ca */ /* 0x000fe200000e0000 */
[----:B------:R-:W-:Y:S01]  /*b700*/  ULDC.64 UR12, c[0x0][0xaa0] ;  /* 0x0002a800000c7ab9 */ /* 0x000fe20000000a00 */
[----:B------:R-:W-:Y:S01]  /*b710*/  R2UR UR17, R156 ;  /* 0x000000009c1172ca */ /* 0x000fe200000e0000 */
[----:B0-----:R-:W-:-:S05]  /*b720*/  VIADD R75, R13, 0xffffff80 ;  /* 0xffffff800d4b7836 */ /* 0x001fca0000000000 */
[----:B------:R-:W-:-:S04]  /*b730*/  SHF.R.S32.HI R74, RZ, 0x1f, R75 ;  /* 0x0000001fff4a7819 */ /* 0x000fc8000001144b */
[----:B------:R-:W-:-:S04]  /*b740*/  LEA.HI R74, R74, R75, RZ, 0x2 ;  /* 0x0000004b4a4a7211 */ /* 0x000fc800078f10ff */
[----:B------:R-:W-:-:S05]  /*b750*/  SHF.R.S32.HI R74, RZ, 0x2, R74 ;  /* 0x00000002ff4a7819 */ /* 0x000fca000001144a */
[----:B------:R-:W-:-:S04]  /*b760*/  IMAD R3, R74, 0x20, R18 ;  /* 0x000000204a037824 */ /* 0x000fc800078e0212 */
[----:B------:R-:W-:-:S03]  /*b770*/  IMAD.WIDE R16, R3, 0x2, R16 ;  /* 0x0000000203107825 */ /* 0x000fc600078e0210 */
[C---:B------:R-:W-:Y:S02]  /*b780*/  IADD3 R9, P0, R16.reuse, 0x1800, RZ ;  /* 0x0000180010097810 */ /* 0x040fe40007f1e0ff */
[C---:B------:R-:W-:Y:S02]  /*b790*/  IADD3 R13, P2, R16.reuse, 0x3000, RZ ;  /* 0x00003000100d7810 */ /* 0x040fe40007f5e0ff */
[C---:B------:R-:W-:Y:S02]  /*b7a0*/  IADD3 R25, P3, R16.reuse, 0x4800, RZ ;  /* 0x0000480010197810 */ /* 0x040fe40007f7e0ff */
[C---:B------:R-:W-:Y:S02]  /*b7b0*/  IADD3 R29, P4, R16.reuse, 0x6000, RZ ;  /* 0x00006000101d7810 */ /* 0x040fe40007f9e0ff */
[----:B------:R-:W-:Y:S02]  /*b7c0*/  LOP3.LUT R5, R16, 0x180, RZ, 0xc0, !PT ;  /* 0x0000018010057812 */ /* 0x000fe400078ec0ff */
[----:B------:R-:W-:-:S02]  /*b7d0*/  LOP3.LUT R8, R9, 0x180, RZ, 0xc0, !PT ;  /* 0x0000018009087812 */ /* 0x000fc400078ec0ff */
[----:B------:R-:W-:Y:S02]  /*b7e0*/  LOP3.LUT R12, R13, 0x180, RZ, 0xc0, !PT ;  /* 0x000001800d0c7812 */ /* 0x000fe400078ec0ff */
[----:B------:R-:W-:Y:S02]  /*b7f0*/  LOP3.LUT R24, R25, 0x180, RZ, 0xc0, !PT ;  /* 0x0000018019187812 */ /* 0x000fe400078ec0ff */
[----:B------:R-:W-:Y:S02]  /*b800*/  LOP3.LUT R28, R29, 0x180, RZ, 0xc0, !PT ;  /* 0x000001801d1c7812 */ /* 0x000fe400078ec0ff */
[----:B------:R-:W-:Y:S02]  /*b810*/  SHF.R.U64 R5, R5, 0x3, RZ ;  /* 0x0000000305057819 */ /* 0x000fe400000012ff */
[----:B------:R-:W-:Y:S02]  /*b820*/  IADD3 R3, P5, R16, 0x7800, RZ ;  /* 0x0000780010037810 */ /* 0x000fe40007fbe0ff */
[----:B------:R-:W-:-:S02]  /*b830*/  SHF.R.U64 R8, R8, 0x3, RZ ;  /* 0x0000000308087819 */ /* 0x000fc400000012ff */
[----:B------:R-:W-:Y:S01]  /*b840*/  SHF.R.U64 R12, R12, 0x3, RZ ;  /* 0x000000030c0c7819 */ /* 0x000fe200000012ff */
[----:B------:R-:W-:Y:S01]  /*b850*/  IMAD.X R33, RZ, RZ, R17, P5 ;  /* 0x000000ffff217224 */ /* 0x000fe200028e0611 */
[----:B------:R-:W-:Y:S02]  /*b860*/  SHF.R.U64 R24, R24, 0x3, RZ ;  /* 0x0000000318187819 */ /* 0x000fe400000012ff */
[----:B------:R-:W-:Y:S02]  /*b870*/  SHF.R.U64 R28, R28, 0x3, RZ ;  /* 0x000000031c1c7819 */ /* 0x000fe400000012ff */
[----:B------:R-:W-:Y:S02]  /*b880*/  LOP3.LUT R16, R5, R16, RZ, 0x3c, !PT ;  /* 0x0000001005107212 */ /* 0x000fe400078e3cff */
[----:B------:R-:W-:Y:S02]  /*b890*/  SHF.R.S32.HI R20, RZ, 0x1f, R75 ;  /* 0x0000001fff147819 */ /* 0x000fe4000001144b */
[----:B------:R-:W-:Y:S01]  /*b8a0*/  LOP3.LUT R0, R3, 0x180, RZ, 0xc0, !PT ;  /* 0x0000018003007812 */ /* 0x000fe200078ec0ff */
[----:B------:R0:W5:Y:S01]  /*b8b0*/  LD.E.128 R4, desc[UR10][R16.64] ;  /* 0x0000000a10047980 */ /* 0x000162000c101d00 */
[----:B------:R-:W-:Y:S01]  /*b8c0*/  LOP3.LUT R8, R8, R9, RZ, 0x3c, !PT ;  /* 0x0000000908087212 */ /* 0x000fe200078e3cff */
[--C-:B------:R-:W-:Y:S01]  /*b8d0*/  IMAD.X R9, RZ, RZ, R17.reuse, P0 ;  /* 0x000000ffff097224 */ /* 0x100fe200000e0611 */
[----:B------:R-:W-:Y:S01]  /*b8e0*/  LOP3.LUT R12, R12, R13, RZ, 0x3c, !PT ;  /* 0x0000000d0c0c7212 */ /* 0x000fe200078e3cff */
[--C-:B------:R-:W-:Y:S01]  /*b8f0*/  IMAD.X R13, RZ, RZ, R17.reuse, P2 ;  /* 0x000000ffff0d7224 */ /* 0x100fe200010e0611 */
[----:B------:R-:W-:Y:S01]  /*b900*/  LOP3.LUT R24, R24, R25, RZ, 0x3c, !PT ;  /* 0x0000001918187212 */ /* 0x000fe200078e3cff */
[--C-:B------:R-:W-:Y:S01]  /*b910*/  IMAD.X R25, RZ, RZ, R17.reuse, P3 ;  /* 0x000000ffff197224 */ /* 0x100fe200018e0611 */
[----:B------:R-:W-:Y:S01]  /*b920*/  LOP3.LUT R28, R28, R29, RZ, 0x3c, !PT ;  /* 0x0000001d1c1c7212 */ /* 0x000fe200078e3cff */
[----:B------:R-:W-:Y:S01]  /*b930*/  IMAD.X R29, RZ, RZ, R17, P4 ;  /* 0x000000ffff1d7224 */ /* 0x000fe200020e0611 */
[----:B------:R-:W-:Y:S01]  /*b940*/  LEA.HI R20, R20, R75, RZ, 0x2 ;  /* 0x0000004b14147211 */ /* 0x000fe200078f10ff */
[----:B0-----:R-:W0:Y:S01]  /*b950*/  @P1 LDC R17, c[0x0][0xbf0] ;  /* 0x0002fc00ff111b82 */ /* 0x001e220000000800 */
[----:B------:R-:W-:Y:S01]  /*b960*/  SHF.R.U64 R0, R0, 0x3, RZ ;  /* 0x0000000300007819 */ /* 0x000fe200000012ff */
[----:B------:R-:W-:Y:S01]  /*b970*/  UIMAD UR9, UR14, UR12, URZ ;  /* 0x0000000c0e0972a4 */ /* 0x000fe2000f8e023f */
[----:B------:R-:W-:Y:S01]  /*b980*/  LOP3.LUT R20, R20, 0xfffffffc, RZ, 0xc0, !PT ;  /* 0xfffffffc14147812 */ /* 0x000fe200078ec0ff */
[----:B------:R-:W5:Y:S01]  /*b990*/  LD.E.128 R8, desc[UR10][R8.64] ;  /* 0x0000000a08087980 */ /* 0x000f62000c101d00 */
[----:B------:R-:W-:Y:S01]  /*b9a0*/  LOP3.LUT R32, R0, R3, RZ, 0x3c, !PT ;  /* 0x0000000300207212 */ /* 0x000fe200078e3cff */
[----:B------:R-:W-:-:S02]  /*b9b0*/  ULDC.64 UR14, c[0x0][0xaf0] ;  /* 0x0002bc00000e7ab9 */ /* 0x000fc40000000a00 */
[----:B------:R-:W-:Y:S01]  /*b9c0*/  IMAD.IADD R20, R75, 0x1, -R20 ;  /* 0x000000014b147824 */ /* 0x000fe200078e0a14 */
[----:B------:R-:W5:Y:S01]  /*b9d0*/  LD.E.128 R12, desc[UR10][R12.64] ;  /* 0x0000000a0c0c7980 */ /* 0x000f62000c101d00 */
[----:B------:R-:W-:Y:S01]  /*b9e0*/  IMAD.U32 R3, RZ, RZ, UR16 ;  /* 0x00000010ff037e24 */ /* 0x000fe2000f8e00ff */
[----:B------:R-:W-:Y:S01]  /*b9f0*/  UIMAD UR9, UR4, UR13, UR9 ;  /* 0x0000000d040972a4 */ /* 0x000fe2000f8e0209 */
[----:B------:R-:W-:Y:S01]  /*ba00*/  IMAD R0, R20, 0x60, R74 ;  /* 0x0000006014007824 */ /* 0x000fe200078e024a */
[----:B------:R-:W5:Y:S04]  /*ba10*/  LD.E.128 R24, desc[UR10][R24.64] ;  /* 0x0000000a18187980 */ /* 0x000f68000c101d00 */
[----:B------:R-:W5:Y:S04]  /*ba20*/  LD.E.128 R28, desc[UR10][R28.64] ;  /* 0x0000000a1c1c7980 */ /* 0x000f68000c101d00 */
[----:B------:R-:W5:Y:S01]  /*ba30*/  LD.E.128 R32, desc[UR10][R32.64] ;  /* 0x0000000a20207980 */ /* 0x000f62000c101d00 */
[----:B------:R-:W-:Y:S01]  /*ba40*/  UIMAD.WIDE.U32 UR10, UR4, UR12, URZ ;  /* 0x0000000c040a72a5 */ /* 0x000fe2000f8e003f */
[----:B------:R-:W-:-:S02]  /*ba50*/  IMAD R20, R3, 0xc0, R0 ;  /* 0x000000c003147824 */ /* 0x000fc400078e0200 */
[----:B------:R-:W-:Y:S01]  /*ba60*/  ULDC.64 UR12, c[0x0][0xae8] ;  /* 0x0002ba00000c7ab9 */ /* 0x000fe20000000a00 */
[----:B------:R-:W-:Y:S01]  /*ba70*/  UIADD3 UR11, UR11, UR9, URZ ;  /* 0x000000090b0b7290 */ /* 0x000fe2000fffe03f */
[----:B-1----:R-:W-:Y:S01]  /*ba80*/  @P1 IMAD.HI.U32 R0, R20, R21, RZ ;  /* 0x0000001514001227 */ /* 0x002fe200078e00ff */
[----:B------:R-:W-:Y:S01]  /*ba90*/  USHF.R.S32.HI UR4, URZ, 0x1f, UR8 ;  /* 0x0000001f3f047899 */ /* 0x000fe20008011408 */
[----:B------:R-:W-:Y:S01]  /*baa0*/  @!PT LDS RZ, [RZ] ;  /* 0x00000000fffff984 */ /* 0x000fe20000000800 */
[----:B------:R-:W-:Y:S01]  /*bab0*/  @!PT LDS RZ, [RZ] ;  /* 0x00000000fffff984 */ /* 0x000fe20000000800 */
[----:B------:R-:W-:Y:S01]  /*bac0*/  @!PT LDS RZ, [RZ] ;  /* 0x00000000fffff984 */ /* 0x000fe20000000800 */
[----:B------:R-:W-:Y:S01]  /*bad0*/  @!PT LDS RZ, [RZ] ;  /* 0x00000000fffff984 */ /* 0x000fe20000000800 */
[----:B------:R1:W-:Y:S06]  /*bae0*/  MEMBAR.ALL.CTA ;  /* 0x0000000000007992 */ /* 0x0003ec0000008000 */
[----:B-1----:R-:W1:Y:S01]  /*baf0*/  FENCE.VIEW.ASYNC.S ;  /* 0x00000000000073c6 */ /* 0x002e620000000000 */
[----:B------:R-:W-:Y:S01]  /*bb00*/  UIMAD.WIDE.U32 UR10, UR17, UR12, UR10 ;  /* 0x0000000c110a72a5 */ /* 0x000fe2000f8e000a */
[----:B------:R-:W-:Y:S01]  /*bb10*/  IMAD.MOV.U32 R3, RZ, RZ, R20 ;  /* 0x000000ffff037224 */ /* 0x000fe200078e0014 */
[----:B------:R-:W-:Y:S01]  /*bb20*/  UIMAD UR4, UR4, UR14, URZ ;  /* 0x0000000e040472a4 */ /* 0x000fe2000f8e023f */
[----:B0-----:R-:W-:Y:S01]  /*bb30*/  @P1 SHF.R.U32.HI R3, RZ, R17, R0 ;  /* 0x00000011ff031219 */ /* 0x001fe20000011600 */
[----:B------:R-:W-:-:S02]  /*bb40*/  UIMAD UR11, UR17, UR13, UR11 ;  /* 0x0000000d110b72a4 */ /* 0x000fc4000f8e020b */
[----:B------:R-:W-:Y:S01]  /*bb50*/  UIMAD UR4, UR8, UR15, UR4 ;  /* 0x0000000f080472a4 */ /* 0x000fe2000f8e0204 */
[--C-:B------:R-:W-:Y:S01]  /*bb60*/  SHF.R.S32.HI R0, RZ, 0x1f, R3.reuse ;  /* 0x0000001fff007819 */ /* 0x100fe20000011403 */
[----:B------:R-:W-:Y:S01]  /*bb70*/  UIMAD.WIDE.U32 UR8, UR8, UR14, UR10 ;  /* 0x0000000e080872a5 */ /* 0x000fe2000f8e000a */
[----:B------:R-:W-:Y:S02]  /*bb80*/  IMAD.MOV R21, RZ, RZ, -R3 ;  /* 0x000000ffff157224 */ /* 0x000fe400078e0a03 */
[----:B------:R-:W-:Y:S01]  /*bb90*/  ULDC.64 UR10, c[0x0][0xae0] ;  /* 0x0002b800000a7ab9 */ /* 0x000fe20000000a00 */
[----:B------:R-:W-:Y:S01]  /*bba0*/  UIADD3 UR4, UR9, UR4, URZ ;  /* 0x0000000409047290 */ /* 0x000fe2000fffe03f */
[----:B------:R-:W-:Y:S02]  /*bbb0*/  IMAD R0, R0, UR10, RZ ;  /* 0x0000000a00007c24 */ /* 0x000fe4000f8e02ff */
[----:B------:R-:W-:Y:S02]  /*bbc0*/  IMAD R21, R76, R21, R20 ;  /* 0x000000154c157224 */ /* 0x000fe400078e0214 */
[----:B------:R-:W-:-:S02]  /*bbd0*/  IMAD R23, R3, UR11, R0 ;  /* 0x0000000b03177c24 */ /* 0x000fc4000f8e0200 */
[----:B------:R-:W-:Y:S01]  /*bbe0*/  IMAD.U32 R17, RZ, RZ, UR9 ;  /* 0x00000009ff117e24 */ /* 0x000fe2000f8e00ff */
[----:B------:R-:W-:Y:S01]  /*bbf0*/  SHF.R.S32.HI R0, RZ, 0x1f, R21 ;  /* 0x0000001fff007819 */ /* 0x000fe20000011415 */
[----:B------:R-:W-:Y:S01]  /*bc00*/  IMAD.U32 R16, RZ, RZ, UR8 ;  /* 0x00000008ff107e24 */ /* 0x000fe2000f8e00ff */
[----:B------:R-:W-:Y:S01]  /*bc10*/  ULDC.64 UR8, c[0x0][0xad8] ;  /* 0x0002b60000087ab9 */ /* 0x000fe20000000a00 */
[----:B------:R-:W-:Y:S02]  /*bc20*/  IMAD.U32 R17, RZ, RZ, UR4 ;  /* 0x00000004ff117e24 */ /* 0x000fe4000f8e00ff */
[----:B------:R-:W-:Y:S02]  /*bc30*/  IMAD R0, R0, UR8, RZ ;  /* 0x0000000800007c24 */ /* 0x000fe4000f8e02ff */
[----:B------:R-:W-:-:S04]  /*bc40*/  IMAD.WIDE.U32 R16, R3, UR10, R16 ;  /* 0x0000000a03107c25 */ /* 0x000fc8000f8e0010 */
[----:B------:R-:W-:Y:S02]  /*bc50*/  IMAD.U32 R20, RZ, RZ, UR16 ;  /* 0x00000010ff147e24 */ /* 0x000fe4000f8e00ff */
[----:B------:R-:W-:Y:S02]  /*bc60*/  IMAD.IADD R17, R17, 0x1, R23 ;  /* 0x0000000111117824 */ /* 0x000fe400078e0217 */
[C---:B------:R-:W-:Y:S02]  /*bc70*/  IMAD R3, R21.reuse, UR9, R0 ;  /* 0x0000000915037c24 */ /* 0x040fe4000f8e0200 */
[----:B------:R-:W-:Y:S01]  /*bc80*/  IMAD R0, R20, 0xc0, R74 ;  /* 0x000000c014007824 */ /* 0x000fe200078e024a */
[----:B------:R-:W-:Y:S01]  /*bc90*/  UIADD3 UR4, UR37, 0x31c20, URZ ;  /* 0x00031c2025047890 */ /* 0x000fe2000fffe03f */
[----:B------:R-:W-:Y:S01]  /*bca0*/  IMAD.WIDE.U32 R16, R21, UR8, R16 ;  /* 0x0000000815107c25 */ /* 0x000fe2000f8e0010 */
[----:B------:R-:W-:Y:S02]  /*bcb0*/  ULDC.64 UR8, c[0x0][0xa80] ;  /* 0x0002a00000087ab9 */ /* 0x000fe40000000a00 */
[----:B------:R-:W-:Y:S01]  /*bcc0*/  ISETP.GE.AND P0, PT, R0, R19, PT ;  /* 0x000000130000720c */ /* 0x000fe20003f06270 */
[----:B------:R-:W-:Y:S01]  /*bcd0*/  IMAD.IADD R3, R17, 0x1, R3 ;  /* 0x0000000111037824 */ /* 0x000fe200078e0203 */
[----:B------:R-:W-:Y:S01]  /*bce0*/  UPRMT UR4, URZ, 0x654, UR4 ;  /* 0x000006543f047896 */ /* 0x000fe20008000004 */
[----:B------:R-:W-:-:S04]  /*bcf0*/  LEA R23, P1, R16, UR8, 0x1 ;  /* 0x0000000810177c11 */ /* 0x000fc8000f8208ff */
[----:B------:R-:W-:Y:S01]  /*bd00*/  LEA.HI.X R3, R16, UR9, R3, 0x1, P1 ;  /* 0x0000000910037c11 */ /* 0x000fe200088f0c03 */
[----:B-1----:R0:W1:Y:S01]  /*bd10*/  SHFL.IDX PT, R20, R23, RZ, 0x1c1f ;  /* 0x001c1fff17147589 */ /* 0x00206200000e0000 */
[----:B------:R-:W-:Y:S02]  /*bd20*/  BSSY B1, `(.L_x_200) ;  /* 0x0000013000017945 */ /* 0x000fe40003800000 */
[----:B------:R-:W-:Y:S01]  /*bd30*/  SYNCS.ARRIVE.TRANS64.RED.A1T0 RZ, [UR4], RZ ;  /* 0x000000ffffff79a7 */ /* 0x000fe20008100404 */
[----:B------:R0:W2:Y:S01]  /*bd40*/  SHFL.IDX PT, R21, R3, RZ, 0x1c1f ;  /* 0x001c1fff03157589 */ /* 0x0000a200000e0000 */
[----:B------:R-:W-:Y:S02]  /*bd50*/  SHF.R.S32.HI R40, RZ, 0x1f, R144 ;  /* 0x0000001fff287819 */ /* 0x000fe40000011490 */
[----:B------:R-:W-:Y:S01]  /*bd60*/  SHF.R.S32.HI R41, RZ, 0x1f, R22 ;  /* 0x0000001fff297819 */ /* 0x000fe20000011416 */
[----:B------:R-:W-:Y:S06]  /*bd70*/  @P0 BRA `(.L_x_201) ;  /* 0x0000000000340947 */ /* 0x000fec0003800000 */
[----:B------:R-:W-:Y:S01]  /*bd80*/  ULDC UR4, c[0x0][0xac8] ;  /* 0x0002b20000047ab9 */ /* 0x000fe20000000800 */
[----:B------:R-:W-:Y:S01]  /*bd90*/  ULDC.64 UR8, c[0x0][0x208] ;  /* 0x0000820000087ab9 */ /* 0x000fe20000000a00 */
[----:B------:R-:W-:Y:S02]  /*bda0*/  ISETP.GE.AND P1, PT, R22, UR4, PT ;  /* 0x0000000416007c0c */ /* 0x000fe4000bf26270 */
[----:B------:R-:W-:Y:S02]  /*bdb0*/  ISETP.GE.AND P2, PT, R144, UR4, PT ;  /* 0x0000000490007c0c */ /* 0x000fe4000bf46270 */
[----:B------:R-:W-:-:S09]  /*bdc0*/  ISETP.GE.AND P0, PT, R18, UR4, PT ;  /* 0x0000000412007c0c */ /* 0x000fd2000bf06270 */
[-C--:B-1----:R-:W-:Y:S02]  /*bdd0*/  @!P1 LEA R36, P3, R22, R20.reuse, 0x1 ;  /* 0x0000001416249211 */ /* 0x082fe400078608ff */
[----:B------:R-:W-:Y:S02]  /*bde0*/  @!P2 LEA R38, P4, R144, R20, 0x1 ;  /* 0x000000149026a211 */ /* 0x000fe400078808ff */
[----:B--2---:R-:W-:Y:S01]  /*bdf0*/  @!P0 IMAD.WIDE R16, R18, 0x2, R20 ;  /* 0x0000000212108825 */ /* 0x004fe200078e0214 */
[-C--:B------:R-:W-:Y:S02]  /*be00*/  @!P1 LEA.HI.X R37, R22, R21.reuse, R41, 0x1, P3 ;  /* 0x0000001516259211 */ /* 0x080fe400018f0c29 */
[----:B------:R-:W-:Y:S02]  /*be10*/  @!P2 LEA.HI.X R39, R144, R21, R40, 0x1, P4 ;  /* 0x000000159027a211 */ /* 0x000fe400020f0c28 */
[----:B-----5:R3:W-:Y:S04]  /*be20*/  @!P0 ST.E.128 desc[UR8][R16.64], R4 ;  /* 0x0000000410008985 */ /* 0x0207e8000c101d08 */
[----:B------:R3:W-:Y:S04]  /*be30*/  @!P1 ST.E.128 desc[UR8][R36.64], R12 ;  /* 0x0000000c24009985 */ /* 0x0007e8000c101d08 */
[----:B------:R3:W-:Y:S02]  /*be40*/  @!P2 ST.E.128 desc[UR8][R38.64], R28 ;  /* 0x0000001c2600a985 */ /* 0x0007e4000c101d08 */
.L_x_201:
[----:B------:R-:W-:Y:S05]  /*be50*/  BSYNC B1 ;  /* 0x0000000000017941 */ /* 0x000fea0003800000 */
.L_x_200:
[----:B------:R-:W-:Y:S01]  /*be60*/  VIADD R0, R0, 0x60 ;  /* 0x0000006000007836 */ /* 0x000fe20000000000 */
[----:B---3-5:R3:W4:Y:S04]  /*be70*/  SHFL.IDX PT, R7, R3, 0x1, 0x1c1f ;  /* 0x003c1f0003077f89 */ /* 0x02872800000e0000 */
[----:B------:R-:W-:Y:S01]  /*be80*/  ISETP.GE.AND P0, PT, R0, R19, PT ;  /* 0x000000130000720c */ /* 0x000fe20003f06270 */
[----:B------:R3:W0:-:S12]  /*be90*/  SHFL.IDX PT, R6, R23, 0x1, 0x1c1f ;  /* 0x003c1f0017067f89 */ /* 0x00061800000e0000 */
[----:B---3--:R-:W-:Y:S05]  /*bea0*/  @P0 BRA `(.L_x_202) ;  /* 0x0000001800180947 */ /* 0x008fea0003800000 */
[----:B------:R-:W-:Y:S01]  /*beb0*/  ULDC UR4, c[0x0][0xac8] ;  /* 0x0002b20000047ab9 */ /* 0x000fe20000000800 */
[----:B------:R-:W-:Y:S01]  /*bec0*/  ULDC.64 UR8, c[0x0][0x208] ;  /* 0x0000820000087ab9 */ /* 0x000fe20000000a00 */
[----:B------:R-:W-:Y:S02]  /*bed0*/  ISETP.GE.AND P2, PT, R22, UR4, PT ;  /* 0x0000000416007c0c */ /* 0x000fe4000bf46270 */
[----:B------:R-:W-:-:S11]  /*bee0*/  ISETP.GE.AND P1, PT, R18, UR4, PT ;  /* 0x0000000412007c0c */ /* 0x000fd6000bf26270 */
[----:B0-----:R-:W-:Y:S02]  /*bef0*/  @!P2 LEA R12, P0, R22, R6, 0x1 ;  /* 0x00000006160ca211 */ /* 0x001fe400078008ff */
[----:B----4-:R-:W-:Y:S02]  /*bf00*/  @!P1 IMAD.WIDE R4, R18, 0x2, R6 ;  /* 0x0000000212049825 */ /* 0x010fe400078e0206 */
[----:B------:R-:W-:Y:S02]  /*bf10*/  @!P2 LEA.HI.X R13, R22, R7, R41, 0x1, P0 ;  /* 0x00000007160da211 */ /* 0x000fe400000f0c29 */
[----:B------:R-:W-:Y:S01]  /*bf20*/  ISETP.GE.AND P0, PT, R144, UR4, PT ;  /* 0x0000000490007c0c */ /* 0x000fe2000bf06270 */
[----:B------:R0:W-:Y:S04]  /*bf30*/  @!P1 ST.E.128 desc[UR8][R4.64], R8 ;  /* 0x0000000804009985 */ /* 0x0001e8000c101d08 */
[----:B------:R0:W-:Y:S08]  /*bf40*/  @!P2 ST.E.128 desc[UR8][R12.64], R24 ;  /* 0x000000180c00a985 */ /* 0x0001f0000c101d08 */
[----:B------:R-:W-:Y:S05]  /*bf50*/  @P0 BRA `(.L_x_202) ;  /* 0x0000001400ec0947 */ /* 0x000fea0003800000 */
[----:B0-----:R-:W-:Y:S01]  /*bf60*/  LEA R4, P0, R144, R6, 0x1 ;  /* 0x0000000690047211 */ /* 0x001fe200078008ff */
[----:B------:R-:W-:-:S03]  /*bf70*/  ULDC.64 UR8, c[0x0][0x208] ;  /* 0x0000820000087ab9 */ /* 0x000fc60000000a00 */
[----:B------:R-:W-:-:S05]  /*bf80*/  LEA.HI.X R5, R144, R7, R40, 0x1, P0 ;  /* 0x0000000790057211 */ /* 0x000fca00000f0c28 */
[----:B------:R0:W-:Y:S01]  /*bf90*/  ST.E.128 desc[UR8][R4.64], R32 ;  /* 0x0000002004007985 */ /* 0x0001e2000c101d08 */
[----:B------:R-:W-:Y:S05]  /*bfa0*/  BRA `(.L_x_202) ;  /* 0x0000001400d87947 */ /* 0x000fea0003800000 */
.L_x_199:
[----:B------:R-:W-:Y:S01]  /*bfb0*/  ULDC.64 UR12, c[0x0][0xb08] ;  /* 0x0002c200000c7ab9 */ /* 0x000fe20000000a00 */
[----:B------:R-:W-:Y:S01]  /*bfc0*/  R2UR UR16, R156 ;  /* 0x000000009c1072ca */ /* 0x000fe200000e0000 */
[----:B------:R-:W-:Y:S01]  /*bfd0*/  UIMAD UR9, UR14, UR12, URZ ;  /* 0x0000000c0e0972a4 */ /* 0x000fe2000f8e023f */
[----:B------:R-:W0:Y:S01]  /*bfe0*/  @P1 LDC R0, c[0x0][0xbec] ;  /* 0x0002fb00ff001b82 */ /* 0x000e220000000800 */
[----:B------:R-:W-:Y:S01]  /*bff0*/  UIMAD.WIDE.U32 UR10, UR4, UR12, URZ ;  /* 0x0000000c040a72a5 */ /* 0x000fe2000f8e003f */
[----:B------:R-:W-:Y:S01]  /*c000*/  R2UR UR15, R23 ;  /* 0x00000000170f72ca */ /* 0x000fe200000e0000 */
[----:B------:R-:W-:Y:S01]  /*c010*/  UIMAD UR9, UR4, UR13, UR9 ;  /* 0x0000000d040972a4 */ /* 0x000fe2000f8e0209 */
[----:B------:R-:W-:Y:S01]  /*c020*/  IMAD.MOV.U32 R3, RZ, RZ, R11 ;  /* 0x000000ffff037224 */ /* 0x000fe200078e000b */
[----:B------:R-:W-:Y:S01]  /*c030*/  USHF.R.S32.HI UR4, URZ, 0x1f, UR8 ;  /* 0x0000001f3f047899 */ /* 0x000fe20008011408 */
[----:B------:R-:W-:Y:S01]  /*c040*/  ISETP.GE.AND P0, PT, R12, R19, PT ;  /* 0x000000130c00720c */ /* 0x000fe20003f06270 */
[----:B------:R-:W-:Y:S01]  /*c050*/  UIADD3 UR11, UR11, UR9, URZ ;  /* 0x000000090b0b7290 */ /* 0x000fe2000fffe03f */
[----:B------:R-:W1:Y:S01]  /*c060*/  @P1 LDC R5, c[0x0][0xbf0] ;  /* 0x0002fc00ff051b82 */ /* 0x000e620000000800 */
[----:B------:R-:W-:Y:S01]  /*c070*/  ULDC.64 UR12, c[0x0][0xb38] ;  /* 0x0002ce00000c7ab9 */ /* 0x000fe20000000a00 */
[----:B------:R-:W-:Y:S01]  /*c080*/  BSSY B1, `(.L_x_203) ;  /* 0x0000063000017945 */ /* 0x000fe20003800000 */
[----:B------:R-:W-:Y:S01]  /*c090*/  UIMAD.WIDE.U32 UR10, UR16, UR12, UR10 ;  /* 0x0000000c100a72a5 */ /* 0x000fe2000f8e000a */
[----:B------:R-:W-:-:S02]  /*c0a0*/  SHF.R.S32.HI R26, RZ, 0x1f, R145 ;  /* 0x0000001fff1a7819 */ /* 0x000fc40000011491 */
[----:B------:R-:W-:Y:S01]  /*c0b0*/  SHF.R.S32.HI R27, RZ, 0x1f, R146 ;  /* 0x0000001fff1b7819 */ /* 0x000fe20000011492 */
[----:B------:R-:W-:Y:S01]  /*c0c0*/  UIMAD UR11, UR16, UR13, UR11 ;  /* 0x0000000d100b72a4 */ /* 0x000fe2000f8e020b */
[----:B------:R-:W-:Y:S02]  /*c0d0*/  SHF.R.S32.HI R74, RZ, 0x1f, R147 ;  /* 0x0000001fff4a7819 */ /* 0x000fe40000011493 */
[----:B------:R-:W-:Y:S01]  /*c0e0*/  ULDC.64 UR12, c[0x0][0xb40] ;  /* 0x0002d000000c7ab9 */ /* 0x000fe20000000a00 */
[----:B------:R-:W-:Y:S01]  /*c0f0*/  SHF.R.S32.HI R75, RZ, 0x1f, R148 ;  /* 0x0000001fff4b7819 */ /* 0x000fe20000011494 */
[----:B------:R-:W-:Y:S01]  /*c100*/  UIMAD UR4, UR4, UR12, URZ ;  /* 0x0000000c040472a4 */ /* 0x000fe2000f8e023f */
[----:B------:R-:W-:Y:S02]  /*c110*/  SHF.R.S32.HI R77, RZ, 0x1f, R149 ;  /* 0x0000001fff4d7819 */ /* 0x000fe40000011495 */
[----:B------:R-:W-:Y:S01]  /*c120*/  SHF.R.S32.HI R78, RZ, 0x1f, R150 ;  /* 0x0000001fff4e7819 */ /* 0x000fe20000011496 */
[----:B------:R-:W-:Y:S01]  /*c130*/  UIMAD UR4, UR8, UR13, UR4 ;  /* 0x0000000d080472a4 */ /* 0x000fe2000f8e0204 */
[----:B0-----:R-:W-:Y:S01]  /*c140*/  @P1 IMAD.HI.U32 R0, R11, R0, RZ ;  /* 0x000000000b001227 */ /* 0x001fe200078e00ff */
[----:B------:R-:W-:Y:S01]  /*c150*/  UIMAD.WIDE.U32 UR8, UR8, UR12, UR10 ;  /* 0x0000000c080872a5 */ /* 0x000fe2000f8e000a */
[----:B------:R-:W-:-:S02]  /*c160*/  SHF.R.S32.HI R79, RZ, 0x1f, R151 ;  /* 0x0000001fff4f7819 */ /* 0x000fc40000011497 */
[----:B------:R-:W-:Y:S01]  /*c170*/  ULDC.64 UR10, c[0x0][0xb48] ;  /* 0x0002d200000a7ab9 */ /* 0x000fe20000000a00 */
[----:B------:R-:W-:Y:S01]  /*c180*/  UIADD3 UR9, UR9, UR4, URZ ;  /* 0x0000000409097290 */ /* 0x000fe2000fffe03f */
[----:B------:R-:W-:Y:S02]  /*c190*/  SHF.R.S32.HI R80, RZ, 0x1f, R152 ;  /* 0x0000001fff507819 */ /* 0x000fe40000011498 */
[----:B-1----:R-:W-:Y:S01]  /*c1a0*/  @P1 SHF.R.U32.HI R3, RZ, R5, R0 ;  /* 0x00000005ff031219 */ /* 0x002fe20000011600 */
[----:B------:R-:W-:Y:S01]  /*c1b0*/  UIMAD.WIDE.U32 UR8, UR15, UR10, UR8 ;  /* 0x0000000a0f0872a5 */ /* 0x000fe2000f8e0008 */
[----:B------:R-:W-:Y:S02]  /*c1c0*/  SHF.R.S32.HI R81, RZ, 0x1f, R153 ;  /* 0x0000001fff517819 */ /* 0x000fe40000011499 */
[--C-:B------:R-:W-:Y:S01]  /*c1d0*/  SHF.R.S32.HI R0, RZ, 0x1f, R3.reuse ;  /* 0x0000001fff007819 */ /* 0x100fe20000011403 */
[----:B------:R-:W-:Y:S01]  /*c1e0*/  IMAD.MOV R7, RZ, RZ, -R3 ;  /* 0x000000ffff077224 */ /* 0x000fe200078e0a03 */
[----:B------:R-:W-:-:S02]  /*c1f0*/  UIMAD UR4, UR15, UR11, UR9 ;  /* 0x0000000b0f0472a4 */ /* 0x000fc4000f8e0209 */
[----:B------:R-:W-:Y:S01]  /*c200*/  IMAD.U32 R5, RZ, RZ, UR9 ;  /* 0x00000009ff057e24 */ /* 0x000fe2000f8e00ff */
[----:B------:R-:W-:Y:S01]  /*c210*/  SHF.R.S32.HI R82, RZ, 0x1f, R154 ;  /* 0x0000001fff527819 */ /* 0x000fe2000001149a */
[----:B------:R-:W-:Y:S01]  /*c220*/  ULDC.64 UR10, c[0x0][0xb30] ;  /* 0x0002cc00000a7ab9 */ /* 0x000fe20000000a00 */
[----:B------:R-:W-:Y:S01]  /*c230*/  IMAD R7, R76, R7, R11 ;  /* 0x000000074c077224 */ /* 0x000fe200078e020b */
[----:B------:R-:W-:Y:S01]  /*c240*/  SHF.R.S32.HI R83, RZ, 0x1f, R155 ;  /* 0x0000001fff537819 */ /* 0x000fe2000001149b */
[----:B------:R-:W-:Y:S02]  /*c250*/  IMAD R0, R0, UR10, RZ ;  /* 0x0000000a00007c24 */ /* 0x000fe4000f8e02ff */
[----:B------:R-:W-:Y:S01]  /*c260*/  IMAD.U32 R4, RZ, RZ, UR8 ;  /* 0x00000008ff047e24 */ /* 0x000fe2000f8e00ff */
[----:B------:R-:W-:Y:S01]  /*c270*/  ULDC.64 UR8, c[0x0][0xb28] ;  /* 0x0002ca0000087ab9 */ /* 0x000fe20000000a00 */
[----:B------:R-:W-:Y:S01]  /*c280*/  IMAD.U32 R5, RZ, RZ, UR4 ;  /* 0x00000004ff057e24 */ /* 0x000fe2000f8e00ff */
[----:B------:R-:W-:Y:S01]  /*c290*/  UIADD3 UR4, UR37, 0x31c20, URZ ;  /* 0x00031c2025047890 */ /* 0x000fe2000fffe03f */
[C---:B------:R-:W-:Y:S01]  /*c2a0*/  IMAD R9, R3.reuse, UR11, R0 ;  /* 0x0000000b03097c24 */ /* 0x040fe2000f8e0200 */
[----:B------:R-:W-:Y:S01]  /*c2b0*/  SHF.R.S32.HI R0, RZ, 0x1f, R7 ;  /* 0x0000001fff007819 */ /* 0x000fe20000011407 */
[----:B------:R-:W-:Y:S01]  /*c2c0*/  IMAD.WIDE.U32 R4, R3, UR10, R4 ;  /* 0x0000000a03047c25 */ /* 0x000fe2000f8e0004 */
[----:B------:R-:W-:-:S03]  /*c2d0*/  UPRMT UR4, URZ, 0x654, UR4 ;  /* 0x000006543f047896 */ /* 0x000fc60008000004 */
[----:B------:R-:W-:Y:S02]  /*c2e0*/  IMAD R0, R0, UR8, RZ ;  /* 0x0000000800007c24 */ /* 0x000fe4000f8e02ff */
[----:B------:R-:W-:Y:S02]  /*c2f0*/  IMAD.IADD R5, R5, 0x1, R9 ;  /* 0x0000000105057824 */ /* 0x000fe400078e0209 */
[C---:B------:R-:W-:Y:S02]  /*c300*/  IMAD R3, R7.reuse, UR9, R0 ;  /* 0x0000000907037c24 */ /* 0x040fe4000f8e0200 */
[----:B------:R-:W-:Y:S01]  /*c310*/  IMAD.WIDE.U32 R4, R7, UR8, R4 ;  /* 0x0000000807047c25 */ /* 0x000fe2000f8e0004 */
[----:B------:R-:W-:Y:S01]  /*c320*/  ULDC.64 UR8, c[0x0][0xb00] ;  /* 0x0002c00000087ab9 */ /* 0x000fe20000000a00 */
[----:B------:R-:W-:Y:S02]  /*c330*/  SYNCS.ARRIVE.TRANS64.RED.A1T0 RZ, [UR4], RZ ;  /* 0x000000ffffff79a7 */ /* 0x000fe40008100404 */
[----:B------:R-:W-:Y:S01]  /*c340*/  IMAD.IADD R3, R5, 0x1, R3 ;  /* 0x0000000105037824 */ /* 0x000fe200078e0203 */
[----:B------:R-:W-:-:S04]  /*c350*/  LEA R0, P1, R4, UR8, 0x2 ;  /* 0x0000000804007c11 */ /* 0x000fc8000f8210ff */
[----:B------:R-:W-:Y:S02]  /*c360*/  LEA.HI.X R3, R4, UR9, R3, 0x2, P1 ;  /* 0x0000000904037c11 */ /* 0x000fe400088f1403 */
[----:B------:R0:W1:Y:S04]  /*c370*/  SHFL.IDX PT, R4, R0, RZ, 0x1c1f ;  /* 0x001c1fff00047589 */ /* 0x00006800000e0000 */
[----:B------:R0:W2:Y:S01]  /*c380*/  SHFL.IDX PT, R5, R3, RZ, 0x1c1f ;  /* 0x001c1fff03057589 */ /* 0x0000a200000e0000 */
[----:B------:R-:W-:Y:S05]  /*c390*/  @P0 BRA `(.L_x_204) ;  /* 0x0000000000c40947 */ /* 0x000fea0003800000 */
[----:B------:R-:W-:Y:S01]  /*c3a0*/  ULDC UR4, c[0x0][0xac8] ;  /* 0x0002b20000047ab9 */ /* 0x000fe20000000800 */
[----:B------:R-:W-:Y:S01]  /*c3b0*/  ULDC.64 UR8, c[0x0][0x208] ;  /* 0x0000820000087ab9 */ /* 0x000fe20000000a00 */
[----:B------:R-:W-:Y:S02]  /*c3c0*/  ISETP.GE.AND P1, PT, R155, UR4, PT ;  /* 0x000000049b007c0c */ /* 0x000fe4000bf26270 */
[----:B------:R-:W-:Y:S02]  /*c3d0*/  ISETP.GE.AND P0, PT, R154, UR4, PT ;  /* 0x000000049a007c0c */ /* 0x000fe4000bf06270 */
[----:B------:R-:W-:Y:S02]  /*c3e0*/  ISETP.GE.AND P5, PT, R157, UR4, PT ;  /* 0x000000049d007c0c */ /* 0x000fe4000bfa6270 */
[----:B------:R-:W-:Y:S02]  /*c3f0*/  ISETP.GE.AND P2, PT, R153, UR4, PT ;  /* 0x0000000499007c0c */ /* 0x000fe4000bf46270 */
[----:B------:R-:W-:-:S02]  /*c400*/  ISETP.GE.AND P3, PT, R152, UR4, PT ;  /* 0x0000000498007c0c */ /* 0x000fc4000bf66270 */
[----:B------:R-:W-:-:S03]  /*c410*/  ISETP.GE.AND P4, PT, R151, UR4, PT ;  /* 0x0000000497007c0c */ /* 0x000fc6000bf86270 */
[----:B-1----:R-:W-:-:S04]  /*c420*/  @!P1 LEA R10, P6, R155, R4, 0x2 ;  /* 0x000000049b0a9211 */ /* 0x002fc800078c10ff */
[----:B--2---:R-:W-:Y:S01]  /*c430*/  @!P1 LEA.HI.X R11, R155, R5, R83, 0x2, P6 ;  /* 0x000000059b0b9211 */ /* 0x004fe200030f1453 */
[----:B------:R-:W-:Y:S01]  /*c440*/  @!P5 IMAD.WIDE R6, R157, 0x4, R4 ;  /* 0x000000049d06d825 */ /* 0x000fe200078e0204 */
[----:B------:R-:W-:-:S04]  /*c450*/  @!P0 LEA R12, P6, R154, R4, 0x2 ;  /* 0x000000049a0c8211 */ /* 0x000fc800078c10ff */
[-C--:B------:R-:W-:Y:S01]  /*c460*/  @!P0 LEA.HI.X R13, R154, R5.reuse, R82, 0x2, P6 ;  /* 0x000000059a0d8211 */ /* 0x080fe200030f1452 */
[----:B------:R1:W-:Y:S01]  /*c470*/  @!P5 ST.E.64 desc[UR8][R6.64], R20 ;  /* 0x000000140600d985 */ /* 0x0003e2000c101b08 */
[CC--:B------:R-:W-:Y:S02]  /*c480*/  @!P3 LEA R16, P5, R152.reuse, R4.reuse, 0x2 ;  /* 0x000000049810b211 */ /* 0x0c0fe400078a10ff */
[-C--:B------:R-:W-:Y:S01]  /*c490*/  @!P4 LEA R24, P6, R151, R4.reuse, 0x2 ;  /* 0x000000049718c211 */ /* 0x080fe200078c10ff */
[----:B------:R2:W-:Y:S01]  /*c4a0*/  @!P1 ST.E.64 desc[UR8][R10.64], R28 ;  /* 0x0000001c0a009985 */ /* 0x0005e2000c101b08 */
[----:B------:R-:W-:Y:S02]  /*c4b0*/  @!P2 LEA R14, P1, R153, R4, 0x2 ;  /* 0x00000004990ea211 */ /* 0x000fe400078210ff */
[----:B------:R-:W-:Y:S01]  /*c4c0*/  @!P3 LEA.HI.X R17, R152, R5, R80, 0x2, P5 ;  /* 0x000000059811b211 */ /* 0x000fe200028f1450 */
[----:B------:R-:W-:Y:S01]  /*c4d0*/  @!P0 ST.E.64 desc[UR8][R12.64], R32 ;  /* 0x000000200c008985 */ /* 0x000fe2000c101b08 */
[----:B------:R-:W-:-:S02]  /*c4e0*/  ISETP.GE.AND P0, PT, R150, UR4, PT ;  /* 0x0000000496007c0c */ /* 0x000fc4000bf06270 */
[-C--:B------:R-:W-:Y:S02]  /*c4f0*/  @!P2 LEA.HI.X R15, R153, R5.reuse, R81, 0x2, P1 ;  /* 0x00000005990fa211 */ /* 0x080fe400008f1451 */
[----:B------:R-:W-:Y:S02]  /*c500*/  ISETP.GE.AND P1, PT, R149, UR4, PT ;  /* 0x0000000495007c0c */ /* 0x000fe4000bf26270 */
[----:B------:R-:W-:Y:S01]  /*c510*/  @!P4 LEA.HI.X R25, R151, R5, R79, 0x2, P6 ;  /* 0x000000059719c211 */ /* 0x000fe200030f144f */
[----:B------:R3:W-:Y:S01]  /*c520*/  @!P2 ST.E.64 desc[UR8][R14.64], R36 ;  /* 0x000000240e00a985 */ /* 0x0007e2000c101b08 */
[----:B------:R-:W-:-:S03]  /*c530*/  ISETP.GE.AND P2, PT, R146, UR4, PT ;  /* 0x0000000492007c0c */ /* 0x000fc6000bf46270 */
[----:B------:R4:W-:Y:S01]  /*c540*/  @!P3 ST.E.64 desc[UR8][R16.64], R40 ;  /* 0x000000281000b985 */ /* 0x0009e2000c101b08 */
[----:B------:R-:W-:Y:S02]  /*c550*/  ISETP.GE.AND P3, PT, R147, UR4, PT ;  /* 0x0000000493007c0c */ /* 0x000fe4000bf66270 */
[-C--:B-1----:R-:W-:Y:S01]  /*c560*/  @!P0 LEA R6, P5, R150, R4.reuse, 0x2 ;  /* 0x0000000496068211 */ /* 0x082fe200078a10ff */
[----:B------:R1:W-:Y:S01]  /*c570*/  @!P4 ST.E.64 desc[UR8][R24.64], R44 ;  /* 0x0000002c1800c985 */ /* 0x0003e2000c101b08 */
[----:B------:R-:W-:Y:S02]  /*c580*/  ISETP.GE.AND P4, PT, R148, UR4, PT ;  /* 0x0000000494007c0c */ /* 0x000fe4000bf86270 */
[-C--:B------:R-:W-:Y:S02]  /*c590*/  @!P0 LEA.HI.X R7, R150, R5.reuse, R78, 0x2, P5 ;  /* 0x0000000596078211 */ /* 0x080fe400028f144e */
[----:B------:R-:W-:Y:S02]  /*c5a0*/  ISETP.GE.AND P5, PT, R145, UR4, PT ;  /* 0x0000000491007c0c */ /* 0x000fe4000bfa6270 */
[C---:B--2---:R-:W-:Y:S01]  /*c5b0*/  @!P1 LEA R10, P6, R149.reuse, R4, 0x2 ;  /* 0x00000004950a9211 */ /* 0x044fe200078c10ff */
[----:B------:R1:W-:Y:S03]  /*c5c0*/  @!P0 ST.E.64 desc[UR8][R6.64], R48 ;  /* 0x0000003006008985 */ /* 0x0003e6000c101b08 */
[----:B------:R-:W-:-:S02]  /*c5d0*/  @!P1 LEA.HI.X R11, R149, R5, R77, 0x2, P6 ;  /* 0x00000005950b9211 */ /* 0x000fc400030f144d */
[-C--:B---3--:R-:W-:Y:S02]  /*c5e0*/  @!P3 LEA R14, P6, R147, R4.reuse, 0x2 ;  /* 0x00000004930eb211 */ /* 0x088fe400078c10ff */
[-C--:B------:R-:W-:Y:S01]  /*c5f0*/  @!P4 LEA R12, P0, R148, R4.reuse, 0x2 ;  /* 0x00000004940cc211 */ /* 0x080fe200078010ff */
[----:B------:R1:W-:Y:S01]  /*c600*/  @!P1 ST.E.64 desc[UR8][R10.64], R52 ;  /* 0x000000340a009985 */ /* 0x0003e2000c101b08 */
[-C--:B----4-:R-:W-:Y:S02]  /*c610*/  @!P2 LEA R16, P1, R146, R4.reuse, 0x2 ;  /* 0x000000049210a211 */ /* 0x090fe400078210ff */
[-C--:B------:R-:W-:Y:S02]  /*c620*/  @!P4 LEA.HI.X R13, R148, R5.reuse, R75, 0x2, P0 ;  /* 0x00000005940dc211 */ /* 0x080fe400000f144b */
[----:B------:R-:W-:Y:S02]  /*c630*/  @!P5 LEA R4, P0, R145, R4, 0x2 ;  /* 0x000000049104d211 */ /* 0x000fe400078010ff */
[-C--:B------:R-:W-:Y:S01]  /*c640*/  @!P3 LEA.HI.X R15, R147, R5.reuse, R74, 0x2, P6 ;  /* 0x00000005930fb211 */ /* 0x080fe200030f144a */
[----:B------:R1:W-:Y:S01]  /*c650*/  @!P4 ST.E.64 desc[UR8][R12.64], R56 ;  /* 0x000000380c00c985 */ /* 0x0003e2000c101b08 */
[----:B------:R-:W-:-:S02]  /*c660*/  @!P2 LEA.HI.X R17, R146, R5, R27, 0x2, P1 ;  /* 0x000000059211a211 */ /* 0x000fc400008f141b */
[----:B------:R-:W-:Y:S01]  /*c670*/  @!P5 LEA.HI.X R5, R145, R5, R26, 0x2, P0 ;  /* 0x000000059105d211 */ /* 0x000fe200000f141a */
[----:B------:R1:W-:Y:S04]  /*c680*/  @!P3 ST.E.64 desc[UR8][R14.64], R60 ;  /* 0x0000003c0e00b985 */ /* 0x0003e8000c101b08 */
[----:B------:R1:W-:Y:S04]  /*c690*/  @!P2 ST.E.64 desc[UR8][R16.64], R64 ;  /* 0x000000401000a985 */ /* 0x0003e8000c101b08 */
[----:B------:R1:W-:Y:S02]  /*c6a0*/  @!P5 ST.E.64 desc[UR8][R4.64], R68 ;  /* 0x000000440400d985 */ /* 0x0003e4000c101b08 */
.L_x_204:
[----:B------:R-:W-:Y:S05]  /*c6b0*/  BSYNC B1 ;  /* 0x0000000000017941 */ /* 0x000fea0003800000 */
.L_x_203:
[----:B------:R-:W-:Y:S01]  /*c6c0*/  ISETP.GE.AND P0, PT, R8, R19, PT ;  /* 0x000000130800720c */ /* 0x000fe20003f06270 */
[----:B-1----:R1:W3:Y:S04]  /*c6d0*/  SHFL.IDX PT, R7, R3, 0x1, 0x1c1f ;  /* 0x003c1f0003077f89 */ /* 0x0022e800000e0000 */
[----:B------:R1:W4:Y:S08]  /*c6e0*/  SHFL.IDX PT, R6, R0, 0x1, 0x1c1f ;  /* 0x003c1f0000067f89 */ /* 0x00033000000e0000 */
[----:B-1----:R-:W-:Y:S05]  /*c6f0*/  @P0 BRA `(.L_x_202) ;  /* 0x0000001000040947 */ /* 0x002fea0003800000 */
[----:B------:R-:W-:Y:S01]  /*c700*/  ULDC UR4, c[0x0][0xac8] ;  /* 0x0002b20000047ab9 */ /* 0x000fe20000000800 */
[----:B------:R-:W-:Y:S01]  /*c710*/  ULDC.64 UR8, c[0x0][0x208] ;  /* 0x0000820000087ab9 */ /* 0x000fe20000000a00 */
[----:B------:R-:W-:Y:S02]  /*c720*/  ISETP.GE.AND P5, PT, R155, UR4, PT ;  /* 0x000000049b007c0c */ /* 0x000fe4000bfa6270 */
[----:B------:R-:W-:Y:S02]  /*c730*/  ISETP.GE.AND P1, PT, R157, UR4, PT ;  /* 0x000000049d007c0c */ /* 0x000fe4000bf26270 */
[----:B------:R-:W-:Y:S02]  /*c740*/  ISETP.GE.AND P3, PT, R154, UR4, PT ;  /* 0x000000049a007c0c */ /* 0x000fe4000bf66270 */
[----:B------:R-:W-:Y:S02]  /*c750*/  ISETP.GE.AND P2, PT, R153, UR4, PT ;  /* 0x0000000499007c0c */ /* 0x000fe4000bf46270 */
[----:B------:R-:W-:-:S05]  /*c760*/  ISETP.GE.AND P4, PT, R152, UR4, PT ;  /* 0x0000000498007c0c */ /* 0x000fca000bf86270 */
[-C--:B----4-:R-:W-:Y:S02]  /*c770*/  @!P5 LEA R8, P0, R155, R6.reuse, 0x2 ;  /* 0x000000069b08d211 */ /* 0x090fe400078010ff */
[----:B--23--:R-:W-:Y:S02]  /*c780*/  @!P1 IMAD.WIDE R4, R157, 0x4, R6 ;  /* 0x000000049d049825 */ /* 0x00cfe400078e0206 */
[-C--:B------:R-:W-:Y:S02]  /*c790*/  @!P5 LEA.HI.X R9, R155, R7.reuse, R83, 0x2, P0 ;  /* 0x000000079b09d211 */ /* 0x080fe400000f1453 */
[CC--:B------:R-:W-:Y:S01]  /*c7a0*/  @!P3 LEA R10, P0, R154.reuse, R6.reuse, 0x2 ;  /* 0x000000069a0ab211 */ /* 0x0c0fe200078010ff */
[----:B------:R1:W-:Y:S01]  /*c7b0*/  @!P1 ST.E.64 desc[UR8][R4.64], R72 ;  /* 0x0000004804009985 */ /* 0x0003e2000c101b08 */
[----:B------:R-:W-:Y:S02]  /*c7c0*/  ISETP.GE.AND P1, PT, R151, UR4, PT ;  /* 0x0000000497007c0c */ /* 0x000fe4000bf26270 */
[----:B------:R-:W-:Y:S01]  /*c7d0*/  @!P3 LEA.HI.X R11, R154, R7, R82, 0x2, P0 ;  /* 0x000000079a0bb211 */ /* 0x000fe200000f1452 */
[----:B------:R2:W-:Y:S01]  /*c7e0*/  @!P5 ST.E.64 desc[UR8][R8.64], R30 ;  /* 0x0000001e0800d985 */ /* 0x0005e2000c101b08 */
[----:B------:R-:W-:-:S02]  /*c7f0*/  @!P2 LEA R12, P5, R153, R6, 0x2 ;  /* 0x00000006990ca211 */ /* 0x000fc400078a10ff */
[----:B------:R-:W-:Y:S01]  /*c800*/  ISETP.GE.AND P0, PT, R150, UR4, PT ;  /* 0x0000000496007c0c */ /* 0x000fe2000bf06270 */
[----:B------:R-:W-:Y:S01]  /*c810*/  @!P3 ST.E.64 desc[UR8][R10.64], R34 ;  /* 0x000000220a00b985 */ /* 0x000fe2000c101b08 */
[CC--:B------:R-:W-:Y:S02]  /*c820*/  @!P4 LEA R14, P6, R152.reuse, R6.reuse, 0x2 ;  /* 0x00000006980ec211 */ /* 0x0c0fe400078c10ff */
[-C--:B------:R-:W-:Y:S02]  /*c830*/  @!P2 LEA.HI.X R13, R153, R7.reuse, R81, 0x2, P5 ;  /* 0x00000007990da211 */ /* 0x080fe400028f1451 */
[----:B------:R-:W-:Y:S02]  /*c840*/  @!P4 LEA.HI.X R15, R152, R7, R80, 0x2, P6 ;  /* 0x00000007980fc211 */ /* 0x000fe400030f1450 */
[----:B-1----:R-:W-:Y:S01]  /*c850*/  @!P1 LEA R4, P5, R151, R6, 0x2 ;  /* 0x0000000697049211 */ /* 0x002fe200078a10ff */
[----:B------:R1:W-:Y:S01]  /*c860*/  @!P2 ST.E.64 desc[UR8][R12.64], R38 ;  /* 0x000000260c00a985 */ /* 0x0003e2000c101b08 */
[----:B------:R-:W-:-:S02]  /*c870*/  ISETP.GE.AND P2, PT, R147, UR4, PT ;  /* 0x0000000493007c0c */ /* 0x000fc4000bf46270 */
[----:B------:R-:W-:Y:S01]  /*c880*/  ISETP.GE.AND P3, PT, R148, UR4, PT ;  /* 0x0000000494007c0c */ /* 0x000fe2000bf66270 */
[----:B------:R3:W-:Y:S01]  /*c890*/  @!P4 ST.E.64 desc[UR8][R14.64], R42 ;  /* 0x0000002a0e00c985 */ /* 0x0007e2000c101b08 */
[----:B------:R-:W-:Y:S02]  /*c8a0*/  ISETP.GE.AND P4, PT, R149, UR4, PT ;  /* 0x0000000495007c0c */ /* 0x000fe4000bf86270 */
[CC--:B--2---:R-:W-:Y:S02]  /*c8b0*/  @!P0 LEA R8, P6, R150.reuse, R6.reuse, 0x2 ;  /* 0x0000000696088211 */ /* 0x0c4fe400078c10ff */
[-C--:B------:R-:W-:Y:S02]  /*c8c0*/  @!P1 LEA.HI.X R5, R151, R7.reuse, R79, 0x2, P5 ;  /* 0x0000000797059211 */ /* 0x080fe400028f144f */
[----:B------:R-:W-:Y:S02]  /*c8d0*/  @!P0 LEA.HI.X R9, R150, R7, R78, 0x2, P6 ;  /* 0x0000000796098211 */ /* 0x000fe400030f144e */
[----:B------:R-:W-:Y:S01]  /*c8e0*/  ISETP.GE.AND P5, PT, R146, UR4, PT ;  /* 0x0000000492007c0c */ /* 0x000fe2000bfa6270 */
[----:B------:R2:W-:Y:S02]  /*c8f0*/  @!P1 ST.E.64 desc[UR8][R4.64], R46 ;  /* 0x0000002e04009985 */ /* 0x0005e4000c101b08 */
[----:B-1----:R-:W-:-:S02]  /*c900*/  @!P3 LEA R12, P6, R148, R6, 0x2 ;  /* 0x00000006940cb211 */ /* 0x002fc400078c10ff */
[----:B------:R2:W-:Y:S01]  /*c910*/  @!P0 ST.E.64 desc[UR8][R8.64], R50 ;  /* 0x0000003208008985 */ /* 0x0005e2000c101b08 */
[-C--:B---3--:R-:W-:Y:S02]  /*c920*/  @!P2 LEA R14, P0, R147, R6.reuse, 0x2 ;  /* 0x00000006930ea211 */ /* 0x088fe400078010ff */
[-C--:B------:R-:W-:Y:S02]  /*c930*/  @!P4 LEA R10, P1, R149, R6.reuse, 0x2 ;  /* 0x00000006950ac211 */ /* 0x080fe400078210ff */
[-C--:B------:R-:W-:Y:S02]  /*c940*/  @!P2 LEA.HI.X R15, R147, R7.reuse, R74, 0x2, P0 ;  /* 0x00000007930fa211 */ /* 0x080fe400000f144a */
[----:B------:R-:W-:Y:S02]  /*c950*/  ISETP.GE.AND P0, PT, R145, UR4, PT ;  /* 0x0000000491007c0c */ /* 0x000fe4000bf06270 */
[----:B------:R-:W-:Y:S02]  /*c960*/  @!P4 LEA.HI.X R11, R149, R7, R77, 0x2, P1 ;  /* 0x00000007950bc211 */ /* 0x000fe400008f144d */
[----:B------:R-:W-:-:S02]  /*c970*/  @!P5 LEA R16, P1, R146, R6, 0x2 ;  /* 0x000000069210d211 */ /* 0x000fc400078210ff */
[-C--:B------:R-:W-:Y:S01]  /*c980*/  @!P3 LEA.HI.X R13, R148, R7.reuse, R75, 0x2, P6 ;  /* 0x00000007940db211 */ /* 0x080fe200030f144b */
[----:B------:R2:W-:Y:S01]  /*c990*/  @!P4 ST.E.64 desc[UR8][R10.64], R54 ;  /* 0x000000360a00c985 */ /* 0x0005e2000c101b08 */
[----:B------:R-:W-:-:S03]  /*c9a0*/  @!P5 LEA.HI.X R17, R146, R7, R27, 0x2, P1 ;  /* 0x000000079211d211 */ /* 0x000fc600008f141b */
[----:B------:R2:W-:Y:S04]  /*c9b0*/  @!P3 ST.E.64 desc[UR8][R12.64], R58 ;  /* 0x0000003a0c00b985 */ /* 0x0005e8000c101b08 */
[----:B------:R2:W-:Y:S04]  /*c9c0*/  @!P2 ST.E.64 desc[UR8][R14.64], R62 ;  /* 0x0000003e0e00a985 */ /* 0x0005e8000c101b08 */
[----:B------:R2:W-:Y:S01]  /*c9d0*/  @!P5 ST.E.64 desc[UR8][R16.64], R66 ;  /* 0x000000421000d985 */ /* 0x0005e2000c101b08 */
[----:B------:R-:W-:Y:S05]  /*c9e0*/  @P0 BRA `(.L_x_202) ;  /* 0x0000000c00480947 */ /* 0x000fea0003800000 */
[----:B--2---:R-:W-:Y:S01]  /*c9f0*/  LEA R4, P0, R145, R6, 0x2 ;  /* 0x0000000691047211 */ /* 0x004fe200078010ff */
[----:B------:R-:W-:-:S03]  /*ca00*/  ULDC.64 UR8, c[0x0][0x208] ;  /* 0x0000820000087ab9 */ /* 0x000fc60000000a00 */
[----:B------:R-:W-:-:S05]  /*ca10*/  LEA.HI.X R5, R145, R7, R26, 0x2, P0 ;  /* 0x0000000791057211 */ /* 0x000fca00000f141a */
[----:B------:R1:W-:Y:S01]  /*ca20*/  ST.E.64 desc[UR8][R4.64], R70 ;  /* 0x0000004604007985 */ /* 0x0003e2000c101b08 */
[----:B------:R-:W-:Y:S05]  /*ca30*/  BRA `(.L_x_202) ;  /* 0x0000000c00347947 */ /* 0x000fea0003800000 */
.L_x_197:
[----:B------:R-:W2:Y:S01]  /*ca40*/  LDL R9, [R1+0xc] ;  /* 0x00000c0001097983 */ /* 0x000ea20000100800 */
[----:B------:R-:W-:Y:S01]  /*ca50*/  ULDC.64 UR8, c[0x0][0xc00] ;  /* 0x0003000000087ab9 */ /* 0x000fe20000000a00 */
[----:B------:R-:W-:Y:S01]  /*ca60*/  ULDC.64 UR12, c[0x0][0x208] ;  /* 0x00008200000c7ab9 */ /* 0x000fe20000000a00 */
[----:B------:R-:W-:Y:S01]  /*ca70*/  UISETP.NE.U32.AND UP0, UPT, UR8, URZ, UPT ;  /* 0x0000003f0800728c */ /* 0x000fe2000bf05070 */
[----:B------:R-:W-:-:S03]  /*ca80*/  R2UR UR10, R19 ;  /* 0x00000000130a72ca */ /* 0x000fc600000e0000 */
[----:B------:R-:W-:-:S03]  /*ca90*/  UISETP.NE.AND.EX UP0, UPT, UR9, URZ, UPT, UP0 ;  /* 0x0000003f0900728c */ /* 0x000fc6000bf05300 */
[----:B------:R-:W-:-:S03]  /*caa0*/  ULDC.64 UR8, c[0x0][0xc00] ;  /* 0x0003000000087ab9 */ /* 0x000fc60000000a00 */
[----:B------:R-:W-:Y:S02]  /*cab0*/  PLOP3.LUT P1, PT, PT, PT, UP0, 0x80, 0x0 ;  /* 0x000000000000781c */ /* 0x000fe40003f2f008 */
[----:B--2---:R-:W-:-:S13]  /*cac0*/  R2UR UR4, R9 ;  /* 0x00000000090472ca */ /* 0x004fda00000e0000 */
[----:B------:R-:W-:-:S06]  /*cad0*/  UIMAD.WIDE UR8, UR4, 0x4, UR8 ;  /* 0x00000004040878a5 */ /* 0x000fcc000f8e0208 */
[----:B------:R-:W-:Y:S02]  /*cae0*/  IMAD.U32 R4, RZ, RZ, UR8 ;  /* 0x00000008ff047e24 */ /* 0x000fe4000f8e00ff */
[----:B------:R-:W-:Y:S01]  /*caf0*/  IMAD.U32 R5, RZ, RZ, UR9 ;  /* 0x00000009ff057e24 */ /* 0x000fe2000f8e00ff */
[----:B------:R-:W-:-:S04]  /*cb00*/  ULDC.64 UR8, c[0x0][0xc08] ;  /* 0x0003020000087ab9 */ /* 0x000fc80000000a00 */
[----:B------:R-:W2:Y:S01]  /*cb10*/  @P1 LDG.E R3, desc[UR12][R4.64] ;  /* 0x0000000c04031981 */ /* 0x000ea2000c1e1900 */
[----:B------:R-:W-:Y:S01]  /*cb20*/  UISETP.NE.U32.AND UP1, UPT, UR8, URZ, UPT ;  /* 0x0000003f0800728c */ /* 0x000fe2000bf25070 */
[----:B------:R-:W0:Y:S03]  /*cb30*/  S2R R8, SR_TID.X ;  /* 0x0000000000087919 */ /* 0x000e260000002100 */
[----:B------:R-:W-:-:S06]  /*cb40*/  UISETP.NE.AND.EX UP1, UPT, UR9, URZ, UPT, UP1 ;  /* 0x0000003f0900728c */ /* 0x000fcc000bf25310 */
[----:B------:R-:W-:-:S05]  /*cb50*/  PLOP3.LUT P2, PT, PT, PT, UP1, 0x80, 0x0 ;  /* 0x000000000000781c */ /* 0x000fca0003f4f018 */
[----:B------:R-:W-:Y:S02]  /*cb60*/  @UP1 ULDC.64 UR8, c[0x0][0xc08] ;  /* 0x0003020000081ab9 */ /* 0x000fe40000000a00 */
[----:B------:R-:W-:-:S03]  /*cb70*/  @UP1 UIMAD.WIDE UR8, UR4, 0x4, UR8 ;  /* 0x00000004040818a5 */ /* 0x000fc6000f8e0208 */
[----:B------:R-:W-:Y:S02]  /*cb80*/  ULDC UR4, c[0x0][0xa88] ;  /* 0x0002a20000047ab9 */ /* 0x000fe40000000800 */
[----:B------:R-:W-:Y:S01]  /*cb90*/  IMAD.U32 R0, RZ, RZ, UR4 ;  /* 0x00000004ff007e24 */ /* 0x000fe2000f8e00ff */
[----:B------:R-:W-:Y:S01]  /*cba0*/  UMOV UR4, URZ ;  /* 0x0000003f00047c82 */ /* 0x000fe20008000000 */
[----:B------:R-:W-:Y:S01]  /*cbb0*/  UISETP.NE.AND UP1, UPT, UR10, URZ, UPT ;  /* 0x0000003f0a00728c */ /* 0x000fe2000bf25270 */
[----:B------:R-:W-:Y:S02]  /*cbc0*/  IMAD.U32 R6, RZ, RZ, UR8 ;  /* 0x00000008ff067e24 */ /* 0x000fe4000f8e00ff */
[----:B------:R-:W-:-:S05]  /*cbd0*/  IMAD.U32 R7, RZ, RZ, UR9 ;  /* 0x00000009ff077e24 */ /* 0x000fca000f8e00ff */
[----:B------:R1:W5:Y:S01]  /*cbe0*/  @P2 LDG.E R0, desc[UR12][R6.64] ;  /* 0x0000000c06002981 */ /* 0x000362000c1e1900 */
[----:B0-----:R-:W-:Y:S02]  /*cbf0*/  VIADD R12, R8, 0xffffff80 ;  /* 0xffffff80080c7836 */ /* 0x001fe40000000000 */
[----:B------:R-:W-:Y:S02]  /*cc00*/  @!UP1 ULDC UR10, c[0x0][0xad4] ;  /* 0x0002b500000a9ab9 */ /* 0x000fe40000000800 */
[----:B------:R-:W-:Y:S01]  /*cc10*/  IMAD.U32 R19, RZ, RZ, UR10 ;  /* 0x0000000aff137e24 */ /* 0x000fe2000f8e00ff */
[----:B------:R-:W-:Y:S02]  /*cc20*/  ISETP.GT.AND P0, PT, R12, 0xbf, PT ;  /* 0x000000bf0c00780c */ /* 0x000fe40003f04270 */
[----:B--2---:R-:W-:-:S13]  /*cc30*/  @P1 R2UR UR4, R3 ;  /* 0x00000000030412ca */ /* 0x004fda00000e0000 */
[----:B------:R-:W-:Y:S01]  /*cc40*/  USHF.R.S32.HI UR21, URZ, 0x1f, UR4 ;  /* 0x0000001f3f157899 */ /* 0x000fe20008011404 */
[----:B-1----:R-:W-:Y:S11]  /*cc50*/  @P2 BRA `(.L_x_205) ;  /* 0x0000000000142947 */ /* 0x002ff60003800000 */
[----:B------:R-:W-:Y:S05]  /*cc60*/  @!P1 BRA `(.L_x_205) ;  /* 0x0000000000109947 */ /* 0x000fea0003800000 */
[----:B------:R-:W-:Y:S02]  /*cc70*/  ULDC.64 UR8, c[0x0][0x208] ;  /* 0x0000820000087ab9 */ /* 0x000fe40000000a00 */
[----:B------:R-:W2:Y:S04]  /*cc80*/  LDG.E R3, desc[UR8][R4.64] ;  /* 0x0000000804037981 */ /* 0x000ea8000c1e1900 */
[----:B-----5:R-:W2:Y:S02]  /*cc90*/  LDG.E R0, desc[UR8][R4.64+0x4] ;  /* 0x0000040804007981 */ /* 0x020ea4000c1e1900 */
[----:B--2---:R-:W-:-:S07]  /*cca0*/  IMAD.IADD R0, R0, 0x1, -R3 ;  /* 0x0000000100007824 */ /* 0x004fce00078e0a03 */
.L_x_205:
[----:B------:R-:W2:Y:S01]  /*ccb0*/  LDL.LU R3, [R1+0x14] ;  /* 0x0000140001037983 */ /* 0x000ea20000300800 */
[----:B------:R-:W-:Y:S01]  /*ccc0*/  R2UR UR9, R9 ;  /* 0x00000000090972ca */ /* 0x000fe200000e0000 */
[----:B------:R-:W-:-:S12]  /*ccd0*/  BSSY B1, `(.L_x_206) ;  /* 0x0000040000017945 */ /* 0x000fd80003800000 */
[----:B------:R-:W-:Y:S01]  /*cce0*/  USEL UR14, UR9, URZ, !UP0 ;  /* 0x0000003f090e7287 */ /* 0x000fe2000c000000 */
[----:B--2---:R-:W-:-:S13]  /*ccf0*/  R2UR UR8, R3 ;  /* 0x00000000030872ca */ /* 0x004fda00000e0000 */
[----:B------:R-:W-:Y:S01]  /*cd00*/  USEL UR15, UR8, URZ, !UP0 ;  /* 0x0000003f080f7287 */ /* 0x000fe2000c000000 */
[----:B------:R-:W-:Y:S11]  /*cd10*/  @P0 BRA `(.L_x_207) ;  /* 0x0000000000ec0947 */ /* 0x000ff60003800000 */
[----:B------:R-:W2:Y:S01]  /*cd20*/  LDL R3, [R1+0x4] ;  /* 0x0000040001037983 */ /* 0x000ea20000100800 */
[----:B------:R-:W0:Y:S02]  /*cd30*/  LDC R9, c[0x0][0xbe8] ;  /* 0x0002fa00ff097b82 */ /* 0x000e240000000800 */
[----:B0----5:R-:W-:Y:S01]  /*cd40*/  IMAD R4, R0, R9, RZ ;  /* 0x0000000900047224 */ /* 0x021fe200078e02ff */
[----:B--2---:R-:W-:-:S13]  /*cd50*/  R2UR UR8, R3 ;  /* 0x00000000030872ca */ /* 0x004fda00000e0000 */
[----:B------:R-:W-:-:S04]  /*cd60*/  IMAD.U32 R3, RZ, RZ, UR8 ;  /* 0x00000008ff037e24 */ /* 0x000fc8000f8e00ff */
[----:B------:R-:W-:-:S04]  /*cd70*/  IMAD R3, R3, 0xc0, R8 ;  /* 0x000000c003037824 */ /* 0x000fc800078e0208 */
[----:B------:R-:W-:-:S05]  /*cd80*/  VIADD R6, R3, 0xffffff80 ;  /* 0xffffff8003067836 */ /* 0x000fca0000000000 */
[----:B------:R-:W-:-:S13]  /*cd90*/  ISETP.GE.AND P0, PT, R6, R4, PT ;  /* 0x000000040600720c */ /* 0x000fda0003f06270 */
[----:B------:R-:W-:Y:S05]  /*cda0*/  @P0 BRA `(.L_x_207) ;  /* 0x0000000000c80947 */ /* 0x000fea0003800000 */
[----:B------:R-:W-:Y:S01]  /*cdb0*/  ISETP.NE.AND P0, PT, R9, 0x1, PT ;  /* 0x000000010900780c */ /* 0x000fe20003f05270 */
[----:B------:R-:W-:Y:S01]  /*cdc0*/  UMOV UR19, 0x9b8 ;  /* 0x000009b800137882 */ /* 0x000fe20000000000 */
[----:B------:R-:W-:Y:S01]  /*cdd0*/  R2UR UR9, R19 ;  /* 0x00000000130972ca */ /* 0x000fe200000e0000 */
[----:B------:R-:W-:Y:S01]  /*cde0*/  ULDC.64 UR24, c[0x0][0x208] ;  /* 0x0000820000187ab9 */ /* 0x000fe20000000a00 */
[----:B------:R-:W-:Y:S02]  /*cdf0*/  R2UR UR8, R23 ;  /* 0x00000000170872ca */ /* 0x000fe400000e0000 */
[----:B------:R-:W-:-:S07]  /*ce00*/  R2UR UR20, R156 ;  /* 0x000000009c1472ca */ /* 0x000fce00000e0000 */
[----:B------:R-:W0:Y:S02]  /*ce10*/  @P0 LDC R3, c[0x0][0xbec] ;  /* 0x0002fb00ff030b82 */ /* 0x000e240000000800 */
[----:B------:R-:W-:-:S04]  /*ce20*/  UISETP.GT.AND UP0, UPT, UR9, 0x1, UPT ;  /* 0x000000010900788c */ /* 0x000fc8000bf04270 */
[----:B------:R-:W-:Y:S02]  /*ce30*/  USEL UR19, UR19, 0x978, UP0 ;  /* 0x0000097813137887 */ /* 0x000fe40008000000 */
[----:B------:R-:W1:Y:S01]  /*ce40*/  @P0 LDC R5, c[0x0][0xbf0] ;  /* 0x0002fc00ff050b82 */ /* 0x000e620000000800 */
[----:B------:R-:W-:-:S09]  /*ce50*/  USEL UR18, UR8, URZ, UP0 ;  /* 0x0000003f08127287 */ /* 0x000fd20008000000 */
[----:B------:R-:W-:Y:S01]  /*ce60*/  ULDC.64 UR12, c[0x0][UR19+0x220] ;  /* 0x00008800130c7abb */ /* 0x000fe20008000a00 */
[----:B------:R-:W-:Y:S01]  /*ce70*/  ULDC.64 UR10, c[0x0][UR19+0x218] ;  /* 0x00008600130a7abb */ /* 0x000fe20008000a00 */
[----:B------:R-:W-:Y:S01]  /*ce80*/  ULDC.64 UR16, c[0x0][UR19+0x228] ;  /* 0x00008a0013107abb */ /* 0x000fe20008000a00 */
[----:B------:R-:W-:Y:S02]  /*ce90*/  UIMAD UR13, UR13, UR14, URZ ;  /* 0x0000000e0d0d72a4 */ /* 0x000fe4000f8e023f */
[----:B------:R-:W-:Y:S01]  /*cea0*/  UIMAD.WIDE.U32 UR8, UR10, UR20, URZ ;  /* 0x000000140a0872a5 */ /* 0x000fe2000f8e003f */
[----:B0-----:R-:W-:Y:S01]  /*ceb0*/  @P0 IMAD.HI.U32 R4, R6, R3, RZ ;  /* 0x0000000306040227 */ /* 0x001fe200078e00ff */
[----:B------:R-:W-:Y:S02]  /*cec0*/  UIMAD UR20, UR11, UR20, URZ ;  /* 0x000000140b1472a4 */ /* 0x000fe4000f8e023f */
[----:B------:R-:W-:Y:S01]  /*ced0*/  UIMAD.WIDE.U32 UR22, UR16, UR18, URZ ;  /* 0x00000012101672a5 */ /* 0x000fe2000f8e003f */
[----:B------:R-:W-:Y:S01]  /*cee0*/  IMAD.MOV.U32 R3, RZ, RZ, R6 ;  /* 0x000000ffff037224 */ /* 0x000fe200078e0006 */
[----:B------:R-:W-:-:S02]  /*cef0*/  UIMAD.WIDE.U32 UR10, UR12, UR14, URZ ;  /* 0x0000000e0c0a72a5 */ /* 0x000fc4000f8e003f */
[----:B------:R-:W-:Y:S01]  /*cf00*/  UIMAD UR16, UR17, UR18, URZ ;  /* 0x00000012111072a4 */ /* 0x000fe2000f8e023f */
[----:B-1----:R-:W-:Y:S01]  /*cf10*/  @P0 SHF.R.U32.HI R3, RZ, R5, R4 ;  /* 0x00000005ff030219 */ /* 0x002fe20000011604 */
[----:B------:R-:W-:Y:S01]  /*cf20*/  UIMAD UR13, UR12, UR15, UR13 ;  /* 0x0000000f0c0d72a4 */ /* 0x000fe2000f8e020d */
[----:B------:R-:W-:Y:S01]  /*cf30*/  IMAD.U32 R4, RZ, RZ, UR22 ;  /* 0x00000016ff047e24 */ /* 0x000fe2000f8e00ff */
[----:B------:R-:W-:Y:S01]  /*cf40*/  UIADD3 UR8, UP1, UP2, UR10, UR8, UR4 ;  /* 0x000000080a087290 */ /* 0x000fe2000fa3e004 */
[----:B------:R-:W-:Y:S01]  /*cf50*/  IMAD.U32 R5, RZ, RZ, UR23 ;  /* 0x00000017ff057e24 */ /* 0x000fe2000f8e00ff */
[----:B------:R-:W-:Y:S01]  /*cf60*/  UIADD3 UR16, UR23, UR16, URZ ;  /* 0x0000001017107290 */ /* 0x000fe2000fffe03f */
[--C-:B------:R-:W-:Y:S01]  /*cf70*/  IMAD.MOV R7, RZ, RZ, -R3.reuse ;  /* 0x000000ffff077224 */ /* 0x100fe200078e0a03 */
[----:B------:R-:W-:Y:S01]  /*cf80*/  UIADD3 UR20, UR9, UR20, URZ ;  /* 0x0000001409147290 */ /* 0x000fe2000fffe03f */
[----:B------:R-:W-:Y:S01]  /*cf90*/  SHF.R.S32.HI R5, RZ, 0x1f, R3 ;  /* 0x0000001fff057819 */ /* 0x000fe20000011403 */
[----:B------:R-:W-:Y:S01]  /*cfa0*/  UIADD3 UR10, UR11, UR13, URZ ;  /* 0x0000000d0b0a7290 */ /* 0x000fe2000fffe03f */
[----:B------:R-:W-:Y:S01]  /*cfb0*/  IMAD R7, R9, R7, R6 ;  /* 0x0000000709077224 */ /* 0x000fe200078e0206 */
[----:B------:R-:W-:Y:S01]  /*cfc0*/  IADD3 R4, P0, P1, R3, UR8, R4 ;  /* 0x0000000803047c10 */ /* 0x000fe2000f91e004 */
[----:B------:R-:W-:Y:S01]  /*cfd0*/  IMAD.U32 R8, RZ, RZ, UR16 ;  /* 0x00000010ff087e24 */ /* 0x000fe2000f8e00ff */
[----:B------:R-:W-:Y:S01]  /*cfe0*/  UIADD3.X UR10, UR10, UR20, UR21, UP1, UP2 ;  /* 0x000000140a0a7290 */ /* 0x000fe20008fe4415 */
[----:B------:R-:W-:Y:S01]  /*cff0*/  ULDC.64 UR8, c[0x0][UR19+0x210] ;  /* 0x0000840013087abb */ /* 0x000fe20008000a00 */
[----:B------:R-:W-:Y:S01]  /*d000*/  SHF.R.S32.HI R3, RZ, 0x1f, R7 ;  /* 0x0000001fff037819 */ /* 0x000fe20000011407 */
[----:B------:R-:W-:-:S03]  /*d010*/  IMAD R6, R7, UR9, RZ ;  /* 0x0000000907067c24 */ /* 0x000fc6000f8e02ff */
[----:B------:R-:W-:Y:S01]  /*d020*/  IADD3.X R5, R5, UR10, R8, P0, P1 ;  /* 0x0000000a05057c10 */ /* 0x000fe200087e2408 */
[----:B------:R-:W-:Y:S01]  /*d030*/  ULDC.64 UR10, c[0x0][0xba8] ;  /* 0x0002ea00000a7ab9 */ /* 0x000fe20000000a00 */
[----:B------:R-:W-:Y:S01]  /*d040*/  IMAD R3, R3, UR8, R6 ;  /* 0x0000000803037c24 */ /* 0x000fe2000f8e0206 */
[----:B------:R-:W-:Y:S01]  /*d050*/  @!UP0 ULDC UR10, c[0x0][0xb50] ;  /* 0x0002d400000a8ab9 */ /* 0x000fe20000000800 */
[----:B------:R-:W-:Y:S01]  /*d060*/  @!UP0 ULDC UR11, c[0x0][0xb54] ;  /* 0x0002d500000b8ab9 */ /* 0x000fe20000000800 */
[----:B------:R-:W-:-:S04]  /*d070*/  IMAD.WIDE.U32 R4, R7, UR8, R4 ;  /* 0x0000000807047c25 */ /* 0x000fc8000f8e0004 */
[----:B------:R-:W-:Y:S01]  /*d080*/  IMAD.IADD R3, R5, 0x1, R3 ;  /* 0x0000000105037824 */ /* 0x000fe200078e0203 */
[----:B------:R-:W-:-:S04]  /*d090*/  LEA R6, P0, R4, UR10, 0x2 ;  /* 0x0000000a04067c11 */ /* 0x000fc8000f8010ff */
[----:B------:R-:W-:Y:S01]  /*d0a0*/  LEA.HI.X R7, R4, UR11, R3, 0x2, P0 ;  /* 0x0000000b04077c11 */ /* 0x000fe200080f1403 */
[----:B------:R-:W-:-:S05]  /*d0b0*/  IMAD.MOV.U32 R3, RZ, RZ, -0x800000 ;  /* 0xff800000ff037424 */ /* 0x000fca00078e00ff */
[----:B------:R0:W-:Y:S03]  /*d0c0*/  STG.E desc[UR24][R6.64], R3 ;  /* 0x0000000306007986 */ /* 0x0001e6000c101918 */
.L_x_207:
[----:B------:R-:W-:Y:S05]  /*d0d0*/  BSYNC B1 ;  /* 0x0000000000017941 */ /* 0x000fea0003800000 */
.L_x_206:
[----:B------:R-:W-:-:S13]  /*d0e0*/  R2UR UR8, R19 ;  /* 0x00000000130872ca */ /* 0x000fda00000e0000 */
[----:B------:R-:W-:-:S06]  /*d0f0*/  UISETP.GT.AND UP0, UPT, UR8, 0x1, UPT ;  /* 0x000000010800788c */ /* 0x000fcc000bf04270 */
[----:B------:R-:W-:-:S13]  /*d100*/  PLOP3.LUT P0, PT, PT, PT, UP0, 0x80, 0x0 ;  /* 0x000000000000781c */ /* 0x000fda0003f0f008 */
[----:B------:R-:W-:Y:S05]  /*d110*/  @P0 BRA `(.L_x_202) ;  /* 0x00000004007c0947 */ /* 0x000fea0003800000 */
[----:B0-----:R-:W2:Y:S01]  /*d120*/  LDL.LU R3, [R1+0x4] ;  /* 0x0000040001037983 */ /* 0x001ea20000300800 */
[----:B------:R-:W0:Y:S01]  /*d130*/  LDC R11, c[0x0][0xbe8] ;  /* 0x0002fa00ff0b7b82 */ /* 0x000e220000000800 */
[----:B------:R-:W-:Y:S01]  /*d140*/  SHF.R.S32.HI R10, RZ, 0x1f, R12 ;  /* 0x0000001fff0a7819 */ /* 0x000fe2000001140c */
[----:B------:R-:W-:Y:S01]  /*d150*/  ULDC.64 UR12, c[0x0][0xaa0] ;  /* 0x0002a800000c7ab9 */ /* 0x000fe20000000a00 */
[----:B------:R-:W-:Y:S01]  /*d160*/  R2UR UR17, R156 ;  /* 0x000000009c1172ca */ /* 0x000fe200000e0000 */
[----:B------:R-:W-:Y:S01]  /*d170*/  UIMAD UR10, UR21, UR12, URZ ;  /* 0x0000000c150a72a4 */ /* 0x000fe2000f8e023f */
[----:B------:R-:W-:Y:S01]  /*d180*/  LEA.HI R10, R10, R12, RZ, 0x2 ;  /* 0x0000000c0a0a7211 */ /* 0x000fe200078f10ff */
[----:B------:R-:W-:Y:S01]  /*d190*/  UIMAD.WIDE.U32 UR8, UR4, UR12, URZ ;  /* 0x0000000c040872a5 */ /* 0x000fe2000f8e003f */
[----:B------:R-:W-:Y:S01]  /*d1a0*/  BSSY B1, `(.L_x_208) ;  /* 0x0000044000017945 */ /* 0x000fe20003800000 */
[----:B------:R-:W-:Y:S01]  /*d1b0*/  UIMAD UR10, UR4, UR13, UR10 ;  /* 0x0000000d040a72a4 */ /* 0x000fe2000f8e020a */
[----:B------:R-:W-:-:S02]  /*d1c0*/  SHF.R.S32.HI R10, RZ, 0x2, R10 ;  /* 0x00000002ff0a7819 */ /* 0x000fc4000001140a */
[----:B------:R-:W-:Y:S01]  /*d1d0*/  SHF.R.S32.HI R16, RZ, 0x1f, R144 ;  /* 0x0000001fff107819 */ /* 0x000fe20000011490 */
[----:B------:R-:W-:Y:S01]  /*d1e0*/  UIADD3 UR9, UR9, UR10, URZ ;  /* 0x0000000a09097290 */ /* 0x000fe2000fffe03f */
[----:B------:R-:W-:Y:S02]  /*d1f0*/  SHF.R.S32.HI R17, RZ, 0x1f, R22 ;  /* 0x0000001fff117819 */ /* 0x000fe40000011416 */
[----:B------:R-:W-:Y:S02]  /*d200*/  ULDC.64 UR10, c[0x0][0xae8] ;  /* 0x0002ba00000a7ab9 */ /* 0x000fe40000000a00 */
[----:B------:R-:W-:-:S04]  /*d210*/  UIMAD.WIDE.U32 UR8, UR17, UR10, UR8 ;  /* 0x0000000a110872a5 */ /* 0x000fc8000f8e0008 */
[----:B------:R-:W-:Y:S01]  /*d220*/  UIMAD UR9, UR17, UR11, UR9 ;  /* 0x0000000b110972a4 */ /* 0x000fe2000f8e0209 */
[----:B0-----:R-:W-:Y:S02]  /*d230*/  ISETP.NE.AND P0, PT, R11, 0x1, PT ;  /* 0x000000010b00780c */ /* 0x001fe40003f05270 */
[----:B------:R-:W-:Y:S02]  /*d240*/  ULDC.64 UR10, c[0x0][0xaf0] ;  /* 0x0002bc00000a7ab9 */ /* 0x000fe40000000a00 */
[----:B------:R-:W-:-:S04]  /*d250*/  UIMAD UR15, UR15, UR10, URZ ;  /* 0x0000000a0f0f72a4 */ /* 0x000fc8000f8e023f */
[----:B------:R-:W-:Y:S02]  /*d260*/  UIMAD UR4, UR14, UR11, UR15 ;  /* 0x0000000b0e0472a4 */ /* 0x000fe4000f8e020f */
[----:B------:R-:W-:-:S03]  /*d270*/  UIMAD.WIDE.U32 UR14, UR14, UR10, UR8 ;  /* 0x0000000a0e0e72a5 */ /* 0x000fc6000f8e0008 */
[----:B------:R-:W-:Y:S01]  /*d280*/  ULDC.64 UR8, c[0x0][0xae0] ;  /* 0x0002b80000087ab9 */ /* 0x000fe20000000a00 */
[----:B------:R-:W0:Y:S01]  /*d290*/  @P0 LDC R5, c[0x0][0xbec] ;  /* 0x0002fb00ff050b82 */ /* 0x000e220000000800 */
[----:B------:R-:W-:-:S07]  /*d2a0*/  UIADD3 UR4, UR15, UR4, URZ ;  /* 0x000000040f047290 */ /* 0x000fce000fffe03f */
[----:B------:R-:W1:Y:S01]  /*d2b0*/  @P0 LDC R7, c[0x0][0xbf0] ;  /* 0x0002fc00ff070b82 */ /* 0x000e620000000800 */
[----:B--2---:R-:W-:Y:S02]  /*d2c0*/  R2UR UR16, R3 ;  /* 0x00000000031072ca */ /* 0x004fe400000e0000 */
[----:B------:R-:W-:-:S04]  /*d2d0*/  SHF.R.S32.HI R3, RZ, 0x1f, R12 ;  /* 0x0000001fff037819 */ /* 0x000fc8000001140c */
[----:B------:R-:W-:-:S04]  /*d2e0*/  LEA.HI R3, R3, R12, RZ, 0x2 ;  /* 0x0000000c03037211 */ /* 0x000fc800078f10ff */
[----:B------:R-:W-:-:S03]  /*d2f0*/  LOP3.LUT R3, R3, 0xfffffffc, RZ, 0xc0, !PT ;  /* 0xfffffffc03037812 */ /* 0x000fc600078ec0ff */
[----:B------:R-:W-:Y:S02]  /*d300*/  IMAD.U32 R6, RZ, RZ, UR16 ;  /* 0x00000010ff067e24 */ /* 0x000fe4000f8e00ff */
[----:B------:R-:W-:Y:S02]  /*d310*/  IMAD.IADD R3, R12, 0x1, -R3 ;  /* 0x000000010c037824 */ /* 0x000fe400078e0a03 */
[----:B------:R-:W-:Y:S02]  /*d320*/  IMAD.U32 R8, RZ, RZ, UR16 ;  /* 0x00000010ff087e24 */ /* 0x000fe4000f8e00ff */
[----:B------:R-:W-:-:S04]  /*d330*/  IMAD R3, R3, 0x60, R10 ;  /* 0x0000006003037824 */ /* 0x000fc800078e020a */
[----:B------:R-:W-:-:S04]  /*d340*/  IMAD R6, R6, 0xc0, R3 ;  /* 0x000000c006067824 */ /* 0x000fc800078e0203 */
[----:B0-----:R-:W-:-:S04]  /*d350*/  @P0 IMAD.HI.U32 R4, R6, R5, RZ ;  /* 0x0000000506040227 */ /* 0x001fc800078e00ff */
[----:B------:R-:W-:Y:S01]  /*d360*/  IMAD.MOV.U32 R3, RZ, RZ, R6 ;  /* 0x000000ffff037224 */ /* 0x000fe200078e0006 */
[----:B-1----:R-:W-:Y:S01]  /*d370*/  @P0 SHF.R.U32.HI R3, RZ, R7, R4 ;  /* 0x00000007ff030219 */ /* 0x002fe20000011604 */
[----:B------:R-:W-:Y:S02]  /*d380*/  IMAD.U32 R5, RZ, RZ, UR15 ;  /* 0x0000000fff057e24 */ /* 0x000fe4000f8e00ff */
[----:B------:R-:W-:Y:S01]  /*d390*/  IMAD.U32 R5, RZ, RZ, UR4 ;  /* 0x00000004ff057e24 */ /* 0x000fe2000f8e00ff */
[--C-:B------:R-:W-:Y:S01]  /*d3a0*/  SHF.R.S32.HI R4, RZ, 0x1f, R3.reuse ;  /* 0x0000001fff047819 */ /* 0x100fe20000011403 */
[----:B------:R-:W-:-:S04]  /*d3b0*/  IMAD.MOV R7, RZ, RZ, -R3 ;  /* 0x000000ffff077224 */ /* 0x000fc800078e0a03 */
[----:B------:R-:W-:Y:S02]  /*d3c0*/  IMAD R7, R11, R7, R6 ;  /* 0x000000070b077224 */ /* 0x000fe400078e0206 */
[----:B------:R-:W-:Y:S02]  /*d3d0*/  IMAD R6, R4, UR8, RZ ;  /* 0x0000000804067c24 */ /* 0x000fe4000f8e02ff */
[----:B------:R-:W-:Y:S02]  /*d3e0*/  IMAD.U32 R4, RZ, RZ, UR14 ;  /* 0x0000000eff047e24 */ /* 0x000fe4000f8e00ff */
[C---:B------:R-:W-:Y:S01]  /*d3f0*/  IMAD R9, R3.reuse, UR9, R6 ;  /* 0x0000000903097c24 */ /* 0x040fe2000f8e0206 */
[----:B------:R-:W-:Y:S01]  /*d400*/  SHF.R.S32.HI R6, RZ, 0x1f, R7 ;  /* 0x0000001fff067819 */ /* 0x000fe20000011407 */
[----:B------:R-:W-:Y:S01]  /*d410*/  IMAD.WIDE.U32 R4, R3, UR8, R4 ;  /* 0x0000000803047c25 */ /* 0x000fe2000f8e0004 */
[----:B------:R-:W-:-:S03]  /*d420*/  ULDC.64 UR8, c[0x0][0xad8] ;  /* 0x0002b60000087ab9 */ /* 0x000fc60000000a00 */
[----:B------:R-:W-:Y:S02]  /*d430*/  IMAD R6, R6, UR8, RZ ;  /* 0x0000000806067c24 */ /* 0x000fe4000f8e02ff */
[----:B------:R-:W-:Y:S02]  /*d440*/  IMAD.IADD R5, R5, 0x1, R9 ;  /* 0x0000000105057824 */ /* 0x000fe400078e0209 */
[----:B-----5:R-:W-:Y:S02]  /*d450*/  IMAD R11, R0, R11, RZ ;  /* 0x0000000b000b7224 */ /* 0x020fe400078e02ff */
[----:B------:R-:W-:Y:S02]  /*d460*/  IMAD R0, R8, 0xc0, R10 ;  /* 0x000000c008007824 */ /* 0x000fe400078e020a */
[C---:B------:R-:W-:Y:S02]  /*d470*/  IMAD R3, R7.reuse, UR9, R6 ;  /* 0x0000000907037c24 */ /* 0x040fe4000f8e0206 */
[----:B------:R-:W-:Y:S01]  /*d480*/  IMAD.WIDE.U32 R4, R7, UR8, R4 ;  /* 0x0000000807047c25 */ /* 0x000fe2000f8e0004 */
[----:B------:R-:W-:Y:S01]  /*d490*/  ISETP.GE.AND P0, PT, R0, R11, PT ;  /* 0x0000000b0000720c */ /* 0x000fe20003f06270 */
[----:B------:R-:W-:-:S02]  /*d4a0*/  ULDC.64 UR8, c[0x0][0xa80] ;  /* 0x0002a00000087ab9 */ /* 0x000fc40000000a00 */
        /* <DEDUP_REMOVED lines=16> */
[----:B------:R3:W-:Y:S04]  /*d5b0*/  @!P2 ST.E.128 desc[UR8][R8.64], RZ ;  /* 0x000000ff0800a985 */ /* 0x0007e8000c101d08 */
[----:B------:R3:W-:Y:S04]  /*d5c0*/  @!P3 ST.E.128 desc[UR8][R12.64], RZ ;  /* 0x000000ff0c00b985 */ /* 0x0007e8000c101d08 */
[----:B------:R3:W-:Y:S02]  /*d5d0*/  @!P4 ST.E.128 desc[UR8][R14.64], RZ ;  /* 0x000000ff0e00c985 */ /* 0x0007e4000c101d08 */
.L_x_209:
[----:B------:R-:W-:Y:S05]  /*d5e0*/  BSYNC B1 ;  /* 0x0000000000017941 */ /* 0x000fea0003800000 */
.L_x_208:
[----:B------:R-:W-:Y:S01]  /*d5f0*/  VIADD R0, R0, 0x60 ;  /* 0x0000006000007836 */ /* 0x000fe20000000000 */
[----:B--2---:R2:W4:Y:S04]  /*d600*/  SHFL.IDX PT, R5, R3, 0x1, 0x1c1f ;  /* 0x003c1f0003057f89 */ /* 0x00452800000e0000 */
[----:B------:R-:W-:Y:S01]  /*d610*/  ISETP.GE.AND P0, PT, R0, R11, PT ;  /* 0x0000000b0000720c */ /* 0x000fe20003f06270 */
[----:B-1----:R2:W1:-:S12]  /*d620*/  SHFL.IDX PT, R4, R6, 0x1, 0x1c1f ;  /* 0x003c1f0006047f89 */ /* 0x00245800000e0000 */
[----:B--2---:R-:W-:Y:S05]  /*d630*/  @P0 BRA `(.L_x_202) ;  /* 0x0000000000340947 */ /* 0x004fea0003800000 */
[----:B------:R-:W-:Y:S01]  /*d640*/  ULDC UR4, c[0x0][0xac8] ;  /* 0x0002b20000047ab9 */ /* 0x000fe20000000800 */
[----:B------:R-:W-:Y:S01]  /*d650*/  ULDC.64 UR8, c[0x0][0x208] ;  /* 0x0000820000087ab9 */ /* 0x000fe20000000a00 */
[----:B------:R-:W-:Y:S02]  /*d660*/  ISETP.GE.AND P3, PT, R22, UR4, PT ;  /* 0x0000000416007c0c */ /* 0x000fe4000bf66270 */
[----:B------:R-:W-:Y:S02]  /*d670*/  ISETP.GE.AND P4, PT, R144, UR4, PT ;  /* 0x0000000490007c0c */ /* 0x000fe4000bf86270 */
[----:B------:R-:W-:-:S09]  /*d680*/  ISETP.GE.AND P2, PT, R18, UR4, PT ;  /* 0x0000000412007c0c */ /* 0x000fd2000bf46270 */
[-C--:B-1-3--:R-:W-:Y:S02]  /*d690*/  @!P3 LEA R8, P0, R22, R4.reuse, 0x1 ;  /* 0x000000041608b211 */ /* 0x08afe400078008ff */
[----:B------:R-:W-:Y:S02]  /*d6a0*/  @!P4 LEA R10, P1, R144, R4, 0x1 ;  /* 0x00000004900ac211 */ /* 0x000fe400078208ff */
[----:B0---4-:R-:W-:Y:S01]  /*d6b0*/  @!P2 IMAD.WIDE R6, R18, 0x2, R4 ;  /* 0x000000021206a825 */ /* 0x011fe200078e0204 */
[-C--:B------:R-:W-:Y:S02]  /*d6c0*/  @!P3 LEA.HI.X R9, R22, R5.reuse, R17, 0x1, P0 ;  /* 0x000000051609b211 */ /* 0x080fe400000f0c11 */
[----:B------:R-:W-:Y:S02]  /*d6d0*/  @!P4 LEA.HI.X R11, R144, R5, R16, 0x1, P1 ;  /* 0x00000005900bc211 */ /* 0x000fe400008f0c10 */
[----:B------:R2:W-:Y:S04]  /*d6e0*/  @!P2 ST.E.128 desc[UR8][R6.64], RZ ;  /* 0x000000ff0600a985 */ /* 0x0005e8000c101d08 */
[----:B------:R2:W-:Y:S04]  /*d6f0*/  @!P3 ST.E.128 desc[UR8][R8.64], RZ ;  /* 0x000000ff0800b985 */ /* 0x0005e8000c101d08 */
[----:B------:R2:W-:Y:S02]  /*d700*/  @!P4 ST.E.128 desc[UR8][R10.64], RZ ;  /* 0x000000ff0a00c985 */ /* 0x0005e4000c101d08 */
.L_x_202:
[----:B------:R-:W-:Y:S05]  /*d710*/  BSYNC B0 ;  /* 0x0000000000007941 */ /* 0x000fea0003800000 */
.L_x_196:
[----:B------:R-:W-:Y:S02]  /*d720*/  ULDC UR4, c[0x0][0xc3c] ;  /* 0x00030f0000047ab9 */ /* 0x000fe40000000800 */
[----:B------:R-:W-:-:S06]  /*d730*/  UISETP.GE.AND UP0, UPT, UR7, UR4, UPT ;  /* 0x000000040700728c */ /* 0x000fcc000bf06270 */
[----:B------:R-:W-:-:S13]  /*d740*/  PLOP3.LUT P0, PT, PT, PT, UP0, 0x80, 0x0 ;  /* 0x000000000000781c */ /* 0x000fda0003f0f008 */
[----:B------:R-:W-:Y:S05]  /*d750*/  @!P0 BRA `(.L_x_210) ;  /* 0xffffff38006c8947 */ /* 0x000fea000383ffff */
[----:B------:R-:W-:Y:S05]  /*d760*/  EXIT ;  /* 0x000000000000794d */ /* 0x000fea0003800000 */
.L_x_171:
[----:B------:R-:W-:-:S08]  /*d770*/  NOP ;  /* 0x0000000000007918 */ /* 0x000fd00000000000 */
[----:B0-----:R-:W0:-:S00]  /*d780*/  USETMAXREG.DEALLOC.CTAPOOL 0x20 ;  /* 0x00000020000079c8 */ /* 0x001e0000080e0500 */
[----:B0-----:R-:W-:Y:S01]  /*d790*/  LOP3.LUT R0, R0, 0x3, RZ, 0xc0, !PT ;  /* 0x0000000300007812 */ /* 0x001fe200078ec0ff */
[----:B------:R-:W-:-:S05]  /*d7a0*/  IMAD.MOV.U32 R6, RZ, RZ, RZ ;  /* 0x000000ffff067224 */ /* 0x000fca00078e00ff */
[----:B------:R-:W0:Y:S02]  /*d7b0*/  SHFL.IDX PT, R0, R0, RZ, 0x1f ;  /* 0x00001fff00007589 */ /* 0x000e2400000e0000 */
[----:B0-----:R-:W-:-:S04]  /*d7c0*/  ISETP.NE.AND P0, PT, R0, RZ, PT ;  /* 0x000000ff0000720c */ /* 0x001fc80003f05270 */
[----:B------:R-:W-:-:S05]  /*d7d0*/  P2R R0, PR, RZ, 0x1 ;  /* 0x00000001ff007803 */ /* 0x000fca0000000000 */
[----:B------:R0:W-:Y:S04]  /*d7e0*/  STL [R1+0x3c], R0 ;  /* 0x00003c0001007387 */ /* 0x0001e80000100800 */
[----:B------:R-:W-:Y:S05]  /*d7f0*/  @!P0 BRA `(.L_x_211) ;  /* 0x00000000001c8947 */ /* 0x000fea0003800000 */
[----:B------:R-:W1:Y:S08]  /*d800*/  S2UR UR5, SR_CgaCtaId ;  /* 0x00000000000579c3 */ /* 0x000e700000008800 */
[----:B------:R-:W-:Y:S06]  /*d810*/  BAR.SYNC.DEFER_BLOCKING 0x5, 0x200 ;  /* 0x0148000000007b1d */ /* 0x000fec0000010000 */
[----:B------:R-:W-:-:S02]  /*d820*/  UMOV UR4, 0x400 ;  /* 0x0000040000047882 */ /* 0x000fc40000000000 */
[----:B-1----:R-:W-:-:S09]  /*d830*/  ULEA UR4, UR5, UR4, 0x18 ;  /* 0x0000000405047291 */ /* 0x002fd2000f8ec03f */
[----:B------:R-:W1:Y:S01]  /*d840*/  LDS.128 R24, [UR4+0x31cd0] ;  /* 0x031cd004ff187984 */ /* 0x000e620008000c00 */
[----:B------:R-:W-:Y:S06]  /*d850*/  BAR.ARV 0x4, 0x200 ;  /* 0x0108000000007b1d */ /* 0x000fec0000002000 */
[----:B------:R-:W-:Y:S05]  /*d860*/  BRA `(.L_x_212) ;  /* 0x0000000800947947 */ /* 0x000fea0003800000 */
.L_x_211:
[----:B0-----:R-:W0:Y:S01]  /*d870*/  S2R R0, SR_TID.X ;  /* 0x0000000000007919 */ /* 0x001e220000002100 */
[----:B------:R-:W-:Y:S01]  /*d880*/  ULDC UR4, c[0x0][0xc3c] ;  /* 0x00030f0000047ab9 */ /* 0x000fe20000000800 */
[----:B------:R-:W-:Y:S01]  /*d890*/  IMAD.MOV.U32 R7, RZ, RZ, RZ ;  /* 0x000000ffff077224 */ /* 0x000fe200078e00ff */
[----:B------:R-:W-:Y:S01]  /*d8a0*/  ULDC.64 UR6, c[0x0][0x208] ;  /* 0x0000820000067ab9 */ /* 0x000fe20000000a00 */
[----:B------:R-:W-:Y:S01]  /*d8b0*/  ULDC UR5, c[0x0][0xc38] ;  /* 0x00030e0000057ab9 */ /* 0x000fe20000000800 */
[----:B0-----:R-:W-:-:S04]  /*d8c0*/  LOP3.LUT R0, R0, 0x1f, RZ, 0xc0, !PT ;  /* 0x0000001f00007812 */ /* 0x001fc800078ec0ff */
[----:B------:R-:W-:-:S04]  /*d8d0*/  ISETP.NE.AND P0, PT, R0, 0x1f, PT ;  /* 0x0000001f0000780c */ /* 0x000fc80003f05270 */
[----:B------:R-:W-:-:S13]  /*d8e0*/  ISETP.GE.OR P1, PT, R0, UR4, !P0 ;  /* 0x0000000400007c0c */ /* 0x000fda000c726670 */
[----:B------:R-:W0:Y:S08]  /*d8f0*/  @!P1 LDC.64 R4, c[0x0][0xc80] ;  /* 0x00032000ff049b82 */ /* 0x000e300000000a00 */
[----:B------:R-:W1:Y:S01]  /*d900*/  @!P1 LDC.64 R2, c[0x0][0xc78] ;  /* 0x00031e00ff029b82 */ /* 0x000e620000000a00 */
[----:B0-----:R-:W-:-:S05]  /*d910*/  @!P1 IMAD.WIDE.U32 R4, R0, 0x4, R4 ;  /* 0x0000000400049825 */ /* 0x001fca00078e0004 */
[----:B------:R-:W2:Y:S01]  /*d920*/  @!P1 LDG.E R6, desc[UR6][R4.64] ;  /* 0x0000000604069981 */ /* 0x000ea2000c1e1900 */
[----:B-1----:R-:W-:-:S05]  /*d930*/  @!P1 IMAD.WIDE.U32 R2, R0, 0x4, R2 ;  /* 0x0000000400029825 */ /* 0x002fca00078e0002 */
[----:B------:R-:W2:Y:S01]  /*d940*/  @!P1 LDG.E R7, desc[UR6][R2.64] ;  /* 0x0000000602079981 */ /* 0x000ea2000c1e1900 */
[C---:B------:R-:W-:Y:S02]  /*d950*/  ISETP.NE.AND P1, PT, R0.reuse, RZ, PT ;  /* 0x000000ff0000720c */ /* 0x040fe40003f25270 */
[C---:B------:R-:W-:Y:S02]  /*d960*/  ISETP.GE.U32.AND P2, PT, R0.reuse, 0x2, PT ;  /* 0x000000020000780c */ /* 0x040fe40003f46070 */
[C---:B------:R-:W-:Y:S02]  /*d970*/  ISETP.GE.U32.AND P3, PT, R0.reuse, 0x4, PT ;  /* 0x000000040000780c */ /* 0x040fe40003f66070 */
[C---:B------:R-:W-:Y:S02]  /*d980*/  ISETP.GE.U32.AND P4, PT, R0.reuse, 0x8, PT ;  /* 0x000000080000780c */ /* 0x040fe40003f86070 */
[----:B------:R-:W-:Y:S01]  /*d990*/  ISETP.GE.U32.AND P5, PT, R0, 0x10, PT ;  /* 0x000000100000780c */ /* 0x000fe20003fa6070 */
[----:B------:R-:W0:Y:S01]  /*d9a0*/  S2UR UR6, SR_CTAID.X ;  /* 0x00000000000679c3 */ /* 0x000e220000002500 */
[----:B------:R-:W-:Y:S01]  /*d9b0*/  UMOV UR4, URZ ;  /* 0x0000003f00047c82 */ /* 0x000fe20008000000 */
[----:B--2---:R-:W-:-:S05]  /*d9c0*/  IMAD R8, R6, R7, RZ ;  /* 0x0000000706087224 */ /* 0x004fca00078e02ff */
[----:B------:R-:W1:Y:S02]  /*d9d0*/  SHFL.UP PT, R9, R8, 0x1, RZ ;  /* 0x0420000008097989 */ /* 0x000e6400000e00ff */
[----:B-1----:R-:W-:-:S05]  /*d9e0*/  SEL R9, R9, RZ, P1 ;  /* 0x000000ff09097207 */ /* 0x002fca0000800000 */
[----:B------:R-:W-:-:S05]  /*d9f0*/  IMAD.IADD R9, R8, 0x1, R9 ;  /* 0x0000000108097824 */ /* 0x000fca00078e0209 */
        /* <DEDUP_REMOVED lines=12> */
[----:B------:R-:W1:Y:S02]  /*dac0*/  SHFL.IDX PT, R8, R2, 0x1f, 0x1f ;  /* 0x03e01f0002087f89 */ /* 0x000e6400000e0000 */
[----:B-1----:R-:W-:-:S05]  /*dad0*/  IMAD R8, R8, UR5, RZ ;  /* 0x0000000508087c24 */ /* 0x002fca000f8e02ff */
[----:B0-----:R-:W-:Y:S01]  /*dae0*/  ISETP.GT.AND P6, PT, R8, UR6, PT ;  /* 0x0000000608007c0c */ /* 0x001fe2000bfc4270 */
[----:B------:R-:W-:-:S12]  /*daf0*/  IMAD.MOV.U32 R3, RZ, RZ, R8 ;  /* 0x000000ffff037224 */ /* 0x000fd800078e0008 */
[----:B------:R-:W-:Y:S05]  /*db00*/  @P6 BRA `(.L_x_213) ;  /* 0x0000000000a06947 */ /* 0x000fea0003800000 */
[----:B------:R-:W-:Y:S01]  /*db10*/  IMAD.MOV.U32 R8, RZ, RZ, R3 ;  /* 0x000000ffff087224 */ /* 0x000fe200078e0003 */
[----:B------:R-:W-:Y:S01]  /*db20*/  UMOV UR4, URZ ;  /* 0x0000003f00047c82 */ /* 0x000fe20008000000 */
[----:B------:R-:W-:-:S05]  /*db30*/  ULDC UR5, c[0x0][0xc38] ;  /* 0x00030e0000057ab9 */ /* 0x000fca0000000800 */
.L_x_215:
[----:B------:R-:W0:Y:S01]  /*db40*/  LDC R2, c[0x0][0xc3c] ;  /* 0x00030f00ff027b82 */ /* 0x000e220000000800 */
[----:B------:R-:W-:Y:S01]  /*db50*/  UIADD3 UR4, UR4, 0x1f, URZ ;  /* 0x0000001f04047890 */ /* 0x000fe2000fffe03f */
[----:B------:R-:W-:Y:S02]  /*db60*/  ULDC UR7, c[0x0][0xc3c] ;  /* 0x00030f0000077ab9 */ /* 0x000fe40000000800 */
[----:B------:R-:W-:-:S03]  /*db70*/  IMAD.U32 R27, RZ, RZ, UR7 ;  /* 0x00000007ff1b7e24 */ /* 0x000fc6000f8e00ff */
[----:B0-----:R-:W-:-:S13]  /*db80*/  ISETP.LE.AND P6, PT, R2, UR4, PT ;  /* 0x0000000402007c0c */ /* 0x001fda000bfc3270 */
[----:B------:R-:W-:Y:S05]  /*db90*/  @P6 BRA `(.L_x_214) ;  /* 0x0000000400a46947 */ /* 0x000fea0003800000 */
[----:B------:R-:W-:Y:S01]  /*dba0*/  VIADD R7, R0, UR4 ;  /* 0x0000000400077c36 */ /* 0x000fe20008000000 */
[----:B------:R-:W-:-:S04]  /*dbb0*/  ULDC.64 UR8, c[0x0][0x208] ;  /* 0x0000820000087ab9 */ /* 0x000fc80000000a00 */
[----:B------:R-:W-:-:S13]  /*dbc0*/  ISETP.GE.OR P6, PT, R7, R2, !P0 ;  /* 0x000000020700720c */ /* 0x000fda00047c6670 */
[----:B------:R-:W0:Y:S08]  /*dbd0*/  @!P6 LDC.64 R4, c[0x0][0xc80] ;  /* 0x00032000ff04eb82 */ /* 0x000e300000000a00 */
[----:B------:R-:W1:Y:S01]  /*dbe0*/  @!P6 LDC.64 R2, c[0x0][0xc78] ;  /* 0x00031e00ff02eb82 */ /* 0x000e620000000a00 */
[----:B0-----:R-:W-:-:S04]  /*dbf0*/  @!P6 IMAD.WIDE R4, R7, 0x4, R4 ;  /* 0x000000040704e825 */ /* 0x001fc800078e0204 */
[----:B-1----:R-:W-:Y:S01]  /*dc00*/  @!P6 IMAD.WIDE R2, R7, 0x4, R2 ;  /* 0x000000040702e825 */ /* 0x002fe200078e0202 */
[----:B------:R-:W-:-:S06]  /*dc10*/  CS2R R6, SRZ ;  /* 0x0000000000067805 */ /* 0x000fcc000001ff00 */
[----:B------:R-:W2:Y:S04]  /*dc20*/  @!P6 LDG.E R6, desc[UR8][R4.64] ;  /* 0x000000080406e981 */ /* 0x000ea8000c1e1900 */
[----:B------:R-:W2:Y:S02]  /*dc30*/  @!P6 LDG.E R7, desc[UR8][R2.64] ;  /* 0x000000080207e981 */ /* 0x000ea4000c1e1900 */
[----:B--2---:R-:W-:-:S05]  /*dc40*/  IMAD R12, R6, R7, RZ ;  /* 0x00000007060c7224 */ /* 0x004fca00078e02ff */
[----:B------:R-:W0:Y:S02]  /*dc50*/  SHFL.UP PT, R9, R12, 0x1, RZ ;  /* 0x042000000c097989 */ /* 0x000e2400000e00ff */
[----:B0-----:R-:W-:-:S05]  /*dc60*/  SEL R9, R9, RZ, P1 ;  /* 0x000000ff09097207 */ /* 0x001fca0000800000 */
[----:B------:R-:W-:-:S05]  /*dc70*/  IMAD.IADD R9, R12, 0x1, R9 ;  /* 0x000000010c097824 */ /* 0x000fca00078e0209 */
        /* <DEDUP_REMOVED lines=12> */
[----:B------:R-:W0:Y:S02]  /*dd40*/  SHFL.IDX PT, R3, R2, 0x1f, 0x1f ;  /* 0x03e01f0002037f89 */ /* 0x000e2400000e0000 */
[----:B0-----:R-:W-:-:S04]  /*dd50*/  IMAD R3, R3, UR5, RZ ;  /* 0x0000000503037c24 */ /* 0x001fc8000f8e02ff */
[----:B------:R-:W-:-:S05]  /*dd60*/  IMAD.IADD R8, R3, 0x1, R8 ;  /* 0x0000000103087824 */ /* 0x000fca00078e0208 */
[----:B------:R-:W-:-:S13]  /*dd70*/  ISETP.GT.AND P6, PT, R8, UR6, PT ;  /* 0x0000000608007c0c */ /* 0x000fda000bfc4270 */
[----:B------:R-:W-:Y:S05]  /*dd80*/  @!P6 BRA `(.L_x_215) ;  /* 0xfffffffc006ce947 */ /* 0x000fea000383ffff */
.L_x_213:
[----:B------:R-:W-:Y:S02]  /*dd90*/  IMAD.IADD R9, R8, 0x1, -R3 ;  /* 0x0000000108097824 */ /* 0x000fe400078e0a03 */
[----:B------:R-:W-:Y:S02]  /*dda0*/  IMAD.MOV.U32 R24, RZ, RZ, RZ ;  /* 0x000000ffff187224 */ /* 0x000fe400078e00ff */
[----:B------:R-:W-:-:S05]  /*ddb0*/  IMAD R3, R2, UR5, R9 ;  /* 0x0000000502037c24 */ /* 0x000fca000f8e0209 */
[----:B------:R-:W-:-:S13]  /*ddc0*/  ISETP.GT.AND P0, PT, R3, UR6, PT ;  /* 0x0000000603007c0c */ /* 0x000fda000bf04270 */
[----:B------:R-:W-:-:S04]  /*ddd0*/  VOTE.ANY R5, PT, !P0 ;  /* 0x0000000000057806 */ /* 0x000fc800040e0100 */
[----:B------:R-:W0:Y:S01]  /*dde0*/  POPC R27, R5 ;  /* 0x00000005001b7309 */ /* 0x000e220000000000 */
[----:B------:R-:W-:Y:S01]  /*ddf0*/  ISETP.NE.AND P0, PT, R5, RZ, PT ;  /* 0x000000ff0500720c */ /* 0x000fe20003f05270 */
[----:B0-----:R-:W0:Y:S04]  /*de00*/  SHFL.IDX PT, R6, R6, R27, 0x1f ;  /* 0x00001f1b06067589 */ /* 0x001e2800000e0000 */
[----:B------:R-:W1:Y:S01]  /*de10*/  SHFL.IDX PT, R7, R7, R27, 0x1f ;  /* 0x00001f1b07077589 */ /* 0x000e6200000e0000 */
[----:B0-----:R-:W-:-:S04]  /*de20*/  IABS R4, R6 ;  /* 0x0000000600047213 */ /* 0x001fc80000000000 */
[----:B------:R-:W0:Y:S01]  /*de30*/  I2F.RP R8, R4 ;  /* 0x0000000400087306 */ /* 0x000e220000209400 */
[----:B-1----:R-:W-:-:S07]  /*de40*/  IABS R10, R7 ;  /* 0x00000007000a7213 */ /* 0x002fce0000000000 */
[----:B0-----:R-:W0:Y:S02]  /*de50*/  MUFU.RCP R8, R8 ;  /* 0x0000000800087308 */ /* 0x001e240000001000 */
[----:B0-----:R-:W-:-:S06]  /*de60*/  VIADD R3, R8, 0xffffffe ;  /* 0x0ffffffe08037836 */ /* 0x001fcc0000000000 */
[----:B------:R-:W0:Y:S02]  /*de70*/  F2I.FTZ.U32.TRUNC.NTZ R3, R3 ;  /* 0x0000000300037305 */ /* 0x000e24000021f000 */
[----:B0-----:R-:W-:Y:S01]  /*de80*/  IMAD.MOV R11, RZ, RZ, -R3 ;  /* 0x000000ffff0b7224 */ /* 0x001fe200078e0a03 */
[----:B------:R-:W-:Y:S06]  /*de90*/  @!P0 BRA `(.L_x_216) ;  /* 0x0000000000088947 */ /* 0x000fec0003800000 */
[----:B------:R-:W-:-:S05]  /*dea0*/  VIADD R5, R27, 0xffffffff ;  /* 0xffffffff1b057836 */ /* 0x000fca0000000000 */
[----:B------:R0:W1:Y:S02]  /*deb0*/  SHFL.IDX PT, R24, R2, R5, 0x1f ;  /* 0x00001f0502187589 */ /* 0x00006400000e0000 */
.L_x_216:
[----:B-1----:R-:W-:Y:S02]  /*dec0*/  IMAD R24, R24, UR5, R9 ;  /* 0x0000000518187c24 */ /* 0x002fe4000f8e0209 */
[----:B------:R-:W-:Y:S02]  /*ded0*/  IMAD R9, R11, R4, RZ ;  /* 0x000000040b097224 */ /* 0x000fe400078e02ff */
[----:B0-----:R-:W-:Y:S01]  /*dee0*/  IMAD.MOV.U32 R2, RZ, RZ, RZ ;  /* 0x000000ffff027224 */ /* 0x001fe200078e00ff */
[----:B------:R-:W-:Y:S01]  /*def0*/  IADD3 R25, -R24, UR6, RZ ;  /* 0x0000000618197c10 */ /* 0x000fe2000fffe1ff */
[----:B------:R-:W-:Y:S01]  /*df00*/  IMAD.MOV.U32 R5, RZ, RZ, R10 ;  /* 0x000000ffff057224 */ /* 0x000fe200078e000a */
[----:B------:R-:W-:Y:S01]  /*df10*/  IABS R10, R7 ;  /* 0x00000007000a7213 */ /* 0x000fe20000000000 */
[----:B------:R-:W-:Y:S01]  /*df20*/  IMAD.HI.U32 R2, R3, R9, R2 ;  /* 0x0000000903027227 */ /* 0x000fe200078e0002 */
[----:B------:R-:W-:Y:S01]  /*df30*/  IABS R9, R6 ;  /* 0x0000000600097213 */ /* 0x000fe20000000000 */
[----:B------:R-:W0:Y:S01]  /*df40*/  I2F.RP R8, R5 ;  /* 0x0000000500087306 */ /* 0x000e220000209400 */
[----:B------:R-:W-:Y:S01]  /*df50*/  IABS R3, R25 ;  /* 0x0000001900037213 */ /* 0x000fe20000000000 */
[----:B------:R-:W-:-:S02]  /*df60*/  IMAD.MOV R10, RZ, RZ, -R10 ;  /* 0x000000ffff0a7224 */ /* 0x000fc400078e0a0a */
[----:B------:R-:W-:Y:S02]  /*df70*/  IMAD.MOV R9, RZ, RZ, -R9 ;  /* 0x000000ffff097224 */ /* 0x000fe400078e0a09 */
[----:B------:R-:W-:-:S04]  /*df80*/  IMAD.HI.U32 R2, R2, R3, RZ ;  /* 0x0000000302027227 */ /* 0x000fc800078e00ff */
[----:B------:R-:W-:Y:S02]  /*df90*/  IMAD R3, R2, R9, R3 ;  /* 0x0000000902037224 */ /* 0x000fe400078e0203 */
[----:B------:R-:W-:-:S03]  /*dfa0*/  VIADD R27, R27, UR4 ;  /* 0x000000041b1b7c36 */ /* 0x000fc60008000000 */
[----:B------:R-:W-:Y:S01]  /*dfb0*/  ISETP.GT.U32.AND P1, PT, R4, R3, PT ;  /* 0x000000030400720c */ /* 0x000fe20003f24070 */
[----:B0-----:R-:W0:-:S12]  /*dfc0*/  MUFU.RCP R8, R8 ;  /* 0x0000000800087308 */ /* 0x001e180000001000 */
[----:B------:R-:W-:Y:S02]  /*dfd0*/  @!P1 IMAD.IADD R3, R3, 0x1, -R4 ;  /* 0x0000000103039824 */ /* 0x000fe400078e0a04 */
[----:B------:R-:W-:Y:S01]  /*dfe0*/  @!P1 VIADD R2, R2, 0x1 ;  /* 0x0000000102029836 */ /* 0x000fe20000000000 */
[----:B------:R-:W-:Y:S02]  /*dff0*/  ISETP.NE.AND P1, PT, R6, RZ, PT ;  /* 0x000000ff0600720c */ /* 0x000fe40003f25270 */
[----:B------:R-:W-:Y:S01]  /*e000*/  ISETP.GE.U32.AND P0, PT, R3, R4, PT ;  /* 0x000000040300720c */ /* 0x000fe20003f06070 */
[----:B0-----:R-:W-:Y:S01]  /*e010*/  VIADD R9, R8, 0xffffffe ;  /* 0x0ffffffe08097836 */ /* 0x001fe20000000000 */
[----:B------:R-:W-:-:S03]  /*e020*/  LOP3.LUT R4, R25, R6, RZ, 0x3c, !PT ;  /* 0x0000000619047212 */ /* 0x000fc600078e3cff */
[----:B------:R-:W0:Y:S01]  /*e030*/  F2I.FTZ.U32.TRUNC.NTZ R3, R9 ;  /* 0x0000000900037305 */ /* 0x000e22000021f000 */
[----:B------:R-:W-:-:S07]  /*e040*/  ISETP.GE.AND P2, PT, R4, RZ, PT ;  /* 0x000000ff0400720c */ /* 0x000fce0003f46270 */
[----:B------:R-:W-:-:S04]  /*e050*/  @P0 VIADD R2, R2, 0x1 ;  /* 0x0000000102020836 */ /* 0x000fc80000000000 */
[----:B------:R-:W-:Y:S02]  /*e060*/  IMAD.MOV.U32 R4, RZ, RZ, R2 ;  /* 0x000000ffff047224 */ /* 0x000fe400078e0002 */
[----:B0-----:R-:W-:Y:S02]  /*e070*/  IMAD.MOV R2, RZ, RZ, -R3 ;  /* 0x000000ffff027224 */ /* 0x001fe400078e0a03 */
[----:B------:R-:W-:Y:S01]  /*e080*/  @!P2 IMAD.MOV R4, RZ, RZ, -R4 ;  /* 0x000000ffff04a224 */ /* 0x000fe200078e0a04 */
[----:B------:R-:W-:Y:S01]  /*e090*/  @!P1 LOP3.LUT R4, RZ, R6, RZ, 0x33, !PT ;  /* 0x00000006ff049212 */ /* 0x000fe200078e33ff */
[----:B------:R-:W-:Y:S02]  /*e0a0*/  IMAD R9, R2, R5, RZ ;  /* 0x0000000502097224 */ /* 0x000fe400078e02ff */
[----:B------:R-:W-:Y:S01]  /*e0b0*/  IMAD.MOV.U32 R2, RZ, RZ, RZ ;  /* 0x000000ffff027224 */ /* 0x000fe200078e00ff */
[-C--:B------:R-:W-:Y:S01]  /*e0c0*/  IABS R8, R4.reuse ;  /* 0x0000000400087213 */ /* 0x080fe20000000000 */
[----:B------:R-:W-:-:S02]  /*e0d0*/  IMAD R6, R6, R4, RZ ;  /* 0x0000000406067224 */ /* 0x000fc400078e02ff */
[----:B------:R-:W-:-:S04]  /*e0e0*/  IMAD.HI.U32 R2, R3, R9, R2 ;  /* 0x0000000903027227 */ /* 0x000fc800078e0002 */
[----:B------:R-:W-:Y:S02]  /*e0f0*/  IMAD.MOV.U32 R3, RZ, RZ, R8 ;  /* 0x000000ffff037224 */ /* 0x000fe400078e0008 */
[----:B------:R-:W-:Y:S02]  /*e100*/  IMAD.MOV.U32 R8, RZ, RZ, R10 ;  /* 0x000000ffff087224 */ /* 0x000fe400078e000a */
[----:B------:R-:W-:-:S04]  /*e110*/  IMAD.HI.U32 R2, R2, R3, RZ ;  /* 0x0000000302027227 */ /* 0x000fc800078e00ff */
[----:B------:R-:W-:Y:S01]  /*e120*/  IMAD R8, R2, R8, R3 ;  /* 0x0000000802087224 */ /* 0x000fe200078e0203 */
[----:B------:R-:W-:Y:S01]  /*e130*/  LOP3.LUT R3, R4, R7, RZ, 0x3c, !PT ;  /* 0x0000000704037212 */ /* 0x000fe200078e3cff */
[----:B------:R-:W-:-:S03]  /*e140*/  IMAD.IADD R25, R25, 0x1, -R6 ;  /* 0x0000000119197824 */ /* 0x000fc600078e0a06 */
[----:B------:R-:W-:Y:S02]  /*e150*/  ISETP.GT.U32.AND P1, PT, R5, R8, PT ;  /* 0x000000080500720c */ /* 0x000fe40003f24070 */
[----:B------:R-:W-:-:S11]  /*e160*/  ISETP.GE.AND P2, PT, R3, RZ, PT ;  /* 0x000000ff0300720c */ /* 0x000fd60003f46270 */
[----:B------:R-:W-:Y:S02]  /*e170*/  @!P1 IMAD.IADD R8, R8, 0x1, -R5 ;  /* 0x0000000108089824 */ /* 0x000fe400078e0a05 */
[----:B------:R-:W-:Y:S01]  /*e180*/  @!P1 VIADD R2, R2, 0x1 ;  /* 0x0000000102029836 */ /* 0x000fe20000000000 */
[----:B------:R-:W-:Y:S02]  /*e190*/  ISETP.NE.AND P1, PT, R7, RZ, PT ;  /* 0x000000ff0700720c */ /* 0x000fe40003f25270 */
[----:B------:R-:W-:-:S13]  /*e1a0*/  ISETP.GE.U32.AND P0, PT, R8, R5, PT ;  /* 0x000000050800720c */ /* 0x000fda0003f06070 */
[----:B------:R-:W-:-:S04]  /*e1b0*/  @P0 VIADD R2, R2, 0x1 ;  /* 0x0000000102020836 */ /* 0x000fc80000000000 */
[----:B------:R-:W-:Y:S01]  /*e1c0*/  @!P2 IMAD.MOV R2, RZ, RZ, -R2 ;  /* 0x000000ffff02a224 */ /* 0x000fe200078e0a02 */
[----:B------:R-:W-:-:S05]  /*e1d0*/  @!P1 LOP3.LUT R2, RZ, R7, RZ, 0x33, !PT ;  /* 0x00000007ff029212 */ /* 0x000fca00078e33ff */
[----:B------:R-:W-:-:S04]  /*e1e0*/  IMAD.MOV R3, RZ, RZ, -R2 ;  /* 0x000000ffff037224 */ /* 0x000fc800078e0a02 */
[C---:B------:R-:W-:Y:S02]  /*e1f0*/  IMAD R4, R7.reuse, R3, R4 ;  /* 0x0000000307047224 */ /* 0x040fe400078e0204 */
[----:B------:R-:W-:-:S04]  /*e200*/  IMAD R7, R7, 0x1000000, R2 ;  /* 0x0100000007077824 */ /* 0x000fc800078e0202 */
[----:B------:R-:W-:Y:S01]  /*e210*/  IMAD R26, R4, 0x10000, R7 ;  /* 0x00010000041a7824 */ /* 0x000fe200078e0207 */
[----:B------:R-:W-:Y:S06]  /*e220*/  BRA `(.L_x_217) ;  /* 0x00000000000c7947 */ /* 0x000fec0003800000 */
.L_x_214:
[----:B------:R-:W-:Y:S02]  /*e230*/  IMAD.MOV.U32 R25, RZ, RZ, RZ ;  /* 0x000000ffff197224 */ /* 0x000fe400078e00ff */
[----:B------:R-:W-:Y:S02]  /*e240*/  IMAD.U32 R24, RZ, RZ, UR6 ;  /* 0x00000006ff187e24 */ /* 0x000fe4000f8e00ff */
[----:B------:R-:W-:-:S07]  /*e250*/  IMAD.MOV.U32 R26, RZ, RZ, RZ ;  /* 0x000000ffff1a7224 */ /* 0x000fce00078e00ff */
.L_x_217:
[----:B------:R-:W-:-:S13]  /*e260*/  ISETP.NE.AND P0, PT, R0, RZ, PT ;  /* 0x000000ff0000720c */ /* 0x000fda0003f05270 */
[----:B------:R-:W0:Y:S01]  /*e270*/  @!P0 S2R R3, SR_CgaCtaId ;  /* 0x0000000000038919 */ /* 0x000e220000008800 */
[----:B------:R-:W-:-:S04]  /*e280*/  @!P0 MOV R0, 0x400 ;  /* 0x0000040000008802 */ /* 0x000fc80000000f00 */
[----:B0-----:R-:W-:-:S05]  /*e290*/  @!P0 LEA R0, R3, R0, 0x18 ;  /* 0x0000000003008211 */ /* 0x001fca00078ec0ff */
[----:B------:R2:W-:Y:S01]  /*e2a0*/  @!P0 STS.128 [R0+0x31cd0], R24 ;  /* 0x031cd01800008388 */ /* 0x0005e20000000c00 */
[----:B------:R-:W-:Y:S06]  /*e2b0*/  BAR.ARV 0x5, 0x200 ;  /* 0x0148000000007b1d */ /* 0x000fec0000002000 */
.L_x_212:
[----:B------:R3:W-:Y:S01]  /*e2c0*/  STL [R1+0x34], RZ ;  /* 0x000034ff01007387 */ /* 0x0007e20000100800 */
[----:B------:R-:W-:Y:S01]  /*e2d0*/  ULDC UR4, c[0x0][0xc3c] ;  /* 0x00030f0000047ab9 */ /* 0x000fe20000000800 */
[----:B------:R-:W-:Y:S01]  /*e2e0*/  IMAD.MOV.U32 R28, RZ, RZ, 0x1 ;  /* 0x00000001ff1c7424 */ /* 0x000fe200078e00ff */
[----:B-1----:R-:W-:Y:S01]  /*e2f0*/  ISETP.GE.AND P0, PT, R27, UR4, PT ;  /* 0x000000041b007c0c */ /* 0x002fe2000bf06270 */
[----:B------:R-:W-:-:S12]  /*e300*/  IMAD.MOV.U32 R18, RZ, RZ, RZ ;  /* 0x000000ffff127224 */ /* 0x000fd800078e00ff */
[----:B---3--:R-:W-:Y:S05]  /*e310*/  @P0 BRA `(.L_x_218) ;  /* 0x0000005400f80947 */ /* 0x008fea0003800000 */
[----:B------:R-:W1:Y:S01]  /*e320*/  S2R R6, SR_TID.X ;  /* 0x0000000000067919 */ /* 0x000e620000002100 */
[----:B------:R-:W3:Y:S01]  /*e330*/  S2UR UR5, SR_CgaCtaId ;  /* 0x00000000000579c3 */ /* 0x000ee20000008800 */
[----:B------:R-:W-:Y:S01]  /*e340*/  UMOV UR4, 0x400 ;  /* 0x0000040000047882 */ /* 0x000fe20000000000 */
[----:B------:R-:W-:Y:S01]  /*e350*/  BSSY B8, `(.L_x_218) ;  /* 0x000057a000087945 */ /* 0x000fe20003800000 */
[----:B------:R4:W-:Y:S01]  /*e360*/  STL [R1+0x34], RZ ;  /* 0x000034ff01007387 */ /* 0x0009e20000100800 */
[----:B------:R-:W-:Y:S01]  /*e370*/  IMAD.MOV.U32 R28, RZ, RZ, 0x1 ;  /* 0x00000001ff1c7424 */ /* 0x000fe200078e00ff */
[----:B------:R-:W-:Y:S01]  /*e380*/  ULDC UR38, c[0x0][0xc] ;  /* 0x0000030000267ab9 */ /* 0x000fe20000000800 */
[----:B------:R-:W-:Y:S01]  /*e390*/  IMAD.MOV.U32 R18, RZ, RZ, RZ ;  /* 0x000000ffff127224 */ /* 0x000fe200078e00ff */
[----:B------:R-:W-:Y:S01]  /*e3a0*/  ULDC.64 UR36, c[0x0][0x198] ;  /* 0x0000660000247ab9 */ /* 0x000fe20000000a00 */
[----:B---3--:R-:W-:-:S06]  /*e3b0*/  ULEA UR4, UR5, UR4, 0x18 ;  /* 0x0000000405047291 */ /* 0x008fcc000f8ec03f */
[----:B------:R-:W-:Y:S01]  /*e3c0*/  IMAD.U32 R17, RZ, RZ, UR4 ;  /* 0x00000004ff117e24 */ /* 0x000fe2000f8e00ff */
[C---:B-1----:R-:W-:Y:S01]  /*e3d0*/  LOP3.LUT R5, R6.reuse, 0x7f, RZ, 0xc0, !PT ;  /* 0x0000007f06057812 */ /* 0x042fe200078ec0ff */
[----:B0-2---:R-:W-:-:S04]  /*e3e0*/  IMAD.SHL.U32 R0, R6, 0x8, RZ ;  /* 0x0000000806007824 */ /* 0x005fc800078e00ff */
[----:B------:R-:W-:Y:S01]  /*e3f0*/  IMAD.SHL.U32 R4, R5, 0x8, RZ ;  /* 0x0000000805047824 */ /* 0x000fe200078e00ff */
[C---:B------:R-:W-:Y:S02]  /*e400*/  LOP3.LUT R3, R0.reuse, 0x20, RZ, 0xc0, !PT ;  /* 0x0000002000037812 */ /* 0x040fe400078ec0ff */
[----:B------:R-:W-:Y:S02]  /*e410*/  LOP3.LUT R2, R0, 0xd8, RZ, 0xc0, !PT ;  /* 0x000000d800027812 */ /* 0x000fe400078ec0ff */
[----:B------:R-:W-:Y:S02]  /*e420*/  LOP3.LUT R3, R3, 0x300, R4, 0xf8, !PT ;  /* 0x0000030003037812 */ /* 0x000fe400078ef804 */
[----:B------:R-:W-:Y:S02]  /*e430*/  LOP3.LUT R2, R2, 0x18, R6, 0x78, !PT ;  /* 0x0000001802027812 */ /* 0x000fe400078e7806 */
[----:B------:R-:W-:Y:S02]  /*e440*/  LOP3.LUT R0, R0, 0x18, RZ, 0xc0, !PT ;  /* 0x0000001800007812 */ /* 0x000fe400078ec0ff */
[----:B------:R-:W-:Y:S01]  /*e450*/  LOP3.LUT R4, R3, R2, RZ, 0xfc, !PT ;  /* 0x0000000203047212 */ /* 0x000fe200078efcff */
[----:B------:R-:W-:Y:S01]  /*e460*/  IMAD.SHL.U32 R2, R6, 0x20, RZ ;  /* 0x0000002006027824 */ /* 0x000fe200078e00ff */
[----:B------:R-:W-:-:S04]  /*e470*/  SHF.R.U32.HI R3, RZ, 0x2, R5 ;  /* 0x00000002ff037819 */ /* 0x000fc80000011605 */
[----:B------:R-:W-:Y:S01]  /*e480*/  LOP3.LUT R5, R3, 0x60, R2, 0xf8, !PT ;  /* 0x0000006003057812 */ /* 0x000fe200078ef802 */
[----:B------:R-:W-:Y:S01]  /*e490*/  IMAD R2, R4, 0x2, R17 ;  /* 0x0000000204027824 */ /* 0x000fe200078e0211 */
[C---:B------:R-:W-:Y:S02]  /*e4a0*/  LOP3.LUT R3, R0.reuse, 0x20, RZ, 0xfc, !PT ;  /* 0x0000002000037812 */ /* 0x040fe400078efcff */
[----:B------:R-:W-:Y:S02]  /*e4b0*/  LOP3.LUT R0, R0, 0x40, RZ, 0xfc, !PT ;  /* 0x0000004000007812 */ /* 0x000fe400078efcff */
[----:B------:R4:W-:Y:S05]  /*e4c0*/  STL [R1+0x8], R2 ;  /* 0x0000080201007387 */ /* 0x0009ea0000100800 */
.L_x_322:
[----:B01--4-:R-:W0:Y:S01]  /*e4d0*/  LDC.64 R2, c[0x0][0xc88] ;  /* 0x00032200ff027b82 */ /* 0x013e220000000a00 */
[----:B------:R-:W-:Y:S01]  /*e4e0*/  ULDC.64 UR4, c[0x0][0x208] ;  /* 0x0000820000047ab9 */ /* 0x000fe20000000a00 */
[----:B0-----:R-:W-:-:S05]  /*e4f0*/  IMAD.WIDE R2, R27, 0x4, R2 ;  /* 0x000000041b027825 */ /* 0x001fca00078e0202 */
[----:B--2---:R-:W2:Y:S01]  /*e500*/  LDG.E R9, desc[UR4][R2.64] ;  /* 0x0000000402097981 */ /* 0x004ea2000c1e1900 */
[----:B------:R-:W-:Y:S05]  /*e510*/  YIELD ;  /* 0x0000000000007946 */ /* 0x000fea0003800000 */
[----:B------:R-:W-:Y:S01]  /*e520*/  ULDC.64 UR4, c[0x0][0xa28] ;  /* 0x00028a0000047ab9 */ /* 0x000fe20000000a00 */
[----:B------:R-:W-:Y:S01]  /*e530*/  IMAD.MOV.U32 R0, RZ, RZ, RZ ;  /* 0x000000ffff007224 */ /* 0x000fe200078e00ff */
[----:B------:R-:W-:Y:S01]  /*e540*/  ISETP.NE.U32.AND P0, PT, RZ, UR4, PT ;  /* 0x00000004ff007c0c */ /* 0x000fe2000bf05070 */
[----:B------:R-:W-:Y:S01]  /*e550*/  ULDC.64 UR10, c[0x0][0x208] ;  /* 0x00008200000a7ab9 */ /* 0x000fe20000000a00 */
[----:B------:R-:W-:Y:S01]  /*e560*/  IMAD.MOV.U32 R6, RZ, RZ, RZ ;  /* 0x000000ffff067224 */ /* 0x000fe200078e00ff */
[----:B------:R-:W-:Y:S01]  /*e570*/  ULDC.64 UR8, c[0x0][0xa08] ;  /* 0x0002820000087ab9 */ /* 0x000fe20000000a00 */
[----:B------:R-:W-:Y:S01]  /*e580*/  ISETP.NE.AND.EX P0, PT, RZ, UR5, PT, P0 ;  /* 0x00000005ff007c0c */ /* 0x000fe2000bf05300 */
[----:B------:R-:W-:Y:S01]  /*e590*/  ULDC.64 UR6, c[0x0][0xa18] ;  /* 0x0002860000067ab9 */ /* 0x000fe20000000a00 */
[----:B------:R-:W-:-:S02]  /*e5a0*/  ISETP.NE.U32.AND P2, PT, RZ, UR8, PT ;  /* 0x00000008ff007c0c */ /* 0x000fc4000bf45070 */
[----:B--2---:R-:W-:Y:S01]  /*e5b0*/  SHF.R.S32.HI R4, RZ, 0x1f, R9 ;  /* 0x0000001fff047819 */ /* 0x004fe20000011409 */
[----:B------:R-:W-:-:S08]  /*e5c0*/  IMAD.SHL.U32 R19, R9, 0x4, RZ ;  /* 0x0000000409137824 */ /* 0x000fd000078e00ff */
[C---:B------:R-:W-:Y:S01]  /*e5d0*/  @P0 LEA R2, P1, R9.reuse, UR4, 0x2 ;  /* 0x0000000409020c11 */ /* 0x040fe2000f8210ff */
[----:B------:R-:W-:Y:S03]  /*e5e0*/  STL [R1+0xc], R9 ;  /* 0x00000c0901007387 */ /* 0x000fe60000100800 */
[C-C-:B------:R-:W-:Y:S01]  /*e5f0*/  @P0 LEA.HI.X R3, R9.reuse, UR5, R4.reuse, 0x2, P1 ;  /* 0x0000000509030c11 */ /* 0x140fe200088f1404 */
[----:B------:R-:W-:Y:S01]  /*e600*/  ULDC.64 UR4, c[0x0][0xa00] ;  /* 0x0002800000047ab9 */ /* 0x000fe20000000a00 */
[----:B------:R-:W-:Y:S01]  /*e610*/  SHF.L.U64.HI R22, R9, 0x2, R4 ;  /* 0x0000000209167819 */ /* 0x000fe20000010204 */
[----:B------:R0:W-:Y:S01]  /*e620*/  STL [R1+0x20], R4 ;  /* 0x0000200401007387 */ /* 0x0001e20000100800 */
[----:B------:R-:W-:-:S03]  /*e630*/  ISETP.NE.U32.AND P1, PT, RZ, UR4, PT ;  /* 0x00000004ff007c0c */ /* 0x000fc6000bf25070 */
[----:B------:R1:W5:Y:S01]  /*e640*/  @P0 LDG.E R0, desc[UR10][R2.64] ;  /* 0x0000000a02000981 */ /* 0x000362000c1e1900 */
[----:B------:R-:W-:Y:S01]  /*e650*/  ISETP.NE.AND.EX P1, PT, RZ, UR5, PT, P1 ;  /* 0x00000005ff007c0c */ /* 0x000fe2000bf25310 */
[----:B------:R-:W-:Y:S01]  /*e660*/  IMAD.MOV.U32 R8, RZ, RZ, RZ ;  /* 0x000000ffff087224 */ /* 0x000fe200078e00ff */
[----:B------:R-:W-:Y:S02]  /*e670*/  ISETP.NE.AND.EX P0, PT, RZ, UR9, PT, P2 ;  /* 0x00000009ff007c0c */ /* 0x000fe4000bf05320 */
[----:B------:R-:W-:Y:S02]  /*e680*/  ISETP.NE.U32.AND P2, PT, RZ, UR6, PT ;  /* 0x00000006ff007c0c */ /* 0x000fe4000bf45070 */
[C---:B0-----:R-:W-:Y:S02]  /*e690*/  IADD3 R4, P4, R19.reuse, UR8, RZ ;  /* 0x0000000813047c10 */ /* 0x041fe4000ff9e0ff */
[----:B-1----:R-:W-:Y:S02]  /*e6a0*/  IADD3 R2, P3, R19, UR4, RZ ;  /* 0x0000000413027c10 */ /* 0x002fe4000ff7e0ff */
[----:B------:R-:W-:-:S02]  /*e6b0*/  ISETP.NE.AND.EX P2, PT, RZ, UR7, PT, P2 ;  /* 0x00000007ff007c0c */ /* 0x000fc4000bf45320 */
[C---:B------:R-:W-:Y:S02]  /*e6c0*/  IADD3.X R3, R22.reuse, UR5, RZ, P3, !PT ;  /* 0x0000000516037c10 */ /* 0x040fe40009ffe4ff */
[----:B------:R-:W-:-:S03]  /*e6d0*/  IADD3.X R5, R22, UR9, RZ, P4, !PT ;  /* 0x0000000916057c10 */ /* 0x000fc6000a7fe4ff */
[----:B------:R-:W2:Y:S01]  /*e6e0*/  @P1 LDG.E R6, desc[UR10][R2.64] ;  /* 0x0000000a02061981 */ /* 0x000ea2000c1e1900 */
[----:B------:R-:W-:Y:S02]  /*e6f0*/  ULDC UR4, c[0x0][0x288] ;  /* 0x0000a20000047ab9 */ /* 0x000fe40000000800 */
[----:B------:R-:W-:Y:S01]  /*e700*/  IMAD.U32 R10, RZ, RZ, UR4 ;  /* 0x00000004ff0a7e24 */ /* 0x000fe2000f8e00ff */
[----:B------:R-:W-:Y:S01]  /*e710*/  ULDC.64 UR4, c[0x0][0x418] ;  /* 0x0001060000047ab9 */ /* 0x000fe20000000a00 */
[----:B------:R-:W5:Y:S04]  /*e720*/  @P0 LDG.E R8, desc[UR10][R4.64] ;  /* 0x0000000a04080981 */ /* 0x000f68000c1e1900 */
[----:B--2---:R0:W-:Y:S02]  /*e730*/  STL [R1+0x10], R6 ;  /* 0x0000100601007387 */ /* 0x0041e40000100800 */
[----:B0-----:R-:W-:-:S04]  /*e740*/  @P2 IADD3 R6, P3, R19, UR6, RZ ;  /* 0x0000000613062c10 */ /* 0x001fc8000ff7e0ff */
[----:B------:R-:W-:-:S05]  /*e750*/  @P2 IADD3.X R7, R22, UR7, RZ, P3, !PT ;  /* 0x0000000716072c10 */ /* 0x000fca0009ffe4ff */
[----:B------:R0:W2:Y:S01]  /*e760*/  @P2 LDG.E R10, desc[UR10][R6.64] ;  /* 0x0000000a060a2981 */ /* 0x0000a2000c1e1900 */
[----:B------:R-:W-:-:S03]  /*e770*/  UISETP.NE.U32.AND UP0, UPT, UR4, URZ, UPT ;  /* 0x0000003f0400728c */ /* 0x000fc6000bf05070 */
[----:B------:R-:W-:Y:S01]  /*e780*/  ULDC UR4, c[0x0][0x424] ;  /* 0x0001090000047ab9 */ /* 0x000fe20000000800 */
[----:B------:R-:W-:-:S03]  /*e790*/  UISETP.NE.AND.EX UP0, UPT, UR5, URZ, UPT, UP0 ;  /* 0x0000003f0500728c */ /* 0x000fc6000bf05300 */
[----:B------:R-:W-:Y:S01]  /*e7a0*/  ULDC UR5, c[0x0][0x2f0] ;  /* 0x0000bc0000057ab9 */ /* 0x000fe20000000800 */
[----:B------:R-:W-:-:S04]  /*e7b0*/  USEL UR4, UR4, 0x1, UP0 ;  /* 0x0000000104047887 */ /* 0x000fc80008000000 */
[----:B------:R-:W-:-:S06]  /*e7c0*/  UIMAD UR4, UR4, UR5, URZ ;  /* 0x00000005040472a4 */ /* 0x000fcc000f8e023f */
[----:B0-----:R-:W-:Y:S01]  /*e7d0*/  IMAD.U32 R7, RZ, RZ, UR4 ;  /* 0x00000004ff077e24 */ /* 0x001fe2000f8e00ff */
[----:B--2---:R0:W-:Y:S01]  /*e7e0*/  STL [R1+0x24], R10 ;  /* 0x0000240a01007387 */ /* 0x0041e20000100800 */
[----:B---3--:R-:W-:Y:S05]  /*e7f0*/  @P2 BRA `(.L_x_219) ;  /* 0x0000000000182947 */ /* 0x008fea0003800000 */
[----:B------:R-:W-:Y:S05]  /*e800*/  @!P1 BRA `(.L_x_219) ;  /* 0x0000000000149947 */ /* 0x000fea0003800000 */
[----:B------:R-:W-:Y:S02]  /*e810*/  ULDC.64 UR4, c[0x0][0x208] ;  /* 0x0000820000047ab9 */ /* 0x000fe40000000a00 */
[----:B------:R-:W2:Y:S04]  /*e820*/  LDG.E R6, desc[UR4][R2.64] ;  /* 0x0000000402067981 */ /* 0x000ea8000c1e1900 */
[----:B------:R-:W2:Y:S02]  /*e830*/  LDG.E R2, desc[UR4][R2.64+0x4] ;  /* 0x0000040402027981 */ /* 0x000ea4000c1e1900 */
[----:B--2---:R-:W-:-:S05]  /*e840*/  IMAD.IADD R2, R2, 0x1, -R6 ;  /* 0x0000000102027824 */ /* 0x004fca00078e0a06 */
[----:B------:R1:W-:Y:S02]  /*e850*/  STL [R1+0x24], R2 ;  /* 0x0000240201007387 */ /* 0x0003e40000100800 */
.L_x_219:
[----:B------:R-:W-:Y:S01]  /*e860*/  ULDC.64 UR4, c[0x0][0xa20] ;  /* 0x0002880000047ab9 */ /* 0x000fe20000000a00 */
[C---:B------:R-:W-:Y:S01]  /*e870*/  LOP3.LUT R6, R26.reuse, 0xff000000, RZ, 0xc0, !PT ;  /* 0xff0000001a067812 */ /* 0x040fe200078ec0ff */
[----:B------:R-:W-:Y:S01]  /*e880*/  IMAD.MOV.U32 R23, RZ, RZ, R9 ;  /* 0x000000ffff177224 */ /* 0x000fe200078e0009 */
[----:B------:R-:W-:Y:S02]  /*e890*/  ISETP.NE.U32.AND P1, PT, RZ, UR4, PT ;  /* 0x00000004ff007c0c */ /* 0x000fe4000bf25070 */
[----:B------:R-:W-:Y:S02]  /*e8a0*/  SHF.R.U32.HI R6, RZ, 0x8, R6 ;  /* 0x00000008ff067819 */ /* 0x000fe40000011606 */
[----:B------:R-:W-:Y:S02]  /*e8b0*/  ISETP.NE.AND.EX P1, PT, RZ, UR5, PT, P1 ;  /* 0x00000005ff007c0c */ /* 0x000fe4000bf25310 */
[C---:B-1----:R-:W-:Y:S02]  /*e8c0*/  LOP3.LUT R2, R26.reuse, 0xff0000, RZ, 0xc0, !PT ;  /* 0x00ff00001a027812 */ /* 0x042fe400078ec0ff */
[----:B------:R-:W-:Y:S01]  /*e8d0*/  LOP3.LUT R16, R26, 0xffff, RZ, 0xc0, !PT ;  /* 0x0000ffff1a107812 */ /* 0x000fe200078ec0ff */
[----:B-----5:R-:W-:Y:S01]  /*e8e0*/  IMAD.IADD R26, R8, 0x1, R0 ;  /* 0x00000001081a7824 */ /* 0x020fe200078e0200 */
[----:B------:R-:W-:-:S07]  /*e8f0*/  LEA.HI R6, R2, R6, RZ, 0x10 ;  /* 0x0000000602067211 */ /* 0x000fce00078f80ff */
[----:B------:R-:W-:Y:S05]  /*e900*/  @!P1 BRA `(.L_x_220) ;  /* 0x0000000000149947 */ /* 0x000fea0003800000 */
[----:B------:R-:W-:Y:S01]  /*e910*/  IADD3 R2, P0, R19, UR4, RZ ;  /* 0x0000000413027c10 */ /* 0x000fe2000ff1e0ff */
[----:B------:R-:W-:-:S03]  /*e920*/  ULDC.64 UR6, c[0x0][0x208] ;  /* 0x0000820000067ab9 */ /* 0x000fc60000000a00 */
[----:B------:R-:W-:-:S05]  /*e930*/  IADD3.X R3, R22, UR5, RZ, P0, !PT ;  /* 0x0000000516037c10 */ /* 0x000fca00087fe4ff */
[----:B------:R1:W5:Y:S01]  /*e940*/  LDG.E R7, desc[UR6][R2.64] ;  /* 0x0000000602077981 */ /* 0x000362000c1e1900 */
[----:B------:R-:W-:Y:S05]  /*e950*/  BRA `(.L_x_221) ;  /* 0x0000000000147947 */ /* 0x000fea0003800000 */
.L_x_220:
[----:B------:R-:W-:Y:S05]  /*e960*/  @!P0 BRA `(.L_x_221) ;  /* 0x0000000000108947 */ /* 0x000fea0003800000 */
[----:B------:R-:W-:Y:S02]  /*e970*/  ULDC.64 UR4, c[0x0][0x208] ;  /* 0x0000820000047ab9 */ /* 0x000fe40000000a00 */
[----:B------:R-:W2:Y:S04]  /*e980*/  LDG.E R7, desc[UR4][R4.64] ;  /* 0x0000000404077981 */ /* 0x000ea8000c1e1900 */
[----:B------:R-:W2:Y:S02]  /*e990*/  LDG.E R4, desc[UR4][R4.64+0x4] ;  /* 0x0000040404047981 */ /* 0x000ea4000c1e1900 */
[----:B--2---:R-:W-:-:S07]  /*e9a0*/  IMAD.IADD R7, R4, 0x1, -R7 ;  /* 0x0000000104077824 */ /* 0x004fce00078e0a07 */
.L_x_221:
[----:B-----5:R-:W-:Y:S01]  /*e9b0*/  IMAD.IADD R7, R7, 0x1, -R0 ;  /* 0x0000000107077824 */ /* 0x020fe200078e0a00 */
[----:B------:R-:W-:Y:S01]  /*e9c0*/  LOP3.LUT R9, R6, 0xff, RZ, 0xc0, !PT ;  /* 0x000000ff06097812 */ /* 0x000fe200078ec0ff */
[----:B-1----:R-:W-:Y:S01]  /*e9d0*/  IMAD.MOV.U32 R3, RZ, RZ, RZ ;  /* 0x000000ffff037224 */ /* 0x002fe200078e00ff */
[----:B------:R-:W-:Y:S01]  /*e9e0*/  BSSY B0, `(.L_x_222) ;  /* 0x0000029000007945 */ /* 0x000fe20003800000 */
[C---:B------:R-:W-:Y:S01]  /*e9f0*/  VIADD R0, R7.reuse, 0x8f ;  /* 0x0000008f07007836 */ /* 0x040fe20000000000 */
[----:B------:R-:W-:Y:S01]  /*ea00*/  ISETP.GE.AND P0, PT, R7, 0x1, PT ;  /* 0x000000010700780c */ /* 0x000fe20003f06270 */
[----:B------:R-:W-:Y:S01]  /*ea10*/  IMAD.MOV.U32 R7, RZ, RZ, R3 ;  /* 0x000000ffff077224 */ /* 0x000fe200078e0003 */
[----:B------:R1:W-:Y:S01]  /*ea20*/  STL [R1+0x18], R3 ;  /* 0x0000180301007387 */ /* 0x0003e20000100800 */
[----:B------:R-:W-:-:S05]  /*ea30*/  IMAD.HI R0, R0, 0x38e38e39, RZ ;  /* 0x38e38e3900007827 */ /* 0x000fca00078e02ff */
[----:B------:R-:W-:-:S04]  /*ea40*/  SHF.R.U32.HI R2, RZ, 0x1f, R0 ;  /* 0x0000001fff027819 */ /* 0x000fc80000011600 */
[----:B------:R-:W-:-:S05]  /*ea50*/  LEA.HI.SX32 R8, R0, R2, 0x1b ;  /* 0x0000000200087211 */ /* 0x000fca00078fdaff */
[----:B------:R1:W-:Y:S04]  /*ea60*/  STL [R1+0x30], R8 ;  /* 0x0000300801007387 */ /* 0x0003e80000100800 */
[----:B------:R1:W-:Y:S01]  /*ea70*/  STL [R1+0x38], R9 ;  /* 0x0000380901007387 */ /* 0x0003e20000100800 */
[----:B------:R-:W-:Y:S05]  /*ea80*/  @!P0 BRA `(.L_x_223) ;  /* 0x0000000000788947 */ /* 0x000fea0003800000 */
[----:B------:R-:W-:-:S04]  /*ea90*/  SHF.R.U32.HI R6, RZ, 0x10, R6 ;  /* 0x00000010ff067819 */ /* 0x000fc80000011606 */
[----:B------:R-:W-:-:S13]  /*eaa0*/  ISETP.NE.AND P0, PT, R6, RZ, PT ;  /* 0x000000ff0600720c */ /* 0x000fda0003f05270 */
[----:B------:R-:W2:Y:S02]  /*eab0*/  @!P0 LDC R6, c[0x0][0x9f0] ;  /* 0x00027c00ff068b82 */ /* 0x000ea40000000800 */
[-C--:B--2---:R-:W-:Y:S02]  /*eac0*/  IABS R0, R6.reuse ;  /* 0x0000000600007213 */ /* 0x084fe40000000000 */
[----:B------:R-:W-:Y:S02]  /*ead0*/  IABS R5, R6 ;  /* 0x0000000600057213 */ /* 0x000fe40000000000 */
[----:B------:R-:W2:Y:S03]  /*eae0*/  I2F.RP R2, R0 ;  /* 0x0000000000027306 */ /* 0x000ea60000209400 */
[----:B------:R-:W-:-:S05]  /*eaf0*/  IMAD.MOV R5, RZ, RZ, -R5 ;  /* 0x000000ffff057224 */ /* 0x000fca00078e0a05 */
[----:B--2---:R-:W2:Y:S02]  /*eb00*/  MUFU.RCP R2, R2 ;  /* 0x0000000200027308 */ /* 0x004ea40000001000 */
[----:B--2---:R-:W-:-:S06]  /*eb10*/  VIADD R2, R2, 0xffffffe ;  /* 0x0ffffffe02027836 */ /* 0x004fcc0000000000 */
[----:B-1----:R-:W1:Y:S02]  /*eb20*/  F2I.FTZ.U32.TRUNC.NTZ R3, R2 ;  /* 0x0000000200037305 */ /* 0x002e64000021f000 */
[----:B-1----:R-:W-:-:S04]  /*eb30*/  IMAD.MOV R2, RZ, RZ, -R3 ;  /* 0x000000ffff027224 */ /* 0x002fc800078e0a03 */
[----:B------:R-:W-:Y:S02]  /*eb40*/  IMAD R4, R2, R0, RZ ;  /* 0x0000000002047224 */ /* 0x000fe400078e02ff */
[----:B------:R-:W-:-:S04]  /*eb50*/  IMAD.MOV.U32 R2, RZ, RZ, RZ ;  /* 0x000000ffff027224 */ /* 0x000fc800078e00ff */
[----:B------:R-:W-:Y:S01]  /*eb60*/  IMAD.HI.U32 R4, R3, R4, R2 ;  /* 0x0000000403047227 */ /* 0x000fe200078e0002 */
[----:B------:R-:W-:-:S04]  /*eb70*/  IADD3 R3, R6, -0x1, R8 ;  /* 0xffffffff06037810 */ /* 0x000fc80007ffe008 */
[----:B------:R-:W-:Y:S02]  /*eb80*/  IABS R2, R3 ;  /* 0x0000000300027213 */ /* 0x000fe40000000000 */
[----:B------:R-:W-:-:S03]  /*eb90*/  LOP3.LUT R3, R3, R6, RZ, 0x3c, !PT ;  /* 0x0000000603037212 */ /* 0x000fc600078e3cff */
[----:B------:R-:W-:Y:S01]  /*eba0*/  IMAD.HI.U32 R4, R4, R2, RZ ;  /* 0x0000000204047227 */ /* 0x000fe200078e00ff */
[----:B------:R-:W-:-:S03]  /*ebb0*/  ISETP.GE.AND P2, PT, R3, RZ, PT ;  /* 0x000000ff0300720c */ /* 0x000fc60003f46270 */
[----:B------:R-:W-:-:S05]  /*ebc0*/  IMAD R2, R4, R5, R2 ;  /* 0x0000000504027224 */ /* 0x000fca00078e0202 */
[----:B------:R-:W-:-:S13]  /*ebd0*/  ISETP.GT.U32.AND P1, PT, R0, R2, PT ;  /* 0x000000020000720c */ /* 0x000fda0003f24070 */
[----:B------:R-:W-:Y:S02]  /*ebe0*/  @!P1 IMAD.IADD R2, R2, 0x1, -R0 ;  /* 0x0000000102029824 */ /* 0x000fe400078e0a00 */
[----:B------:R-:W-:Y:S01]  /*ebf0*/  @!P1 VIADD R4, R4, 0x1 ;  /* 0x0000000104049836 */ /* 0x000fe20000000000 */
[----:B------:R-:W-:Y:S02]  /*ec00*/  ISETP.NE.AND P1, PT, R6, RZ, PT ;  /* 0x000000ff0600720c */ /* 0x000fe40003f25270 */
[----:B------:R-:W-:-:S13]  /*ec10*/  ISETP.GE.U32.AND P0, PT, R2, R0, PT ;  /* 0x000000000200720c */ /* 0x000fda0003f06070 */
[----:B------:R-:W-:-:S04]  /*ec20*/  @P0 VIADD R4, R4, 0x1 ;  /* 0x0000000104040836 */ /* 0x000fc80000000000 */
[----:B------:R-:W-:Y:S01]  /*ec30*/  @!P2 IMAD.MOV R4, RZ, RZ, -R4 ;  /* 0x000000ffff04a224 */ /* 0x000fe200078e0a04 */
[----:B------:R-:W-:-:S05]  /*ec40*/  @!P1 LOP3.LUT R4, RZ, R6, RZ, 0x33, !PT ;  /* 0x00000006ff049212 */ /* 0x000fca00078e33ff */
[----:B------:R-:W-:-:S05]  /*ec50*/  IMAD.MOV.U32 R7, RZ, RZ, R4 ;  /* 0x000000ffff077224 */ /* 0x000fca00078e0004 */
[----:B------:R2:W-:Y:S02]  /*ec60*/  STL [R1+0x18], R7 ;  /* 0x0000180701007387 */ /* 0x0005e40000100800 */
.L_x_223:
[----:B------:R-:W-:Y:S05]  /*ec70*/  BSYNC B0 ;  /* 0x0000000000007941 */ /* 0x000fea0003800000 */
.L_x_222:
[----:B------:R-:W-:Y:S01]  /*ec80*/  IMAD.MOV.U32 R0, RZ, RZ, R7 ;  /* 0x000000ffff007224 */ /* 0x000fe200078e0007 */
[----:B------:R-:W-:Y:S03]  /*ec90*/  BSSY B7, `(.L_x_224) ;  /* 0x0000420000077945 */ /* 0x000fe60003800000 */
[----:B------:R-:W-:-:S05]  /*eca0*/  IMAD R2, R9, R0, RZ ;  /* 0x0000000009027224 */ /* 0x000fca00078e02ff */
[----:B------:R-:W-:Y:S01]  /*ecb0*/  VIADDMNMX R0, R2, R0, R8, PT ;  /* 0x0000000002007246 */ /* 0x000fe20003800108 */
[----:B------:R3:W-:Y:S03]  /*ecc0*/  STL [R1+0x4], R2 ;  /* 0x0000040201007387 */ /* 0x0007e60000100800 */
[----:B------:R-:W-:Y:S01]  /*ecd0*/  ISETP.GT.AND P0, PT, R0, R2, PT ;  /* 0x000000020000720c */ /* 0x000fe20003f04270 */
[----:B------:R3:W-:-:S12]  /*ece0*/  STL [R1+0x1c], R0 ;  /* 0x00001c0001007387 */ /* 0x0007d80000100800 */
[----:B---3--:R-:W-:Y:S05]  /*ecf0*/  @P0 BRA `(.L_x_225) ;  /* 0x0000000000480947 */ /* 0x008fea0003800000 */
[----:B------:R-:W3:Y:S02]  /*ed00*/  S2R R0, SR_TID.X ;  /* 0x0000000000007919 */ /* 0x000ee40000002100 */
[----:B---3--:R-:W-:-:S04]  /*ed10*/  LOP3.LUT R0, R0, 0x7f, RZ, 0xc0, !PT ;  /* 0x0000007f00007812 */ /* 0x008fc800078ec0ff */
[----:B------:R-:W-:-:S13]  /*ed20*/  ISETP.NE.AND P0, PT, R0, RZ, PT ;  /* 0x000000ff0000720c */ /* 0x000fda0003f05270 */
[----:B------:R-:W-:Y:S05]  /*ed30*/  @P0 BRA `(.L_x_226) ;  /* 0x0000004000540947 */ /* 0x000fea0003800000 */
[----:B------:R-:W3:Y:S01]  /*ed40*/  S2R R5, SR_LANEID ;  /* 0x0000000000057919 */ /* 0x000ee20000000000 */
[----:B------:R-:W-:Y:S01]  /*ed50*/  VOTEU.ANY UR4, UPT, PT ;  /* 0x0000000000047886 */ /* 0x000fe200038e0100 */
[----:B-1----:R-:W1:Y:S01]  /*ed60*/  LDC.64 R2, c[0x0][0xc60] ;  /* 0x00031800ff027b82 */ /* 0x002e620000000a00 */
[----:B------:R-:W3:Y:S01]  /*ed70*/  FLO.U32 R0, UR4 ;  /* 0x0000000400007d00 */ /* 0x000ee200080e0000 */
[----:B------:R-:W-:Y:S01]  /*ed80*/  ULDC.64 UR6, c[0x0][0x208] ;  /* 0x0000820000067ab9 */ /* 0x000fe20000000a00 */
[----:B---3--:R-:W-:-:S06]  /*ed90*/  ISETP.EQ.U32.AND P0, PT, R0, R5, PT ;  /* 0x000000050000720c */ /* 0x008fcc0003f02070 */
[----:B------:R-:W1:Y:S07]  /*eda0*/  POPC R5, UR4 ;  /* 0x0000000400057d09 */ /* 0x000e6e0008000000 */
[----:B-1----:R-:W3:Y:S01]  /*edb0*/  @P0 ATOMG.E.ADD.STRONG.GPU PT, R3, desc[UR6][R2.64], R5 ;  /* 0x00000005020309a8 */ /* 0x002ee200081ee1c6 */
[----:B------:R-:W1:Y:S02]  /*edc0*/  S2R R4, SR_LTMASK ;  /* 0x0000000000047919 */ /* 0x000e640000003900 */
[----:B-1----:R-:W-:-:S04]  /*edd0*/  LOP3.LUT R4, R4, UR4, RZ, 0xc0, !PT ;  /* 0x0000000404047c12 */ /* 0x002fc8000f8ec0ff */
[----:B--2---:R-:W1:Y:S01]  /*ede0*/  POPC R7, R4 ;  /* 0x0000000400077309 */ /* 0x004e620000000000 */
[----:B---3--:R-:W1:Y:S02]  /*edf0*/  SHFL.IDX PT, R0, R3, R0, 0x1f ;  /* 0x00001f0003007589 */ /* 0x008e6400000e0000 */
[----:B-1----:R-:W-:Y:S01]  /*ee00*/  IADD3 R24, R0, UR38, R7 ;  /* 0x0000002600187c10 */ /* 0x002fe2000fffe007 */
[----:B------:R-:W-:Y:S06]  /*ee10*/  BRA `(.L_x_226) ;  /* 0x00000040001c7947 */ /* 0x000fec0003800000 */
.L_x_225:
[----:B------:R-:W-:Y:S01]  /*ee20*/  VIADD R0, R17, 0x16a00 ;  /* 0x00016a0011007836 */ /* 0x000fe20000000000 */
[----:B------:R-:W-:Y:S04]  /*ee30*/  BSSY B6, `(.L_x_227) ;  /* 0x0000013000067945 */ /* 0x000fe80003800000 */
[----:B------:R-:W-:-:S13]  /*ee40*/  LOP3.LUT P0, RZ, R0, 0x1bf, RZ, 0xc0, !PT ;  /* 0x000001bf00ff7812 */ /* 0x000fda000780c0ff */
[----:B------:R-:W-:Y:S05]  /*ee50*/  @!P0 BRA `(.L_x_228) ;  /* 0x0000000000408947 */ /* 0x000fea0003800000 */
[----:B------:R-:W-:Y:S01]  /*ee60*/  MOV R2, 0x0 ;  /* 0x0000000000027802 */ /* 0x000fe20000000f00 */
[----:B------:R-:W-:Y:S01]  /*ee70*/  ULDC.64 UR6, c[0x4][0xa8] ;  /* 0x01002a0000067ab9 */ /* 0x000fe20000000a00 */
[----:B------:R-:W-:Y:S01]  /*ee80*/  ULDC.64 UR8, c[0x4][0xb0] ;  /* 0x01002c0000087ab9 */ /* 0x000fe20000000a00 */
[----:B------:R-:W-:Y:S01]  /*ee90*/  ULDC.64 UR4, c[0x4][0x8] ;  /* 0x0100020000047ab9 */ /* 0x000fe20000000a00 */
[----:B------:R-:W-:Y:S02]  /*eea0*/  IMAD.U32 R4, RZ, RZ, UR6 ;  /* 0x00000006ff047e24 */ /* 0x000fe4000f8e00ff */
[----:B-1----:R-:W1:Y:S01]  /*eeb0*/  LDC.64 R2, c[0x4][R2] ;  /* 0x0100000002027b82 */ /* 0x002e620000000a00 */
[----:B------:R-:W-:Y:S02]  /*eec0*/  IMAD.U32 R5, RZ, RZ, UR7 ;  /* 0x00000007ff057e24 */ /* 0x000fe4000f8e00ff */
[----:B------:R-:W-:Y:S02]  /*eed0*/  IMAD.U32 R6, RZ, RZ, UR8 ;  /* 0x00000008ff067e24 */ /* 0x000fe4000f8e00ff */
[----:B--2---:R-:W-:-:S02]  /*eee0*/  IMAD.U32 R7, RZ, RZ, UR9 ;  /* 0x00000009ff077e24 */ /* 0x004fc4000f8e00ff */
[----:B0-----:R-:W-:Y:S02]  /*eef0*/  IMAD.U32 R10, RZ, RZ, UR4 ;  /* 0x00000004ff0a7e24 */ /* 0x001fe4000f8e00ff */
[----:B------:R-:W-:Y:S02]  /*ef00*/  IMAD.U32 R11, RZ, RZ, UR5 ;  /* 0x00000005ff0b7e24 */ /* 0x000fe4000f8e00ff */
[----:B------:R-:W-:Y:S02]  /*ef10*/  IMAD.MOV.U32 R8, RZ, RZ, 0x70 ;  /* 0x00000070ff087424 */ /* 0x000fe400078e00ff */
[----:B------:R-:W-:Y:S02]  /*ef20*/  IMAD.MOV.U32 R12, RZ, RZ, 0x1 ;  /* 0x00000001ff0c7424 */ /* 0x000fe400078e00ff */
[----:B------:R-:W-:-:S07]  /*ef30*/  IMAD.MOV.U32 R13, RZ, RZ, RZ ;  /* 0x000000ffff0d7224 */ /* 0x000fce00078e00ff */
[----:B------:R-:W-:-:S07]  /*ef40*/  LEPC R20, `(.L_x_228) ;  /* 0x000000001014794e */ /* 0x000fce0000000000 */
[----:B-1----:R-:W-:Y:S05]  /*ef50*/  CALL.ABS.NOINC R2 ;  /* 0x0000000002007343 */ /* 0x002fea0003c00000 */
.L_x_228:
[----:B------:R-:W-:Y:S05]  /*ef60*/  BSYNC B6 ;  /* 0x0000000000067941 */ /* 0x000fea0003800000 */
.L_x_227:
        /* <DEDUP_REMOVED lines=8> */
[----:B-1----:R1:W3:Y:S01]  /*eff0*/  LDC.64 R2, c[0x4][R29] ;  /* 0x010000001d027b82 */ /* 0x0022e20000000a00 */
[----:B------:R-:W-:Y:S02]  /*f000*/  IMAD.U32 R4, RZ, RZ, UR6 ;  /* 0x00000006ff047e24 */ /* 0x000fe4000f8e00ff */
[----:B------:R-:W-:Y:S02]  /*f010*/  IMAD.U32 R5, RZ, RZ, UR7 ;  /* 0x00000007ff057e24 */ /* 0x000fe4000f8e00ff */
[----:B------:R-:W-:Y:S02]  /*f020*/  IMAD.U32 R6, RZ, RZ, UR8 ;  /* 0x00000008ff067e24 */ /* 0x000fe4000f8e00ff */
[----:B--2---:R-:W-:-:S02]  /*f030*/  IMAD.U32 R7, RZ, RZ, UR9 ;  /* 0x00000009ff077e24 */ /* 0x004fc4000f8e00ff */
[----:B0-----:R-:W-:Y:S02]  /*f040*/  IMAD.U32 R10, RZ, RZ, UR4 ;  /* 0x00000004ff0a7e24 */ /* 0x001fe4000f8e00ff */
[----:B------:R-:W-:Y:S02]  /*f050*/  IMAD.U32 R11, RZ, RZ, UR5 ;  /* 0x00000005ff0b7e24 */ /* 0x000fe4000f8e00ff */
[----:B------:R-:W-:Y:S02]  /*f060*/  IMAD.MOV.U32 R8, RZ, RZ, 0x70 ;  /* 0x00000070ff087424 */ /* 0x000fe400078e00ff */
[----:B------:R-:W-:Y:S02]  /*f070*/  IMAD.MOV.U32 R12, RZ, RZ, 0x1 ;  /* 0x00000001ff0c7424 */ /* 0x000fe400078e00ff */
[----:B-1----:R-:W-:-:S07]  /*f080*/  IMAD.MOV.U32 R13, RZ, RZ, RZ ;  /* 0x000000ffff0d7224 */ /* 0x002fce00078e00ff */
[----:B------:R-:W-:-:S07]  /*f090*/  LEPC R20, `(.L_x_231) ;  /* 0x000000001014794e */ /* 0x000fce0000000000 */
[----:B---3--:R-:W-:Y:S05]  /*f0a0*/  CALL.ABS.NOINC R2 ;  /* 0x0000000002007343 */ /* 0x008fea0003c00000 */
.L_x_231:
[----:B------:R0:W1:Y:S01]  /*f0b0*/  LDC.64 R2, c[0x4][R29] ;  /* 0x010000001d027b82 */ /* 0x0000620000000a00 */
[----:B------:R-:W-:Y:S01]  /*f0c0*/  ULDC.64 UR6, c[0x4][0xa8] ;  /* 0x01002a0000067ab9 */ /* 0x000fe20000000a00 */
[----:B------:R-:W-:Y:S01]  /*f0d0*/  ULDC.64 UR8, c[0x4][0xb0] ;  /* 0x01002c0000087ab9 */ /* 0x000fe20000000a00 */
[----:B------:R-:W-:Y:S01]  /*f0e0*/  ULDC.64 UR4, c[0x4][0x18] ;  /* 0x0100060000047ab9 */ /* 0x000fe20000000a00 */
[----:B------:R-:W-:Y:S02]  /*f0f0*/  IMAD.U32 R4, RZ, RZ, UR6 ;  /* 0x00000006ff047e24 */ /* 0x000fe4000f8e00ff */
[----:B------:R-:W-:Y:S02]  /*f100*/  IMAD.U32 R5, RZ, RZ, UR7 ;  /* 0x00000007ff057e24 */ /* 0x000fe4000f8e00ff */
[----:B------:R-:W-:Y:S02]  /*f110*/  IMAD.U32 R6, RZ, RZ, UR8 ;  /* 0x00000008ff067e24 */ /* 0x000fe4000f8e00ff */
[----:B------:R-:W-:-:S02]  /*f120*/  IMAD.U32 R7, RZ, RZ, UR9 ;  /* 0x00000009ff077e24 */ /* 0x000fc4000f8e00ff */
[----:B------:R-:W-:Y:S02]  /*f130*/  IMAD.U32 R10, RZ, RZ, UR4 ;  /* 0x00000004ff0a7e24 */ /* 0x000fe4000f8e00ff */
[----:B------:R-:W-:Y:S02]  /*f140*/  IMAD.U32 R11, RZ, RZ, UR5 ;  /* 0x00000005ff0b7e24 */ /* 0x000fe4000f8e00ff */
[----:B------:R-:W-:Y:S02]  /*f150*/  IMAD.MOV.U32 R8, RZ, RZ, 0x70 ;  /* 0x00000070ff087424 */ /* 0x000fe400078e00ff */
[----:B------:R-:W-:Y:S02]  /*f160*/  IMAD.MOV.U32 R12, RZ, RZ, 0x1 ;  /* 0x00000001ff0c7424 */ /* 0x000fe400078e00ff */
[----:B0-----:R-:W-:-:S07]  /*f170*/  IMAD.MOV.U32 R13, RZ, RZ, RZ ;  /* 0x000000ffff0d7224 */ /* 0x001fce00078e00ff */
[----:B------:R-:W-:-:S07]  /*f180*/  LEPC R20, `(.L_x_230) ;  /* 0x000000001014794e */ /* 0x000fce0000000000 */
[----:B-1----:R-:W-:Y:S05]  /*f190*/  CALL.ABS.NOINC R2 ;  /* 0x0000000002007343 */ /* 0x002fea0003c00000 */
.L_x_230:
[----:B------:R-:W-:Y:S05]  /*f1a0*/  BSYNC B6 ;  /* 0x0000000000067941 */ /* 0x000fea0003800000 */
.L_x_229:
[----:B------:R-:W-:Y:S01]  /*f1b0*/  ULDC.64 UR4, c[0x0][0x9f8] ;  /* 0x00027e0000047ab9 */ /* 0x000fe20000000a00 */
[----:B------:R-:W3:Y:S01]  /*f1c0*/  LDL R20, [R1+0x1c] ;  /* 0x00001c0001147983 */ /* 0x000ee20000100800 */
[----:B------:R-:W-:Y:S01]  /*f1d0*/  ISETP.NE.U32.AND P0, PT, RZ, UR4, PT ;  /* 0x00000004ff007c0c */ /* 0x000fe2000bf05070 */
[----:B------:R-:W-:-:S03]  /*f1e0*/  ULDC.64 UR6, c[0x0][0x208] ;  /* 0x0000820000067ab9 */ /* 0x000fc60000000a00 */
[----:B------:R-:W-:-:S13]  /*f1f0*/  ISETP.NE.AND.EX P0, PT, RZ, UR5, PT, P0 ;  /* 0x00000005ff007c0c */ /* 0x000fda000bf05300 */
[----:B------:R-:W-:-:S04]  /*f200*/  @P0 IADD3 R2, P1, R19, UR4, RZ ;  /* 0x0000000413020c10 */ /* 0x000fc8000ff3e0ff */
[----:B-1----:R-:W-:Y:S01]  /*f210*/  @P0 IADD3.X R3, R22, UR5, RZ, P1, !PT ;  /* 0x0000000516030c10 */ /* 0x002fe20008ffe4ff */
[----:B------:R-:W-:-:S04]  /*f220*/  ULDC.64 UR4, c[0x0][0xa08] ;  /* 0x0002820000047ab9 */ /* 0x000fc80000000a00 */
[----:B------:R1:W4:Y:S02]  /*f230*/  @P0 LDG.E R23, desc[UR6][R2.64] ;  /* 0x0000000602170981 */ /* 0x000324000c1e1900 */
[----:B-1----:R-:W1:Y:S02]  /*f240*/  LDC.64 R2, c[0x0][0x418] ;  /* 0x00010600ff027b82 */ /* 0x002e640000000a00 */
[----:B-1----:R-:W-:Y:S01]  /*f250*/  LOP3.LUT P0, RZ, R2, UR4, RZ, 0xfc, !PT ;  /* 0x0000000402ff7c12 */ /* 0x002fe2000f80fcff */
[----:B------:R-:W-:-:S03]  /*f260*/  UMOV UR4, 0xffffffff ;  /* 0xffffffff00047882 */ /* 0x000fc60000000000 */
[----:B------:R-:W-:Y:S01]  /*f270*/  LOP3.LUT P0, RZ, R3, UR5, RZ, 0xfc, P0 ;  /* 0x0000000503ff7c12 */ /* 0x000fe2000800fcff */
[----:B---3--:R-:W-:Y:S01]  /*f280*/  VIADD R22, R20, 0xffffffff ;  /* 0xffffffff14167836 */ /* 0x008fe20000000000 */
[----:B----4-:R-:W-:Y:S02]  /*f290*/  SHF.R.S32.HI R29, RZ, 0x1f, R23 ;  /* 0x0000001fff1d7819 */ /* 0x010fe40000011417 */
[----:B------:R-:W-:Y:S01]  /*f2a0*/  SEL R19, R23, RZ, !P0 ;  /* 0x000000ff17137207 */ /* 0x000fe20004000000 */
[----:B------:R-:W-:Y:S08]  /*f2b0*/  BRA.DIV UR4, `(.L_x_232) ;  /* 0x0000004e04747947 */ /* 0x000ff0000b800000 */
[----:B------:R-:W1:Y:S02]  /*f2c0*/  S2R R0, SR_TID.X ;  /* 0x0000000000007919 */ /* 0x000e640000002100 */
[----:B-1----:R-:W-:-:S04]  /*f2d0*/  SHF.R.U32.HI R0, RZ, 0x5, R0 ;  /* 0x00000005ff007819 */ /* 0x002fc80000011600 */
[----:B------:R-:W-:-:S05]  /*f2e0*/  LOP3.LUT R0, R0, 0x3, RZ, 0xc0, !PT ;  /* 0x0000000300007812 */ /* 0x000fca00078ec0ff */
[----:B------:R1:W3:Y:S02]  /*f2f0*/  SHFL.IDX PT, R14, R0, RZ, 0x1f ;  /* 0x00001fff000e7589 */ /* 0x0002e400000e0000 */
.L_x_338:
[----:B------:R-:W-:Y:S02]  /*f300*/  PLOP3.LUT P1, PT, PT, PT, PT, 0x8, 0x0 ;  /* 0x000000000000781c */ /* 0x000fe40003f2e170 */
[----:B---3--:R-:W-:Y:S02]  /*f310*/  ISETP.NE.AND P0, PT, R14, RZ, PT ;  /* 0x000000ff0e00720c */ /* 0x008fe40003f05270 */
[----:B-1----:R-:W-:-:S05]  /*f320*/  P2R R0, PR, RZ, 0x2 ;  /* 0x00000002ff007803 */ /* 0x002fca0000000000 */
[----:B------:R1:W-:Y:S06]  /*f330*/  STL [R1], R0 ;  /* 0x0000000001007387 */ /* 0x0003ec0000100800 */
[----:B------:R-:W-:Y:S05]  /*f340*/  @P0 BRA `(.L_x_233) ;  /* 0x00000004001c0947 */ /* 0x000fea0003800000 */
[----:B------:R-:W-:-:S03]  /*f350*/  UMOV UR4, 0xffffffff ;  /* 0xffffffff00047882 */ /* 0x000fc60000000000 */
[----:B------:R-:W-:Y:S05]  /*f360*/  BRA.DIV UR4, `(.L_x_234) ;  /* 0x0000004e047c7947 */ /* 0x000fea000b800000 */
[----:B------:R-:W-:-:S13]  /*f370*/  ELECT P6, URZ, PT ;  /* 0x00000000003f782f */ /* 0x000fda00038c0000 */
.L_x_341:
[----:B------:R-:W-:Y:S05]  /*f380*/  @!P6 BRA `(.L_x_233) ;  /* 0x00000004000ce947 */ /* 0x000fea0003800000 */
[----:B------:R-:W-:-:S04]  /*f390*/  ISETP.NE.U32.AND P0, PT, R2, RZ, PT ;  /* 0x000000ff0200720c */ /* 0x000fc80003f05070 */
[----:B------:R-:W-:-:S13]  /*f3a0*/  ISETP.NE.AND.EX P0, PT, R3, RZ, PT, P0 ;  /* 0x000000ff0300720c */ /* 0x000fda0003f05300 */
[----:B------:R-:W-:Y:S05]  /*f3b0*/  @!P0 BRA `(.L_x_235) ;  /* 0x0000000000488947 */ /* 0x000fea0003800000 */
[----:B------:R-:W3:Y:S01]  /*f3c0*/  LDC R6, c[0x0][0x43c] ;  /* 0x00010f00ff067b82 */ /* 0x000ee20000000800 */
[----:B------:R-:W-:Y:S01]  /*f3d0*/  ULDC.64 UR4, c[0x0][0x428] ;  /* 0x00010a0000047ab9 */ /* 0x000fe20000000a00 */
[----:B------:R-:W-:Y:S01]  /*f3e0*/  ULDC.64 UR6, c[0x0][0x208] ;  /* 0x0000820000067ab9 */ /* 0x000fe20000000a00 */
[----:B---3--:R-:W-:-:S13]  /*f3f0*/  ISETP.NE.AND P0, PT, R6, 0x1, PT ;  /* 0x000000010600780c */ /* 0x008fda0003f05270 */
[----:B------:R-:W1:Y:S02]  /*f400*/  @P0 LDC.64 R4, c[0x0][0x440] ;  /* 0x00011000ff040b82 */ /* 0x000e640000000a00 */
[----:B-1----:R-:W-:-:S04]  /*f410*/  @P0 IMAD.HI.U32 R0, R22, R4, RZ ;  /* 0x0000000416000227 */ /* 0x002fc800078e00ff */
[----:B------:R-:W-:Y:S01]  /*f420*/  IMAD.MOV.U32 R4, RZ, RZ, R22 ;  /* 0x000000ffff047224 */ /* 0x000fe200078e0016 */
[----:B------:R-:W-:-:S04]  /*f430*/  @P0 SHF.R.U32.HI R4, RZ, R5, R0 ;  /* 0x00000005ff040219 */ /* 0x000fc80000011600 */
[--C-:B------:R-:W-:Y:S01]  /*f440*/  SHF.R.S32.HI R5, RZ, 0x1f, R4.reuse ;  /* 0x0000001fff057819 */ /* 0x100fe20000011404 */
[----:B------:R-:W-:-:S04]  /*f450*/  IMAD.MOV R0, RZ, RZ, -R4 ;  /* 0x000000ffff007224 */ /* 0x000fc800078e0a04 */
[----:B------:R-:W-:Y:S02]  /*f460*/  IMAD R22, R6, R0, R22 ;  /* 0x0000000006167224 */ /* 0x000fe400078e0216 */
[----:B------:R-:W-:Y:S02]  /*f470*/  IMAD R0, R29, UR4, RZ ;  /* 0x000000041d007c24 */ /* 0x000fe4000f8e02ff */
[----:B------:R-:W-:-:S04]  /*f480*/  IMAD.WIDE.U32 R4, R23, UR4, R4 ;  /* 0x0000000417047c25 */ /* 0x000fc8000f8e0004 */
[----:B------:R-:W-:Y:S01]  /*f490*/  IMAD R0, R23, UR5, R0 ;  /* 0x0000000517007c24 */ /* 0x000fe2000f8e0200 */
[----:B------:R-:W-:-:S03]  /*f4a0*/  LEA R2, P0, R4, R2, 0x2 ;  /* 0x0000000204027211 */ /* 0x000fc600078010ff */
[----:B------:R-:W-:-:S05]  /*f4b0*/  IMAD.IADD R0, R5, 0x1, R0 ;  /* 0x0000000105007824 */ /* 0x000fca00078e0200 */
[----:B------:R-:W-:-:S05]  /*f4c0*/  LEA.HI.X R3, R4, R3, R0, 0x2, P0 ;  /* 0x0000000304037211 */ /* 0x000fca00000f1400 */
[----:B------:R3:W5:Y:S02]  /*f4d0*/  LDG.E R19, desc[UR6][R2.64] ;  /* 0x0000000602137981 */ /* 0x000764000c1e1900 */
.L_x_235:
[----:B-1----:R-:W-:Y:S01]  /*f4e0*/  IMAD R0, R18, 0x8, R17 ;  /* 0x0000000812007824 */ /* 0x002fe200078e0211 */
[----:B---3--:R-:W-:-:S04]  /*f4f0*/  SHF.L.U32 R2, R28, 0x1f, RZ ;  /* 0x0000001f1c027819 */ /* 0x008fc800000006ff */
[----:B------:R-:W1:Y:S02]  /*f500*/  SYNCS.PHASECHK.TRANS64.TRYWAIT P0, [R0+URZ+0x31c40], R2 ;  /* 0x031c4002000075a7 */ /* 0x000e64000800017f */
[----:B-1----:R-:W-:Y:S05]  /*f510*/  @!P0 BRA `(.L_x_236) ;  /* 0x0000004c00308947 */ /* 0x002fea0003800000 */
.L_x_342:
[----:B------:R-:W3:Y:S02]  /*f520*/  S2R R3, SR_TID.X ;  /* 0x0000000000037919 */ /* 0x000ee40000002100 */
[----:B---3--:R-:W-:-:S04]  /*f530*/  LOP3.LUT R3, R3, 0x7f, RZ, 0xc0, !PT ;  /* 0x0000007f03037812 */ /* 0x008fc800078ec0ff */
[----:B------:R-:W-:-:S13]  /*f540*/  ISETP.NE.AND P0, PT, R3, RZ, PT ;  /* 0x000000ff0300720c */ /* 0x000fda0003f05270 */
[----:B------:R-:W-:Y:S05]  /*f550*/  @P0 BRA `(.L_x_237) ;  /* 0x00000000001c0947 */ /* 0x000fea0003800000 */
[----:B------:R-:W3:Y:S01]  /*f560*/  S2R R3, SR_TID.X ;  /* 0x0000000000037919 */ /* 0x000ee20000002100 */
[----:B-1----:R-:W-:-:S04]  /*f570*/  IMAD.MOV.U32 R2, RZ, RZ, 0x6c00 ;  /* 0x00006c00ff027424 */ /* 0x002fc800078e00ff */
[----:B------:R4:W-:Y:S01]  /*f580*/  SYNCS.ARRIVE.TRANS64 RZ, [R0+URZ+0x31c30], R2 ;  /* 0x031c300200ff79a7 */ /* 0x0009e2000800003f */
[----:B---3--:R-:W-:-:S04]  /*f590*/  LOP3.LUT R3, R3, 0x1f, RZ, 0xc0, !PT ;  /* 0x0000001f03037812 */ /* 0x008fc800078ec0ff */
[----:B------:R-:W-:-:S13]  /*f5a0*/  ISETP.NE.AND P0, PT, R3, RZ, PT ;  /* 0x000000ff0300720c */ /* 0x000fda0003f05270 */
[----:B----4-:R-:W-:Y:S05]  /*f5b0*/  @!P0 BRA `(.L_x_237) ;  /* 0x0000000000048947 */ /* 0x010fea0003800000 */
[----:B------:R-:W-:Y:S01]  /*f5c0*/  BPT.TRAP 0x1 ;  /* 0x000000040000795c */ /* 0x000fe20000300000 */
.L_x_237:
[----:B------:R-:W-:Y:S01]  /*f5d0*/  R2UR UR9, R0 ;  /* 0x00000000000972ca */ /* 0x000fe200000e0000 */
[----:B-1----:R-:W-:Y:S01]  /*f5e0*/  IMAD R0, R18, 0x6c00, R17 ;  /* 0x00006c0012007824 */ /* 0x002fe200078e0211 */
[----:B------:R-:W-:Y:S01]  /*f5f0*/  R2UR UR11, R22 ;  /* 0x00000000160b72ca */ /* 0x000fe200000e0000 */
[----:B------:R-:W-:Y:S01]  /*f600*/  UIADD3 UR4, UP0, UR36, 0x370, URZ ;  /* 0x0000037024047890 */ /* 0x000fe2000ff1e03f */
[----:B------:R-:W-:Y:S01]  /*f610*/  R2UR UR5, R26 ;  /* 0x000000001a0572ca */ /* 0x000fe200000e0000 */
[----:B------:R-:W-:Y:S01]  /*f620*/  UMOV UR10, URZ ;  /* 0x0000003f000a7c82 */ /* 0x000fe20008000000 */
[----:B------:R-:W-:Y:S01]  /*f630*/  R2UR UR8, R0 ;  /* 0x00000000000872ca */ /* 0x000fe200000e0000 */
[----:B------:R-:W-:Y:S01]  /*f640*/  UMOV UR6, 0x0 ;  /* 0x0000000000067882 */ /* 0x000fe20000000000 */
[----:B------:R-:W-:Y:S01]  /*f650*/  R2UR UR12, R16 ;  /* 0x00000000100c72ca */ /* 0x000fe200000e0000 */
[----:B------:R-:W-:Y:S01]  /*f660*/  UMOV UR7, 0x14f00000 ;  /* 0x14f0000000077882 */ /* 0x000fe20000000000 */
[----:B-----5:R-:W-:Y:S01]  /*f670*/  R2UR UR13, R19 ;  /* 0x00000000130d72ca */ /* 0x020fe200000e0000 */
[----:B------:R-:W-:Y:S01]  /*f680*/  UMOV UR16, 0x20 ;  /* 0x0000002000107882 */ /* 0x000fe20000000000 */
[----:B------:R-:W-:Y:S01]  /*f690*/  PLOP3.LUT P0, PT, PT, PT, PT, 0x80, 0x0 ;  /* 0x000000000000781c */ /* 0x000fe20003f0f070 */
[----:B------:R-:W-:-:S03]  /*f6a0*/  UIADD3 UR9, UR9, 0x31c30, URZ ;  /* 0x00031c3009097890 */ /* 0x000fc6000fffe03f */
[----:B------:R-:W-:Y:S01]  /*f6b0*/  P2R R0, PR, RZ, 0x1 ;  /* 0x00000001ff007803 */ /* 0x000fe20000000000 */
[----:B------:R-:W-:Y:S02]  /*f6c0*/  UIMAD UR11, UR11, 0x90, UR5 ;  /* 0x000000900b0b78a4 */ /* 0x000fe4000f8e0205 */
[----:B------:R-:W-:Y:S02]  /*f6d0*/  UIADD3 UR14, UR8, 0x16a00, URZ ;  /* 0x00016a00080e7890 */ /* 0x000fe4000fffe03f */
[----:B------:R-:W-:Y:S01]  /*f6e0*/  UIADD3.X UR5, URZ, UR37, URZ, UP0, !UPT ;  /* 0x000000253f057290 */ /* 0x000fe200087fe43f */
[----:B------:R3:W-:Y:S01]  /*f6f0*/  STL [R1], R0 ;  /* 0x0000000001007387 */ /* 0x0007e20000100800 */
[----:B------:R-:W-:Y:S02]  /*f700*/  UIADD3 UR15, UR8, 0x18e00, URZ ;  /* 0x00018e00080f7890 */ /* 0x000fe4000fffe03f */
[----:B------:R-:W-:-:S03]  /*f710*/  UIADD3 UR17, UR8, 0x1b200, URZ ;  /* 0x0001b20008117890 */ /* 0x000fc6000fffe03f */
[----:B------:R-:W-:Y:S01]  /*f720*/  UMOV UR8, UR14 ;  /* 0x0000000e00087c82 */ /* 0x000fe20008000000 */
[----:B------:R-:W-:Y:S01]  /*f730*/  UMOV UR14, 0x40 ;  /* 0x00000040000e7882 */ /* 0x000fe20000000000 */
[----:B------:R1:W-:Y:S02]  /*f740*/  UTMALDG.4D [UR8], [UR4], desc[UR6] ;  /* 0x00000608040075b4 */ /* 0x0003e40008019000 */
[----:B-1----:R-:W-:Y:S01]  /*f750*/  UMOV UR8, UR15 ;  /* 0x0000000f00087c82 */ /* 0x002fe20008000000 */
[----:B------:R-:W-:Y:S02]  /*f760*/  UMOV UR10, UR16 ;  /* 0x00000010000a7c82 */ /* 0x000fe40008000000 */
[----:B------:R1:W-:Y:S02]  /*f770*/  UTMALDG.4D [UR8], [UR4], desc[UR6] ;  /* 0x00000608040075b4 */ /* 0x0003e40008019000 */
[----:B-1----:R-:W-:Y:S01]  /*f780*/  UMOV UR8, UR17 ;  /* 0x0000001100087c82 */ /* 0x002fe20008000000 */
[----:B------:R-:W-:-:S02]  /*f790*/  UMOV UR10, UR14 ;  /* 0x0000000e000a7c82 */ /* 0x000fc40008000000 */
[----:B------:R3:W-:Y:S02]  /*f7a0*/  UTMALDG.4D [UR8], [UR4], desc[UR6] ;  /* 0x00000608040075b4 */ /* 0x0007e40008019000 */
[----:B---3--:R-:W-:Y:S01]  /*f7b0*/  NOP ;  /* 0x0000000000007918 */ /* 0x008fe20000000000 */
.L_x_233:
[----:B------:R-:W3:Y:S04]  /*f7c0*/  LDL.LU R4, [R1+0x10] ;  /* 0x0000100001047983 */ /* 0x000ee80000300800 */
[----:B------:R-:W4:Y:S04]  /*f7d0*/  LDL.LU R6, [R1+0xc] ;  /* 0x00000c0001067983 */ /* 0x000f280000300800 */
[----:B------:R-:W5:Y:S01]  /*f7e0*/  LDL.LU R3, [R1+0x20] ;  /* 0x0000200001037983 */ /* 0x000f620000300800 */
[----:B------:R-:W-:Y:S05]  /*f7f0*/  WARPSYNC.ALL ;  /* 0x0000000000007948 */ /* 0x000fea0003800000 */
[----:B------:R-:W-:Y:S01]  /*f800*/  ULDC.64 UR6, c[0x0][0xa00] ;  /* 0x0002800000067ab9 */ /* 0x000fe20000000a00 */
[----:B------:R-:W-:Y:S01]  /*f810*/  ULDC.64 UR4, c[0x0][0x298] ;  /* 0x0000a60000047ab9 */ /* 0x000fe20000000a00 */
[----:B-1----:R-:W-:Y:S01]  /*f820*/  VIADD R0, R17, 0xda00 ;  /* 0x0000da0011007836 */ /* 0x002fe20000000000 */
[----:B------:R-:W-:Y:S01]  /*f830*/  BAR.SYNC.DEFER_BLOCKING 0x8, 0x200 ;  /* 0x0208000000007b1d */ /* 0x000fe20000010000 */
[----:B------:R-:W-:-:S03]  /*f840*/  ISETP.NE.U32.AND P0, PT, RZ, UR6, PT ;  /* 0x00000006ff007c0c */ /* 0x000fc6000bf05070 */
[----:B------:R-:W-:Y:S02]  /*f850*/  LOP3.LUT P1, RZ, R0, 0x1bf, RZ, 0xc0, !PT ;  /* 0x000001bf00ff7812 */ /* 0x000fe4000782c0ff */
[----:B------:R-:W-:Y:S01]  /*f860*/  ISETP.NE.AND.EX P0, PT, RZ, UR7, PT, P0 ;  /* 0x00000007ff007c0c */ /* 0x000fe2000bf05300 */
[----:B------:R-:W-:Y:S01]  /*f870*/  BSSY B6, `(.L_x_238) ;  /* 0x000001d000067945 */ /* 0x000fe20003800000 */
[----:B---3--:R-:W-:Y:S02]  /*f880*/  SHF.R.S32.HI R2, RZ, 0x1f, R4 ;  /* 0x0000001fff027819 */ /* 0x008fe40000011404 */
[----:B----4-:R-:W-:-:S03]  /*f890*/  SEL R6, R6, RZ, !P0 ;  /* 0x000000ff06067207 */ /* 0x010fc60004000000 */
[----:B------:R-:W-:-:S04]  /*f8a0*/  IMAD R2, R2, UR4, RZ ;  /* 0x0000000402027c24 */ /* 0x000fc8000f8e02ff */
[C---:B------:R-:W-:Y:S01]  /*f8b0*/  IMAD R0, R4.reuse, UR5, R2 ;  /* 0x0000000504007c24 */ /* 0x040fe2000f8e0202 */
[----:B-----5:R-:W-:Y:S01]  /*f8c0*/  SEL R2, R3, RZ, !P0 ;  /* 0x000000ff03027207 */ /* 0x020fe20004000000 */
[----:B------:R-:W-:-:S04]  /*f8d0*/  IMAD.WIDE.U32 R4, R4, UR4, RZ ;  /* 0x0000000404047c25 */ /* 0x000fc8000f8e00ff */
[----:B------:R-:W-:Y:S01]  /*f8e0*/  IMAD.IADD R0, R5, 0x1, R0 ;  /* 0x0000000105007824 */ /* 0x000fe200078e0200 */
[----:B------:R1:W-:Y:S04]  /*f8f0*/  STL.64 [R1+0x28], R4 ;  /* 0x0000280401007387 */ /* 0x0003e80000100a00 */
[----:B------:R1:W-:Y:S04]  /*f900*/  STL [R1+0xc], R6 ;  /* 0x00000c0601007387 */ /* 0x0003e80000100800 */
[----:B------:R1:W-:Y:S04]  /*f910*/  STL [R1+0x20], R2 ;  /* 0x0000200201007387 */ /* 0x0003e80000100800 */
[----:B------:R1:W-:Y:S01]  /*f920*/  STL [R1+0x10], R0 ;  /* 0x0000100001007387 */ /* 0x0003e20000100800 */
[----:B------:R-:W-:Y:S05]  /*f930*/  @!P1 BRA `(.L_x_239) ;  /* 0x0000000000409947 */ /* 0x000fea0003800000 */
[----:B-1----:R-:W-:Y:S01]  /*f940*/  MOV R2, 0x0 ;  /* 0x0000000000027802 */ /* 0x002fe20000000f00 */
[----:B------:R-:W-:Y:S01]  /*f950*/  ULDC.64 UR6, c[0x4][0xa8] ;  /* 0x01002a0000067ab9 */ /* 0x000fe20000000a00 */
[----:B------:R-:W-:Y:S01]  /*f960*/  ULDC.64 UR8, c[0x4][0xb0] ;  /* 0x01002c0000087ab9 */ /* 0x000fe20000000a00 */
[----:B------:R-:W-:Y:S01]  /*f970*/  ULDC.64 UR4, c[0x4][0x20] ;  /* 0x0100080000047ab9 */ /* 0x000fe20000000a00 */
[----:B------:R-:W-:Y:S02]  /*f980*/  IMAD.U32 R4, RZ, RZ, UR6 ;  /* 0x00000006ff047e24 */ /* 0x000fe4000f8e00ff */
[----:B------:R-:W1:Y:S01]  /*f990*/  LDC.64 R2, c[0x4][R2] ;  /* 0x0100000002027b82 */ /* 0x000e620000000a00 */
        /* <DEDUP_REMOVED lines=10> */
.L_x_239:
[----:B------:R-:W-:Y:S05]  /*fa40*/  BSYNC B6 ;  /* 0x0000000000067941 */ /* 0x000fea0003800000 */
.L_x_238:
[----:B------:R-:W3:Y:S01]  /*fa50*/  LDL.LU R20, [R1+0x10] ;  /* 0x0000100001147983 */ /* 0x000ee20000300800 */
[----:B------:R-:W4:Y:S01]  /*fa60*/  LDC R9, c[0x0][0x448] ;  /* 0x00011200ff097b82 */ /* 0x000f220000000800 */
[----:B------:R-:W-:Y:S01]  /*fa70*/  ULDC.64 UR4, c[0x0][0x2d8] ;  /* 0x0000b60000047ab9 */ /* 0x000fe20000000a00 */
[----:B------:R-:W-:Y:S01]  /*fa80*/  ULDC.64 UR6, c[0x0][0x2e0] ;  /* 0x0000b80000067ab9 */ /* 0x000fe20000000a00 */
[----:B-1----:R-:W3:Y:S01]  /*fa90*/  LDL.LU.64 R2, [R1+0x28] ;  /* 0x0000280001027983 */ /* 0x002ee20000300a00 */
[----:B------:R-:W-:-:S03]  /*faa0*/  ULDC.64 UR8, c[0x0][0x280] ;  /* 0x0000a00000087ab9 */ /* 0x000fc60000000a00 */
[----:B------:R-:W2:Y:S04]  /*fab0*/  LDL.LU R21, [R1+0x20] ;  /* 0x0000200001157983 */ /* 0x000ea80000300800 */
[----:B------:R-:W2:Y:S01]  /*fac0*/  LDL.LU R4, [R1+0xc] ;  /* 0x00000c0001047983 */ /* 0x000ea20000300800 */
[----:B0-----:R-:W0:Y:S01]  /*fad0*/  S2R R10, SR_TID.X ;  /* 0x00000000000a7919 */ /* 0x001e220000002100 */
[----:B------:R-:W1:Y:S01]  /*fae0*/  S2R R11, SR_TID.X ;  /* 0x00000000000b7919 */ /* 0x000e620000002100 */
[----:B----4-:R-:W-:-:S13]  /*faf0*/  ISETP.NE.AND P0, PT, R9, 0x1, PT ;  /* 0x000000010900780c */ /* 0x010fda0003f05270 */
[----:B------:R-:W4:Y:S08]  /*fb00*/  @P0 LDC R5, c[0x0][0x450] ;  /* 0x00011400ff050b82 */ /* 0x000f300000000800 */
[----:B------:R-:W4:Y:S01]  /*fb10*/  @P0 LDC R8, c[0x0][0x450] ;  /* 0x00011400ff080b82 */ /* 0x000f220000000800 */
[----:B---3--:R-:W-:Y:S02]  /*fb20*/  IMAD.MOV.U32 R3, RZ, RZ, R20 ;  /* 0x000000ffff037224 */ /* 0x008fe400078e0014 */
[----:B------:R-:W3:Y:S01]  /*fb30*/  S2R R20, SR_TID.X ;  /* 0x0000000000147919 */ /* 0x000ee20000002100 */
[----:B------:R-:W-:-:S04]  /*fb40*/  IMAD.WIDE.U32 R2, R16, UR4, R2 ;  /* 0x0000000410027c25 */ /* 0x000fc8000f8e0002 */
[----:B------:R-:W-:Y:S01]  /*fb50*/  IMAD R3, R16, UR5, R3 ;  /* 0x0000000510037c24 */ /* 0x000fe2000f8e0203 */
[----:B------:R-:W-:Y:S01]  /*fb60*/  ULDC.64 UR4, c[0x0][0x2d0] ;  /* 0x0000b40000047ab9 */ /* 0x000fe20000000a00 */
[----:B--2---:R-:W-:Y:S02]  /*fb70*/  IMAD R0, R21, UR6, RZ ;  /* 0x0000000615007c24 */ /* 0x004fe4000f8e02ff */
[----:B------:R-:W-:-:S04]  /*fb80*/  IMAD.WIDE.U32 R2, R4, UR6, R2 ;  /* 0x0000000604027c25 */ /* 0x000fc8000f8e0002 */
[----:B------:R-:W-:Y:S01]  /*fb90*/  IMAD R0, R4, UR7, R0 ;  /* 0x0000000704007c24 */ /* 0x000fe2000f8e0200 */
[----:B------:R-:W-:Y:S01]  /*fba0*/  ULDC.64 UR6, c[0x0][0x2c8] ;  /* 0x0000b20000067ab9 */ /* 0x000fe20000000a00 */
[----:B------:R-:W2:Y:S02]  /*fbb0*/  @P0 LDC R4, c[0x0][0x44c] ;  /* 0x00011300ff040b82 */ /* 0x000ea40000000800 */
[----:B------:R-:W-:Y:S01]  /*fbc0*/  IMAD.IADD R3, R3, 0x1, R0 ;  /* 0x0000000103037824 */ /* 0x000fe200078e0200 */
[C---:B---3--:R-:W-:Y:S01]  /*fbd0*/  LOP3.LUT R21, R20.reuse, 0x7f, RZ, 0xc0, !PT ;  /* 0x0000007f14157812 */ /* 0x048fe200078ec0ff */
[----:B------:R-:W-:-:S03]  /*fbe0*/  IMAD.SHL.U32 R20, R20, 0x20, RZ ;  /* 0x0000002014147824 */ /* 0x000fc600078e00ff */
[----:B------:R-:W-:-:S04]  /*fbf0*/  SHF.R.U32.HI R21, RZ, 0x2, R21 ;  /* 0x00000002ff157819 */ /* 0x000fc80000011615 */
[----:B------:R-:W-:Y:S01]  /*fc00*/  LOP3.LUT R20, R21, 0x60, R20, 0xf8, !PT ;  /* 0x0000006015147812 */ /* 0x000fe200078ef814 */
[----:B0-----:R-:W-:-:S04]  /*fc10*/  IMAD.SHL.U32 R21, R10, 0x8, RZ ;  /* 0x000000080a157824 */ /* 0x001fc800078e00ff */
[----:B------:R-:W-:Y:S01]  /*fc20*/  IMAD R6, R25, 0xc0, R20 ;  /* 0x000000c019067824 */ /* 0x000fe200078e0214 */
[----:B------:R-:W-:Y:S01]  /*fc30*/  LOP3.LUT R21, R21, 0x18, RZ, 0xc0, !PT ;  /* 0x0000001815157812 */ /* 0x000fe200078ec0ff */
[----:B-1----:R-:W-:Y:S02]  /*fc40*/  IMAD.SHL.U32 R20, R11, 0x8, RZ ;  /* 0x000000080b147824 */ /* 0x002fe400078e00ff */
[----:B--2---:R-:W-:Y:S01]  /*fc50*/  @P0 IMAD.HI.U32 R0, R6, R4, RZ ;  /* 0x0000000406000227 */ /* 0x004fe200078e00ff */
[C---:B------:R-:W-:Y:S02]  /*fc60*/  LOP3.LUT R10, R21.reuse, 0x40, RZ, 0xfc, !PT ;  /* 0x00000040150a7812 */ /* 0x040fe400078efcff */
[----:B------:R-:W-:Y:S01]  /*fc70*/  LOP3.LUT R20, R20, 0x18, RZ, 0xc0, !PT ;  /* 0x0000001814147812 */ /* 0x000fe200078ec0ff */
[----:B------:R-:W-:Y:S01]  /*fc80*/  IMAD.MOV.U32 R4, RZ, RZ, R6 ;  /* 0x000000ffff047224 */ /* 0x000fe200078e0006 */
[----:B----4-:R-:W-:Y:S02]  /*fc90*/  @P0 SHF.R.U32.HI R4, RZ, R5, R0 ;  /* 0x00000005ff040219 */ /* 0x010fe40000011600 */
[----:B------:R-:W-:-:S02]  /*fca0*/  LOP3.LUT R12, R21, 0x20, RZ, 0xfc, !PT ;  /* 0x00000020150c7812 */ /* 0x000fc400078efcff */
[----:B------:R-:W-:-:S05]  /*fcb0*/  SHF.R.S32.HI R0, RZ, 0x1f, R4 ;  /* 0x0000001fff007819 */ /* 0x000fca0000011404 */
[----:B------:R-:W-:-:S04]  /*fcc0*/  IMAD R0, R0, UR4, RZ ;  /* 0x0000000400007c24 */ /* 0x000fc8000f8e02ff */
[C---:B------:R-:W-:Y:S02]  /*fcd0*/  IMAD R7, R4.reuse, UR5, R0 ;  /* 0x0000000504077c24 */ /* 0x040fe4000f8e0200 */
[----:B------:R-:W-:Y:S02]  /*fce0*/  IMAD.MOV R0, RZ, RZ, -R4 ;  /* 0x000000ffff007224 */ /* 0x000fe400078e0a04 */
[----:B------:R-:W-:-:S04]  /*fcf0*/  IMAD.WIDE.U32 R4, R4, UR4, R2 ;  /* 0x0000000404047c25 */ /* 0x000fc8000f8e0002 */
[----:B------:R-:W-:Y:S02]  /*fd00*/  IMAD R0, R9, R0, R6 ;  /* 0x0000000009007224 */ /* 0x000fe400078e0206 */
[----:B------:R-:W-:-:S03]  /*fd10*/  IMAD.IADD R5, R5, 0x1, R7 ;  /* 0x0000000105057824 */ /* 0x000fc600078e0207 */
[----:B------:R-:W-:Y:S01]  /*fd20*/  SHF.R.S32.HI R7, RZ, 0x1f, R0 ;  /* 0x0000001fff077819 */ /* 0x000fe20000011400 */
[----:B------:R-:W-:-:S04]  /*fd30*/  IMAD.WIDE.U32 R4, R0, UR6, R4 ;  /* 0x0000000600047c25 */ /* 0x000fc8000f8e0004 */
[----:B------:R-:W-:-:S04]  /*fd40*/  IMAD R7, R7, UR6, RZ ;  /* 0x0000000607077c24 */ /* 0x000fc8000f8e02ff */
[----:B------:R-:W-:Y:S01]  /*fd50*/  IMAD R7, R0, UR7, R7 ;  /* 0x0000000700077c24 */ /* 0x000fe2000f8e0207 */
[----:B------:R-:W-:-:S03]  /*fd60*/  LEA R0, P1, R4, UR8, 0x1 ;  /* 0x0000000804007c11 */ /* 0x000fc6000f8208ff */
[----:B------:R-:W-:Y:S02]  /*fd70*/  IMAD.IADD R5, R5, 0x1, R7 ;  /* 0x0000000105057824 */ /* 0x000fe400078e0207 */
[----:B------:R-:W0:Y:S03]  /*fd80*/  @P0 LDC R7, c[0x0][0x44c] ;  /* 0x00011300ff070b82 */ /* 0x000e260000000800 */
[----:B------:R-:W-:Y:S01]  /*fd90*/  LEA.HI.X R4, R4, UR9, R5, 0x1, P1 ;  /* 0x0000000904047c11 */ /* 0x000fe200088f0c05 */
[----:B------:R-:W-:-:S04]  /*fda0*/  VIADD R5, R6, 0x80 ;  /* 0x0000008006057836 */ /* 0x000fc80000000000 */
[----:B------:R-:W-:Y:S02]  /*fdb0*/  IMAD.MOV.U32 R6, RZ, RZ, R5 ;  /* 0x000000ffff067224 */ /* 0x000fe400078e0005 */
[----:B0-----:R-:W-:-:S05]  /*fdc0*/  @P0 IMAD.HI.U32 R7, R5, R7, RZ ;  /* 0x0000000705070227 */ /* 0x001fca00078e00ff */
[----:B------:R-:W-:-:S05]  /*fdd0*/  @P0 SHF.R.U32.HI R6, RZ, R8, R7 ;  /* 0x00000008ff060219 */ /* 0x000fca0000011607 */
[----:B------:R-:W-:Y:S02]  /*fde0*/  IMAD.MOV R7, RZ, RZ, -R6 ;  /* 0x000000ffff077224 */ /* 0x000fe400078e0a06 */
[----:B------:R-:W-:-:S04]  /*fdf0*/  IMAD.WIDE.U32 R2, R6, UR4, R2 ;  /* 0x0000000406027c25 */ /* 0x000fc8000f8e0002 */
[----:B------:R-:W-:Y:S01]  /*fe00*/  IMAD R5, R9, R7, R5 ;  /* 0x0000000709057224 */ /* 0x000fe200078e0205 */
[----:B------:R-:W-:-:S05]  /*fe10*/  SHF.R.S32.HI R7, RZ, 0x1f, R6 ;  /* 0x0000001fff077819 */ /* 0x000fca0000011406 */
[----:B------:R-:W-:Y:S01]  /*fe20*/  IMAD R7, R7, UR4, RZ ;  /* 0x0000000407077c24 */ /* 0x000fe2000f8e02ff */
[----:B------:R-:W-:Y:S02]  /*fe30*/  ULDC UR4, c[0x0][0x2b8] ;  /* 0x0000ae0000047ab9 */ /* 0x000fe40000000800 */
[----:B------:R-:W-:Y:S01]  /*fe40*/  ISETP.GE.AND P0, PT, R10, UR4, PT ;  /* 0x000000040a007c0c */ /* 0x000fe2000bf06270 */
[----:B------:R-:W-:Y:S01]  /*fe50*/  IMAD R7, R6, UR5, R7 ;  /* 0x0000000506077c24 */ /* 0x000fe2000f8e0207 */
[----:B------:R0:W5:Y:S01]  /*fe60*/  LDL R10, [R1+0x8] ;  /* 0x00000800010a7983 */ /* 0x0001620000100800 */
[----:B------:R-:W-:Y:S02]  /*fe70*/  SHF.R.S32.HI R6, RZ, 0x1f, R5 ;  /* 0x0000001fff067819 */ /* 0x000fe40000011405 */
[----:B------:R-:W-:Y:S01]  /*fe80*/  IMAD.IADD R3, R3, 0x1, R7 ;  /* 0x0000000103037824 */ /* 0x000fe200078e0207 */
[----:B------:R-:W-:Y:S02]  /*fe90*/  ISETP.GE.AND P2, PT, R20, UR4, PT ;  /* 0x0000000414007c0c */ /* 0x000fe4000bf46270 */
[----:B------:R-:W-:Y:S01]  /*fea0*/  IMAD R6, R6, UR6, RZ ;  /* 0x0000000606067c24 */ /* 0x000fe2000f8e02ff */
[----:B------:R-:W-:Y:S01]  /*feb0*/  ISETP.GE.AND P1, PT, R12, UR4, PT ;  /* 0x000000040c007c0c */ /* 0x000fe2000bf26270 */
[----:B------:R-:W-:-:S04]  /*fec0*/  IMAD.WIDE.U32 R2, R5, UR6, R2 ;  /* 0x0000000605027c25 */ /* 0x000fc8000f8e0002 */
[----:B------:R-:W-:Y:S01]  /*fed0*/  IMAD R6, R5, UR7, R6 ;  /* 0x0000000705067c24 */ /* 0x000fe2000f8e0206 */
[----:B------:R-:W-:-:S03]  /*fee0*/  LEA R7, P3, R2, UR8, 0x1 ;  /* 0x0000000802077c11 */ /* 0x000fc6000f8608ff */
[----:B------:R-:W-:Y:S01]  /*fef0*/  IMAD.IADD R6, R3, 0x1, R6 ;  /* 0x0000000103067824 */ /* 0x000fe200078e0206 */
[----:B------:R-:W-:Y:S01]  /*ff00*/  UMOV UR4, 0xffffffff ;  /* 0xffffffff00047882 */ /* 0x000fe20000000000 */
[----:B------:R-:W-:-:S03]  /*ff10*/  LOP3.LUT R21, R11, 0x7f, RZ, 0xc0, !PT ;  /* 0x0000007f0b157812 */ /* 0x000fc600078ec0ff */
[----:B------:R-:W-:Y:S02]  /*ff20*/  LEA.HI.X R6, R2, UR9, R6, 0x1, P3 ;  /* 0x0000000902067c11 */ /* 0x000fe400098f0c06 */
[----:B------:R-:W-:Y:S01]  /*ff30*/  SHF.R.U32.HI R21, RZ, 0x2, R21 ;  /* 0x00000002ff157819 */ /* 0x000fe20000011615 */
[----:B0-----:R-:W-:Y:S06]  /*ff40*/  BRA.DIV UR4, `(.L_x_240) ;  /* 0x0000004204b87947 */ /* 0x001fec000b800000 */
[----:B------:R-:W2:Y:S01]  /*ff50*/  LDL.LU R3, [R1+0x24] ;  /* 0x0000240001037983 */ /* 0x000ea20000300800 */
[----:B------:R-:W-:Y:S01]  /*ff60*/  IMAD R25, R25, 0xc0, R21 ;  /* 0x000000c019197824 */ /* 0x000fe200078e0215 */
[----:B------:R-:W-:Y:S02]  /*ff70*/  ULDC.64 UR4, c[0x0][0x208] ;  /* 0x0000820000047ab9 */ /* 0x000fe40000000a00 */
[----:B------:R-:W-:Y:S01]  /*ff80*/  SHFL.IDX PT, R2, R4, RZ, 0x1c1f ;  /* 0x001c1fff04027589 */ /* 0x000fe200000e0000 */
[----:B--2---:R-:W-:-:S03]  /*ff90*/  IMAD R5, R3, R9, RZ ;  /* 0x0000000903057224 */ /* 0x004fc600078e02ff */
[----:B------:R-:W0:Y:S02]  /*ffa0*/  SHFL.IDX PT, R3, R0, RZ, 0x1c1f ;  /* 0x001c1fff00037589 */ /* 0x000e2400000e0000 */
[----:B------:R-:W-:-:S13]  /*ffb0*/  ISETP.GE.AND P4, PT, R25, R5, PT ;  /* 0x000000051900720c */ /* 0x000fda0003f86270 */
[----:B0-----:R-:W-:-:S05]  /*ffc0*/  @!P4 LEA R3, P3, R20, R3, 0x1 ;  /* 0x000000031403c211 */ /* 0x001fca00078608ff */
[----:B------:R-:W-:-:S05]  /*ffd0*/  @!P4 IMAD.X R2, RZ, RZ, R2, P3 ;  /* 0x000000ffff02c224 */ /* 0x000fca00018e0602 */
[----:B------:R-:W-:-:S04]  /*ffe0*/  @!P4 LOP3.LUT R3, R3, R2, RZ, 0x3c, !PT ;  /* 0x000000020303c212 */ /* 0x000fc800078e3cff */
[----:B------:R-:W-:-:S04]  /*fff0*/  @!P4 LOP3.LUT R2, R3, R2, RZ, 0x3c, !PT ;  /* 0x000000020302c212 */ /* 0x000fc800078e3cff */
[----:B------:R-:W-:-:S05]  /*10000*/  @!P4 LOP3.LUT R3, R3, R2, RZ, 0x3c, !PT ;  /* 0x000000020303c212 */ /* 0x000fca00078e3cff */
[----:B------:R-:W-:Y:S01]  /*10010*/  @!PT LDS RZ, [RZ] ;  /* 0x00000000fffff984 */ /* 0x000fe20000000800 */
[----:B-----5:R-:W-:Y:S04]  /*10020*/  @!P4 LDGSTS.E.BYPASS.LTC128B.128 [R10+0xda00], desc[UR4][R2.64], !P2 ;  /* 0x0da00000020acfae */ /* 0x020fe8000d101d44 */
[----:B------:R-:W-:Y:S04]  /*10030*/  @!P4 LDGSTS.E.BYPASS.LTC128B.128 [R10+0x10a00], desc[UR4][R2.64+0x40], !P1 ;  /* 0x10a00040020acfae */ /* 0x000fe8000c901d44 */
[----:B------:R0:W-:Y:S02]  /*10040*/  @!P4 LDGSTS.E.BYPASS.LTC128B.128 [R10+0x13a00], desc[UR4][R2.64+0x80], !P0 ;  /* 0x13a00080020acfae */ /* 0x0001e4000c101d44 */
[----:B0-----:R-:W-:-:S02]  /*10050*/  VIADD R2, R25, 0x20 ;  /* 0x0000002019027836 */ /* 0x001fc40000000000 */
[----:B------:R-:W0:Y:S03]  /*10060*/  SHFL.IDX PT, R3, R0, 0x1, 0x1c1f ;  /* 0x003c1f0000037f89 */ /* 0x000e2600000e0000 */
[----:B------:R-:W-:Y:S02]  /*10070*/  ISETP.GE.AND P3, PT, R2, R5, PT ;  /* 0x000000050200720c */ /* 0x000fe40003f66270 */
[----:B------:R-:W1:Y:S11]  /*10080*/  SHFL.IDX PT, R2, R4, 0x1, 0x1c1f ;  /* 0x003c1f0004027f89 */ /* 0x000e7600000e0000 */
[----:B0-----:R-:W-:-:S05]  /*10090*/  @!P3 LEA R3, P4, R20, R3, 0x1 ;  /* 0x000000031403b211 */ /* 0x001fca00078808ff */
[----:B-1----:R-:W-:-:S05]  /*100a0*/  @!P3 IMAD.X R2, RZ, RZ, R2, P4 ;  /* 0x000000ffff02b224 */ /* 0x002fca00020e0602 */
[----:B------:R-:W-:-:S04]  /*100b0*/  @!P3 LOP3.LUT R3, R3, R2, RZ, 0x3c, !PT ;  /* 0x000000020303b212 */ /* 0x000fc800078e3cff */
[----:B------:R-:W-:-:S04]  /*100c0*/  @!P3 LOP3.LUT R2, R3, R2, RZ, 0x3c, !PT ;  /* 0x000000020302b212 */ /* 0x000fc800078e3cff */
[----:B------:R-:W-:-:S05]  /*100d0*/  @!P3 LOP3.LUT R3, R3, R2, RZ, 0x3c, !PT ;  /* 0x000000020303b212 */ /* 0x000fca00078e3cff */
[----:B------:R-:W-:Y:S04]  /*100e0*/  @!P3 LDGSTS.E.BYPASS.LTC128B.128 [R10+0xe200], desc[UR4][R2.64], !P2 ;  /* 0x0e200000020abfae */ /* 0x000fe8000d101d44 */
[----:B------:R-:W-:Y:S04]  /*100f0*/  @!P3 LDGSTS.E.BYPASS.LTC128B.128 [R10+0x11200], desc[UR4][R2.64+0x40], !P1 ;  /* 0x11200040020abfae */ /* 0x000fe8000c901d44 */
[----:B------:R0:W-:Y:S02]  /*10100*/  @!P3 LDGSTS.E.BYPASS.LTC128B.128 [R10+0x14200], desc[UR4][R2.64+0x80], !P0 ;  /* 0x14200080020abfae */ /* 0x0001e4000c101d44 */
[----:B0-----:R-:W-:-:S02]  /*10110*/  VIADD R2, R25, 0x40 ;  /* 0x0000004019027836 */ /* 0x001fc40000000000 */
[----:B------:R-:W0:Y:S03]  /*10120*/  SHFL.IDX PT, R3, R0, 0x2, 0x1c1f ;  /* 0x005c1f0000037f89 */ /* 0x000e2600000e0000 */
[----:B------:R-:W-:Y:S02]  /*10130*/  ISETP.GE.AND P3, PT, R2, R5, PT ;  /* 0x000000050200720c */ /* 0x000fe40003f66270 */
[----:B------:R-:W1:Y:S04]  /*10140*/  SHFL.IDX PT, R2, R4, 0x2, 0x1c1f ;  /* 0x005c1f0004027f89 */ /* 0x000e6800000e0000 */
[----:B------:R-:W-:Y:S07]  /*10150*/  SHFL.IDX PT, R4, R4, 0x3, 0x1c1f ;  /* 0x007c1f0004047f89 */ /* 0x000fee00000e0000 */
[----:B0-----:R-:W-:-:S05]  /*10160*/  @!P3 LEA R3, P4, R20, R3, 0x1 ;  /* 0x000000031403b211 */ /* 0x001fca00078808ff */
[----:B-1----:R-:W-:-:S05]  /*10170*/  @!P3 IMAD.X R2, RZ, RZ, R2, P4 ;  /* 0x000000ffff02b224 */ /* 0x002fca00020e0602 */
[----:B------:R-:W-:-:S04]  /*10180*/  @!P3 LOP3.LUT R3, R3, R2, RZ, 0x3c, !PT ;  /* 0x000000020303b212 */ /* 0x000fc800078e3cff */
[----:B------:R-:W-:-:S04]  /*10190*/  @!P3 LOP3.LUT R2, R3, R2, RZ, 0x3c, !PT ;  /* 0x000000020302b212 */ /* 0x000fc800078e3cff */
[----:B------:R-:W-:-:S05]  /*101a0*/  @!P3 LOP3.LUT R3, R3, R2, RZ, 0x3c, !PT ;  /* 0x000000020303b212 */ /* 0x000fca00078e3cff */
[----:B------:R-:W-:Y:S04]  /*101b0*/  @!P3 LDGSTS.E.BYPASS.LTC128B.128 [R10+0xea00], desc[UR4][R2.64], !P2 ;  /* 0x0ea00000020abfae */ /* 0x000fe8000d101d44 */
[----:B------:R-:W-:Y:S04]  /*101c0*/  @!P3 LDGSTS.E.BYPASS.LTC128B.128 [R10+0x11a00], desc[UR4][R2.64+0x40], !P1 ;  /* 0x11a00040020abfae */ /* 0x000fe8000c901d44 */
[----:B------:R0:W-:Y:S04]  /*101d0*/  @!P3 LDGSTS.E.BYPASS.LTC128B.128 [R10+0x14a00], desc[UR4][R2.64+0x80], !P0 ;  /* 0x14a00080020abfae */ /* 0x0001e8000c101d44 */
[----:B0-----:R0:W1:Y:S02]  /*101e0*/  SHFL.IDX PT, R2, R0, 0x3, 0x1c1f ;  /* 0x007c1f0000027f89 */ /* 0x00106400000e0000 */
[----:B0-----:R-:W-:-:S05]  /*101f0*/  VIADD R0, R25, 0x80 ;  /* 0x0000008019007836 */ /* 0x001fca0000000000 */
[----:B------:R-:W-:Y:S01]  /*10200*/  ISETP.GE.AND P3, PT, R0, R5, PT ;  /* 0x000000050000720c */ /* 0x000fe20003f66270 */
[----:B------:R-:W-:-:S05]  /*10210*/  VIADD R0, R25, 0x60 ;  /* 0x0000006019007836 */ /* 0x000fca0000000000 */
[----:B------:R-:W-:Y:S02]  /*10220*/  ISETP.GE.AND P4, PT, R0, R5, PT ;  /* 0x000000050000720c */ /* 0x000fe40003f86270 */
[----:B------:R-:W-:Y:S04]  /*10230*/  SHFL.IDX PT, R0, R6, RZ, 0x1c1f ;  /* 0x001c1fff06007589 */ /* 0x000fe800000e0000 */
[----:B------:R-:W-:Y:S07]  /*10240*/  SHFL.IDX PT, R6, R6, 0x1, 0x1c1f ;  /* 0x003c1f0006067f89 */ /* 0x000fee00000e0000 */
[----:B-1----:R-:W-:-:S05]  /*10250*/  @!P4 LEA R2, P5, R20, R2, 0x1 ;  /* 0x000000021402c211 */ /* 0x002fca00078a08ff */
[----:B------:R-:W-:Y:S02]  /*10260*/  @!P4 IMAD.X R3, RZ, RZ, R4, P5 ;  /* 0x000000ffff03c224 */ /* 0x000fe400028e0604 */
[----:B------:R-:W0:Y:S04]  /*10270*/  SHFL.IDX PT, R4, R7, RZ, 0x1c1f ;  /* 0x001c1fff07047589 */ /* 0x000e2800000e0000 */
[----:B------:R-:W-:Y:S04]  /*10280*/  @!P4 LDGSTS.E.BYPASS.LTC128B.128 [R10+0xf200], desc[UR4][R2.64], !P2 ;  /* 0x0f200000020acfae */ /* 0x000fe8000d101d44 */
[----:B------:R-:W-:Y:S04]  /*10290*/  @!P4 LDGSTS.E.BYPASS.LTC128B.128 [R10+0x12200], desc[UR4][R2.64+0x40], !P1 ;  /* 0x12200040020acfae */ /* 0x000fe8000c901d44 */
[----:B------:R1:W-:Y:S01]  /*102a0*/  @!P4 LDGSTS.E.BYPASS.LTC128B.128 [R10+0x15200], desc[UR4][R2.64+0x80], !P0 ;  /* 0x15200080020acfae */ /* 0x0003e2000c101d44 */
[----:B0-----:R-:W-:-:S05]  /*102b0*/  @!P3 LEA R4, P5, R20, R4, 0x1 ;  /* 0x000000041404b211 */ /* 0x001fca00078a08ff */
[----:B------:R-:W-:Y:S02]  /*102c0*/  @!P3 IMAD.X R0, RZ, RZ, R0, P5 ;  /* 0x000000ffff00b224 */ /* 0x000fe400028e0600 */
[----:B-1----:R-:W-:Y:S02]  /*102d0*/  @!P3 IMAD.MOV.U32 R2, RZ, RZ, R4 ;  /* 0x000000ffff02b224 */ /* 0x002fe400078e0004 */
[----:B------:R-:W-:-:S05]  /*102e0*/  @!P3 IMAD.MOV.U32 R3, RZ, RZ, R0 ;  /* 0x000000ffff03b224 */ /* 0x000fca00078e0000 */
[----:B------:R-:W-:Y:S04]  /*102f0*/  @!P3 LDGSTS.E.BYPASS.LTC128B.128 [R10+0xfa00], desc[UR4][R2.64], !P2 ;  /* 0x0fa00000020abfae */ /* 0x000fe8000d101d44 */
[----:B------:R-:W-:Y:S04]  /*10300*/  @!P3 LDGSTS.E.BYPASS.LTC128B.128 [R10+0x12a00], desc[UR4][R2.64+0x40], !P1 ;  /* 0x12a00040020abfae */ /* 0x000fe8000c901d44 */
[----:B------:R0:W-:Y:S04]  /*10310*/  @!P3 LDGSTS.E.BYPASS.LTC128B.128 [R10+0x15a00], desc[UR4][R2.64+0x80], !P0 ;  /* 0x15a00080020abfae */ /* 0x0001e8000c101d44 */
[----:B0-----:R0:W1:Y:S02]  /*10320*/  SHFL.IDX PT, R2, R7, 0x1, 0x1c1f ;  /* 0x003c1f0007027f89 */ /* 0x00106400000e0000 */
.L_x_355:
[----:B------:R-:W-:Y:S01]  /*10330*/  VIADD R25, R25, 0xa0 ;  /* 0x000000a019197836 */ /* 0x000fe20000000000 */
[----:B------:R-:W-:Y:S01]  /*10340*/  ULDC.64 UR4, c[0x0][0x208] ;  /* 0x0000820000047ab9 */ /* 0x000fe20000000a00 */
[----:B------:R-:W-:-:S03]  /*10350*/  VIADD R8, R17, 0x31c00 ;  /* 0x00031c0011087836 */ /* 0x000fc60000000000 */
[----:B------:R-:W-:-:S13]  /*10360*/  ISETP.GE.AND P3, PT, R25, R5, PT ;  /* 0x000000051900720c */ /* 0x000fda0003f66270 */
[----:B-1----:R-:W-:-:S05]  /*10370*/  @!P3 LEA R2, P4, R20, R2, 0x1 ;  /* 0x000000021402b211 */ /* 0x002fca00078808ff */
[----:B------:R-:W-:-:S05]  /*10380*/  @!P3 IMAD.X R3, RZ, RZ, R6, P4 ;  /* 0x000000ffff03b224 */ /* 0x000fca00020e0606 */
[----:B------:R-:W-:Y:S01]  /*10390*/  @!PT LDS RZ, [RZ] ;  /* 0x00000000fffff984 */ /* 0x000fe20000000800 */
[----:B------:R-:W-:Y:S01]  /*103a0*/  @!PT LDS RZ, [RZ] ;  /* 0x00000000fffff984 */ /* 0x000fe20000000800 */
[----:B------:R-:W-:Y:S01]  /*103b0*/  @!PT LDS RZ, [RZ] ;  /* 0x00000000fffff984 */ /* 0x000fe20000000800 */
[----:B------:R1:W-:Y:S04]  /*103c0*/  @!P3 LDGSTS.E.BYPASS.LTC128B.128 [R10+0x10200], desc[UR4][R2.64], !P2 ;  /* 0x10200000020abfae */ /* 0x0003e8000d101d44 */
[----:B------:R1:W-:Y:S04]  /*103d0*/  @!P3 LDGSTS.E.BYPASS.LTC128B.128 [R10+0x13200], desc[UR4][R2.64+0x40], !P1 ;  /* 0x13200040020abfae */ /* 0x0003e8000c901d44 */
[----:B------:R1:W-:Y:S01]  /*103e0*/  @!P3 LDGSTS.E.BYPASS.LTC128B.128 [R10+0x16200], desc[UR4][R2.64+0x80], !P0 ;  /* 0x16200080020abfae */ /* 0x0003e2000c101d44 */
[----:B------:R-:W-:Y:S01]  /*103f0*/  PLOP3.LUT P0, PT, PT, PT, PT, 0x80, 0x0 ;  /* 0x000000000000781c */ /* 0x000fe20003f0f070 */
[----:B------:R-:W-:-:S12]  /*10400*/  NOP ;  /* 0x0000000000007918 */ /* 0x000fd80000000000 */
.L_x_241:
[----:B------:R-:W-:Y:S02]  /*10410*/  PLOP3.LUT P1, PT, P1, P0, PT, 0xa2, 0x0 ;  /* 0x000000000000781c */ /* 0x000fe40000f21472 */
[----:B------:R-:W-:-:S08]  /*10420*/  @P0 R2UR P1, UR4, R17 ;  /* 0x00000000110402ca */ /* 0x000fd00000020000 */
[----:B------:R-:W-:-:S05]  /*10430*/  @P0 PLOP3.LUT P0, PT, P1, PT, PT, 0x80, 0x0 ;  /* 0x000000000000081c */ /* 0x000fca0000f0f070 */
[----:B------:R-:W-:Y:S01]  /*10440*/  @!P1 SYNCS.ARRIVE.TRANS64.RED.A0T1 RZ, [UR4+0x31c00], RZ ;  /* 0x031c00ffffff99a7 */ /* 0x000fe20008200404 */
[----:B------:R-:W-:Y:S07]  /*10450*/  @!P1 ARRIVES.LDGSTSBAR.64.TRANSCNT [UR4+0x31c00] ;  /* 0x031c0000ff0099b0 */ /* 0x000fee0008000a84 */
[----:B------:R-:W-:Y:S05]  /*10460*/  @P0 BRA.U.ANY `(.L_x_241) ;  /* 0xfffffffd00e80947 */ /* 0x000fea000393ffff */
[----:B-1----:R-:W2:Y:S02]  /*10470*/  LDL.LU R2, [R1+0x34] ;  /* 0x0000340001027983 */ /* 0x002ea40000300800 */
[----:B--2---:R-:W-:-:S05]  /*10480*/  VIADD R2, R2, 0x1 ;  /* 0x0000000102027836 */ /* 0x004fca0000000000 */
[----:B------:R1:W-:Y:S01]  /*10490*/  STL [R1+0x34], R2 ;  /* 0x0000340201007387 */ /* 0x0003e20000100800 */
[----:B------:R-:W-:-:S04]  /*104a0*/  LEA.HI R0, R2, R2, RZ, 0x1 ;  /* 0x0000000202007211 */ /* 0x000fc800078f08ff */
[----:B------:R-:W-:-:S05]  /*104b0*/  LOP3.LUT R0, R0, 0xfffffffe, RZ, 0xc0, !PT ;  /* 0xfffffffe00007812 */ /* 0x000fca00078ec0ff */
[----:B------:R-:W-:-:S05]  /*104c0*/  IMAD.IADD R0, R2, 0x1, -R0 ;  /* 0x0000000102007824 */ /* 0x000fca00078e0a00 */
[----:B------:R-:W-:Y:S01]  /*104d0*/  SHF.L.U32 R0, R0, 0x1f, RZ ;  /* 0x0000001f00007819 */ /* 0x000fe200000006ff */
[----:B------:R-:W-:Y:S01]  /*104e0*/  NOP ;  /* 0x0000000000007918 */ /* 0x000fe20000000000 */
[----:B------:R1:W-:Y:S01]  /*104f0*/  SYNCS.ARRIVE.TRANS64.A1T0 RZ, [R17+URZ+0x31c00], RZ ;  /* 0x031c00ff11ff79a7 */ /* 0x0003e2000810003f */
[----:B------:R-:W-:Y:S01]  /*10500*/  BSSY B0, `(.L_x_242) ;  /* 0x0000003000007945 */ /* 0x000fe20003800000 */
[----:B------:R-:W2:Y:S03]  /*10510*/  SYNCS.PHASECHK.TRANS64.TRYWAIT P0, [R17+URZ+0x31c20], R0 ;  /* 0x031c2000110075a7 */ /* 0x000ea6000800017f */
[----:B-12---:R-:W-:Y:S05]  /*10520*/  @!P0 BRA `(.L_x_243) ;  /* 0x0000004400648947 */ /* 0x006fea0003800000 */
.L_x_356:
[----:B------:R-:W-:Y:S05]  /*10530*/  BSYNC B0 ;  /* 0x0000000000007941 */ /* 0x000fea0003800000 */
.L_x_242:
[----:B------:R-:W1:Y:S04]  /*10540*/  LDL R2, [R1+0x1c] ;  /* 0x00001c0001027983 */ /* 0x000e680000100800 */
[----:B------:R-:W2:Y:S01]  /*10550*/  LDL R3, [R1+0x4] ;  /* 0x0000040001037983 */ /* 0x000ea20000100800 */
[----:B------:R-:W-:Y:S01]  /*10560*/  BSSY B0, `(.L_x_244) ;  /* 0x0000232000007945 */ /* 0x000fe20003800000 */
[----:B-1----:R-:W-:-:S05]  /*10570*/  VIADD R0, R2, 0xfffffffe ;  /* 0xfffffffe02007836 */ /* 0x002fca0000000000 */
[----:B--2---:R-:W-:-:S13]  /*10580*/  ISETP.GE.AND P0, PT, R0, R3, PT ;  /* 0x000000030000720c */ /* 0x004fda0003f06270 */
[----:B------:R-:W-:Y:S05]  /*10590*/  @!P0 BRA `(.L_x_245) ;  /* 0x0000002000b88947 */ /* 0x000fea0003800000 */
[----:B------:R-:W2:Y:S04]  /*105a0*/  LDL.LU R2, [R1+0x38] ;  /* 0x0000380001027983 */ /* 0x000ea80000300800 */
[----:B------:R-:W3:Y:S04]  /*105b0*/  LDL.LU R5, [R1+0x18] ;  /* 0x0000180001057983 */ /* 0x000ee80000300800 */
[----:B------:R-:W4:Y:S01]  /*105c0*/  LDL.LU R4, [R1+0x30] ;  /* 0x0000300001047983 */ /* 0x000f220000300800 */
[----:B0-----:R-:W-:Y:S01]  /*105d0*/  LOP3.LUT R7, RZ, R3, RZ, 0x33, !PT ;  /* 0x00000003ff077212 */ /* 0x001fe200078e33ff */
[----:B------:R-:W-:Y:S01]  /*105e0*/  BSSY B2, `(.L_x_246) ;  /* 0x00000bf000027945 */ /* 0x000fe20003800000 */
[----:B--2---:R-:W-:-:S04]  /*105f0*/  VIADD R2, R2, 0x1 ;  /* 0x0000000102027836 */ /* 0x004fc80000000000 */
[----:B---3--:R-:W-:-:S05]  /*10600*/  IMAD R2, R2, R5, RZ ;  /* 0x0000000502027224 */ /* 0x008fca00078e02ff */
[----:B----4-:R-:W-:-:S05]  /*10610*/  VIMNMX R9, R4, R2, PT ;  /* 0x0000000204097248 */ /* 0x010fca0003fe0100 */
[----:B------:R-:W-:-:S05]  /*10620*/  IMAD.MOV R2, RZ, RZ, -R9 ;  /* 0x000000ffff027224 */ /* 0x000fca00078e0a09 */
[----:B------:R-:W-:-:S05]  /*10630*/  VIADDMNMX R7, R2, 0x1, R7, !PT ;  /* 0x0000000102077846 */ /* 0x000fca0007800107 */
[----:B------:R-:W-:-:S05]  /*10640*/  IMAD.IADD R2, R9, 0x1, R7 ;  /* 0x0000000109027824 */ /* 0x000fca00078e0207 */
[----:B------:R-:W-:-:S04]  /*10650*/  LOP3.LUT R2, R2, 0x1, RZ, 0xc0, !PT ;  /* 0x0000000102027812 */ /* 0x000fc800078ec0ff */
[----:B------:R-:W-:-:S13]  /*10660*/  ISETP.NE.U32.AND P0, PT, R2, 0x1, PT ;  /* 0x000000010200780c */ /* 0x000fda0003f05070 */
[----:B------:R-:W-:Y:S05]  /*10670*/  @P0 BRA `(.L_x_247) ;  /* 0x0000000800d40947 */ /* 0x000fea0003800000 */
[----:B------:R-:W2:Y:S01]  /*10680*/  LDL R3, [R1] ;  /* 0x0000000001037983 */ /* 0x000ea20000100800 */
[----:B------:R-:W-:Y:S01]  /*10690*/  VIADD R6, R18, 0x1 ;  /* 0x0000000112067836 */ /* 0x000fe20000000000 */
[----:B------:R-:W-:Y:S04]  /*106a0*/  BSSY B1, `(.L_x_248) ;  /* 0x00000ae000017945 */ /* 0x000fe80003800000 */
[----:B------:R-:W-:-:S04]  /*106b0*/  ISETP.NE.AND P0, PT, R6, 0x2, PT ;  /* 0x000000020600780c */ /* 0x000fc80003f05270 */
[----:B------:R-:W-:Y:S02]  /*106c0*/  SEL R10, RZ, 0x1, P0 ;  /* 0x00000001ff0a7807 */ /* 0x000fe40000000000 */
[----:B------:R-:W-:Y:S02]  /*106d0*/  SEL R6, R6, RZ, P0 ;  /* 0x000000ff06067207 */ /* 0x000fe40000000000 */
[----:B------:R-:W-:Y:S02]  /*106e0*/  LOP3.LUT R10, R28, R10, RZ, 0x3c, !PT ;  /* 0x0000000a1c0a7212 */ /* 0x000fe400078e3cff */
[----:B--2---:R-:W-:-:S13]  /*106f0*/  ISETP.NE.AND P1, PT, R3, RZ, PT ;  /* 0x000000ff0300720c */ /* 0x004fda0003f25270 */
[----:B------:R-:W-:Y:S05]  /*10700*/  @!P1 BRA `(.L_x_249) ;  /* 0x00000008009c9947 */ /* 0x000fea0003800000 */
[----:B------:R-:W-:Y:S01]  /*10710*/  ULDC.64 UR4, c[0x0][0x418] ;  /* 0x0001060000047ab9 */ /* 0x000fe20000000a00 */
[----:B------:R-:W-:Y:S01]  /*10720*/  IMAD.MOV.U32 R5, RZ, RZ, R19 ;  /* 0x000000ffff057224 */ /* 0x000fe200078e0013 */
[----:B------:R-:W-:-:S04]  /*10730*/  ISETP.NE.U32.AND P0, PT, RZ, UR4, PT ;  /* 0x00000004ff007c0c */ /* 0x000fc8000bf05070 */
[----:B------:R-:W-:-:S13]  /*10740*/  ISETP.NE.AND.EX P0, PT, RZ, UR5, PT, P0 ;  /* 0x00000005ff007c0c */ /* 0x000fda000bf05300 */
[----:B------:R-:W-:Y:S05]  /*10750*/  @!P0 BRA `(.L_x_250) ;  /* 0x0000000000488947 */ /* 0x000fea0003800000 */
[----:B------:R-:W0:Y:S01]  /*10760*/  LDC R5, c[0x0][0x43c] ;  /* 0x00010f00ff057b82 */ /* 0x000e220000000800 */
[----:B------:R-:W-:Y:S01]  /*10770*/  ULDC.64 UR6, c[0x0][0x428] ;  /* 0x00010a0000067ab9 */ /* 0x000fe20000000a00 */
[----:B------:R-:W-:Y:S01]  /*10780*/  ULDC.64 UR8, c[0x0][0x208] ;  /* 0x0000820000087ab9 */ /* 0x000fe20000000a00 */
[----:B0-----:R-:W-:-:S13]  /*10790*/  ISETP.NE.AND P0, PT, R5, 0x1, PT ;  /* 0x000000010500780c */ /* 0x001fda0003f05270 */
[----:B------:R-:W0:Y:S02]  /*107a0*/  @P0 LDC.64 R2, c[0x0][0x440] ;  /* 0x00011000ff020b82 */ /* 0x000e240000000a00 */
[----:B0-----:R-:W-:-:S04]  /*107b0*/  @P0 IMAD.HI.U32 R4, R0, R2, RZ ;  /* 0x0000000200040227 */ /* 0x001fc800078e00ff */
[----:B------:R-:W-:Y:S01]  /*107c0*/  IMAD.MOV.U32 R2, RZ, RZ, R0 ;  /* 0x000000ffff027224 */ /* 0x000fe200078e0000 */
[----:B------:R-:W-:Y:S01]  /*107d0*/  @P0 SHF.R.U32.HI R2, RZ, R3, R4 ;  /* 0x00000003ff020219 */ /* 0x000fe20000011604 */
[----:B------:R-:W-:-:S04]  /*107e0*/  IMAD R4, R29, UR6, RZ ;  /* 0x000000061d047c24 */ /* 0x000fc8000f8e02ff */
[----:B------:R-:W-:Y:S02]  /*107f0*/  IMAD.MOV R3, RZ, RZ, -R2 ;  /* 0x000000ffff037224 */ /* 0x000fe400078e0a02 */
[----:B------:R-:W-:Y:S02]  /*10800*/  IMAD R4, R23, UR7, R4 ;  /* 0x0000000717047c24 */ /* 0x000fe4000f8e0204 */
[----:B------:R-:W-:Y:S01]  /*10810*/  IMAD R0, R5, R3, R0 ;  /* 0x0000000305007224 */ /* 0x000fe200078e0200 */
[----:B------:R-:W-:-:S03]  /*10820*/  SHF.R.S32.HI R3, RZ, 0x1f, R2 ;  /* 0x0000001fff037819 */ /* 0x000fc60000011402 */
[----:B------:R-:W-:-:S04]  /*10830*/  IMAD.WIDE.U32 R2, R23, UR6, R2 ;  /* 0x0000000617027c25 */ /* 0x000fc8000f8e0002 */
[----:B------:R-:W-:Y:S01]  /*10840*/  IMAD.IADD R3, R4, 0x1, R3 ;  /* 0x0000000104037824 */ /* 0x000fe200078e0203 */
[----:B------:R-:W-:-:S04]  /*10850*/  LEA R4, P0, R2, UR4, 0x2 ;  /* 0x0000000402047c11 */ /* 0x000fc8000f8010ff */
[----:B------:R-:W-:-:S06]  /*10860*/  LEA.HI.X R5, R2, UR5, R3, 0x2, P0 ;  /* 0x0000000502057c11 */ /* 0x000fcc00080f1403 */
[----:B------:R0:W5:Y:S03]  /*10870*/  LDG.E R5, desc[UR8][R4.64] ;  /* 0x0000000804057981 */ /* 0x000166000c1e1900 */
.L_x_250:
[----:B------:R-:W-:Y:S01]  /*10880*/  IMAD R3, R6, 0x8, R17 ;  /* 0x0000000806037824 */ /* 0x000fe200078e0211 */
[----:B------:R-:W-:Y:S01]  /*10890*/  SHF.L.U32 R2, R10, 0x1f, RZ ;  /* 0x0000001f0a027819 */ /* 0x000fe200000006ff */
[----:B------:R-:W-:Y:S03]  /*108a0*/  BSSY B3, `(.L_x_251) ;  /* 0x0000003000037945 */ /* 0x000fe60003800000 */
[----:B------:R-:W1:Y:S02]  /*108b0*/  SYNCS.PHASECHK.TRANS64.TRYWAIT P0, [R3+URZ+0x31c40], R2 ;  /* 0x031c4002030075a7 */ /* 0x000e64000800017f */
[----:B-1----:R-:W-:Y:S05]  /*108c0*/  @!P0 BRA `(.L_x_252) ;  /* 0x0000004000908947 */ /* 0x002fea0003800000 */
.L_x_357:
[----:B------:R-:W-:Y:S05]  /*108d0*/  BSYNC B3 ;  /* 0x0000000000037941 */ /* 0x000fea0003800000 */
.L_x_251:
[----:B0-----:R-:W0:Y:S01]  /*108e0*/  S2R R4, SR_TID.X ;  /* 0x0000000000047919 */ /* 0x001e220000002100 */
[----:B------:R-:W-:Y:S01]  /*108f0*/  BSSY B3, `(.L_x_253) ;  /* 0x000000b000037945 */ /* 0x000fe20003800000 */
[----:B0-----:R-:W-:-:S04]  /*10900*/  LOP3.LUT R4, R4, 0x7f, RZ, 0xc0, !PT ;  /* 0x0000007f04047812 */ /* 0x001fc800078ec0ff */
[----:B------:R-:W-:-:S13]  /*10910*/  ISETP.NE.AND P1, PT, R4, RZ, PT ;  /* 0x000000ff0400720c */ /* 0x000fda0003f25270 */
[----:B------:R-:W-:Y:S05]  /*10920*/  @P1 BRA `(.L_x_254) ;  /* 0x00000000001c1947 */ /* 0x000fea0003800000 */
[----:B------:R-:W0:Y:S01]  /*10930*/  S2R R4, SR_TID.X ;  /* 0x0000000000047919 */ /* 0x000e220000002100 */
[----:B-1----:R-:W-:-:S04]  /*10940*/  IMAD.MOV.U32 R2, RZ, RZ, 0x6c00 ;  /* 0x00006c00ff027424 */ /* 0x002fc800078e00ff */
[----:B------:R2:W-:Y:S01]  /*10950*/  SYNCS.ARRIVE.TRANS64 RZ, [R3+URZ+0x31c30], R2 ;  /* 0x031c300203ff79a7 */ /* 0x0005e2000800003f */
[----:B0-----:R-:W-:-:S04]  /*10960*/  LOP3.LUT R4, R4, 0x1f, RZ, 0xc0, !PT ;  /* 0x0000001f04047812 */ /* 0x001fc800078ec0ff */
[----:B------:R-:W-:-:S13]  /*10970*/  ISETP.NE.AND P0, PT, R4, RZ, PT ;  /* 0x000000ff0400720c */ /* 0x000fda0003f05270 */
[----:B--2---:R-:W-:Y:S05]  /*10980*/  @!P0 BRA `(.L_x_254) ;  /* 0x0000000000048947 */ /* 0x004fea0003800000 */
[----:B------:R-:W-:Y:S01]  /*10990*/  BPT.TRAP 0x1 ;  /* 0x000000040000795c */ /* 0x000fe20000300000 */
.L_x_254:
[----:B------:R-:W-:Y:S05]  /*109a0*/  BSYNC B3 ;  /* 0x0000000000037941 */ /* 0x000fea0003800000 */
.L_x_253:
[----:B------:R-:W-:Y:S01]  /*109b0*/  IMAD.MOV.U32 R14, RZ, RZ, RZ ;  /* 0x000000ffff0e7224 */ /* 0x000fe200078e00ff */
[----:B------:R-:W-:Y:S01]  /*109c0*/  UIADD3 UR4, UP0, UR36, 0x370, URZ ;  /* 0x0000037024047890 */ /* 0x000fe2000ff1e03f */
[----:B------:R-:W-:Y:S01]  /*109d0*/  IMAD R4, R6, 0x6c00, R17 ;  /* 0x00006c0006047824 */ /* 0x000fe200078e0211 */
[----:B------:R-:W-:Y:S01]  /*109e0*/  PLOP3.LUT P0, PT, PT, PT, PT, 0x80, 0x0 ;  /* 0x000000000000781c */ /* 0x000fe20003f0f070 */
[----:B-1----:R-:W-:Y:S01]  /*109f0*/  VIADD R3, R3, 0x31c30 ;  /* 0x00031c3003037836 */ /* 0x002fe20000000000 */
[----:B------:R-:W-:Y:S01]  /*10a00*/  R2UR UR10, R14 ;  /* 0x000000000e0a72ca */ /* 0x000fe200000e0000 */
[----:B------:R-:W-:Y:S01]  /*10a10*/  IMAD R2, R0, 0x90, R26 ;  /* 0x0000009000027824 */ /* 0x000fe200078e021a */
[----:B------:R-:W-:Y:S01]  /*10a20*/  UIADD3.X UR5, URZ, UR37, URZ, UP0, !UPT ;  /* 0x000000253f057290 */ /* 0x000fe200087fe43f */
[----:B------:R-:W-:Y:S01]  /*10a30*/  VIADD R11, R4, 0x16a00 ;  /* 0x00016a00040b7836 */ /* 0x000fe20000000000 */
[----:B------:R-:W-:Y:S01]  /*10a40*/  UMOV UR6, 0x0 ;  /* 0x0000000000067882 */ /* 0x000fe20000000000 */
[----:B------:R-:W-:-:S10]  /*10a50*/  UMOV UR7, 0x14f00000 ;  /* 0x14f0000000077882 */ /* 0x000fd40000000000 */
.L_x_255:
[----:B------:R-:W-:-:S13]  /*10a60*/  @P0 ELECT P2, URZ, PT ;  /* 0x00000000003f082f */ /* 0x000fda0003840000 */
[----:B-----5:R-:W-:Y:S02]  /*10a70*/  @P2 R2UR UR13, R5 ;  /* 0x00000000050d22ca */ /* 0x020fe400000e0000 */
[----:B------:R-:W-:Y:S02]  /*10a80*/  @P2 R2UR UR12, R16 ;  /* 0x00000000100c22ca */ /* 0x000fe400000e0000 */
[----:B------:R-:W-:Y:S02]  /*10a90*/  @P2 R2UR UR11, R2 ;  /* 0x00000000020b22ca */ /* 0x000fe400000e0000 */
[----:B------:R-:W-:Y:S02]  /*10aa0*/  @P2 R2UR UR9, R3 ;  /* 0x00000000030922ca */ /* 0x000fe400000e0000 */
[----:B------:R-:W-:Y:S02]  /*10ab0*/  @P2 R2UR UR8, R11 ;  /* 0x000000000b0822ca */ /* 0x000fe400000e0000 */
[----:B------:R-:W-:-:S02]  /*10ac0*/  @P2 PLOP3.LUT P0, PT, P2, PT, PT, 0x8, 0x0 ;  /* 0x000000000000281c */ /* 0x000fc4000170e170 */
[----:B------:R-:W-:-:S09]  /*10ad0*/  PLOP3.LUT P2, PT, PT, PT, PT, 0x8, 0x0 ;  /* 0x000000000000781c */ /* 0x000fd20003f4e170 */
[----:B------:R0:W-:Y:S02]  /*10ae0*/  UTMALDG.4D [UR8], [UR4], desc[UR6] ;  /* 0x00000608040075b4 */ /* 0x0001e40008019000 */
[----:B0-----:R-:W-:Y:S05]  /*10af0*/  @P0 BRA.U.ANY `(.L_x_255) ;  /* 0xfffffffd00d80947 */ /* 0x001fea000393ffff */
[----:B------:R-:W-:Y:S01]  /*10b00*/  IMAD.MOV.U32 R20, RZ, RZ, 0x20 ;  /* 0x00000020ff147424 */ /* 0x000fe200078e00ff */
[----:B------:R-:W-:Y:S01]  /*10b10*/  PLOP3.LUT P0, PT, PT, PT, PT, 0x80, 0x0 ;  /* 0x000000000000781c */ /* 0x000fe20003f0f070 */
[----:B------:R-:W-:Y:S01]  /*10b20*/  VIADD R11, R4, 0x18e00 ;  /* 0x00018e00040b7836 */ /* 0x000fe20000000000 */
[----:B------:R-:W-:Y:S01]  /*10b30*/  UMOV UR6, 0x0 ;  /* 0x0000000000067882 */ /* 0x000fe20000000000 */
[----:B------:R-:W-:Y:S01]  /*10b40*/  UMOV UR7, 0x14f00000 ;  /* 0x14f0000000077882 */ /* 0x000fe20000000000 */
[----:B------:R-:W-:-:S15]  /*10b50*/  R2UR UR10, R20 ;  /* 0x00000000140a72ca */ /* 0x000fde00000e0000 */
.L_x_256:
[----:B------:R-:W-:-:S13]  /*10b60*/  @P0 ELECT P2, URZ, PT ;  /* 0x00000000003f082f */ /* 0x000fda0003840000 */
[----:B------:R-:W-:Y:S02]  /*10b70*/  @P2 R2UR UR13, R5 ;  /* 0x00000000050d22ca */ /* 0x000fe400000e0000 */
        /* <DEDUP_REMOVED lines=14> */
.L_x_257:
        /* <DEDUP_REMOVED lines=10> */
[----:B------:R-:W-:Y:S01]  /*10d00*/  SHF.L.U32 R3, R28, 0x1f, RZ ;  /* 0x0000001f1c037819 */ /* 0x000fe200000006ff */
[----:B------:R-:W-:Y:S01]  /*10d10*/  IMAD R2, R18, 0x8, R8 ;  /* 0x0000000812027824 */ /* 0x000fe200078e0208 */
[----:B------:R-:W-:Y:S03]  /*10d20*/  BSSY B3, `(.L_x_258) ;  /* 0x0000003000037945 */ /* 0x000fe60003800000 */
[----:B------:R-:W0:Y:S02]  /*10d30*/  SYNCS.PHASECHK.TRANS64.TRYWAIT P0, [R2+URZ+0x60], R3 ;  /* 0x00006003020075a7 */ /* 0x000e24000800017f */
[----:B0-----:R-:W-:Y:S05]  /*10d40*/  @!P0 BRA `(.L_x_259) ;  /* 0x0000003c00848947 */ /* 0x001fea0003800000 */
.L_x_358:
[----:B------:R-:W-:Y:S05]  /*10d50*/  BSYNC B3 ;  /* 0x0000000000037941 */ /* 0x000fea0003800000 */
.L_x_258:
[----:B------:R-:W-:Y:S01]  /*10d60*/  BSSY B3, `(.L_x_260) ;  /* 0x000000c000037945 */ /* 0x000fe20003800000 */
[----:B------:R-:W-:Y:S02]  /*10d70*/  IMAD.MOV.U32 R12, RZ, RZ, 0x0 ;  /* 0x00000000ff0c7424 */ /* 0x000fe400078e00ff */
[----:B------:R-:W-:Y:S01]  /*10d80*/  IMAD.MOV.U32 R13, RZ, RZ, 0x14f00000 ;  /* 0x14f00000ff0d7424 */ /* 0x000fe200078e00ff */
[----:B------:R-:W-:Y:S06]  /*10d90*/  @P1 BRA `(.L_x_261) ;  /* 0x0000000000201947 */ /* 0x000fec0003800000 */
[----:B------:R-:W1:Y:S01]  /*10da0*/  S2R R4, SR_TID.X ;  /* 0x0000000000047919 */ /* 0x000e620000002100 */
[----:B0-----:R-:W-:Y:S02]  /*10db0*/  IMAD R2, R18, 0x8, R17 ;  /* 0x0000000812027824 */ /* 0x001fe400078e0211 */
[----:B------:R-:W-:-:S04]  /*10dc0*/  IMAD.MOV.U32 R3, RZ, RZ, 0x6c00 ;  /* 0x00006c00ff037424 */ /* 0x000fc800078e00ff */
[----:B------:R2:W-:Y:S01]  /*10dd0*/  SYNCS.ARRIVE.TRANS64 RZ, [R2+URZ+0x31c50], R3 ;  /* 0x031c500302ff79a7 */ /* 0x0005e2000800003f */
[----:B-1----:R-:W-:-:S04]  /*10de0*/  LOP3.LUT R4, R4, 0x1f, RZ, 0xc0, !PT ;  /* 0x0000001f04047812 */ /* 0x002fc800078ec0ff */
[----:B------:R-:W-:-:S13]  /*10df0*/  ISETP.NE.AND P0, PT, R4, RZ, PT ;  /* 0x000000ff0400720c */ /* 0x000fda0003f05270 */
[----:B--2---:R-:W-:Y:S05]  /*10e00*/  @!P0 BRA `(.L_x_261) ;  /* 0x0000000000048947 */ /* 0x004fea0003800000 */
[----:B------:R-:W-:Y:S01]  /*10e10*/  BPT.TRAP 0x1 ;  /* 0x000000040000795c */ /* 0x000fe20000300000 */
.L_x_261:
[----:B------:R-:W-:Y:S05]  /*10e20*/  BSYNC B3 ;  /* 0x0000000000037941 */ /* 0x000fea0003800000 */
.L_x_260:
[----:B------:R-:W-:Y:S01]  /*10e30*/  R2UR UR10, R14 ;  /* 0x000000000e0a72ca */ /* 0x000fe200000e0000 */
[--C-:B0-----:R-:W-:Y:S01]  /*10e40*/  IMAD R2, R18, 0x8, R17.reuse ;  /* 0x0000000812027824 */ /* 0x101fe200078e0211 */
[----:B------:R-:W-:Y:S01]  /*10e50*/  R2UR UR6, R12 ;  /* 0x000000000c0672ca */ /* 0x000fe200000e0000 */
[----:B------:R-:W-:Y:S01]  /*10e60*/  IMAD R3, R18, 0x6c00, R17 ;  /* 0x00006c0012037824 */ /* 0x000fe200078e0211 */
[----:B------:R-:W-:Y:S01]  /*10e70*/  R2UR UR7, R13 ;  /* 0x000000000d0772ca */ /* 0x000fe200000e0000 */
[----:B------:R-:W-:Y:S01]  /*10e80*/  UIADD3 UR4, UP0, UR36, 0x470, URZ ;  /* 0x0000047024047890 */ /* 0x000fe2000ff1e03f */
[----:B------:R-:W-:Y:S01]  /*10e90*/  PLOP3.LUT P0, PT, PT, PT, PT, 0x80, 0x0 ;  /* 0x000000000000781c */ /* 0x000fe20003f0f070 */
[----:B------:R-:W-:Y:S02]  /*10ea0*/  IMAD R4, R22, 0x90, R26 ;  /* 0x0000009016047824 */ /* 0x000fe400078e021a */
[----:B------:R-:W-:Y:S01]  /*10eb0*/  VIADD R2, R2, 0x31c50 ;  /* 0x00031c5002027836 */ /* 0x000fe20000000000 */
[----:B------:R-:W-:Y:S01]  /*10ec0*/  UIADD3.X UR5, URZ, UR37, URZ, UP0, !UPT ;  /* 0x000000253f057290 */ /* 0x000fe200087fe43f */
[----:B------:R-:W-:-:S11]  /*10ed0*/  VIADD R11, R3, 0x200 ;  /* 0x00000200030b7836 */ /* 0x000fd60000000000 */
.L_x_262:
        /* <DEDUP_REMOVED lines=10> */
[----:B------:R-:W-:Y:S01]  /*10f80*/  R2UR UR10, R20 ;  /* 0x00000000140a72ca */ /* 0x000fe200000e0000 */
[----:B------:R-:W-:Y:S01]  /*10f90*/  VIADD R11, R3, 0x2600 ;  /* 0x00002600030b7836 */ /* 0x000fe20000000000 */
[----:B------:R-:W-:Y:S02]  /*10fa0*/  R2UR UR6, R12 ;  /* 0x000000000c0672ca */ /* 0x000fe400000e0000 */
[----:B------:R-:W-:Y:S02]  /*10fb0*/  R2UR UR7, R13 ;  /* 0x000000000d0772ca */ /* 0x000fe400000e0000 */
[----:B------:R-:W-:-:S13]  /*10fc0*/  PLOP3.LUT P0, PT, PT, PT, PT, 0x80, 0x0 ;  /* 0x000000000000781c */ /* 0x000fda0003f0f070 */
.L_x_263:
        /* <DEDUP_REMOVED lines=15> */
.L_x_264:
        /* <DEDUP_REMOVED lines=10> */
[----:B------:R-:W-:Y:S02]  /*11160*/  IMAD.MOV.U32 R19, RZ, RZ, R5 ;  /* 0x000000ffff137224 */ /* 0x000fe400078e0005 */
[----:B------:R-:W-:-:S07]  /*11170*/  IMAD.MOV.U32 R22, RZ, RZ, R0 ;  /* 0x000000ffff167224 */ /* 0x000fce00078e0000 */
.L_x_249:
[----:B------:R-:W-:Y:S05]  /*11180*/  BSYNC B1 ;  /* 0x0000000000017941 */ /* 0x000fea0003800000 */
.L_x_248:
[----:B------:R-:W2:Y:S01]  /*11190*/  LDL.LU R0, [R1+0x1c] ;  /* 0x00001c0001007983 */ /* 0x000ea20000300800 */
[----:B------:R-:W-:Y:S02]  /*111a0*/  IMAD.MOV.U32 R28, RZ, RZ, R10 ;  /* 0x000000ffff1c7224 */ /* 0x000fe400078e000a */
[----:B------:R-:W-:Y:S02]  /*111b0*/  IMAD.MOV.U32 R18, RZ, RZ, R6 ;  /* 0x000000ffff127224 */ /* 0x000fe400078e0006 */
[----:B--2---:R-:W-:-:S07]  /*111c0*/  VIADD R0, R0, 0xfffffffd ;  /* 0xfffffffd00007836 */ /* 0x004fce0000000000 */
.L_x_247:
[----:B------:R-:W-:Y:S05]  /*111d0*/  BSYNC B2 ;  /* 0x0000000000027941 */ /* 0x000fea0003800000 */
.L_x_246:
[----:B------:R-:W-:Y:S01]  /*111e0*/  VIADD R7, R7, 0xfffffffe ;  /* 0xfffffffe07077836 */ /* 0x000fe20000000000 */
[----:B------:R-:W-:-:S04]  /*111f0*/  LOP3.LUT R2, RZ, R9, RZ, 0x33, !PT ;  /* 0x00000009ff027212 */ /* 0x000fc800078e33ff */
[----:B------:R-:W-:-:S13]  /*11200*/  ISETP.NE.AND P0, PT, R7, R2, PT ;  /* 0x000000020700720c */ /* 0x000fda0003f05270 */
[----:B------:R-:W-:Y:S05]  /*11210*/  @!P0 BRA `(.L_x_245) ;  /* 0x0000001400988947 */ /* 0x000fea0003800000 */
[----:B------:R-:W-:-:S07]  /*11220*/  IMAD.MOV.U32 R4, RZ, RZ, R19 ;  /* 0x000000ffff047224 */ /* 0x000fce00078e0013 */
.L_x_299:
[----:B------:R-:W2:Y:S01]  /*11230*/  LDL R2, [R1] ;  /* 0x0000000001027983 */ /* 0x000ea20000100800 */
[----:B------:R-:W-:Y:S01]  /*11240*/  VIADD R6, R18, 0x1 ;  /* 0x0000000112067836 */ /* 0x000fe20000000000 */
[----:B------:R-:W-:Y:S05]  /*11250*/  YIELD ;  /* 0x0000000000007946 */ /* 0x000fea0003800000 */
[----:B------:R-:W-:Y:S01]  /*11260*/  ISETP.NE.AND P0, PT, R6, 0x2, PT ;  /* 0x000000020600780c */ /* 0x000fe20003f05270 */
[----:B------:R-:W-:Y:S03]  /*11270*/  BSSY B1, `(.L_x_265) ;  /* 0x00000ab000017945 */ /* 0x000fe60003800000 */
[----:B------:R-:W-:-:S02]  /*11280*/  SEL R7, RZ, 0x1, P0 ;  /* 0x00000001ff077807 */ /* 0x000fc40000000000 */
        /* <DEDUP_REMOVED lines=25> */
[----:B------:R-:W-:-:S05]  /*11420*/  LEA.HI.X R5, R2, UR5, R3, 0x2, P0 ;  /* 0x0000000502057c11 */ /* 0x000fca00080f1403 */
[----:B------:R0:W5:Y:S04]  /*11430*/  LDG.E R4, desc[UR8][R4.64] ;  /* 0x0000000804047981 */ /* 0x000168000c1e1900 */
.L_x_267:
[----:B------:R-:W-:Y:S01]  /*11440*/  IMAD R3, R6, 0x8, R17 ;  /* 0x0000000806037824 */ /* 0x000fe200078e0211 */
[----:B------:R-:W-:Y:S01]  /*11450*/  SHF.L.U32 R2, R7, 0x1f, RZ ;  /* 0x0000001f07027819 */ /* 0x000fe200000006ff */
[----:B------:R-:W-:Y:S03]  /*11460*/  BSSY B2, `(.L_x_268) ;  /* 0x0000003000027945 */ /* 0x000fe60003800000 */
[----:B------:R-:W1:Y:S02]  /*11470*/  SYNCS.PHASECHK.TRANS64.TRYWAIT P0, [R3+URZ+0x31c40], R2 ;  /* 0x031c4002030075a7 */ /* 0x000e64000800017f */
[----:B-1----:R-:W-:Y:S05]  /*11480*/  @!P0 BRA `(.L_x_269) ;  /* 0x0000003400c88947 */ /* 0x002fea0003800000 */
.L_x_359:
[----:B------:R-:W-:Y:S05]  /*11490*/  BSYNC B2 ;  /* 0x0000000000027941 */ /* 0x000fea0003800000 */
.L_x_268:
        /* <DEDUP_REMOVED lines=12> */
.L_x_271:
[----:B------:R-:W-:Y:S05]  /*11560*/  BSYNC B2 ;  /* 0x0000000000027941 */ /* 0x000fea0003800000 */
.L_x_270:
        /* <DEDUP_REMOVED lines=11> */
.L_x_272:
        /* <DEDUP_REMOVED lines=16> */
.L_x_273:
        /* <DEDUP_REMOVED lines=16> */
.L_x_274:
        /* <DEDUP_REMOVED lines=15> */
.L_x_360:
[----:B------:R-:W-:Y:S05]  /*11910*/  BSYNC B2 ;  /* 0x0000000000027941 */ /* 0x000fea0003800000 */
.L_x_275:
[----:B------:R-:W-:Y:S01]  /*11920*/  BSSY B2, `(.L_x_277) ;  /* 0x000000b000027945 */ /* 0x000fe20003800000 */
[----:B------:R-:W-:Y:S02]  /*11930*/  IMAD.MOV.U32 R2, RZ, RZ, 0x0 ;  /* 0x00000000ff027424 */ /* 0x000fe400078e00ff */
[----:B------:R-:W-:Y:S01]  /*11940*/  IMAD.MOV.U32 R3, RZ, RZ, 0x14f00000 ;  /* 0x14f00000ff037424 */ /* 0x000fe200078e00ff */
[----:B------:R-:W-:Y:S06]  /*11950*/  @P1 BRA `(.L_x_278) ;  /* 0x00000000001c1947 */ /* 0x000fec0003800000 */
[----:B------:R-:W1:Y:S02]  /*11960*/  S2R R13, SR_TID.X ;  /* 0x00000000000d7919 */ /* 0x000e640000002100 */
[----:B-1----:R-:W-:Y:S01]  /*11970*/  LOP3.LUT R14, R13, 0x1f, RZ, 0xc0, !PT ;  /* 0x0000001f0d0e7812 */ /* 0x002fe200078ec0ff */
[----:B------:R-:W-:-:S03]  /*11980*/  IMAD.MOV.U32 R13, RZ, RZ, 0x6c00 ;  /* 0x00006c00ff0d7424 */ /* 0x000fc600078e00ff */
[----:B------:R-:W-:Y:S01]  /*11990*/  ISETP.NE.AND P0, PT, R14, RZ, PT ;  /* 0x000000ff0e00720c */ /* 0x000fe20003f05270 */
[----:B------:R1:W-:-:S12]  /*119a0*/  SYNCS.ARRIVE.TRANS64 RZ, [R12+URZ+0x50], R13 ;  /* 0x0000500d0cff79a7 */ /* 0x0003d8000800003f */
[----:B-1----:R-:W-:Y:S05]  /*119b0*/  @!P0 BRA `(.L_x_278) ;  /* 0x0000000000048947 */ /* 0x002fea0003800000 */
[----:B------:R-:W-:Y:S01]  /*119c0*/  BPT.TRAP 0x1 ;  /* 0x000000040000795c */ /* 0x000fe20000300000 */
.L_x_278:
[----:B------:R-:W-:Y:S05]  /*119d0*/  BSYNC B2 ;  /* 0x0000000000027941 */ /* 0x000fea0003800000 */
.L_x_277:
[----:B------:R-:W-:Y:S01]  /*119e0*/  R2UR UR6, R2 ;  /* 0x00000000020672ca */ /* 0x000fe200000e0000 */
[----:B------:R-:W-:Y:S01]  /*119f0*/  IMAD R18, R18, 0x6c00, R17 ;  /* 0x00006c0012127824 */ /* 0x000fe200078e0211 */
[----:B------:R-:W-:Y:S01]  /*11a00*/  R2UR UR7, R3 ;  /* 0x00000000030772ca */ /* 0x000fe200000e0000 */
[----:B------:R-:W-:Y:S01]  /*11a10*/  UIADD3 UR4, UP0, UR36, 0x470, URZ ;  /* 0x0000047024047890 */ /* 0x000fe2000ff1e03f */
[----:B------:R-:W-:Y:S01]  /*11a20*/  R2UR UR10, R5 ;  /* 0x00000000050a72ca */ /* 0x000fe200000e0000 */
[----:B------:R-:W-:Y:S01]  /*11a30*/  IMAD R5, R22, 0x90, R26 ;  /* 0x0000009016057824 */ /* 0x000fe200078e021a */
[----:B------:R-:W-:Y:S01]  /*11a40*/  PLOP3.LUT P0, PT, PT, PT, PT, 0x80, 0x0 ;  /* 0x000000000000781c */ /* 0x000fe20003f0f070 */
[----:B0-----:R-:W-:Y:S01]  /*11a50*/  VIADD R12, R12, 0x50 ;  /* 0x000000500c0c7836 */ /* 0x001fe20000000000 */
[----:B------:R-:W-:Y:S01]  /*11a60*/  UIADD3.X UR5, URZ, UR37, URZ, UP0, !UPT ;  /* 0x000000253f057290 */ /* 0x000fe200087fe43f */
[----:B------:R-:W-:-:S11]  /*11a70*/  VIADD R13, R18, 0x200 ;  /* 0x00000200120d7836 */ /* 0x000fd60000000000 */
.L_x_279:
        /* <DEDUP_REMOVED lines=10> */
[----:B------:R-:W-:Y:S02]  /*11b20*/  R2UR UR6, R2 ;  /* 0x00000000020672ca */ /* 0x000fe400000e0000 */
[----:B------:R-:W-:Y:S02]  /*11b30*/  R2UR UR7, R3 ;  /* 0x00000000030772ca */ /* 0x000fe400000e0000 */
[----:B------:R-:W-:Y:S01]  /*11b40*/  R2UR UR10, R10 ;  /* 0x000000000a0a72ca */ /* 0x000fe200000e0000 */
[----:B------:R-:W-:Y:S01]  /*11b50*/  VIADD R10, R18, 0x2600 ;  /* 0x00002600120a7836 */ /* 0x000fe20000000000 */
[----:B------:R-:W-:-:S13]  /*11b60*/  PLOP3.LUT P0, PT, PT, PT, PT, 0x80, 0x0 ;  /* 0x000000000000781c */ /* 0x000fda0003f0f070 */
.L_x_280:
        /* <DEDUP_REMOVED lines=15> */
.L_x_281:
        /* <DEDUP_REMOVED lines=12> */
.L_x_266:
[----:B------:R-:W-:Y:S05]  /*11d20*/  BSYNC B1 ;  /* 0x0000000000017941 */ /* 0x000fea0003800000 */
.L_x_265:
[----:B------:R-:W2:Y:S01]  /*11d30*/  LDL R2, [R1] ;  /* 0x0000000001027983 */ /* 0x000ea20000100800 */
[----:B------:R-:W-:Y:S01]  /*11d40*/  VIADD R18, R6, 0x1 ;  /* 0x0000000106127836 */ /* 0x000fe20000000000 */
[----:B------:R-:W-:Y:S01]  /*11d50*/  BSSY B1, `(.L_x_282) ;  /* 0x00000ae000017945 */ /* 0x000fe20003800000 */
[----:B------:R-:W-:-:S03]  /*11d60*/  VIADD R9, R0, 0xffffffff ;  /* 0xffffffff00097836 */ /* 0x000fc60000000000 */
        /* <DEDUP_REMOVED lines=29> */
.L_x_284:
[----:B------:R-:W-:Y:S01]  /*11f40*/  IMAD R2, R18, 0x8, R17 ;  /* 0x0000000812027824 */ /* 0x000fe200078e0211 */
[----:B------:R-:W-:Y:S01]  /*11f50*/  SHF.L.U32 R3, R28, 0x1f, RZ ;  /* 0x0000001f1c037819 */ /* 0x000fe200000006ff */
[----:B------:R-:W-:Y:S03]  /*11f60*/  BSSY B2, `(.L_x_285) ;  /* 0x0000003000027945 */ /* 0x000fe60003800000 */
[----:B------:R-:W1:Y:S02]  /*11f70*/  SYNCS.PHASECHK.TRANS64.TRYWAIT P0, [R2+URZ+0x31c40], R3 ;  /* 0x031c4003020075a7 */ /* 0x000e64000800017f */
[----:B-1----:R-:W-:Y:S05]  /*11f80*/  @!P0 BRA `(.L_x_286) ;  /* 0x0000002c00308947 */ /* 0x002fea0003800000 */
.L_x_361:
[----:B------:R-:W-:Y:S05]  /*11f90*/  BSYNC B2 ;  /* 0x0000000000027941 */ /* 0x000fea0003800000 */
.L_x_285:
        /* <DEDUP_REMOVED lines=12> */
.L_x_288:
[----:B------:R-:W-:Y:S05]  /*12060*/  BSYNC B2 ;  /* 0x0000000000027941 */ /* 0x000fea0003800000 */
.L_x_287:
[----:B------:R-:W-:Y:S01]  /*12070*/  IMAD.MOV.U32 R13, RZ, RZ, RZ ;  /* 0x000000ffff0d7224 */ /* 0x000fe200078e00ff */
[----:B------:R-:W-:Y:S01]  /*12080*/  UIADD3 UR4, UP0, UR36, 0x370, URZ ;  /* 0x0000037024047890 */ /* 0x000fe2000ff1e03f */
[C---:B-1----:R-:W-:Y:S01]  /*12090*/  IMAD R3, R18.reuse, 0x8, R8 ;  /* 0x0000000812037824 */ /* 0x042fe200078e0208 */
[----:B------:R-:W-:Y:S01]  /*120a0*/  PLOP3.LUT P0, PT, PT, PT, PT, 0x80, 0x0 ;  /* 0x000000000000781c */ /* 0x000fe20003f0f070 */
[----:B------:R-:W-:Y:S01]  /*120b0*/  IMAD R12, R18, 0x6c00, R17 ;  /* 0x00006c00120c7824 */ /* 0x000fe200078e0211 */
[----:B------:R-:W-:Y:S01]  /*120c0*/  R2UR UR10, R13 ;  /* 0x000000000d0a72ca */ /* 0x000fe200000e0000 */
[----:B------:R-:W-:Y:S01]  /*120d0*/  VIADD R3, R3, 0x30 ;  /* 0x0000003003037836 */ /* 0x000fe20000000000 */
[----:B------:R-:W-:Y:S01]  /*120e0*/  UIADD3.X UR5, URZ, UR37, URZ, UP0, !UPT ;  /* 0x000000253f057290 */ /* 0x000fe200087fe43f */
[----:B------:R-:W-:Y:S01]  /*120f0*/  IMAD R2, R10, 0x90, R26 ;  /* 0x000000900a027824 */ /* 0x000fe200078e021a */
[----:B------:R-:W-:Y:S01]  /*12100*/  UMOV UR6, 0x0 ;  /* 0x0000000000067882 */ /* 0x000fe20000000000 */
[----:B------:R-:W-:Y:S01]  /*12110*/  VIADD R5, R12, 0x16a00 ;  /* 0x00016a000c057836 */ /* 0x000fe20000000000 */
[----:B------:R-:W-:-:S09]  /*12120*/  UMOV UR7, 0x14f00000 ;  /* 0x14f0000000077882 */ /* 0x000fd20000000000 */
.L_x_289:
        /* <DEDUP_REMOVED lines=16> */
.L_x_290:
        /* <DEDUP_REMOVED lines=16> */
.L_x_291:
        /* <DEDUP_REMOVED lines=15> */
.L_x_362:
[----:B------:R-:W-:Y:S05]  /*12420*/  BSYNC B2 ;  /* 0x0000000000027941 */ /* 0x000fea0003800000 */
.L_x_292:
[----:B------:R-:W-:Y:S01]  /*12430*/  BSSY B2, `(.L_x_294) ;  /* 0x000000b000027945 */ /* 0x000fe20003800000 */
[----:B0-----:R-:W-:Y:S02]  /*12440*/  IMAD.MOV.U32 R2, RZ, RZ, 0x0 ;  /* 0x00000000ff027424 */ /* 0x001fe400078e00ff */
[----:B------:R-:W-:Y:S01]  /*12450*/  IMAD.MOV.U32 R3, RZ, RZ, 0x14f00000 ;  /* 0x14f00000ff037424 */ /* 0x000fe200078e00ff */
[----:B------:R-:W-:Y:S06]  /*12460*/  @P1 BRA `(.L_x_295) ;  /* 0x00000000001c1947 */ /* 0x000fec0003800000 */
[----:B------:R-:W0:Y:S02]  /*12470*/  S2R R12, SR_TID.X ;  /* 0x00000000000c7919 */ /* 0x000e240000002100 */
[----:B0-----:R-:W-:Y:S01]  /*12480*/  LOP3.LUT R14, R12, 0x1f, RZ, 0xc0, !PT ;  /* 0x0000001f0c0e7812 */ /* 0x001fe200078ec0ff */
[----:B------:R-:W-:-:S03]  /*12490*/  IMAD.MOV.U32 R12, RZ, RZ, 0x6c00 ;  /* 0x00006c00ff0c7424 */ /* 0x000fc600078e00ff */
[----:B------:R-:W-:Y:S01]  /*124a0*/  ISETP.NE.AND P0, PT, R14, RZ, PT ;  /* 0x000000ff0e00720c */ /* 0x000fe20003f05270 */
[----:B------:R0:W-:-:S12]  /*124b0*/  SYNCS.ARRIVE.TRANS64 RZ, [R7+URZ+0x50], R12 ;  /* 0x0000500c07ff79a7 */ /* 0x0001d8000800003f */
[----:B0-----:R-:W-:Y:S05]  /*124c0*/  @!P0 BRA `(.L_x_295) ;  /* 0x0000000000048947 */ /* 0x001fea0003800000 */
[----:B------:R-:W-:Y:S01]  /*124d0*/  BPT.TRAP 0x1 ;  /* 0x000000040000795c */ /* 0x000fe20000300000 */
.L_x_295:
[----:B------:R-:W-:Y:S05]  /*124e0*/  BSYNC B2 ;  /* 0x0000000000027941 */ /* 0x000fea0003800000 */
.L_x_294:
[----:B------:R-:W-:Y:S01]  /*124f0*/  R2UR UR6, R2 ;  /* 0x00000000020672ca */ /* 0x000fe200000e0000 */
[----:B------:R-:W-:Y:S01]  /*12500*/  IMAD R6, R6, 0x6c00, R17 ;  /* 0x00006c0006067824 */ /* 0x000fe200078e0211 */
[----:B------:R-:W-:Y:S01]  /*12510*/  R2UR UR7, R3 ;  /* 0x00000000030772ca */ /* 0x000fe200000e0000 */
[----:B------:R-:W-:Y:S01]  /*12520*/  UIADD3 UR4, UP0, UR36, 0x470, URZ ;  /* 0x0000047024047890 */ /* 0x000fe2000ff1e03f */
[----:B------:R-:W-:Y:S01]  /*12530*/  R2UR UR10, R13 ;  /* 0x000000000d0a72ca */ /* 0x000fe200000e0000 */
[----:B------:R-:W-:Y:S01]  /*12540*/  IMAD R12, R22, 0x90, R26 ;  /* 0x00000090160c7824 */ /* 0x000fe200078e021a */
[----:B------:R-:W-:Y:S01]  /*12550*/  PLOP3.LUT P0, PT, PT, PT, PT, 0x80, 0x0 ;  /* 0x000000000000781c */ /* 0x000fe20003f0f070 */
[----:B------:R-:W-:Y:S01]  /*12560*/  VIADD R7, R7, 0x50 ;  /* 0x0000005007077836 */ /* 0x000fe20000000000 */
[----:B------:R-:W-:Y:S01]  /*12570*/  UIADD3.X UR5, URZ, UR37, URZ, UP0, !UPT ;  /* 0x000000253f057290 */ /* 0x000fe200087fe43f */
[----:B------:R-:W-:-:S11]  /*12580*/  VIADD R13, R6, 0x200 ;  /* 0x00000200060d7836 */ /* 0x000fd60000000000 */
.L_x_296:
        /* <DEDUP_REMOVED lines=15> */
.L_x_297:
        /* <DEDUP_REMOVED lines=15> */
.L_x_298:
        /* <DEDUP_REMOVED lines=12> */
.L_x_283:
[----:B------:R-:W-:Y:S05]  /*12830*/  BSYNC B1 ;  /* 0x0000000000017941 */ /* 0x000fea0003800000 */
.L_x_282:
[----:B------:R-:W2:Y:S01]  /*12840*/  LDL R2, [R1+0x4] ;  /* 0x0000040001027983 */ /* 0x000ea20000100800 */
[----:B------:R-:W-:Y:S01]  /*12850*/  VIADD R0, R0, 0xfffffffe ;  /* 0xfffffffe00007836 */ /* 0x000fe20000000000 */
[----:B--2---:R-:W-:-:S13]  /*12860*/  ISETP.GT.AND P0, PT, R9, R2, PT ;  /* 0x000000020900720c */ /* 0x004fda0003f04270 */
[----:B------:R-:W-:Y:S05]  /*12870*/  @P0 BRA `(.L_x_299) ;  /* 0xffffffe8006c0947 */ /* 0x000fea000383ffff */
.L_x_245:
[----:B------:R-:W-:Y:S05]  /*12880*/  BSYNC B0 ;  /* 0x0000000000007941 */ /* 0x000fea0003800000 */
.L_x_244:
[----:B------:R-:W1:Y:S01]  /*12890*/  S2R R2, SR_TID.X ;  /* 0x0000000000027919 */ /* 0x000e620000002100 */
[----:B------:R-:W-:Y:S01]  /*128a0*/  BSSY B0, `(.L_x_300) ;  /* 0x0000011000007945 */ /* 0x000fe20003800000 */
[----:B-1----:R-:W-:-:S04]  /*128b0*/  LOP3.LUT R6, R2, 0x7f, RZ, 0xc0, !PT ;  /* 0x0000007f02067812 */ /* 0x002fc800078ec0ff */
[----:B------:R-:W-:-:S13]  /*128c0*/  ISETP.NE.AND P0, PT, R6, RZ, PT ;  /* 0x000000ff0600720c */ /* 0x000fda0003f05270 */
[----:B------:R-:W-:Y:S05]  /*128d0*/  @P0 BRA `(.L_x_301) ;  /* 0x0000000000340947 */ /* 0x000fea0003800000 */
[----:B------:R-:W1:Y:S01]  /*128e0*/  S2R R5, SR_LANEID ;  /* 0x0000000000057919 */ /* 0x000e620000000000 */
[----:B------:R-:W-:Y:S01]  /*128f0*/  VOTEU.ANY UR4, UPT, PT ;  /* 0x0000000000047886 */ /* 0x000fe200038e0100 */
[----:B------:R-:W2:Y:S01]  /*12900*/  LDC.64 R2, c[0x0][0xc60] ;  /* 0x00031800ff027b82 */ /* 0x000ea20000000a00 */
[----:B------:R-:W1:Y:S01]  /*12910*/  FLO.U32 R0, UR4 ;  /* 0x0000000400007d00 */ /* 0x000e6200080e0000 */
[----:B------:R-:W-:Y:S01]  /*12920*/  ULDC.64 UR6, c[0x0][0x208] ;  /* 0x0000820000067ab9 */ /* 0x000fe20000000a00 */
[----:B-1----:R-:W-:-:S06]  /*12930*/  ISETP.EQ.U32.AND P0, PT, R0, R5, PT ;  /* 0x000000050000720c */ /* 0x002fcc0003f02070 */
[----:B------:R-:W2:Y:S07]  /*12940*/  POPC R5, UR4 ;  /* 0x0000000400057d09 */ /* 0x000eae0008000000 */
[----:B--2---:R-:W2:Y:S01]  /*12950*/  @P0 ATOMG.E.ADD.STRONG.GPU PT, R3, desc[UR6][R2.64], R5 ;  /* 0x00000005020309a8 */ /* 0x004ea200081ee1c6 */
[----:B------:R-:W1:Y:S02]  /*12960*/  S2R R4, SR_LTMASK ;  /* 0x0000000000047919 */ /* 0x000e640000003900 */
[----:B-1----:R-:W-:-:S04]  /*12970*/  LOP3.LUT R4, R4, UR4, RZ, 0xc0, !PT ;  /* 0x0000000404047c12 */ /* 0x002fc8000f8ec0ff */
[----:B0-----:R-:W0:Y:S01]  /*12980*/  POPC R7, R4 ;  /* 0x0000000400077309 */ /* 0x001e220000000000 */
[----:B--2---:R-:W0:Y:S02]  /*12990*/  SHFL.IDX PT, R0, R3, R0, 0x1f ;  /* 0x00001f0003007589 */ /* 0x004e2400000e0000 */
[----:B0-----:R-:W-:-:S07]  /*129a0*/  IADD3 R24, R0, UR38, R7 ;  /* 0x0000002600187c10 */ /* 0x001fce000fffe007 */
.L_x_301:
[----:B------:R-:W-:Y:S05]  /*129b0*/  BSYNC B0 ;  /* 0x0000000000007941 */ /* 0x000fea0003800000 */
.L_x_300:
[----:B------:R-:W2:Y:S01]  /*129c0*/  LDL.LU R0, [R1] ;  /* 0x0000000001007983 */ /* 0x000ea20000300800 */
[----:B------:R-:W-:Y:S01]  /*129d0*/  BSSY B0, `(.L_x_302) ;  /* 0x0000046000007945 */ /* 0x000fe20003800000 */
[----:B--2---:R-:W-:-:S13]  /*129e0*/  ISETP.NE.AND P0, PT, R0, RZ, PT ;  /* 0x000000ff0000720c */ /* 0x004fda0003f05270 */
[----:B------:R-:W-:Y:S05]  /*129f0*/  @!P0 BRA `(.L_x_303) ;  /* 0x00000004000c8947 */ /* 0x000fea0003800000 */
[----:B------:R-:W-:Y:S01]  /*12a00*/  IMAD R3, R18, 0x8, R17 ;  /* 0x0000000812037824 */ /* 0x000fe200078e0211 */
[----:B------:R-:W-:Y:S01]  /*12a10*/  SHF.L.U32 R0, R28, 0x1f, RZ ;  /* 0x0000001f1c007819 */ /* 0x000fe200000006ff */
[----:B------:R-:W-:Y:S01]  /*12a20*/  BSSY B1, `(.L_x_304) ;  /* 0x0000004000017945 */ /* 0x000fe20003800000 */
[----:B------:R-:W-:Y:S02]  /*12a30*/  ISETP.NE.AND P1, PT, R6, RZ, PT ;  /* 0x000000ff0600720c */ /* 0x000fe40003f25270 */
[----:B------:R-:W1:Y:S02]  /*12a40*/  SYNCS.PHASECHK.TRANS64.TRYWAIT P0, [R3+URZ+0x31c60], R0 ;  /* 0x031c6000030075a7 */ /* 0x000e64000800017f */
[----:B-1----:R-:W-:Y:S09]  /*12a50*/  @!P0 BRA `(.L_x_305) ;  /* 0x0000002000a48947 */ /* 0x002ff20003800000 */
.L_x_363:
[----:B------:R-:W-:Y:S05]  /*12a60*/  BSYNC B1 ;  /* 0x0000000000017941 */ /* 0x000fea0003800000 */
.L_x_304:
[----:B------:R-:W-:Y:S04]  /*12a70*/  BSSY B1, `(.L_x_306) ;  /* 0x0000009000017945 */ /* 0x000fe80003800000 */
[----:B------:R-:W-:Y:S05]  /*12a80*/  @P1 BRA `(.L_x_307) ;  /* 0x00000000001c1947 */ /* 0x000fea0003800000 */
[----:B------:R-:W2:Y:S01]  /*12a90*/  S2R R2, SR_TID.X ;  /* 0x0000000000027919 */ /* 0x000ea20000002100 */
[----:B-1----:R-:W-:-:S04]  /*12aa0*/  IMAD.MOV.U32 R0, RZ, RZ, 0x6c00 ;  /* 0x00006c00ff007424 */ /* 0x002fc800078e00ff */
[----:B------:R3:W-:Y:S01]  /*12ab0*/  SYNCS.ARRIVE.TRANS64 RZ, [R3+URZ+0x31c50], R0 ;  /* 0x031c500003ff79a7 */ /* 0x0007e2000800003f */
[----:B--2---:R-:W-:-:S04]  /*12ac0*/  LOP3.LUT R2, R2, 0x1f, RZ, 0xc0, !PT ;  /* 0x0000001f02027812 */ /* 0x004fc800078ec0ff */
[----:B------:R-:W-:-:S13]  /*12ad0*/  ISETP.NE.AND P0, PT, R2, RZ, PT ;  /* 0x000000ff0200720c */ /* 0x000fda0003f05270 */
[----:B---3--:R-:W-:Y:S05]  /*12ae0*/  @!P0 BRA `(.L_x_307) ;  /* 0x0000000000048947 */ /* 0x008fea0003800000 */
[----:B------:R-:W-:Y:S01]  /*12af0*/  BPT.TRAP 0x1 ;  /* 0x000000040000795c */ /* 0x000fe20000300000 */
.L_x_307:
[----:B------:R-:W-:Y:S05]  /*12b00*/  BSYNC B1 ;  /* 0x0000000000017941 */ /* 0x000fea0003800000 */
.L_x_306:
[----:B-1----:R-:W-:Y:S01]  /*12b10*/  IMAD R0, R18, 0x6c00, R17 ;  /* 0x00006c0012007824 */ /* 0x002fe200078e0211 */
[----:B------:R-:W-:Y:S01]  /*12b20*/  UIADD3 UR4, UP0, UR36, 0x470, URZ ;  /* 0x0000047024047890 */ /* 0x000fe2000ff1e03f */
[----:B------:R-:W-:Y:S01]  /*12b30*/  VIADD R2, R3, 0x31c50 ;  /* 0x00031c5003027836 */ /* 0x000fe20000000000 */
[----:B------:R-:W-:Y:S01]  /*12b40*/  PLOP3.LUT P0, PT, PT, PT, PT, 0x80, 0x0 ;  /* 0x000000000000781c */ /* 0x000fe20003f0f070 */
[----:B------:R-:W-:Y:S01]  /*12b50*/  IMAD R22, R22, 0x90, R26 ;  /* 0x0000009016167824 */ /* 0x000fe200078e021a */
[----:B------:R-:W-:Y:S01]  /*12b60*/  UIADD3.X UR5, URZ, UR37, URZ, UP0, !UPT ;  /* 0x000000253f057290 */ /* 0x000fe200087fe43f */
[----:B------:R-:W-:Y:S01]  /*12b70*/  VIADD R3, R0, 0x200 ;  /* 0x0000020000037836 */ /* 0x000fe20000000000 */
[----:B------:R-:W-:Y:S01]  /*12b80*/  UMOV UR6, 0x0 ;  /* 0x0000000000067882 */ /* 0x000fe20000000000 */
[----:B------:R-:W-:Y:S01]  /*12b90*/  UMOV UR7, 0x14f00000 ;  /* 0x14f0000000077882 */ /* 0x000fe20000000000 */
[----:B------:R-:W-:-:S08]  /*12ba0*/  UMOV UR10, URZ ;  /* 0x0000003f000a7c82 */ /* 0x000fd00008000000 */
.L_x_308:
        /* <DEDUP_REMOVED lines=9> */
[----:B-1----:R-:W-:Y:S05]  /*12c40*/  @P0 BRA.U.ANY `(.L_x_308) ;  /* 0xfffffffd00d80947 */ /* 0x002fea000393ffff */
[----:B------:R-:W-:Y:S01]  /*12c50*/  PLOP3.LUT P0, PT, PT, PT, PT, 0x80, 0x0 ;  /* 0x000000000000781c */ /* 0x000fe20003f0f070 */
[----:B------:R-:W-:Y:S01]  /*12c60*/  VIADD R3, R0, 0x2600 ;  /* 0x0000260000037836 */ /* 0x000fe20000000000 */
[----:B------:R-:W-:Y:S01]  /*12c70*/  UMOV UR6, 0x0 ;  /* 0x0000000000067882 */ /* 0x000fe20000000000 */
[----:B------:R-:W-:Y:S01]  /*12c80*/  UMOV UR7, 0x14f00000 ;  /* 0x14f0000000077882 */ /* 0x000fe20000000000 */
[----:B------:R-:W-:-:S09]  /*12c90*/  UMOV UR10, 0x20 ;  /* 0x00000020000a7882 */ /* 0x000fd20000000000 */
.L_x_309:
        /* <DEDUP_REMOVED lines=15> */
.L_x_310:
        /* <DEDUP_REMOVED lines=10> */
.L_x_303:
[----:B------:R-:W-:Y:S05]  /*12e30*/  BSYNC B0 ;  /* 0x0000000000007941 */ /* 0x000fea0003800000 */
.L_x_302:
[----:B------:R-:W-:-:S05]  /*12e40*/  VIADD R18, R18, 0x1 ;  /* 0x0000000112127836 */ /* 0x000fca0000000000 */
[----:B------:R-:W-:-:S04]  /*12e50*/  ISETP.NE.AND P0, PT, R18, 0x2, PT ;  /* 0x000000021200780c */ /* 0x000fc80003f05270 */
[----:B------:R-:W-:Y:S02]  /*12e60*/  SEL R3, RZ, 0x1, P0 ;  /* 0x00000001ff037807 */ /* 0x000fe40000000000 */
[----:B------:R-:W-:Y:S02]  /*12e70*/  SEL R18, R18, RZ, P0 ;  /* 0x000000ff12127207 */ /* 0x000fe40000000000 */
[----:B------:R-:W-:-:S07]  /*12e80*/  LOP3.LUT R28, R28, R3, RZ, 0x3c, !PT ;  /* 0x000000031c1c7212 */ /* 0x000fce00078e3cff */
.L_x_226:
[----:B------:R-:W-:Y:S05]  /*12e90*/  BSYNC B7 ;  /* 0x0000000000077941 */ /* 0x000fea0003800000 */
.L_x_224:
[----:B------:R-:W3:Y:S02]  /*12ea0*/  LDL R0, [R1+0x3c] ;  /* 0x00003c0001007983 */ /* 0x000ee40000100800 */
[----:B---3--:R-:W-:-:S13]  /*12eb0*/  ISETP.NE.AND P0, PT, R0, RZ, PT ;  /* 0x000000ff0000720c */ /* 0x008fda0003f05270 */
[----:B------:R-:W-:Y:S05]  /*12ec0*/  @!P0 BRA `(.L_x_311) ;  /* 0x0000000000248947 */ /* 0x000fea0003800000 */
[----:B------:R-:W-:Y:S05]  /*12ed0*/  WARPSYNC.ALL ;  /* 0x0000000000007948 */ /* 0x000fea0003800000 */
[----:B------:R-:W3:Y:S08]  /*12ee0*/  S2UR UR5, SR_CgaCtaId ;  /* 0x00000000000579c3 */ /* 0x000ef00000008800 */
[----:B------:R-:W-:Y:S06]  /*12ef0*/  BAR.SYNC.DEFER_BLOCKING 0x5, 0x200 ;  /* 0x0148000000007b1d */ /* 0x000fec0000010000 */
[----:B------:R-:W-:-:S02]  /*12f00*/  UMOV UR4, 0x400 ;  /* 0x0000040000047882 */ /* 0x000fc40000000000 */
[----:B---3--:R-:W-:-:S06]  /*12f10*/  ULEA UR4, UR5, UR4, 0x18 ;  /* 0x0000000405047291 */ /* 0x008fcc000f8ec03f */
[----:B------:R-:W-:-:S05]  /*12f20*/  IMAD.U32 R17, RZ, RZ, UR4 ;  /* 0x00000004ff117e24 */ /* 0x000fca000f8e00ff */
[----:B------:R3:W4:Y:S01]  /*12f30*/  LDS.128 R24, [R17+0x31cd0] ;  /* 0x031cd00011187984 */ /* 0x0007220000000c00 */
[----:B------:R-:W-:Y:S06]  /*12f40*/  BAR.ARV 0x4, 0x200 ;  /* 0x0108000000007b1d */ /* 0x000fec0000002000 */
[----:B------:R-:W-:Y:S05]  /*12f50*/  BRA `(.L_x_312) ;  /* 0x0000000800d87947 */ /* 0x000fea0003800000 */
.L_x_311:
[----:B------:R-:W1:Y:S01]  /*12f60*/  S2R R0, SR_TID.X ;  /* 0x0000000000007919 */ /* 0x000e620000002100 */
[----:B------:R-:W-:Y:S01]  /*12f70*/  UMOV UR4, 0xffffffff ;  /* 0xffffffff00047882 */ /* 0x000fe20000000000 */
[----:B-1----:R-:W-:-:S04]  /*12f80*/  LOP3.LUT R9, R0, 0x1f, RZ, 0xc0, !PT ;  /* 0x0000001f00097812 */ /* 0x002fc800078ec0ff */
[----:B------:R-:W-:Y:S01]  /*12f90*/  ISETP.NE.AND P0, PT, R9, 0x1f, PT ;  /* 0x0000001f0900780c */ /* 0x000fe20003f05270 */
[----:B------:R-:W-:-:S12]  /*12fa0*/  BRA.DIV UR4, `(.L_x_313) ;  /* 0x0000001e04647947 */ /* 0x000fd8000b800000 */
[----:B0-2---:R-:W-:Y:S01]  /*12fb0*/  IMAD.IADD R7, R27, 0x1, R9 ;  /* 0x000000011b077824 */ /* 0x005fe200078e0209 */
[----:B------:R-:W-:Y:S01]  /*12fc0*/  ULDC UR4, c[0x0][0xc3c] ;  /* 0x00030f0000047ab9 */ /* 0x000fe20000000800 */
[----:B------:R-:W-:-:S03]  /*12fd0*/  ULDC.64 UR6, c[0x0][0x208] ;  /* 0x0000820000067ab9 */ /* 0x000fc60000000a00 */
[----:B------:R-:W-:-:S13]  /*12fe0*/  ISETP.GE.OR P1, PT, R7, UR4, !P0 ;  /* 0x0000000407007c0c */ /* 0x000fda000c726670 */
[----:B------:R-:W0:Y:S08]  /*12ff0*/  @!P1 LDC.64 R2, c[0x0][0xc80] ;  /* 0x00032000ff029b82 */ /* 0x000e300000000a00 */
[----:B------:R-:W1:Y:S01]  /*13000*/  @!P1 LDC.64 R4, c[0x0][0xc78] ;  /* 0x00031e00ff049b82 */ /* 0x000e620000000a00 */
[----:B0-----:R-:W-:-:S05]  /*13010*/  @!P1 IMAD.WIDE R2, R7, 0x4, R2 ;  /* 0x0000000407029825 */ /* 0x001fca00078e0202 */
[----:B------:R1:W2:Y:S02]  /*13020*/  @!P1 LDG.E R8, desc[UR6][R2.64] ;  /* 0x0000000602089981 */ /* 0x0002a4000c1e1900 */
[----:B-1----:R-:W-:-:S05]  /*13030*/  @!P1 IMAD.WIDE R2, R7, 0x4, R4 ;  /* 0x0000000407029825 */ /* 0x002fca00078e0204 */
[----:B------:R-:W3:Y:S01]  /*13040*/  @!P1 LDG.E R5, desc[UR6][R2.64] ;  /* 0x0000000602059981 */ /* 0x000ee2000c1e1900 */
[----:B------:R-:W-:Y:S01]  /*13050*/  IMAD.MOV.U32 R7, RZ, RZ, RZ ;  /* 0x000000ffff077224 */ /* 0x000fe200078e00ff */
[C---:B------:R-:W-:Y:S01]  /*13060*/  ISETP.GE.U32.AND P2, PT, R9.reuse, 0x2, PT ;  /* 0x000000020900780c */ /* 0x040fe20003f46070 */
[----:B------:R-:W-:Y:S01]  /*13070*/  IMAD.MOV.U32 R4, RZ, RZ, RZ ;  /* 0x000000ffff047224 */ /* 0x000fe200078e00ff */
[C---:B------:R-:W-:Y:S01]  /*13080*/  ISETP.GE.U32.AND P3, PT, R9.reuse, 0x4, PT ;  /* 0x000000040900780c */ /* 0x040fe20003f66070 */
[----:B------:R-:W-:Y:S01]  /*13090*/  SHFL.IDX PT, R0, R24, RZ, 0x1f ;  /* 0x00001fff18007589 */ /* 0x000fe200000e0000 */
[C---:B------:R-:W-:Y:S02]  /*130a0*/  ISETP.GE.U32.AND P4, PT, R9.reuse, 0x8, PT ;  /* 0x000000080900780c */ /* 0x040fe40003f86070 */
[----:B------:R-:W-:Y:S01]  /*130b0*/  ISETP.GE.U32.AND P5, PT, R9, 0x10, PT ;  /* 0x000000100900780c */ /* 0x000fe20003fa6070 */
[----:B------:R0:W-:Y:S02]  /*130c0*/  SHFL.IDX PT, R6, R24, 0x1, 0x1f ;  /* 0x00201f0018067f89 */ /* 0x0001e400000e0000 */
[----:B0-----:R-:W-:-:S02]  /*130d0*/  IMAD.MOV.U32 R24, RZ, RZ, RZ ;  /* 0x000000ffff187224 */ /* 0x001fc400078e00ff */
[----:B--2---:R-:W-:Y:S02]  /*130e0*/  @!P1 IMAD.MOV.U32 R7, RZ, RZ, R8 ;  /* 0x000000ffff079224 */ /* 0x004fe400078e0008 */
[----:B---3--:R-:W-:Y:S01]  /*130f0*/  @!P1 IMAD.MOV.U32 R4, RZ, RZ, R5 ;  /* 0x000000ffff049224 */ /* 0x008fe200078e0005 */
[----:B------:R-:W-:-:S03]  /*13100*/  ISETP.NE.AND P1, PT, R9, RZ, PT ;  /* 0x000000ff0900720c */ /* 0x000fc60003f25270 */
[----:B------:R-:W-:-:S05]  /*13110*/  IMAD R13, R4, R7, RZ ;  /* 0x00000007040d7224 */ /* 0x000fca00078e02ff */
        /* <DEDUP_REMOVED lines=15> */
[----:B------:R0:W1:Y:S02]  /*13210*/  SHFL.IDX PT, R14, R3, 0x1f, 0x1f ;  /* 0x03e01f00030e7f89 */ /* 0x00006400000e0000 */
.L_x_373:
[----:B------:R-:W-:Y:S02]  /*13220*/  ULDC UR4, c[0x0][0xc38] ;  /* 0x00030e0000047ab9 */ /* 0x000fe40000000800 */
[----:B------:R-:W-:-:S04]  /*13230*/  IMAD.U32 R2, RZ, RZ, UR4 ;  /* 0x00000004ff027e24 */ /* 0x000fc8000f8e00ff */
[----:B-1----:R-:W-:-:S04]  /*13240*/  IMAD R5, R14, R2, RZ ;  /* 0x000000020e057224 */ /* 0x002fc800078e02ff */
[----:B------:R-:W-:-:S05]  /*13250*/  IMAD.IADD R6, R6, 0x1, R5 ;  /* 0x0000000106067824 */ /* 0x000fca00078e0205 */
[----:B------:R-:W-:-:S13]  /*13260*/  ISETP.GT.AND P6, PT, R6, R0, PT ;  /* 0x000000000600720c */ /* 0x000fda0003fc4270 */
[----:B------:R-:W-:Y:S05]  /*13270*/  @P6 BRA `(.L_x_314) ;  /* 0x0000000000a86947 */ /* 0x000fea0003800000 */
.L_x_317:
[----:B------:R-:W1:Y:S01]  /*13280*/  LDC R2, c[0x0][0xc3c] ;  /* 0x00030f00ff027b82 */ /* 0x000e620000000800 */
[----:B------:R-:W-:-:S05]  /*13290*/  VIADD R27, R27, 0x1f ;  /* 0x0000001f1b1b7836 */ /* 0x000fca0000000000 */
[----:B-1----:R-:W-:-:S13]  /*132a0*/  ISETP.GE.AND P6, PT, R27, R2, PT ;  /* 0x000000021b00720c */ /* 0x002fda0003fc6270 */
[----:B------:R-:W-:Y:S05]  /*132b0*/  @P6 BRA `(.L_x_315) ;  /* 0x0000000400bc6947 */ /* 0x000fea0003800000 */
[----:B0-----:R-:W0:Y:S01]  /*132c0*/  S2R R3, SR_TID.X ;  /* 0x0000000000037919 */ /* 0x001e220000002100 */
[----:B------:R-:W-:Y:S01]  /*132d0*/  IMAD.MOV.U32 R7, RZ, RZ, RZ ;  /* 0x000000ffff077224 */ /* 0x000fe200078e00ff */
[----:B------:R-:W-:Y:S01]  /*132e0*/  ULDC.64 UR4, c[0x0][0x208] ;  /* 0x0000820000047ab9 */ /* 0x000fe20000000a00 */
[----:B0-----:R-:W-:-:S05]  /*132f0*/  LOP3.LUT R3, R3, 0x1f, RZ, 0xc0, !PT ;  /* 0x0000001f03037812 */ /* 0x001fca00078ec0ff */
[----:B------:R-:W-:-:S05]  /*13300*/  IMAD.IADD R9, R27, 0x1, R3 ;  /* 0x000000011b097824 */ /* 0x000fca00078e0203 */
[----:B------:R-:W-:-:S13]  /*13310*/  ISETP.GE.OR P6, PT, R9, R2, !P0 ;  /* 0x000000020900720c */ /* 0x000fda00047c6670 */
[----:B------:R-:W0:Y:S08]  /*13320*/  @!P6 LDC.64 R2, c[0x0][0xc80] ;  /* 0x00032000ff02eb82 */ /* 0x000e300000000a00 */
[----:B------:R-:W1:Y:S01]  /*13330*/  @!P6 LDC.64 R4, c[0x0][0xc78] ;  /* 0x00031e00ff04eb82 */ /* 0x000e620000000a00 */
[----:B0-----:R-:W-:-:S05]  /*13340*/  @!P6 IMAD.WIDE R2, R9, 0x4, R2 ;  /* 0x000000040902e825 */ /* 0x001fca00078e0202 */
[----:B------:R1:W2:Y:S02]  /*13350*/  @!P6 LDG.E R7, desc[UR4][R2.64] ;  /* 0x000000040207e981 */ /* 0x0002a4000c1e1900 */
[----:B-1----:R-:W-:-:S04]  /*13360*/  @!P6 IMAD.WIDE R2, R9, 0x4, R4 ;  /* 0x000000040902e825 */ /* 0x002fc800078e0204 */
[----:B------:R-:W-:-:S06]  /*13370*/  IMAD.MOV.U32 R4, RZ, RZ, RZ ;  /* 0x000000ffff047224 */ /* 0x000fcc00078e00ff */
[----:B------:R-:W2:Y:S01]  /*13380*/  @!P6 LDG.E R4, desc[UR4][R2.64] ;  /* 0x000000040204e981 */ /* 0x000ea2000c1e1900 */
[----:B------:R-:W-:Y:S01]  /*13390*/  UMOV UR4, 0xffffffff ;  /* 0xffffffff00047882 */ /* 0x000fe20000000000 */
[----:B--2---:R-:W-:Y:S02]  /*133a0*/  IMAD R13, R4, R7, RZ ;  /* 0x00000007040d7224 */ /* 0x004fe400078e02ff */
[----:B------:R-:W-:Y:S05]  /*133b0*/  BRA.DIV UR4, `(.L_x_316) ;  /* 0x0000001e04a07947 */ /* 0x000fea000b800000 */
        /* <DEDUP_REMOVED lines=16> */
.L_x_381:
[----:B------:R-:W-:Y:S02]  /*134c0*/  ULDC UR4, c[0x0][0xc38] ;  /* 0x00030e0000047ab9 */ /* 0x000fe40000000800 */
[----:B------:R-:W-:-:S04]  /*134d0*/  IMAD.U32 R2, RZ, RZ, UR4 ;  /* 0x00000004ff027e24 */ /* 0x000fc8000f8e00ff */
[----:B-1----:R-:W-:-:S04]  /*134e0*/  IMAD R5, R14, R2, RZ ;  /* 0x000000020e057224 */ /* 0x002fc800078e02ff */
[----:B------:R-:W-:-:S05]  /*134f0*/  IMAD.IADD R6, R5, 0x1, R6 ;  /* 0x0000000105067824 */ /* 0x000fca00078e0206 */
[----:B------:R-:W-:-:S13]  /*13500*/  ISETP.GT.AND P6, PT, R6, R0, PT ;  /* 0x000000000600720c */ /* 0x000fda0003fc4270 */
[----:B------:R-:W-:Y:S05]  /*13510*/  @!P6 BRA `(.L_x_317) ;  /* 0xfffffffc0058e947 */ /* 0x000fea000383ffff */
.L_x_314:
[----:B------:R-:W-:Y:S01]  /*13520*/  IMAD.IADD R6, R6, 0x1, -R5 ;  /* 0x0000000106067824 */ /* 0x000fe200078e0a05 */
[----:B------:R-:W-:-:S03]  /*13530*/  UMOV UR4, 0xffffffff ;  /* 0xffffffff00047882 */ /* 0x000fc60000000000 */
[----:B------:R-:W-:-:S05]  /*13540*/  IMAD R5, R3, R2, R6 ;  /* 0x0000000203057224 */ /* 0x000fca00078e0206 */
[----:B------:R-:W-:Y:S01]  /*13550*/  ISETP.GT.AND P6, PT, R5, R0, PT ;  /* 0x000000000500720c */ /* 0x000fe20003fc4270 */
[----:B------:R-:W-:-:S12]  /*13560*/  BRA.DIV UR4, `(.L_x_318) ;  /* 0x0000001e04ec7947 */ /* 0x000fd8000b800000 */
[----:B------:R-:W-:-:S04]  /*13570*/  VOTE.ANY R8, PT, !P6 ;  /* 0x0000000000087806 */ /* 0x000fc800070e0100 */
[----:B------:R-:W1:Y:S02]  /*13580*/  POPC R5, R8 ;  /* 0x0000000800057309 */ /* 0x000e640000000000 */
[----:B-1----:R1:W2:Y:S04]  /*13590*/  SHFL.IDX PT, R7, R7, R5, 0x1f ;  /* 0x00001f0507077589 */ /* 0x0022a800000e0000 */
[----:B------:R1:W3:Y:S02]  /*135a0*/  SHFL.IDX PT, R4, R4, R5, 0x1f ;  /* 0x00001f0504047589 */ /* 0x0002e400000e0000 */
.L_x_386:
[----:B------:R-:W-:-:S13]  /*135b0*/  ISETP.NE.AND P0, PT, R8, RZ, PT ;  /* 0x000000ff0800720c */ /* 0x000fda0003f05270 */
[----:B------:R-:W-:Y:S05]  /*135c0*/  @!P0 BRA `(.L_x_319) ;  /* 0x0000000000108947 */ /* 0x000fea0003800000 */
[----:B------:R-:W-:Y:S01]  /*135d0*/  UMOV UR4, 0xffffffff ;  /* 0xffffffff00047882 */ /* 0x000fe20000000000 */
[----:B------:R-:W-:Y:S02]  /*135e0*/  VIADD R12, R5, 0xffffffff ;  /* 0xffffffff050c7836 */ /* 0x000fe40000000000 */
[----:B------:R-:W-:Y:S05]  /*135f0*/  BRA.DIV UR4, `(.L_x_320) ;  /* 0x0000002204247947 */ /* 0x000fea000b800000 */
[----:B------:R4:W0:Y:S02]  /*13600*/  SHFL.IDX PT, R24, R3, R12, 0x1f ;  /* 0x00001f0c03187589 */ /* 0x00082400000e0000 */
.L_x_319:
[----:B--2---:R-:W-:Y:S01]  /*13610*/  IABS R8, R7 ;  /* 0x0000000700087213 */ /* 0x004fe20000000000 */
[----:B0-----:R-:W-:Y:S01]  /*13620*/  IMAD R24, R24, R2, R6 ;  /* 0x0000000218187224 */ /* 0x001fe200078e0206 */
[----:B---3--:R-:W-:Y:S01]  /*13630*/  IABS R6, R4 ;  /* 0x0000000400067213 */ /* 0x008fe20000000000 */
[----:B------:R-:W-:Y:S01]  /*13640*/  IMAD.MOV.U32 R2, RZ, RZ, RZ ;  /* 0x000000ffff027224 */ /* 0x000fe200078e00ff */
[----:B------:R-:W0:Y:S01]  /*13650*/  I2F.RP R9, R8 ;  /* 0x0000000800097306 */ /* 0x000e220000209400 */
[----:B------:R-:W-:Y:S02]  /*13660*/  IMAD.IADD R0, R0, 0x1, -R24 ;  /* 0x0000000100007824 */ /* 0x000fe400078e0a18 */
[----:B------:R-:W-:-:S05]  /*13670*/  IMAD.IADD R27, R5, 0x1, R27 ;  /* 0x00000001051b7824 */ /* 0x000fca00078e021b */
[----:B------:R-:W2:Y:S08]  /*13680*/  I2F.RP R10, R6 ;  /* 0x00000006000a7306 */ /* 0x000eb00000209400 */
[----:B0-----:R-:W4:Y:S08]  /*13690*/  MUFU.RCP R9, R9 ;  /* 0x0000000900097308 */ /* 0x001f300000001000 */
[----:B--2---:R-:W-:Y:S01]  /*136a0*/  MUFU.RCP R10, R10 ;  /* 0x0000000a000a7308 */ /* 0x004fe20000001000 */
[----:B----4-:R-:W-:-:S07]  /*136b0*/  VIADD R3, R9, 0xffffffe ;  /* 0x0ffffffe09037836 */ /* 0x010fce0000000000 */
[----:B------:R-:W0:Y:S02]  /*136c0*/  F2I.FTZ.U32.TRUNC.NTZ R3, R3 ;  /* 0x0000000300037305 */ /* 0x000e24000021f000 */
[----:B0-----:R-:W-:-:S04]  /*136d0*/  IMAD.MOV R11, RZ, RZ, -R3 ;  /* 0x000000ffff0b7224 */ /* 0x001fc800078e0a03 */
[----:B------:R-:W-:-:S04]  /*136e0*/  IMAD R11, R11, R8, RZ ;  /* 0x000000080b0b7224 */ /* 0x000fc800078e02ff */
[----:B------:R-:W-:Y:S01]  /*136f0*/  IMAD.HI.U32 R2, R3, R11, R2 ;  /* 0x0000000b03027227 */ /* 0x000fe200078e0002 */
[----:B------:R-:W-:Y:S02]  /*13700*/  IABS R3, R7 ;  /* 0x0000000700037213 */ /* 0x000fe40000000000 */
[----:B------:R-:W-:-:S03]  /*13710*/  IABS R11, R0 ;  /* 0x00000000000b7213 */ /* 0x000fc60000000000 */
[----:B------:R-:W-:Y:S02]  /*13720*/  IMAD.MOV R12, RZ, RZ, -R3 ;  /* 0x000000ffff0c7224 */ /* 0x000fe400078e0a03 */
[----:B------:R-:W-:-:S04]  /*13730*/  IMAD.HI.U32 R9, R2, R11, RZ ;  /* 0x0000000b02097227 */ /* 0x000fc800078e00ff */
[----:B------:R-:W-:Y:S02]  /*13740*/  IMAD R11, R9, R12, R11 ;  /* 0x0000000c090b7224 */ /* 0x000fe400078e020b */
[----:B------:R-:W-:Y:S02]  /*13750*/  VIADD R12, R10, 0xffffffe ;  /* 0x0ffffffe0a0c7836 */ /* 0x000fe40000000000 */
[----:B------:R-:W-:Y:S01]  /*13760*/  IMAD.MOV.U32 R2, RZ, RZ, RZ ;  /* 0x000000ffff027224 */ /* 0x000fe200078e00ff */
[----:B------:R-:W-:Y:S01]  /*13770*/  ISETP.GT.U32.AND P1, PT, R8, R11, PT ;  /* 0x0000000b0800720c */ /* 0x000fe20003f24070 */
[----:B------:R-:W0:-:S12]  /*13780*/  F2I.FTZ.U32.TRUNC.NTZ R3, R12 ;  /* 0x0000000c00037305 */ /* 0x000e18000021f000 */
[----:B------:R-:W-:Y:S02]  /*13790*/  @!P1 IMAD.IADD R11, R11, 0x1, -R8 ;  /* 0x000000010b0b9824 */ /* 0x000fe400078e0a08 */
[----:B------:R-:W-:Y:S01]  /*137a0*/  @!P1 VIADD R9, R9, 0x1 ;  /* 0x0000000109099836 */ /* 0x000fe20000000000 */
[----:B------:R-:W-:Y:S02]  /*137b0*/  ISETP.NE.AND P1, PT, R7, RZ, PT ;  /* 0x000000ff0700720c */ /* 0x000fe40003f25270 */
[----:B------:R-:W-:Y:S01]  /*137c0*/  ISETP.GE.U32.AND P0, PT, R11, R8, PT ;  /* 0x000000080b00720c */ /* 0x000fe20003f06070 */
[----:B0-----:R-:W-:Y:S01]  /*137d0*/  IMAD.MOV R11, RZ, RZ, -R3 ;  /* 0x000000ffff0b7224 */ /* 0x001fe200078e0a03 */
[----:B------:R-:W-:-:S03]  /*137e0*/  IABS R8, R4 ;  /* 0x0000000400087213 */ /* 0x000fc60000000000 */
[----:B------:R-:W-:Y:S02]  /*137f0*/  IMAD R11, R11, R6, RZ ;  /* 0x000000060b0b7224 */ /* 0x000fe400078e02ff */
[----:B------:R-:W-:Y:S02]  /*13800*/  IMAD.MOV R8, RZ, RZ, -R8 ;  /* 0x000000ffff087224 */ /* 0x000fe400078e0a08 */
[----:B------:R-:W-:Y:S01]  /*13810*/  IMAD.HI.U32 R2, R3, R11, R2 ;  /* 0x0000000b03027227 */ /* 0x000fe200078e0002 */
[----:B------:R-:W-:-:S03]  /*13820*/  LOP3.LUT R3, R0, R7, RZ, 0x3c, !PT ;  /* 0x0000000700037212 */ /* 0x000fc600078e3cff */
[----:B------:R-:W-:Y:S01]  /*13830*/  @P0 VIADD R9, R9, 0x1 ;  /* 0x0000000109090836 */ /* 0x000fe20000000000 */
[----:B------:R-:W-:-:S13]  /*13840*/  ISETP.GE.AND P2, PT, R3, RZ, PT ;  /* 0x000000ff0300720c */ /* 0x000fda0003f46270 */
[----:B------:R-:W-:Y:S01]  /*13850*/  @!P2 IMAD.MOV R9, RZ, RZ, -R9 ;  /* 0x000000ffff09a224 */ /* 0x000fe200078e0a09 */
[----:B------:R-:W-:-:S04]  /*13860*/  @!P1 LOP3.LUT R9, RZ, R7, RZ, 0x33, !PT ;  /* 0x00000007ff099212 */ /* 0x000fc800078e33ff */
[-C--:B------:R-:W-:Y:S01]  /*13870*/  IABS R3, R9.reuse ;  /* 0x0000000900037213 */ /* 0x080fe20000000000 */
[----:B------:R-:W-:-:S04]  /*13880*/  IMAD R7, R7, R9, RZ ;  /* 0x0000000907077224 */ /* 0x000fc800078e02ff */
[----:B------:R-:W-:-:S04]  /*13890*/  IMAD.HI.U32 R2, R2, R3, RZ ;  /* 0x0000000302027227 */ /* 0x000fc800078e00ff */
[----:B------:R-:W-:Y:S02]  /*138a0*/  IMAD R3, R2, R8, R3 ;  /* 0x0000000802037224 */ /* 0x000fe400078e0203 */
[----:B------:R-:W-:-:S03]  /*138b0*/  IMAD.IADD R25, R0, 0x1, -R7 ;  /* 0x0000000100197824 */ /* 0x000fc600078e0a07 */
[----:B------:R-:W-:-:S13]  /*138c0*/  ISETP.GT.U32.AND P1, PT, R6, R3, PT ;  /* 0x000000030600720c */ /* 0x000fda0003f24070 */
[----:B------:R-:W-:Y:S02]  /*138d0*/  @!P1 IMAD.IADD R3, R3, 0x1, -R6 ;  /* 0x0000000103039824 */ /* 0x000fe400078e0a06 */
[----:B------:R-:W-:Y:S01]  /*138e0*/  @!P1 VIADD R2, R2, 0x1 ;  /* 0x0000000102029836 */ /* 0x000fe20000000000 */
[----:B------:R-:W-:Y:S02]  /*138f0*/  ISETP.NE.AND P1, PT, R4, RZ, PT ;  /* 0x000000ff0400720c */ /* 0x000fe40003f25270 */
[----:B------:R-:W-:Y:S02]  /*13900*/  ISETP.GE.U32.AND P0, PT, R3, R6, PT ;  /* 0x000000060300720c */ /* 0x000fe40003f06070 */
[----:B------:R-:W-:-:S04]  /*13910*/  LOP3.LUT R3, R9, R4, RZ, 0x3c, !PT ;  /* 0x0000000409037212 */ /* 0x000fc800078e3cff */
[----:B------:R-:W-:-:S07]  /*13920*/  ISETP.GE.AND P2, PT, R3, RZ, PT ;  /* 0x000000ff0300720c */ /* 0x000fce0003f46270 */
[----:B------:R-:W-:-:S06]  /*13930*/  @P0 VIADD R2, R2, 0x1 ;  /* 0x0000000102020836 */ /* 0x000fcc0000000000 */
[----:B------:R-:W-:Y:S01]  /*13940*/  @!P2 IMAD.MOV R2, RZ, RZ, -R2 ;  /* 0x000000ffff02a224 */ /* 0x000fe200078e0a02 */
[----:B------:R-:W-:-:S05]  /*13950*/  @!P1 LOP3.LUT R2, RZ, R4, RZ, 0x33, !PT ;  /* 0x00000004ff029212 */ /* 0x000fca00078e33ff */
[--C-:B------:R-:W-:Y:S02]  /*13960*/  IMAD.MOV R3, RZ, RZ, -R2.reuse ;  /* 0x000000ffff037224 */ /* 0x100fe400078e0a02 */
[C---:B------:R-:W-:Y:S02]  /*13970*/  IMAD R2, R4.reuse, 0x1000000, R2 ;  /* 0x0100000004027824 */ /* 0x040fe400078e0202 */
[----:B------:R-:W-:-:S04]  /*13980*/  IMAD R9, R4, R3, R9 ;  /* 0x0000000304097224 */ /* 0x000fc800078e0209 */
[----:B------:R-:W-:Y:S01]  /*13990*/  IMAD R26, R9, 0x10000, R2 ;  /* 0x00010000091a7824 */ /* 0x000fe200078e0202 */
[----:B------:R-:W-:Y:S06]  /*139a0*/  BRA `(.L_x_321) ;  /* 0x00000000001c7947 */ /* 0x000fec0003800000 */
.L_x_315:
[----:B------:R-:W-:Y:S01]  /*139b0*/  UMOV UR4, URZ ;  /* 0x0000003f00047c82 */ /* 0x000fe20008000000 */
[----:B------:R-:W-:Y:S01]  /*139c0*/  UMOV UR5, URZ ;  /* 0x0000003f00057c82 */ /* 0x000fe20008000000 */
[----:B------:R-:W-:Y:S01]  /*139d0*/  ULDC UR6, c[0x0][0xc3c] ;  /* 0x00030f0000067ab9 */ /* 0x000fe20000000800 */
[----:B------:R-:W-:Y:S02]  /*139e0*/  IMAD.MOV.U32 R24, RZ, RZ, R0 ;  /* 0x000000ffff187224 */ /* 0x000fe400078e0000 */
[----:B------:R-:W-:Y:S02]  /*139f0*/  IMAD.U32 R25, RZ, RZ, UR4 ;  /* 0x00000004ff197e24 */ /* 0x000fe4000f8e00ff */
[----:B------:R-:W-:Y:S02]  /*13a00*/  IMAD.U32 R26, RZ, RZ, UR5 ;  /* 0x00000005ff1a7e24 */ /* 0x000fe4000f8e00ff */
[----:B------:R-:W-:-:S07]  /*13a10*/  IMAD.U32 R27, RZ, RZ, UR6 ;  /* 0x00000006ff1b7e24 */ /* 0x000fce000f8e00ff */
.L_x_321:
[----:B------:R-:W2:Y:S01]  /*13a20*/  S2R R0, SR_TID.X ;  /* 0x0000000000007919 */ /* 0x000ea20000002100 */
[----:B------:R-:W-:Y:S05]  /*13a30*/  WARPSYNC.ALL ;  /* 0x0000000000007948 */ /* 0x000fea0003800000 */
[----:B------:R-:W-:Y:S01]  /*13a40*/  BAR.SYNC.DEFER_BLOCKING 0x4, 0x200 ;  /* 0x0108000000007b1d */ /* 0x000fe20000010000 */
[----:B--2---:R-:W-:-:S04]  /*13a50*/  LOP3.LUT R0, R0, 0x1f, RZ, 0xc0, !PT ;  /* 0x0000001f00007812 */ /* 0x004fc800078ec0ff */
[----:B------:R-:W-:-:S13]  /*13a60*/  ISETP.NE.AND P0, PT, R0, RZ, PT ;  /* 0x000000ff0000720c */ /* 0x000fda0003f05270 */
[----:B0-----:R-:W0:Y:S01]  /*13a70*/  @!P0 S2R R3, SR_CgaCtaId ;  /* 0x0000000000038919 */ /* 0x001e220000008800 */
[----:B------:R-:W-:-:S04]  /*13a80*/  @!P0 MOV R0, 0x400 ;  /* 0x0000040000008802 */ /* 0x000fc80000000f00 */
[----:B0-----:R-:W-:-:S05]  /*13a90*/  @!P0 LEA R17, R3, R0, 0x18 ;  /* 0x0000000003118211 */ /* 0x001fca00078ec0ff */
[----:B------:R0:W-:Y:S01]  /*13aa0*/  @!P0 STS.128 [R17+0x31cd0], R24 ;  /* 0x031cd01811008388 */ /* 0x0001e20000000c00 */
[----:B------:R-:W-:Y:S06]  /*13ab0*/  BAR.ARV 0x5, 0x200 ;  /* 0x0148000000007b1d */ /* 0x000fec0000002000 */
.L_x_312:
[----:B------:R-:W-:Y:S02]  /*13ac0*/  ULDC UR4, c[0x0][0xc3c] ;  /* 0x00030f0000047ab9 */ /* 0x000fe40000000800 */
[----:B----4-:R-:W-:-:S13]  /*13ad0*/  ISETP.GE.AND P0, PT, R27, UR4, PT ;  /* 0x000000041b007c0c */ /* 0x010fda000bf06270 */
[----:B------:R-:W-:Y:S05]  /*13ae0*/  @!P0 BRA `(.L_x_322) ;  /* 0xffffffa800788947 */ /* 0x000fea000383ffff */
[----:B------:R-:W-:Y:S05]  /*13af0*/  BSYNC B8 ;  /* 0x0000000000087941 */ /* 0x000fea0003800000 */
.L_x_218:
[----:B0-2---:R-:W2:Y:S01]  /*13b00*/  LDL.LU R0, [R1+0x34] ;  /* 0x0000340001007983 */ /* 0x005ea20000300800 */
[----:B------:R-:W-:Y:S01]  /*13b10*/  BSSY B0, `(.L_x_323) ;  /* 0x000000b000007945 */ /* 0x000fe20003800000 */
[----:B-1----:R-:W0:Y:S01]  /*13b20*/  S2R R5, SR_CgaCtaId ;  /* 0x0000000000057919 */ /* 0x002e220000008800 */
[----:B--2---:R-:W-:-:S05]  /*13b30*/  VIADD R0, R0, 0x1 ;  /* 0x0000000100007836 */ /* 0x004fca0000000000 */
[----:B------:R-:W-:-:S04]  /*13b40*/  LEA.HI R2, R0, R0, RZ, 0x1 ;  /* 0x0000000000027211 */ /* 0x000fc800078f08ff */
[----:B------:R-:W-:Y:S02]  /*13b50*/  LOP3.LUT R3, R2, 0xfffffffe, RZ, 0xc0, !PT ;  /* 0xfffffffe02037812 */ /* 0x000fe400078ec0ff */
[----:B------:R-:W-:-:S03]  /*13b60*/  MOV R2, 0x400 ;  /* 0x0000040000027802 */ /* 0x000fc60000000f00 */
[----:B------:R-:W-:Y:S01]  /*13b70*/  IMAD.IADD R0, R0, 0x1, -R3 ;  /* 0x0000000100007824 */ /* 0x000fe200078e0a03 */
[----:B0-----:R-:W-:-:S04]  /*13b80*/  LEA R9, R5, R2, 0x18 ;  /* 0x0000000205097211 */ /* 0x001fc800078ec0ff */
[----:B------:R-:W-:-:S04]  /*13b90*/  SHF.L.U32 R0, R0, 0x1f, RZ ;  /* 0x0000001f00007819 */ /* 0x000fc800000006ff */
[----:B------:R-:W0:Y:S02]  /*13ba0*/  SYNCS.PHASECHK.TRANS64.TRYWAIT P0, [R9+URZ+0x31c20], R0 ;  /* 0x031c2000090075a7 */ /* 0x000e24000800017f */
[----:B0-----:R-:W-:Y:S05]  /*13bb0*/  @!P0 BRA `(.L_x_324) ;  /* 0x0000001800dc8947 */ /* 0x001fea0003800000 */
.L_x_389:
[----:B------:R-:W-:Y:S05]  /*13bc0*/  BSYNC B0 ;  /* 0x0000000000007941 */ /* 0x000fea0003800000 */
.L_x_323:
[----:B------:R-:W-:-:S03]  /*13bd0*/  UMOV UR4, 0xffffffff ;  /* 0xffffffff00047882 */ /* 0x000fc60000000000 */
[----:B------:R-:W-:Y:S05]  /*13be0*/  BRA.DIV UR4, `(.L_x_325) ;  /* 0x0000001a04e47947 */ /* 0x000fea000b800000 */
[----:B0-----:R-:W0:Y:S02]  /*13bf0*/  S2R R0, SR_TID.X ;  /* 0x0000000000007919 */ /* 0x001e240000002100 */
[----:B0-----:R-:W-:-:S04]  /*13c00*/  SHF.R.U32.HI R0, RZ, 0x5, R0 ;  /* 0x00000005ff007819 */ /* 0x001fc80000011600 */
[----:B------:R-:W-:-:S05]  /*13c10*/  LOP3.LUT R0, R0, 0x3, RZ, 0xc0, !PT ;  /* 0x0000000300007812 */ /* 0x000fca00078ec0ff */
[----:B------:R0:W1:Y:S02]  /*13c20*/  SHFL.IDX PT, R14, R0, RZ, 0x1f ;  /* 0x00001fff000e7589 */ /* 0x00006400000e0000 */
.L_x_392:
[----:B-1----:R-:W-:Y:S01]  /*13c30*/  ISETP.NE.AND P0, PT, R14, RZ, PT ;  /* 0x000000ff0e00720c */ /* 0x002fe20003f05270 */
[----:B------:R-:W-:-:S12]  /*13c40*/  BSSY B0, `(.L_x_326) ;  /* 0x0000026000007945 */ /* 0x000fd80003800000 */
[----:B------:R-:W-:Y:S05]  /*13c50*/  @P0 BRA `(.L_x_327) ;  /* 0x0000000000900947 */ /* 0x000fea0003800000 */
[----:B------:R-:W-:-:S03]  /*13c60*/  UMOV UR4, 0xffffffff ;  /* 0xffffffff00047882 */ /* 0x000fc60000000000 */
[----:B------:R-:W-:Y:S05]  /*13c70*/  BRA.DIV UR4, `(.L_x_328) ;  /* 0x0000001a04f47947 */ /* 0x000fea000b800000 */
[----:B------:R-:W-:-:S13]  /*13c80*/  ELECT P6, URZ, PT ;  /* 0x00000000003f782f */ /* 0x000fda00038c0000 */
.L_x_395:
[----:B------:R-:W-:Y:S05]  /*13c90*/  @!P6 BRA `(.L_x_327) ;  /* 0x000000000080e947 */ /* 0x000fea0003800000 */
[----:B0-----:R-:W2:Y:S02]  /*13ca0*/  LDL R0, [R1+0x50] ;  /* 0x0000500001007983 */ /* 0x001ea40000100800 */
[----:B--2---:R-:W-:-:S13]  /*13cb0*/  R2UR UR4, R0 ;  /* 0x00000000000472ca */ /* 0x004fda00000e0000 */
[----:B------:R-:W-:-:S06]  /*13cc0*/  ULOP3.LUT UR4, UR4, 0x2, URZ, 0xfc, !UPT ;  /* 0x0000000204047892 */ /* 0x000fcc000f8efc3f */
[----:B------:R-:W-:-:S05]  /*13cd0*/  IMAD.U32 R0, RZ, RZ, UR4 ;  /* 0x00000004ff007e24 */ /* 0x000fca000f8e00ff */
[----:B------:R-:W-:-:S13]  /*13ce0*/  ISETP.NE.AND P2, PT, R0, 0x3, PT ;  /* 0x000000030000780c */ /* 0x000fda0003f45270 */
[----:B------:R-:W-:Y:S05]  /*13cf0*/  @!P2 BRA `(.L_x_329) ;  /* 0x000000000004a947 */ /* 0x000fea0003800000 */
[----:B------:R-:W-:Y:S01]  /*13d00*/  BPT.TRAP 0x1 ;  /* 0x000000040000795c */ /* 0x000fe20000300000 */
.L_x_329:
[----:B------:R-:W-:Y:S01]  /*13d10*/  VIADD R3, R9, 0x31c40 ;  /* 0x00031c4009037836 */ /* 0x000fe20000000000 */
[----:B------:R-:W-:Y:S01]  /*13d20*/  SHF.L.U32 R2, R28, 0x1f, RZ ;  /* 0x0000001f1c027819 */ /* 0x000fe200000006ff */
[C---:B------:R-:W-:Y:S02]  /*13d30*/  VIADD R0, R18.reuse, 0x1 ;  /* 0x0000000112007836 */ /* 0x040fe40000000000 */
[----:B------:R-:W-:-:S03]  /*13d40*/  IMAD R7, R18, 0x8, R3 ;  /* 0x0000000812077824 */ /* 0x000fc600078e0203 */
[C---:B------:R-:W-:Y:S01]  /*13d50*/  ISETP.NE.AND P1, PT, R0.reuse, 0x2, PT ;  /* 0x000000020000780c */ /* 0x040fe20003f25270 */
[----:B------:R-:W0:Y:S03]  /*13d60*/  SYNCS.PHASECHK.TRANS64.TRYWAIT P0, [R7+URZ], R2 ;  /* 0x00000002070075a7 */ /* 0x000e26000800017f */
[----:B------:R-:W-:Y:S02]  /*13d70*/  SEL R5, RZ, 0x1, P1 ;  /* 0x00000001ff057807 */ /* 0x000fe40000800000 */
[----:B------:R-:W-:Y:S02]  /*13d80*/  SEL R4, R0, RZ, P1 ;  /* 0x000000ff00047207 */ /* 0x000fe40000800000 */
[----:B------:R-:W-:-:S03]  /*13d90*/  LOP3.LUT R0, R28, R5, RZ, 0x3c, !PT ;  /* 0x000000051c007212 */ /* 0x000fc600078e3cff */
[----:B------:R-:W-:Y:S01]  /*13da0*/  IMAD R3, R4, 0x8, R3 ;  /* 0x0000000804037824 */ /* 0x000fe200078e0203 */
[----:B------:R-:W-:Y:S01]  /*13db0*/  SHF.L.U32 R0, R0, 0x1f, RZ ;  /* 0x0000001f00007819 */ /* 0x000fe200000006ff */
[----:B0-----:R-:W-:Y:S06]  /*13dc0*/  @!P0 BRA `(.L_x_330) ;  /* 0x0000001800c08947 */ /* 0x001fec0003800000 */
.L_x_396:
[----:B------:R-:W1:Y:S02]  /*13dd0*/  SYNCS.PHASECHK.TRANS64.TRYWAIT P0, [R3+URZ], R0 ;  /* 0x00000000030075a7 */ /* 0x000e64000800017f */
[----:B-1----:R-:W-:Y:S05]  /*13de0*/  @!P0 BRA `(.L_x_331) ;  /* 0x0000001800cc8947 */ /* 0x002fea0003800000 */
.L_x_397:
[----:B------:R-:W-:Y:S05]  /*13df0*/  @!P2 BRA `(.L_x_332) ;  /* 0x000000000004a947 */ /* 0x000fea0003800000 */
[----:B------:R-:W-:Y:S01]  /*13e00*/  BPT.TRAP 0x1 ;  /* 0x000000040000795c */ /* 0x000fe20000300000 */
.L_x_332:
[----:B-1----:R-:W-:-:S04]  /*13e10*/  VIADD R3, R9, 0x31c60 ;  /* 0x00031c6009037836 */ /* 0x002fc80000000000 */
[----:B------:R-:W-:-:S04]  /*13e20*/  IMAD R5, R18, 0x8, R3 ;  /* 0x0000000812057824 */ /* 0x000fc800078e0203 */
[----:B------:R-:W1:Y:S02]  /*13e30*/  SYNCS.PHASECHK.TRANS64.TRYWAIT P0, [R5+URZ], R2 ;  /* 0x00000002050075a7 */ /* 0x000e64000800017f */
[----:B-1----:R-:W-:Y:S05]  /*13e40*/  @!P0 BRA `(.L_x_333) ;  /* 0x0000001800c88947 */ /* 0x002fea0003800000 */
.L_x_398:
[----:B------:R-:W-:-:S07]  /*13e50*/  IMAD R3, R4, 0x8, R3 ;  /* 0x0000000804037824 */ /* 0x000fce00078e0203 */
.L_x_334:
[----:B--2---:R2:W4:Y:S02]  /*13e60*/  SYNCS.PHASECHK.TRANS64.TRYWAIT P0, [R3+URZ], R0 ;  /* 0x00000000030075a7 */ /* 0x004524000800017f */
[----:B----4-:R-:W-:Y:S05]  /*13e70*/  @!P0 NANOSLEEP.SYNCS 0x989680 ;  /* 0x009896800000895d */ /* 0x010fea0003900000 */
[----:B------:R-:W4:Y:S02]  /*13e80*/  @!P0 SYNCS.PHASECHK.TRANS64 P0, [R3+URZ], R0 ;  /* 0x00000000030085a7 */ /* 0x000f24000800007f */
[----:B----4-:R-:W-:Y:S05]  /*13e90*/  @!P0 BRA `(.L_x_334) ;  /* 0xfffffffc00f08947 */ /* 0x010fea000383ffff */
.L_x_327:
[----:B------:R-:W-:Y:S05]  /*13ea0*/  BSYNC B0 ;  /* 0x0000000000007941 */ /* 0x000fea0003800000 */
.L_x_326:
[----:B------:R-:W-:Y:S05]  /*13eb0*/  EXIT ;  /* 0x000000000000794d */ /* 0x000fea0003800000 */
.L_x_177:
[----:B0-----:R-:W-:-:S04]  /*13ec0*/  IMAD.U32 R3, RZ, RZ, UR37 ;  /* 0x00000025ff037e24 */ /* 0x001fc8000f8e00ff */
[----:B------:R0:W1:Y:S03]  /*13ed0*/  SYNCS.PHASECHK.TRANS64.TRYWAIT P1, [R3+URZ+0x31c00], R0 ;  /* 0x031c0000030075a7 */ /* 0x000066000802017f */
[----:B-1----:R-:W-:Y:S05]  /*13ee0*/  @!P1 NANOSLEEP.SYNCS 0x989680 ;  /* 0x009896800000995d */ /* 0x002fea0003900000 */
[----:B------:R-:W1:Y:S02]  /*13ef0*/  @!P1 SYNCS.PHASECHK.TRANS64 P1, [R3+URZ+0x31c00], R0 ;  /* 0x031c0000030095a7 */ /* 0x000e64000802007f */
[----:B-1----:R-:W-:Y:S05]  /*13f00*/  @!P1 BRA `(.L_x_177) ;  /* 0xfffffffc00ec9947 */ /* 0x002fea000383ffff */
[----:B------:R-:W-:Y:S05]  /*13f10*/  BRA `(.L_x_335) ;  /* 0xfffffedc00947947 */ /* 0x000fea000383ffff */
.L_x_181:
[----:B-1----:R1:W2:Y:S02]  /*13f20*/  SYNCS.PHASECHK.TRANS64.TRYWAIT P2, [R0+URZ+0x31c30], R3 ;  /* 0x031c3003000075a7 */ /* 0x0022a4000804017f */
[----:B--2---:R-:W-:Y:S05]  /*13f30*/  @!P2 NANOSLEEP.SYNCS 0x989680 ;  /* 0x009896800000a95d */ /* 0x004fea0003900000 */
[----:B------:R-:W2:Y:S02]  /*13f40*/  @!P2 SYNCS.PHASECHK.TRANS64 P2, [R0+URZ+0x31c30], R3 ;  /* 0x031c30030000a5a7 */ /* 0x000ea4000804007f */
[----:B--2---:R-:W-:Y:S05]  /*13f50*/  @!P2 BRA `(.L_x_181) ;  /* 0xfffffffc00f0a947 */ /* 0x004fea000383ffff */
[----:B------:R-:W-:Y:S05]  /*13f60*/  BRA `(.L_x_180) ;  /* 0xfffffedc00bc7947 */ /* 0x000fea000383ffff */
.L_x_186:
[----:B--2---:R-:W-:-:S04]  /*13f70*/  IMAD.U32 R7, RZ, RZ, UR4 ;  /* 0x00000004ff077e24 */ /* 0x004fc8000f8e00ff */
[----:B------:R2:W3:Y:S03]  /*13f80*/  SYNCS.PHASECHK.TRANS64.TRYWAIT P2, [R7+URZ+0x31c30], R6 ;  /* 0x031c3006070075a7 */ /* 0x0004e6000804017f */
[----:B---3--:R-:W-:Y:S05]  /*13f90*/  @!P2 NANOSLEEP.SYNCS 0x989680 ;  /* 0x009896800000a95d */ /* 0x008fea0003900000 */
[----:B------:R-:W3:Y:S02]  /*13fa0*/  @!P2 SYNCS.PHASECHK.TRANS64 P2, [R7+URZ+0x31c30], R6 ;  /* 0x031c30060700a5a7 */ /* 0x000ee4000804007f */
[----:B---3--:R-:W-:Y:S05]  /*13fb0*/  @!P2 BRA `(.L_x_186) ;  /* 0xfffffffc00eca947 */ /* 0x008fea000383ffff */
[----:B------:R-:W-:Y:S05]  /*13fc0*/  BRA `(.L_x_183) ;  /* 0xffffff2000287947 */ /* 0x000fea000383ffff */
.L_x_190:
[----:B--2---:R-:W-:-:S04]  /*13fd0*/  IMAD.U32 R7, RZ, RZ, UR4 ;  /* 0x00000004ff077e24 */ /* 0x004fc8000f8e00ff */
[----:B------:R2:W3:Y:S03]  /*13fe0*/  SYNCS.PHASECHK.TRANS64.TRYWAIT P2, [R7+URZ+0x31c50], R6 ;  /* 0x031c5006070075a7 */ /* 0x0004e6000804017f */
[----:B---3--:R-:W-:Y:S05]  /*13ff0*/  @!P2 NANOSLEEP.SYNCS 0x989680 ;  /* 0x009896800000a95d */ /* 0x008fea0003900000 */
[----:B------:R-:W3:Y:S02]  /*14000*/  @!P2 SYNCS.PHASECHK.TRANS64 P2, [R7+URZ+0x31c50], R6 ;  /* 0x031c50060700a5a7 */ /* 0x000ee4000804007f */
[----:B---3--:R-:W-:Y:S05]  /*14010*/  @!P2 BRA `(.L_x_190) ;  /* 0xfffffffc00eca947 */ /* 0x008fea000383ffff */
[----:B------:R-:W-:Y:S05]  /*14020*/  BRA `(.L_x_187) ;  /* 0xffffff3400c87947 */ /* 0x000fea000383ffff */
.L_x_195:
[----:B---3--:R-:W-:-:S04]  /*14030*/  IMAD.U32 R3, RZ, RZ, UR9 ;  /* 0x00000009ff037e24 */ /* 0x008fc8000f8e00ff */
[----:B------:R3:W4:Y:S03]  /*14040*/  SYNCS.PHASECHK.TRANS64.TRYWAIT P0, [R3+URZ+0x31c50], R0 ;  /* 0x031c5000030075a7 */ /* 0x000726000800017f */
[----:B----4-:R-:W-:Y:S05]  /*14050*/  @!P0 NANOSLEEP.SYNCS 0x989680 ;  /* 0x009896800000895d */ /* 0x010fea0003900000 */
[----:B------:R-:W4:Y:S02]  /*14060*/  @!P0 SYNCS.PHASECHK.TRANS64 P0, [R3+URZ+0x31c50], R0 ;  /* 0x031c5000030085a7 */ /* 0x000f24000800007f */
[----:B----4-:R-:W-:Y:S05]  /*14070*/  @!P0 BRA `(.L_x_195) ;  /* 0xfffffffc00ec8947 */ /* 0x010fea000383ffff */
[----:B------:R-:W-:Y:S05]  /*14080*/  BRA `(.L_x_194) ;  /* 0xffffff5c00f07947 */ /* 0x000fea000383ffff */
.L_x_232:
[----:B------:R-:W1:Y:S01]  /*14090*/  S2R R20, SR_TID.X ;  /* 0x0000000000147919 */ /* 0x000e620000002100 */
[----:B------:R-:W-:Y:S01]  /*140a0*/  BSSY B0, `(.L_x_336) ;  /* 0x000000a000007945 */ /* 0x000fe20003800000 */
[----:B------:R-:W-:Y:S02]  /*140b0*/  IMAD.MOV.U32 R12, RZ, RZ, RZ ;  /* 0x000000ffff0c7224 */ /* 0x000fe400078e00ff */
[----:B------:R-:W-:Y:S02]  /*140c0*/  IMAD.MOV.U32 R11, RZ, RZ, 0x1f ;  /* 0x0000001fff0b7424 */ /* 0x000fe400078e00ff */
[----:B------:R-:W-:Y:S01]  /*140d0*/  IMAD.MOV.U32 R15, RZ, RZ, -0x1 ;  /* 0xffffffffff0f7424 */ /* 0x000fe200078e00ff */
[----:B-1----:R-:W-:-:S04]  /*140e0*/  SHF.R.U32.HI R20, RZ, 0x5, R20 ;  /* 0x00000005ff147819 */ /* 0x002fc80000011614 */
[----:B------:R-:W-:-:S05]  /*140f0*/  LOP3.LUT R20, R20, 0x3, RZ, 0xc0, !PT ;  /* 0x0000000314147812 */ /* 0x000fca00078ec0ff */
[----:B------:R-:W-:-:S07]  /*14100*/  IMAD.MOV.U32 R13, RZ, RZ, R20 ;  /* 0x000000ffff0d7224 */ /* 0x000fce00078e0014 */
[----:B0-2---:R-:W-:Y:S05]  /*14110*/  WARPSYNC.COLLECTIVE R15, `(.L_x_337) ;  /* 0x000000000f087348 */ /* 0x005fea0003c00000 */
[----:B------:R1:W3:Y:S02]  /*14120*/  SHFL.IDX P6, R14, R13, R12, R11 ;  /* 0x0000000c0d0e7389 */ /* 0x0002e400000c000b */
[----:B0123--:R-:W-:Y:S01]  /*14130*/  ENDCOLLECTIVE ;  /* 0x000000000000791b */ /* 0x00ffe20003800000 */
.L_x_337:
[----:B------:R-:W-:Y:S05]  /*14140*/  BSYNC B0 ;  /* 0x0000000000007941 */ /* 0x000fea0003800000 */
.L_x_336:
[----:B------:R-:W-:Y:S05]  /*14150*/  BRA `(.L_x_338) ;  /* 0xffffffb000687947 */ /* 0x000fea000383ffff */
.L_x_234:
[----:B------:R-:W-:Y:S01]  /*14160*/  BSSY B0, `(.L_x_339) ;  /* 0x0000006000007945 */ /* 0x000fe20003800000 */
[----:B------:R-:W-:-:S07]  /*14170*/  IMAD.MOV.U32 R15, RZ, RZ, -0x1 ;  /* 0xffffffffff0f7424 */ /* 0x000fce00078e00ff */
[----:B012---:R-:W-:Y:S05]  /*14180*/  WARPSYNC.COLLECTIVE R15, `(.L_x_340) ;  /* 0x000000000f0c7348 */ /* 0x007fea0003c00000 */
[----:B------:R-:W-:Y:S02]  /*14190*/  ELECT P6, UR62, PT ;  /* 0x00000000003e782f */ /* 0x000fe400038c0000 */
[----:B------:R-:W-:Y:S01]  /*141a0*/  MOV R14, UR62 ;  /* 0x0000003e000e7c02 */ /* 0x000fe20008000f00 */
[----:B012---:R-:W-:Y:S10]  /*141b0*/  ENDCOLLECTIVE ;  /* 0x000000000000791b */ /* 0x007ff40003800000 */
.L_x_340:
[----:B------:R-:W-:Y:S05]  /*141c0*/  BSYNC B0 ;  /* 0x0000000000007941 */ /* 0x000fea0003800000 */
.L_x_339:
[----:B------:R-:W-:Y:S05]  /*141d0*/  BRA `(.L_x_341) ;  /* 0xffffffb000687947 */ /* 0x000fea000383ffff */
.L_x_236:
[----:B-1----:R1:W3:Y:S02]  /*141e0*/  SYNCS.PHASECHK.TRANS64.TRYWAIT P0, [R0+URZ+0x31c40], R2 ;  /* 0x031c4002000075a7 */ /* 0x0022e4000800017f */
[----:B---3--:R-:W-:Y:S05]  /*141f0*/  @!P0 NANOSLEEP.SYNCS 0x989680 ;  /* 0x009896800000895d */ /* 0x008fea0003900000 */
[----:B------:R-:W3:Y:S02]  /*14200*/  @!P0 SYNCS.PHASECHK.TRANS64 P0, [R0+URZ+0x31c40], R2 ;  /* 0x031c4002000085a7 */ /* 0x000ee4000800007f */
[----:B---3--:R-:W-:Y:S05]  /*14210*/  @!P0 BRA `(.L_x_236) ;  /* 0xfffffffc00f08947 */ /* 0x008fea000383ffff */
[----:B------:R-:W-:Y:S05]  /*14220*/  BRA `(.L_x_342) ;  /* 0xffffffb000bc7947 */ /* 0x000fea000383ffff */
.L_x_240:
[----:B------:R-:W2:Y:S01]  /*14230*/  LDL.LU R11, [R1+0x24] ;  /* 0x00002400010b7983 */ /* 0x000ea20000300800 */
[----:B------:R-:W-:Y:S02]  /*14240*/  IMAD.MOV.U32 R13, RZ, RZ, R4 ;  /* 0x000000ffff0d7224 */ /* 0x000fe400078e0004 */
[----:B------:R-:W-:Y:S02]  /*14250*/  IMAD.MOV.U32 R12, RZ, RZ, RZ ;  /* 0x000000ffff0c7224 */ /* 0x000fe400078e00ff */
[----:B------:R-:W-:Y:S02]  /*14260*/  IMAD.MOV.U32 R15, RZ, RZ, -0x1 ;  /* 0xffffffffff0f7424 */ /* 0x000fe400078e00ff */
[----:B------:R-:W-:-:S04]  /*14270*/  IMAD R25, R25, 0xc0, R21 ;  /* 0x000000c019197824 */ /* 0x000fc800078e0215 */
[----:B------:R-:W-:Y:S02]  /*14280*/  VIADD R8, R25, 0x20 ;  /* 0x0000002019087836 */ /* 0x000fe40000000000 */
[----:B--2---:R-:W-:Y:S02]  /*14290*/  IMAD R5, R11, R9, RZ ;  /* 0x000000090b057224 */ /* 0x004fe400078e02ff */
[----:B------:R-:W-:-:S03]  /*142a0*/  IMAD.MOV.U32 R11, RZ, RZ, 0x1c1f ;  /* 0x00001c1fff0b7424 */ /* 0x000fc600078e00ff */
[----:B------:R-:W-:-:S13]  /*142b0*/  ISETP.GE.AND P4, PT, R25, R5, PT ;  /* 0x000000051900720c */ /* 0x000fda0003f86270 */
[----:B-----5:R-:W-:Y:S05]  /*142c0*/  WARPSYNC.COLLECTIVE R15, `(.L_x_343) ;  /* 0x000000000f087348 */ /* 0x020fea0003c00000 */
[----:B------:R0:W1:Y:S02]  /*142d0*/  SHFL.IDX P6, R14, R13, R12, R11 ;  /* 0x0000000c0d0e7389 */ /* 0x00006400000c000b */
[----:B01---5:R-:W-:Y:S01]  /*142e0*/  ENDCOLLECTIVE ;  /* 0x000000000000791b */ /* 0x023fe20003800000 */
.L_x_343:
[----:B------:R-:W-:Y:S02]  /*142f0*/  IMAD.MOV.U32 R13, RZ, RZ, R0 ;  /* 0x000000ffff0d7224 */ /* 0x000fe400078e0000 */
[----:B------:R-:W-:-:S07]  /*14300*/  IMAD.MOV.U32 R2, RZ, RZ, R14 ;  /* 0x000000ffff027224 */ /* 0x000fce00078e000e */
[----:B------:R-:W-:Y:S05]  /*14310*/  WARPSYNC.COLLECTIVE R15, `(.L_x_344) ;  /* 0x000000000f087348 */ /* 0x000fea0003c00000 */
[----:B------:R0:W1:Y:S02]  /*14320*/  SHFL.IDX P6, R14, R13, R12, R11 ;  /* 0x0000000c0d0e7389 */ /* 0x00006400000c000b */
[----:B01----:R-:W-:Y:S01]  /*14330*/  ENDCOLLECTIVE ;  /* 0x000000000000791b */ /* 0x003fe20003800000 */
.L_x_344:
[----:B------:R-:W-:Y:S01]  /*14340*/  ULDC.64 UR4, c[0x0][0x208] ;  /* 0x0000820000047ab9 */ /* 0x000fe20000000a00 */
[----:B------:R-:W-:Y:S02]  /*14350*/  IMAD.MOV.U32 R13, RZ, RZ, R4 ;  /* 0x000000ffff0d7224 */ /* 0x000fe400078e0004 */
[----:B------:R-:W-:Y:S02]  /*14360*/  IMAD.MOV.U32 R12, RZ, RZ, 0x1 ;  /* 0x00000001ff0c7424 */ /* 0x000fe400078e00ff */
[----:B------:R-:W-:-:S05]  /*14370*/  IMAD.MOV.U32 R3, RZ, RZ, R14 ;  /* 0x000000ffff037224 */ /* 0x000fca00078e000e */
[----:B------:R-:W-:-:S05]  /*14380*/  @!P4 LEA R3, P3, R20, R3, 0x1 ;  /* 0x000000031403c211 */ /* 0x000fca00078608ff */
[----:B------:R-:W-:Y:S01]  /*14390*/  @!P4 IMAD.X R2, RZ, RZ, R2, P3 ;  /* 0x000000ffff02c224 */ /* 0x000fe200018e0602 */
[----:B------:R-:W-:-:S04]  /*143a0*/  ISETP.GE.AND P3, PT, R8, R5, PT ;  /* 0x000000050800720c */ /* 0x000fc80003f66270 */
[----:B------:R-:W-:-:S04]  /*143b0*/  @!P4 LOP3.LUT R3, R3, R2, RZ, 0x3c, !PT ;  /* 0x000000020303c212 */ /* 0x000fc800078e3cff */
[----:B------:R-:W-:-:S04]  /*143c0*/  @!P4 LOP3.LUT R2, R3, R2, RZ, 0x3c, !PT ;  /* 0x000000020302c212 */ /* 0x000fc800078e3cff */
[----:B------:R-:W-:-:S05]  /*143d0*/  @!P4 LOP3.LUT R3, R3, R2, RZ, 0x3c, !PT ;  /* 0x000000020303c212 */ /* 0x000fca00078e3cff */
[----:B------:R-:W-:Y:S01]  /*143e0*/  @!PT LDS RZ, [RZ] ;  /* 0x00000000fffff984 */ /* 0x000fe20000000800 */
[----:B------:R-:W-:Y:S01]  /*143f0*/  @!PT LDS RZ, [RZ] ;  /* 0x00000000fffff984 */ /* 0x000fe20000000800 */
[----:B------:R-:W-:Y:S01]  /*14400*/  @!PT LDS RZ, [RZ] ;  /* 0x00000000fffff984 */ /* 0x000fe20000000800 */
[----:B------:R0:W-:Y:S04]  /*14410*/  @!P4 LDGSTS.E.BYPASS.LTC128B.128 [R10+0xda00], desc[UR4][R2.64], !P2 ;  /* 0x0da00000020acfae */ /* 0x0001e8000d101d44 */
[----:B------:R0:W-:Y:S04]  /*14420*/  @!P4 LDGSTS.E.BYPASS.LTC128B.128 [R10+0x10a00], desc[UR4][R2.64+0x40], !P1 ;  /* 0x10a00040020acfae */ /* 0x0001e8000c901d44 */
[----:B------:R0:W-:Y:S02]  /*14430*/  @!P4 LDGSTS.E.BYPASS.LTC128B.128 [R10+0x13a00], desc[UR4][R2.64+0x80], !P0 ;  /* 0x13a00080020acfae */ /* 0x0001e4000c101d44 */
[----:B0-----:R-:W-:Y:S05]  /*14440*/  WARPSYNC.COLLECTIVE R15, `(.L_x_345) ;  /* 0x000000000f087348 */ /* 0x001fea0003c00000 */
[----:B------:R1:W2:Y:S02]  /*14450*/  SHFL.IDX P6, R14, R13, R12, R11 ;  /* 0x0000000c0d0e7389 */ /* 0x0002a400000c000b */
[----:B012---:R-:W-:Y:S01]  /*14460*/  ENDCOLLECTIVE ;  /* 0x000000000000791b */ /* 0x007fe20003800000 */
.L_x_345:
[----:B------:R-:W-:Y:S02]  /*14470*/  IMAD.MOV.U32 R13, RZ, RZ, R0 ;  /* 0x000000ffff0d7224 */ /* 0x000fe400078e0000 */
[----:B------:R-:W-:-:S07]  /*14480*/  IMAD.MOV.U32 R2, RZ, RZ, R14 ;  /* 0x000000ffff027224 */ /* 0x000fce00078e000e */
[----:B------:R-:W-:Y:S05]  /*14490*/  WARPSYNC.COLLECTIVE R15, `(.L_x_346) ;  /* 0x000000000f087348 */ /* 0x000fea0003c00000 */
[----:B------:R0:W1:Y:S02]  /*144a0*/  SHFL.IDX P6, R14, R13, R12, R11 ;  /* 0x0000000c0d0e7389 */ /* 0x00006400000c000b */
[----:B01----:R-:W-:Y:S01]  /*144b0*/  ENDCOLLECTIVE ;  /* 0x000000000000791b */ /* 0x003fe20003800000 */
.L_x_346:
[----:B------:R-:W-:Y:S01]  /*144c0*/  ULDC.64 UR4, c[0x0][0x208] ;  /* 0x0000820000047ab9 */ /* 0x000fe20000000a00 */
[----:B------:R-:W-:Y:S02]  /*144d0*/  IMAD.MOV.U32 R13, RZ, RZ, R4 ;  /* 0x000000ffff0d7224 */ /* 0x000fe400078e0004 */
[----:B------:R-:W-:Y:S02]  /*144e0*/  IMAD.MOV.U32 R12, RZ, RZ, 0x2 ;  /* 0x00000002ff0c7424 */ /* 0x000fe400078e00ff */
[----:B------:R-:W-:-:S05]  /*144f0*/  IMAD.MOV.U32 R3, RZ, RZ, R14 ;  /* 0x000000ffff037224 */ /* 0x000fca00078e000e */
[----:B------:R-:W-:-:S05]  /*14500*/  @!P3 LEA R3, P4, R20, R3, 0x1 ;  /* 0x000000031403b211 */ /* 0x000fca00078808ff */
[----:B------:R-:W-:-:S05]  /*14510*/  @!P3 IMAD.X R2, RZ, RZ, R2, P4 ;  /* 0x000000ffff02b224 */ /* 0x000fca00020e0602 */
        /* <DEDUP_REMOVED lines=12> */
.L_x_347:
[----:B------:R-:W-:-:S05]  /*145e0*/  VIADD R2, R25, 0x40 ;  /* 0x0000004019027836 */ /* 0x000fca0000000000 */
[----:B------:R-:W-:Y:S01]  /*145f0*/  ISETP.GE.AND P3, PT, R2, R5, PT ;  /* 0x000000050200720c */ /* 0x000fe20003f66270 */
[----:B------:R-:W-:Y:S02]  /*14600*/  IMAD.MOV.U32 R13, RZ, RZ, R0 ;  /* 0x000000ffff0d7224 */ /* 0x000fe400078e0000 */
[----:B------:R-:W-:-:S10]  /*14610*/  IMAD.MOV.U32 R2, RZ, RZ, R14 ;  /* 0x000000ffff027224 */ /* 0x000fd400078e000e */
[----:B------:R-:W-:Y:S05]  /*14620*/  WARPSYNC.COLLECTIVE R15, `(.L_x_348) ;  /* 0x000000000f087348 */ /* 0x000fea0003c00000 */
[----:B------:R0:W1:Y:S02]  /*14630*/  SHFL.IDX P6, R14, R13, R12, R11 ;  /* 0x0000000c0d0e7389 */ /* 0x00006400000c000b */
[----:B01----:R-:W-:Y:S01]  /*14640*/  ENDCOLLECTIVE ;  /* 0x000000000000791b */ /* 0x003fe20003800000 */
.L_x_348:
        /* <DEDUP_REMOVED lines=18> */
.L_x_349:
[----:B------:R-:W-:Y:S02]  /*14770*/  IMAD.MOV.U32 R13, RZ, RZ, R0 ;  /* 0x000000ffff0d7224 */ /* 0x000fe400078e0000 */
[----:B------:R-:W-:-:S05]  /*14780*/  VIADD R0, R25, 0x60 ;  /* 0x0000006019007836 */ /* 0x000fca0000000000 */
[----:B------:R-:W-:Y:S01]  /*14790*/  ISETP.GE.AND P3, PT, R0, R5, PT ;  /* 0x000000050000720c */ /* 0x000fe20003f66270 */
[----:B------:R-:W-:-:S12]  /*147a0*/  IMAD.MOV.U32 R4, RZ, RZ, R14 ;  /* 0x000000ffff047224 */ /* 0x000fd800078e000e */
[----:B------:R-:W-:Y:S05]  /*147b0*/  WARPSYNC.COLLECTIVE R15, `(.L_x_350) ;  /* 0x000000000f087348 */ /* 0x000fea0003c00000 */
[----:B------:R0:W1:Y:S02]  /*147c0*/  SHFL.IDX P6, R14, R13, R12, R11 ;  /* 0x0000000c0d0e7389 */ /* 0x00006400000c000b */
[----:B01----:R-:W-:Y:S01]  /*147d0*/  ENDCOLLECTIVE ;  /* 0x000000000000791b */ /* 0x003fe20003800000 */
.L_x_350:
[----:B------:R-:W-:Y:S01]  /*147e0*/  ULDC.64 UR4, c[0x0][0x208] ;  /* 0x0000820000047ab9 */ /* 0x000fe20000000a00 */
[----:B------:R-:W-:Y:S02]  /*147f0*/  IMAD.MOV.U32 R13, RZ, RZ, R6 ;  /* 0x000000ffff0d7224 */ /* 0x000fe400078e0006 */
[----:B------:R-:W-:Y:S02]  /*14800*/  IMAD.MOV.U32 R12, RZ, RZ, RZ ;  /* 0x000000ffff0c7224 */ /* 0x000fe400078e00ff */
[----:B------:R-:W-:-:S05]  /*14810*/  IMAD.MOV.U32 R2, RZ, RZ, R14 ;  /* 0x000000ffff027224 */ /* 0x000fca00078e000e */
[----:B------:R-:W-:-:S05]  /*14820*/  @!P3 LEA R2, P5, R20, R2, 0x1 ;  /* 0x000000021402b211 */ /* 0x000fca00078a08ff */
[----:B------:R-:W-:-:S05]  /*14830*/  @!P3 IMAD.X R3, RZ, RZ, R4, P5 ;  /* 0x000000ffff03b224 */ /* 0x000fca00028e0604 */
        /* <DEDUP_REMOVED lines=9> */
.L_x_351:
[----:B------:R-:W-:-:S05]  /*148d0*/  VIADD R2, R25, 0x80 ;  /* 0x0000008019027836 */ /* 0x000fca0000000000 */
[----:B------:R-:W-:Y:S01]  /*148e0*/  ISETP.GE.AND P3, PT, R2, R5, PT ;  /* 0x000000050200720c */ /* 0x000fe20003f66270 */
[----:B------:R-:W-:Y:S02]  /*148f0*/  IMAD.MOV.U32 R13, RZ, RZ, R7 ;  /* 0x000000ffff0d7224 */ /* 0x000fe400078e0007 */
[----:B------:R-:W-:-:S10]  /*14900*/  IMAD.MOV.U32 R0, RZ, RZ, R14 ;  /* 0x000000ffff007224 */ /* 0x000fd400078e000e */
[----:B------:R-:W-:Y:S05]  /*14910*/  WARPSYNC.COLLECTIVE R15, `(.L_x_352) ;  /* 0x000000000f087348 */ /* 0x000fea0003c00000 */
[----:B------:R0:W1:Y:S02]  /*14920*/  SHFL.IDX P6, R14, R13, R12, R11 ;  /* 0x0000000c0d0e7389 */ /* 0x00006400000c000b */
[----:B01----:R-:W-:Y:S01]  /*14930*/  ENDCOLLECTIVE ;  /* 0x000000000000791b */ /* 0x003fe20003800000 */
.L_x_352:
[----:B------:R-:W-:Y:S01]  /*14940*/  ULDC.64 UR4, c[0x0][0x208] ;  /* 0x0000820000047ab9 */ /* 0x000fe20000000a00 */
[----:B------:R-:W-:Y:S02]  /*14950*/  IMAD.MOV.U32 R13, RZ, RZ, R6 ;  /* 0x000000ffff0d7224 */ /* 0x000fe400078e0006 */
[----:B------:R-:W-:Y:S02]  /*14960*/  IMAD.MOV.U32 R12, RZ, RZ, 0x1 ;  /* 0x00000001ff0c7424 */ /* 0x000fe400078e00ff */
[----:B------:R-:W-:-:S05]  /*14970*/  IMAD.MOV.U32 R4, RZ, RZ, R14 ;  /* 0x000000ffff047224 */ /* 0x000fca00078e000e */
[----:B------:R-:W-:-:S05]  /*14980*/  @!P3 LEA R4, P5, R20, R4, 0x1 ;  /* 0x000000041404b211 */ /* 0x000fca00078a08ff */
[----:B------:R-:W-:Y:S02]  /*14990*/  @!P3 IMAD.X R0, RZ, RZ, R0, P5 ;  /* 0x000000ffff00b224 */ /* 0x000fe400028e0600 */
[----:B------:R-:W-:Y:S02]  /*149a0*/  @!P3 IMAD.MOV.U32 R2, RZ, RZ, R4 ;  /* 0x000000ffff02b224 */ /* 0x000fe400078e0004 */
[----:B------:R-:W-:-:S05]  /*149b0*/  @!P3 IMAD.MOV.U32 R3, RZ, RZ, R0 ;  /* 0x000000ffff03b224 */ /* 0x000fca00078e0000 */
        /* <DEDUP_REMOVED lines=9> */
.L_x_353:
[----:B------:R-:W-:Y:S02]  /*14a50*/  IMAD.MOV.U32 R13, RZ, RZ, R7 ;  /* 0x000000ffff0d7224 */ /* 0x000fe400078e0007 */
[----:B------:R-:W-:-:S07]  /*14a60*/  IMAD.MOV.U32 R6, RZ, RZ, R14 ;  /* 0x000000ffff067224 */ /* 0x000fce00078e000e */
[----:B------:R-:W-:Y:S05]  /*14a70*/  WARPSYNC.COLLECTIVE R15, `(.L_x_354) ;  /* 0x000000000f087348 */ /* 0x000fea0003c00000 */
[----:B------:R0:W1:Y:S02]  /*14a80*/  SHFL.IDX P6, R14, R13, R12, R11 ;  /* 0x0000000c0d0e7389 */ /* 0x00006400000c000b */
[----:B01----:R-:W-:Y:S01]  /*14a90*/  ENDCOLLECTIVE ;  /* 0x000000000000791b */ /* 0x003fe20003800000 */
.L_x_354:
[----:B------:R-:W-:Y:S01]  /*14aa0*/  IMAD.MOV.U32 R2, RZ, RZ, R14 ;  /* 0x000000ffff027224 */ /* 0x000fe200078e000e */
[----:B------:R-:W-:Y:S06]  /*14ab0*/  BRA `(.L_x_355) ;  /* 0xffffffb8001c7947 */ /* 0x000fec000383ffff */
.L_x_243:
[----:B-1----:R1:W2:Y:S02]  /*14ac0*/  SYNCS.PHASECHK.TRANS64.TRYWAIT P0, [R17+URZ+0x31c20], R0 ;  /* 0x031c2000110075a7 */ /* 0x0022a4000800017f */
[----:B--2---:R-:W-:Y:S05]  /*14ad0*/  @!P0 NANOSLEEP.SYNCS 0x989680 ;  /* 0x009896800000895d */ /* 0x004fea0003900000 */
[----:B------:R-:W2:Y:S02]  /*14ae0*/  @!P0 SYNCS.PHASECHK.TRANS64 P0, [R17+URZ+0x31c20], R0 ;  /* 0x031c2000110085a7 */ /* 0x000ea4000800007f */
[----:B--2---:R-:W-:Y:S05]  /*14af0*/  @!P0 BRA `(.L_x_243) ;  /* 0xfffffffc00f08947 */ /* 0x004fea000383ffff */
[----:B------:R-:W-:Y:S05]  /*14b00*/  BRA `(.L_x_356) ;  /* 0xffffffb800887947 */ /* 0x000fea000383ffff */
.L_x_252:
[----:B-1----:R1:W2:Y:S02]  /*14b10*/  SYNCS.PHASECHK.TRANS64.TRYWAIT P0, [R3+URZ+0x31c40], R2 ;  /* 0x031c4002030075a7 */ /* 0x0022a4000800017f */
[----:B--2---:R-:W-:Y:S05]  /*14b20*/  @!P0 NANOSLEEP.SYNCS 0x989680 ;  /* 0x009896800000895d */ /* 0x004fea0003900000 */
[----:B------:R-:W2:Y:S02]  /*14b30*/  @!P0 SYNCS.PHASECHK.TRANS64 P0, [R3+URZ+0x31c40], R2 ;  /* 0x031c4002030085a7 */ /* 0x000ea4000800007f */
[----:B--2---:R-:W-:Y:S05]  /*14b40*/  @!P0 BRA `(.L_x_252) ;  /* 0xfffffffc00f08947 */ /* 0x004fea000383ffff */
[----:B------:R-:W-:Y:S05]  /*14b50*/  BRA `(.L_x_357) ;  /* 0xffffffbc005c7947 */ /* 0x000fea000383ffff */
.L_x_259:
[----:B0-----:R0:W1:Y:S02]  /*14b60*/  SYNCS.PHASECHK.TRANS64.TRYWAIT P0, [R2+URZ+0x60], R3 ;  /* 0x00006003020075a7 */ /* 0x001064000800017f */
[----:B-1----:R-:W-:Y:S05]  /*14b70*/  @!P0 NANOSLEEP.SYNCS 0x989680 ;  /* 0x009896800000895d */ /* 0x002fea0003900000 */
[----:B------:R-:W1:Y:S02]  /*14b80*/  @!P0 SYNCS.PHASECHK.TRANS64 P0, [R2+URZ+0x60], R3 ;  /* 0x00006003020085a7 */ /* 0x000e64000800007f */
[----:B-1----:R-:W-:Y:S05]  /*14b90*/  @!P0 BRA `(.L_x_259) ;  /* 0xfffffffc00f08947 */ /* 0x002fea000383ffff */
[----:B------:R-:W-:Y:S05]  /*14ba0*/  BRA `(.L_x_358) ;  /* 0xffffffc000687947 */ /* 0x000fea000383ffff */
.L_x_269:
[----:B-1----:R1:W2:Y:S02]  /*14bb0*/  SYNCS.PHASECHK.TRANS64.TRYWAIT P0, [R3+URZ+0x31c40], R2 ;  /* 0x031c4002030075a7 */ /* 0x0022a4000800017f */
[----:B--2---:R-:W-:Y:S05]  /*14bc0*/  @!P0 NANOSLEEP.SYNCS 0x989680 ;  /* 0x009896800000895d */ /* 0x004fea0003900000 */
[----:B------:R-:W2:Y:S02]  /*14bd0*/  @!P0 SYNCS.PHASECHK.TRANS64 P0, [R3+URZ+0x31c40], R2 ;  /* 0x031c4002030085a7 */ /* 0x000ea4000800007f */
[----:B--2---:R-:W-:Y:S05]  /*14be0*/  @!P0 BRA `(.L_x_269) ;  /* 0xfffffffc00f08947 */ /* 0x004fea000383ffff */
[----:B------:R-:W-:Y:S05]  /*14bf0*/  BRA `(.L_x_359) ;  /* 0xffffffc800247947 */ /* 0x000fea000383ffff */
.L_x_276:
[----:B0-----:R0:W1:Y:S02]  /*14c00*/  SYNCS.PHASECHK.TRANS64.TRYWAIT P0, [R12+URZ+0x60], R28 ;  /* 0x0000601c0c0075a7 */ /* 0x001064000800017f */
[----:B-1----:R-:W-:Y:S05]  /*14c10*/  @!P0 NANOSLEEP.SYNCS 0x989680 ;  /* 0x009896800000895d */ /* 0x002fea0003900000 */
[----:B------:R-:W1:Y:S02]  /*14c20*/  @!P0 SYNCS.PHASECHK.TRANS64 P0, [R12+URZ+0x60], R28 ;  /* 0x0000601c0c0085a7 */ /* 0x000e64000800007f */
[----:B-1----:R-:W-:Y:S05]  /*14c30*/  @!P0 BRA `(.L_x_276) ;  /* 0xfffffffc00f08947 */ /* 0x002fea000383ffff */
[----:B------:R-:W-:Y:S05]  /*14c40*/  BRA `(.L_x_360) ;  /* 0xffffffcc00307947 */ /* 0x000fea000383ffff */
.L_x_286:
[----:B-1----:R1:W2:Y:S02]  /*14c50*/  SYNCS.PHASECHK.TRANS64.TRYWAIT P0, [R2+URZ+0x31c40], R3 ;  /* 0x031c4003020075a7 */ /* 0x0022a4000800017f */
[----:B--2---:R-:W-:Y:S05]  /*14c60*/  @!P0 NANOSLEEP.SYNCS 0x989680 ;  /* 0x009896800000895d */ /* 0x004fea0003900000 */
[----:B------:R-:W2:Y:S02]  /*14c70*/  @!P0 SYNCS.PHASECHK.TRANS64 P0, [R2+URZ+0x31c40], R3 ;  /* 0x031c4003020085a7 */ /* 0x000ea4000800007f */
[----:B--2---:R-:W-:Y:S05]  /*14c80*/  @!P0 BRA `(.L_x_286) ;  /* 0xfffffffc00f08947 */ /* 0x004fea000383ffff */
[----:B------:R-:W-:Y:S05]  /*14c90*/  BRA `(.L_x_361) ;  /* 0xffffffd000bc7947 */ /* 0x000fea000383ffff */
.L_x_293:
[----:B0-----:R0:W1:Y:S02]  /*14ca0*/  SYNCS.PHASECHK.TRANS64.TRYWAIT P0, [R7+URZ+0x60], R2 ;  /* 0x00006002070075a7 */ /* 0x001064000800017f */
[----:B-1----:R-:W-:Y:S05]  /*14cb0*/  @!P0 NANOSLEEP.SYNCS 0x989680 ;  /* 0x009896800000895d */ /* 0x002fea0003900000 */
[----:B------:R-:W1:Y:S02]  /*14cc0*/  @!P0 SYNCS.PHASECHK.TRANS64 P0, [R7+URZ+0x60], R2 ;  /* 0x00006002070085a7 */ /* 0x000e64000800007f */
[----:B-1----:R-:W-:Y:S05]  /*14cd0*/  @!P0 BRA `(.L_x_293) ;  /* 0xfffffffc00f08947 */ /* 0x002fea000383ffff */
[----:B------:R-:W-:Y:S05]  /*14ce0*/  BRA `(.L_x_362) ;  /* 0xffffffd400cc7947 */ /* 0x000fea000383ffff */
.L_x_305:
[----:B-1----:R1:W2:Y:S02]  /*14cf0*/  SYNCS.PHASECHK.TRANS64.TRYWAIT P0, [R3+URZ+0x31c60], R0 ;  /* 0x031c6000030075a7 */ /* 0x0022a4000800017f */
[----:B--2---:R-:W-:Y:S05]  /*14d00*/  @!P0 NANOSLEEP.SYNCS 0x989680 ;  /* 0x009896800000895d */ /* 0x004fea0003900000 */
[----:B------:R-:W2:Y:S02]  /*14d10*/  @!P0 SYNCS.PHASECHK.TRANS64 P0, [R3+URZ+0x31c60], R0 ;  /* 0x031c6000030085a7 */ /* 0x000ea4000800007f */
[----:B--2---:R-:W-:Y:S05]  /*14d20*/  @!P0 BRA `(.L_x_305) ;  /* 0xfffffffc00f08947 */ /* 0x004fea000383ffff */
[----:B------:R-:W-:Y:S05]  /*14d30*/  BRA `(.L_x_363) ;  /* 0xffffffdc00487947 */ /* 0x000fea000383ffff */
.L_x_313:
[----:B------:R-:W-:Y:S01]  /*14d40*/  BSSY B0, `(.L_x_364) ;  /* 0x0000008000007945 */ /* 0x000fe20003800000 */
[----:B------:R-:W-:Y:S02]  /*14d50*/  IMAD.MOV.U32 R13, RZ, RZ, R24 ;  /* 0x000000ffff0d7224 */ /* 0x000fe400078e0018 */
[----:B------:R-:W-:Y:S02]  /*14d60*/  IMAD.MOV.U32 R12, RZ, RZ, RZ ;  /* 0x000000ffff0c7224 */ /* 0x000fe400078e00ff */
[----:B------:R-:W-:Y:S02]  /*14d70*/  IMAD.MOV.U32 R11, RZ, RZ, 0x1f ;  /* 0x0000001fff0b7424 */ /* 0x000fe400078e00ff */
[----:B------:R-:W-:-:S07]  /*14d80*/  IMAD.MOV.U32 R15, RZ, RZ, -0x1 ;  /* 0xffffffffff0f7424 */ /* 0x000fce00078e00ff */
[----:B0-2---:R-:W-:Y:S05]  /*14d90*/  WARPSYNC.COLLECTIVE R15, `(.L_x_365) ;  /* 0x000000000f087348 */ /* 0x005fea0003c00000 */
[----:B------:R1:W3:Y:S02]  /*14da0*/  SHFL.IDX P6, R14, R13, R12, R11 ;  /* 0x0000000c0d0e7389 */ /* 0x0002e400000c000b */
[----:B0123--:R-:W-:Y:S01]  /*14db0*/  ENDCOLLECTIVE ;  /* 0x000000000000791b */ /* 0x00ffe20003800000 */
.L_x_365:
[----:B------:R-:W-:Y:S05]  /*14dc0*/  BSYNC B0 ;  /* 0x0000000000007941 */ /* 0x000fea0003800000 */
.L_x_364:
[----:B------:R-:W-:Y:S02]  /*14dd0*/  IMAD.MOV.U32 R13, RZ, RZ, R24 ;  /* 0x000000ffff0d7224 */ /* 0x000fe400078e0018 */
[----:B------:R-:W-:Y:S02]  /*14de0*/  IMAD.MOV.U32 R12, RZ, RZ, 0x1 ;  /* 0x00000001ff0c7424 */ /* 0x000fe400078e00ff */
[----:B------:R-:W-:Y:S02]  /*14df0*/  IMAD.MOV.U32 R11, RZ, RZ, 0x1f ;  /* 0x0000001fff0b7424 */ /* 0x000fe400078e00ff */
[----:B------:R-:W-:Y:S02]  /*14e00*/  IMAD.MOV.U32 R15, RZ, RZ, -0x1 ;  /* 0xffffffffff0f7424 */ /* 0x000fe400078e00ff */
[----:B------:R-:W-:Y:S02]  /*14e10*/  IMAD.IADD R7, R27, 0x1, R9 ;  /* 0x000000011b077824 */ /* 0x000fe400078e0209 */
[----:B------:R-:W-:-:S07]  /*14e20*/  IMAD.MOV.U32 R0, RZ, RZ, R14 ;  /* 0x000000ffff007224 */ /* 0x000fce00078e000e */
[----:B------:R-:W-:Y:S05]  /*14e30*/  WARPSYNC.COLLECTIVE R15, `(.L_x_366) ;  /* 0x000000000f087348 */ /* 0x000fea0003c00000 */
[----:B------:R0:W1:Y:S02]  /*14e40*/  SHFL.IDX P6, R14, R13, R12, R11 ;  /* 0x0000000c0d0e7389 */ /* 0x00006400000c000b */
[----:B01----:R-:W-:Y:S01]  /*14e50*/  ENDCOLLECTIVE ;  /* 0x000000000000791b */ /* 0x003fe20003800000 */
.L_x_366:
[----:B------:R-:W-:Y:S01]  /*14e60*/  ULDC UR4, c[0x0][0xc3c] ;  /* 0x00030f0000047ab9 */ /* 0x000fe20000000800 */
[----:B------:R-:W-:Y:S01]  /*14e70*/  ULDC.64 UR6, c[0x0][0x208] ;  /* 0x0000820000067ab9 */ /* 0x000fe20000000a00 */
[----:B------:R-:W-:-:S13]  /*14e80*/  ISETP.GE.OR P1, PT, R7, UR4, !P0 ;  /* 0x0000000407007c0c */ /* 0x000fda000c726670 */
[----:B------:R-:W0:Y:S08]  /*14e90*/  @!P1 LDC.64 R2, c[0x0][0xc80] ;  /* 0x00032000ff029b82 */ /* 0x000e300000000a00 */
[----:B------:R-:W1:Y:S01]  /*14ea0*/  @!P1 LDC.64 R4, c[0x0][0xc78] ;  /* 0x00031e00ff049b82 */ /* 0x000e620000000a00 */
[----:B------:R-:W-:Y:S02]  /*14eb0*/  IMAD.MOV.U32 R11, RZ, RZ, RZ ;  /* 0x000000ffff0b7224 */ /* 0x000fe400078e00ff */
[----:B------:R-:W-:-:S02]  /*14ec0*/  IMAD.MOV.U32 R6, RZ, RZ, R14 ;  /* 0x000000ffff067224 */ /* 0x000fc400078e000e */
        /* <DEDUP_REMOVED lines=8> */
[----:B------:R-:W-:Y:S01]  /*14f50*/  IMAD.MOV.U32 R24, RZ, RZ, RZ ;  /* 0x000000ffff187224 */ /* 0x000fe200078e00ff */
[C---:B------:R-:W-:Y:S02]  /*14f60*/  ISETP.GE.U32.AND P4, PT, R9.reuse, 0x8, PT ;  /* 0x000000080900780c */ /* 0x040fe40003f86070 */
[C---:B------:R-:W-:Y:S01]  /*14f70*/  ISETP.GE.U32.AND P5, PT, R9.reuse, 0x10, PT ;  /* 0x000000100900780c */ /* 0x040fe20003fa6070 */
[----:B--2---:R-:W-:Y:S02]  /*14f80*/  @!P1 IMAD.MOV.U32 R7, RZ, RZ, R8 ;  /* 0x000000ffff079224 */ /* 0x004fe400078e0008 */
[----:B---3--:R-:W-:Y:S01]  /*14f90*/  @!P1 IMAD.MOV.U32 R4, RZ, RZ, R5 ;  /* 0x000000ffff049224 */ /* 0x008fe200078e0005 */
[----:B------:R-:W-:-:S03]  /*14fa0*/  ISETP.NE.AND P1, PT, R9, RZ, PT ;  /* 0x000000ff0900720c */ /* 0x000fc60003f25270 */
[----:B------:R-:W-:-:S10]  /*14fb0*/  IMAD R13, R4, R7, RZ ;  /* 0x00000007040d7224 */ /* 0x000fd400078e02ff */
[----:B------:R-:W-:Y:S05]  /*14fc0*/  WARPSYNC.COLLECTIVE R15, `(.L_x_367) ;  /* 0x000000000f087348 */ /* 0x000fea0003c00000 */
[----:B------:R0:W1:Y:S02]  /*14fd0*/  SHFL.UP P6, R14, R13, R12, R11 ;  /* 0x0400000c0d0e7389 */ /* 0x00006400000c000b */
[----:B01----:R-:W-:Y:S01]  /*14fe0*/  ENDCOLLECTIVE ;  /* 0x000000000000791b */ /* 0x003fe20003800000 */
.L_x_367:
[----:B------:R-:W-:Y:S01]  /*14ff0*/  IMAD.MOV.U32 R12, RZ, RZ, 0x2 ;  /* 0x00000002ff0c7424 */ /* 0x000fe200078e00ff */
[----:B------:R-:W-:-:S05]  /*15000*/  SEL R14, R14, RZ, P1 ;  /* 0x000000ff0e0e7207 */ /* 0x000fca0000800000 */
[----:B------:R-:W-:-:S04]  /*15010*/  IMAD.IADD R5, R13, 0x1, R14 ;  /* 0x000000010d057824 */ /* 0x000fc800078e020e */
[----:B------:R-:W-:-:S07]  /*15020*/  IMAD.MOV.U32 R13, RZ, RZ, R5 ;  /* 0x000000ffff0d7224 */ /* 0x000fce00078e0005 */
[----:B------:R-:W-:Y:S05]  /*15030*/  WARPSYNC.COLLECTIVE R15, `(.L_x_368) ;  /* 0x000000000f087348 */ /* 0x000fea0003c00000 */
[----:B------:R0:W1:Y:S02]  /*15040*/  SHFL.UP P6, R14, R13, R12, R11 ;  /* 0x0400000c0d0e7389 */ /* 0x00006400000c000b */
[----:B01----:R-:W-:Y:S01]  /*15050*/  ENDCOLLECTIVE ;  /* 0x000000000000791b */ /* 0x003fe20003800000 */
.L_x_368:
[----:B------:R-:W-:Y:S01]  /*15060*/  IMAD.MOV.U32 R12, RZ, RZ, 0x4 ;  /* 0x00000004ff0c7424 */ /* 0x000fe200078e00ff */
[----:B------:R-:W-:-:S05]  /*15070*/  SEL R2, R14, RZ, P2 ;  /* 0x000000ff0e027207 */ /* 0x000fca0001000000 */
[----:B------:R-:W-:-:S04]  /*15080*/  IMAD.IADD R2, R5, 0x1, R2 ;  /* 0x0000000105027824 */ /* 0x000fc800078e0202 */
[----:B------:R-:W-:-:S07]  /*15090*/  IMAD.MOV.U32 R13, RZ, RZ, R2 ;  /* 0x000000ffff0d7224 */ /* 0x000fce00078e0002 */
[----:B------:R-:W-:Y:S05]  /*150a0*/  WARPSYNC.COLLECTIVE R15, `(.L_x_369) ;  /* 0x000000000f087348 */ /* 0x000fea0003c00000 */
[----:B------:R0:W1:Y:S02]  /*150b0*/  SHFL.UP P6, R14, R13, R12, R11 ;  /* 0x0400000c0d0e7389 */ /* 0x00006400000c000b */
[----:B01----:R-:W-:Y:S01]  /*150c0*/  ENDCOLLECTIVE ;  /* 0x000000000000791b */ /* 0x003fe20003800000 */
.L_x_369:
[----:B------:R-:W-:Y:S01]  /*150d0*/  IMAD.MOV.U32 R12, RZ, RZ, 0x8 ;  /* 0x00000008ff0c7424 */ /* 0x000fe200078e00ff */
[----:B------:R-:W-:-:S05]  /*150e0*/  SEL R3, R14, RZ, P3 ;  /* 0x000000ff0e037207 */ /* 0x000fca0001800000 */
[----:B------:R-:W-:-:S04]  /*150f0*/  IMAD.IADD R8, R2, 0x1, R3 ;  /* 0x0000000102087824 */ /* 0x000fc800078e0203 */
[----:B------:R-:W-:-:S07]  /*15100*/  IMAD.MOV.U32 R13, RZ, RZ, R8 ;  /* 0x000000ffff0d7224 */ /* 0x000fce00078e0008 */
[----:B------:R-:W-:Y:S05]  /*15110*/  WARPSYNC.COLLECTIVE R15, `(.L_x_370) ;  /* 0x000000000f087348 */ /* 0x000fea0003c00000 */
[----:B------:R0:W1:Y:S02]  /*15120*/  SHFL.UP P6, R14, R13, R12, R11 ;  /* 0x0400000c0d0e7389 */ /* 0x00006400000c000b */
[----:B01----:R-:W-:Y:S01]  /*15130*/  ENDCOLLECTIVE ;  /* 0x000000000000791b */ /* 0x003fe20003800000 */
.L_x_370:
[----:B------:R-:W-:Y:S01]  /*15140*/  IMAD.MOV.U32 R12, RZ, RZ, 0x10 ;  /* 0x00000010ff0c7424 */ /* 0x000fe200078e00ff */
[----:B------:R-:W-:-:S05]  /*15150*/  SEL R5, R14, RZ, P4 ;  /* 0x000000ff0e057207 */ /* 0x000fca0002000000 */
[----:B------:R-:W-:-:S04]  /*15160*/  IMAD.IADD R5, R8, 0x1, R5 ;  /* 0x0000000108057824 */ /* 0x000fc800078e0205 */
[----:B------:R-:W-:-:S07]  /*15170*/  IMAD.MOV.U32 R13, RZ, RZ, R5 ;  /* 0x000000ffff0d7224 */ /* 0x000fce00078e0005 */
[----:B------:R-:W-:Y:S05]  /*15180*/  WARPSYNC.COLLECTIVE R15, `(.L_x_371) ;  /* 0x000000000f087348 */ /* 0x000fea0003c00000 */
[----:B------:R0:W1:Y:S02]  /*15190*/  SHFL.UP P6, R14, R13, R12, R11 ;  /* 0x0400000c0d0e7389 */ /* 0x00006400000c000b */
[----:B01----:R-:W-:Y:S01]  /*151a0*/  ENDCOLLECTIVE ;  /* 0x000000000000791b */ /* 0x003fe20003800000 */
.L_x_371:
[----:B------:R-:W-:Y:S02]  /*151b0*/  IMAD.MOV.U32 R12, RZ, RZ, 0x1f ;  /* 0x0000001fff0c7424 */ /* 0x000fe400078e00ff */
[----:B------:R-:W-:Y:S01]  /*151c0*/  IMAD.MOV.U32 R11, RZ, RZ, 0x1f ;  /* 0x0000001fff0b7424 */ /* 0x000fe200078e00ff */
[----:B------:R-:W-:-:S05]  /*151d0*/  SEL R14, R14, RZ, P5 ;  /* 0x000000ff0e0e7207 */ /* 0x000fca0002800000 */
[----:B------:R-:W-:-:S04]  /*151e0*/  IMAD.IADD R3, R5, 0x1, R14 ;  /* 0x0000000105037824 */ /* 0x000fc800078e020e */
[----:B------:R-:W-:-:S07]  /*151f0*/  IMAD.MOV.U32 R13, RZ, RZ, R3 ;  /* 0x000000ffff0d7224 */ /* 0x000fce00078e0003 */
[----:B------:R-:W-:Y:S05]  /*15200*/  WARPSYNC.COLLECTIVE R15, `(.L_x_372) ;  /* 0x000000000f087348 */ /* 0x000fea0003c00000 */
[----:B------:R0:W1:Y:S02]  /*15210*/  SHFL.IDX P6, R14, R13, R12, R11 ;  /* 0x0000000c0d0e7389 */ /* 0x00006400000c000b */
[----:B01----:R-:W-:Y:S01]  /*15220*/  ENDCOLLECTIVE ;  /* 0x000000000000791b */ /* 0x003fe20003800000 */
.L_x_372:
[----:B------:R-:W-:Y:S05]  /*15230*/  BRA `(.L_x_373) ;  /* 0xffffffdc00f87947 */ /* 0x000fea000383ffff */
.L_x_316:
[----:B------:R-:W-:Y:S01]  /*15240*/  BSSY B0, `(.L_x_374) ;  /* 0x0000007000007945 */ /* 0x000fe20003800000 */
[----:B------:R-:W-:Y:S02]  /*15250*/  IMAD.MOV.U32 R12, RZ, RZ, 0x1 ;  /* 0x00000001ff0c7424 */ /* 0x000fe400078e00ff */
[----:B------:R-:W-:Y:S02]  /*15260*/  IMAD.MOV.U32 R11, RZ, RZ, RZ ;  /* 0x000000ffff0b7224 */ /* 0x000fe400078e00ff */
[----:B------:R-:W-:-:S07]  /*15270*/  IMAD.MOV.U32 R15, RZ, RZ, -0x1 ;  /* 0xffffffffff0f7424 */ /* 0x000fce00078e00ff */
[----:B------:R-:W-:Y:S05]  /*15280*/  WARPSYNC.COLLECTIVE R15, `(.L_x_375) ;  /* 0x000000000f087348 */ /* 0x000fea0003c00000 */
[----:B------:R0:W1:Y:S02]  /*15290*/  SHFL.UP P6, R14, R13, R12, R11 ;  /* 0x0400000c0d0e7389 */ /* 0x00006400000c000b */
[----:B01----:R-:W-:Y:S01]  /*152a0*/  ENDCOLLECTIVE ;  /* 0x000000000000791b */ /* 0x003fe20003800000 */
.L_x_375:
[----:B------:R-:W-:Y:S05]  /*152b0*/  BSYNC B0 ;  /* 0x0000000000007941 */ /* 0x000fea0003800000 */
.L_x_374:
[----:B------:R-:W-:Y:S01]  /*152c0*/  SEL R14, R14, RZ, P1 ;  /* 0x000000ff0e0e7207 */ /* 0x000fe20000800000 */
[----:B------:R-:W-:Y:S02]  /*152d0*/  IMAD.MOV.U32 R12, RZ, RZ, 0x2 ;  /* 0x00000002ff0c7424 */ /* 0x000fe400078e00ff */
[----:B------:R-:W-:Y:S02]  /*152e0*/  IMAD.MOV.U32 R11, RZ, RZ, RZ ;  /* 0x000000ffff0b7224 */ /* 0x000fe400078e00ff */
[----:B------:R-:W-:Y:S02]  /*152f0*/  IMAD.IADD R13, R13, 0x1, R14 ;  /* 0x000000010d0d7824 */ /* 0x000fe400078e020e */
[----:B------:R-:W-:-:S07]  /*15300*/  IMAD.MOV.U32 R15, RZ, RZ, -0x1 ;  /* 0xffffffffff0f7424 */ /* 0x000fce00078e00ff */
[----:B------:R-:W-:Y:S05]  /*15310*/  WARPSYNC.COLLECTIVE R15, `(.L_x_376) ;  /* 0x000000000f087348 */ /* 0x000fea0003c00000 */
[----:B------:R0:W1:Y:S02]  /*15320*/  SHFL.UP P6, R14, R13, R12, R11 ;  /* 0x0400000c0d0e7389 */ /* 0x00006400000c000b */
[----:B01----:R-:W-:Y:S01]  /*15330*/  ENDCOLLECTIVE ;  /* 0x000000000000791b */ /* 0x003fe20003800000 */
.L_x_376:
[----:B------:R-:W-:Y:S01]  /*15340*/  IMAD.MOV.U32 R12, RZ, RZ, 0x4 ;  /* 0x00000004ff0c7424 */ /* 0x000fe200078e00ff */
[----:B------:R-:W-:-:S05]  /*15350*/  SEL R2, R14, RZ, P2 ;  /* 0x000000ff0e027207 */ /* 0x000fca0001000000 */
[----:B------:R-:W-:-:S04]  /*15360*/  IMAD.IADD R2, R13, 0x1, R2 ;  /* 0x000000010d027824 */ /* 0x000fc800078e0202 */
[----:B------:R-:W-:-:S07]  /*15370*/  IMAD.MOV.U32 R13, RZ, RZ, R2 ;  /* 0x000000ffff0d7224 */ /* 0x000fce00078e0002 */
[----:B------:R-:W-:Y:S05]  /*15380*/  WARPSYNC.COLLECTIVE R15, `(.L_x_377) ;  /* 0x000000000f087348 */ /* 0x000fea0003c00000 */
[----:B------:R0:W1:Y:S02]  /*15390*/  SHFL.UP P6, R14, R13, R12, R11 ;  /* 0x0400000c0d0e7389 */ /* 0x00006400000c000b */
[----:B01----:R-:W-:Y:S01]  /*153a0*/  ENDCOLLECTIVE ;  /* 0x000000000000791b */ /* 0x003fe20003800000 */
.L_x_377:
[----:B------:R-:W-:Y:S01]  /*153b0*/  IMAD.MOV.U32 R12, RZ, RZ, 0x8 ;  /* 0x00000008ff0c7424 */ /* 0x000fe200078e00ff */
[----:B------:R-:W-:-:S05]  /*153c0*/  SEL R3, R14, RZ, P3 ;  /* 0x000000ff0e037207 */ /* 0x000fca0001800000 */
[----:B------:R-:W-:-:S04]  /*153d0*/  IMAD.IADD R3, R2, 0x1, R3 ;  /* 0x0000000102037824 */ /* 0x000fc800078e0203 */
[----:B------:R-:W-:-:S07]  /*153e0*/  IMAD.MOV.U32 R13, RZ, RZ, R3 ;  /* 0x000000ffff0d7224 */ /* 0x000fce00078e0003 */
[----:B------:R-:W-:Y:S05]  /*153f0*/  WARPSYNC.COLLECTIVE R15, `(.L_x_378) ;  /* 0x000000000f087348 */ /* 0x000fea0003c00000 */
[----:B------:R0:W1:Y:S02]  /*15400*/  SHFL.UP P6, R14, R13, R12, R11 ;  /* 0x0400000c0d0e7389 */ /* 0x00006400000c000b */
[----:B01----:R-:W-:Y:S01]  /*15410*/  ENDCOLLECTIVE ;  /* 0x000000000000791b */ /* 0x003fe20003800000 */
.L_x_378:
[----:B------:R-:W-:Y:S01]  /*15420*/  IMAD.MOV.U32 R12, RZ, RZ, 0x10 ;  /* 0x00000010ff0c7424 */ /* 0x000fe200078e00ff */
[----:B------:R-:W-:-:S05]  /*15430*/  SEL R14, R14, RZ, P4 ;  /* 0x000000ff0e0e7207 */ /* 0x000fca0002000000 */
[----:B------:R-:W-:-:S04]  /*15440*/  IMAD.IADD R5, R3, 0x1, R14 ;  /* 0x0000000103057824 */ /* 0x000fc800078e020e */
[----:B------:R-:W-:-:S07]  /*15450*/  IMAD.MOV.U32 R13, RZ, RZ, R5 ;  /* 0x000000ffff0d7224 */ /* 0x000fce00078e0005 */
[----:B------:R-:W-:Y:S05]  /*15460*/  WARPSYNC.COLLECTIVE R15, `(.L_x_379) ;  /* 0x000000000f087348 */ /* 0x000fea0003c00000 */
[----:B------:R0:W1:Y:S02]  /*15470*/  SHFL.UP P6, R14, R13, R12, R11 ;  /* 0x0400000c0d0e7389 */ /* 0x00006400000c000b */
[----:B01----:R-:W-:Y:S01]  /*15480*/  ENDCOLLECTIVE ;  /* 0x000000000000791b */ /* 0x003fe20003800000 */
.L_x_379:
        /* <DEDUP_REMOVED lines=8> */
.L_x_380:
[----:B------:R-:W-:Y:S05]  /*15510*/  BRA `(.L_x_381) ;  /* 0xffffffdc00e87947 */ /* 0x000fea000383ffff */
.L_x_318:
[----:B------:R-:W-:Y:S01]  /*15520*/  BSSY B0, `(.L_x_382) ;  /* 0x0000006000007945 */ /* 0x000fe20003800000 */
[----:B------:R-:W-:Y:S01]  /*15530*/  PLOP3.LUT P6, PT, P6, PT, PT, 0x8, 0x0 ;  /* 0x000000000000781c */ /* 0x000fe200037ce170 */
[----:B------:R-:W-:-:S12]  /*15540*/  IMAD.MOV.U32 R15, RZ, RZ, -0x1 ;  /* 0xffffffffff0f7424 */ /* 0x000fd800078e00ff */
[----:B0-----:R-:W-:Y:S05]  /*15550*/  WARPSYNC.COLLECTIVE R15, `(.L_x_383) ;  /* 0x000000000f087348 */ /* 0x001fea0003c00000 */
[----:B------:R-:W-:Y:S01]  /*15560*/  VOTE.ANY R14, PT, P6 ;  /* 0x00000000000e7806 */ /* 0x000fe200030e0100 */
[----:B0-----:R-:W-:Y:S06]  /*15570*/  ENDCOLLECTIVE ;  /* 0x000000000000791b */ /* 0x001fec0003800000 */
.L_x_383:
[----:B------:R-:W-:Y:S05]  /*15580*/  BSYNC B0 ;  /* 0x0000000000007941 */ /* 0x000fea0003800000 */
.L_x_382:
[----:B------:R-:W-:Y:S02]  /*15590*/  IMAD.MOV.U32 R8, RZ, RZ, R14 ;  /* 0x000000ffff087224 */ /* 0x000fe400078e000e */
[----:B------:R-:W-:Y:S02]  /*155a0*/  IMAD.MOV.U32 R13, RZ, RZ, R7 ;  /* 0x000000ffff0d7224 */ /* 0x000fe400078e0007 */
[----:B------:R-:W0:Y:S01]  /*155b0*/  POPC R5, R8 ;  /* 0x0000000800057309 */ /* 0x000e220000000000 */
[----:B------:R-:W-:Y:S02]  /*155c0*/  IMAD.MOV.U32 R11, RZ, RZ, 0x1f ;  /* 0x0000001fff0b7424 */ /* 0x000fe400078e00ff */
[----:B------:R-:W-:Y:S02]  /*155d0*/  IMAD.MOV.U32 R15, RZ, RZ, -0x1 ;  /* 0xffffffffff0f7424 */ /* 0x000fe400078e00ff */
[----:B0-----:R-:W-:-:S07]  /*155e0*/  IMAD.MOV.U32 R12, RZ, RZ, R5 ;  /* 0x000000ffff0c7224 */ /* 0x001fce00078e0005 */
[----:B------:R-:W-:Y:S05]  /*155f0*/  WARPSYNC.COLLECTIVE R15, `(.L_x_384) ;  /* 0x000000000f087348 */ /* 0x000fea0003c00000 */
[----:B------:R0:W1:Y:S02]  /*15600*/  SHFL.IDX P6, R14, R13, R12, R11 ;  /* 0x0000000c0d0e7389 */ /* 0x00006400000c000b */
[----:B01----:R-:W-:Y:S01]  /*15610*/  ENDCOLLECTIVE ;  /* 0x000000000000791b */ /* 0x003fe20003800000 */
.L_x_384:
[----:B------:R-:W-:Y:S02]  /*15620*/  IMAD.MOV.U32 R13, RZ, RZ, R4 ;  /* 0x000000ffff0d7224 */ /* 0x000fe400078e0004 */
[----:B------:R-:W-:-:S07]  /*15630*/  IMAD.MOV.U32 R7, RZ, RZ, R14 ;  /* 0x000000ffff077224 */ /* 0x000fce00078e000e */
[----:B------:R-:W-:Y:S05]  /*15640*/  WARPSYNC.COLLECTIVE R15, `(.L_x_385) ;  /* 0x000000000f087348 */ /* 0x000fea0003c00000 */
[----:B------:R0:W1:Y:S02]  /*15650*/  SHFL.IDX P6, R14, R13, R12, R11 ;  /* 0x0000000c0d0e7389 */ /* 0x00006400000c000b */
[----:B01----:R-:W-:Y:S01]  /*15660*/  ENDCOLLECTIVE ;  /* 0x000000000000791b */ /* 0x003fe20003800000 */
.L_x_385:
[----:B------:R-:W-:Y:S01]  /*15670*/  IMAD.MOV.U32 R4, RZ, RZ, R14 ;  /* 0x000000ffff047224 */ /* 0x000fe200078e000e */
[----:B------:R-:W-:Y:S06]  /*15680*/  BRA `(.L_x_386) ;  /* 0xffffffdc00c87947 */ /* 0x000fec000383ffff */
.L_x_320:
[----:B------:R-:W-:Y:S01]  /*15690*/  BSSY B0, `(.L_x_387) ;  /* 0x0000007000007945 */ /* 0x000fe20003800000 */
[----:B------:R-:W-:Y:S02]  /*156a0*/  IMAD.MOV.U32 R13, RZ, RZ, R3 ;  /* 0x000000ffff0d7224 */ /* 0x000fe400078e0003 */
[----:B------:R-:W-:Y:S02]  /*156b0*/  IMAD.MOV.U32 R11, RZ, RZ, 0x1f ;  /* 0x0000001fff0b7424 */ /* 0x000fe400078e00ff */
[----:B------:R-:W-:-:S07]  /*156c0*/  IMAD.MOV.U32 R15, RZ, RZ, -0x1 ;  /* 0xffffffffff0f7424 */ /* 0x000fce00078e00ff */
[----:B0123--:R-:W-:Y:S05]  /*156d0*/  WARPSYNC.COLLECTIVE R15, `(.L_x_388) ;  /* 0x000000000f087348 */ /* 0x00ffea0003c00000 */
[----:B------:R4:W0:Y:S02]  /*156e0*/  SHFL.IDX P6, R14, R13, R12, R11 ;  /* 0x0000000c0d0e7389 */ /* 0x00082400000c000b */
[----:B01234-:R-:W-:Y:S01]  /*156f0*/  ENDCOLLECTIVE ;  /* 0x000000000000791b */ /* 0x01ffe20003800000 */
.L_x_388:
[----:B------:R-:W-:Y:S05]  /*15700*/  BSYNC B0 ;  /* 0x0000000000007941 */ /* 0x000fea0003800000 */
.L_x_387:
[----:B------:R-:W-:Y:S01]  /*15710*/  IMAD.MOV.U32 R24, RZ, RZ, R14 ;  /* 0x000000ffff187224 */ /* 0x000fe200078e000e */
[----:B------:R-:W-:Y:S06]  /*15720*/  BRA `(.L_x_319) ;  /* 0xffffffdc00b87947 */ /* 0x000fec000383ffff */
.L_x_324:
[----:B0-----:R0:W1:Y:S02]  /*15730*/  SYNCS.PHASECHK.TRANS64.TRYWAIT P0, [R9+URZ+0x31c20], R0 ;  /* 0x031c2000090075a7 */ /* 0x001064000800017f */
[----:B-1----:R-:W-:Y:S05]  /*15740*/  @!P0 NANOSLEEP.SYNCS 0x989680 ;  /* 0x009896800000895d */ /* 0x002fea0003900000 */
[----:B------:R-:W1:Y:S02]  /*15750*/  @!P0 SYNCS.PHASECHK.TRANS64 P0, [R9+URZ+0x31c20], R0 ;  /* 0x031c2000090085a7 */ /* 0x000e64000800007f */
[----:B-1----:R-:W-:Y:S05]  /*15760*/  @!P0 BRA `(.L_x_324) ;  /* 0xfffffffc00f08947 */ /* 0x002fea000383ffff */
[----:B------:R-:W-:Y:S05]  /*15770*/  BRA `(.L_x_389) ;  /* 0xffffffe400107947 */ /* 0x000fea000383ffff */
.L_x_325:
        /* <DEDUP_REMOVED lines=8> */
[----:B0--3--:R-:W-:Y:S05]  /*15800*/  WARPSYNC.COLLECTIVE R15, `(.L_x_391) ;  /* 0x000000000f087348 */ /* 0x009fea0003c00000 */
[----:B------:R1:W2:Y:S02]  /*15810*/  SHFL.IDX P6, R14, R13, R12, R11 ;  /* 0x0000000c0d0e7389 */ /* 0x0002a400000c000b */
[----:B0123--:R-:W-:Y:S01]  /*15820*/  ENDCOLLECTIVE ;  /* 0x000000000000791b */ /* 0x00ffe20003800000 */
.L_x_391:
[----:B------:R-:W-:Y:S05]  /*15830*/  BSYNC B0 ;  /* 0x0000000000007941 */ /* 0x000fea0003800000 */
.L_x_390:
[----:B------:R-:W-:Y:S05]  /*15840*/  BRA `(.L_x_392) ;  /* 0xffffffe000f87947 */ /* 0x000fea000383ffff */
.L_x_328:
[----:B------:R-:W-:Y:S01]  /*15850*/  BSSY B1, `(.L_x_393) ;  /* 0x0000006000017945 */ /* 0x000fe20003800000 */
[----:B------:R-:W-:-:S07]  /*15860*/  IMAD.MOV.U32 R15, RZ, RZ, -0x1 ;  /* 0xffffffffff0f7424 */ /* 0x000fce00078e00ff */
[----:B0--3--:R-:W-:Y:S05]  /*15870*/  WARPSYNC.COLLECTIVE R15, `(.L_x_394) ;  /* 0x000000000f0c7348 */ /* 0x009fea0003c00000 */
[----:B------:R-:W-:Y:S02]  /*15880*/  ELECT P6, UR62, PT ;  /* 0x00000000003e782f */ /* 0x000fe400038c0000 */
[----:B------:R-:W-:Y:S01]  /*15890*/  MOV R14, UR62 ;  /* 0x0000003e000e7c02 */ /* 0x000fe20008000f00 */
[----:B0--3--:R-:W-:Y:S10]  /*158a0*/  ENDCOLLECTIVE ;  /* 0x000000000000791b */ /* 0x009ff40003800000 */
.L_x_394:
[----:B------:R-:W-:Y:S05]  /*158b0*/  BSYNC B1 ;  /* 0x0000000000017941 */ /* 0x000fea0003800000 */
.L_x_393:
[----:B------:R-:W-:Y:S05]  /*158c0*/  BRA `(.L_x_395) ;  /* 0xffffffe000f07947 */ /* 0x000fea000383ffff */
.L_x_330:
[----:B0-----:R0:W1:Y:S02]  /*158d0*/  SYNCS.PHASECHK.TRANS64.TRYWAIT P0, [R7+URZ], R2 ;  /* 0x00000002070075a7 */ /* 0x001064000800017f */
[----:B-1----:R-:W-:Y:S05]  /*158e0*/  @!P0 NANOSLEEP.SYNCS 0x989680 ;  /* 0x009896800000895d */ /* 0x002fea0003900000 */
[----:B------:R-:W1:Y:S02]  /*158f0*/  @!P0 SYNCS.PHASECHK.TRANS64 P0, [R7+URZ], R2 ;  /* 0x00000002070085a7 */ /* 0x000e64000800007f */
[----:B-1----:R-:W-:Y:S05]  /*15900*/  @!P0 BRA `(.L_x_330) ;  /* 0xfffffffc00f08947 */ /* 0x002fea000383ffff */
[----:B------:R-:W-:Y:S05]  /*15910*/  BRA `(.L_x_396) ;  /* 0xffffffe4002c7947 */ /* 0x000fea000383ffff */
.L_x_331:
[----:B-1----:R1:W2:Y:S02]  /*15920*/  SYNCS.PHASECHK.TRANS64.TRYWAIT P0, [R3+URZ], R0 ;  /* 0x00000000030075a7 */ /* 0x0022a4000800017f */
[----:B--2---:R-:W-:Y:S05]  /*15930*/  @!P0 NANOSLEEP.SYNCS 0x989680 ;  /* 0x009896800000895d */ /* 0x004fea0003900000 */
[----:B------:R-:W2:Y:S02]  /*15940*/  @!P0 SYNCS.PHASECHK.TRANS64 P0, [R3+URZ], R0 ;  /* 0x00000000030085a7 */ /* 0x000ea4000800007f */
[----:B--2---:R-:W-:Y:S05]  /*15950*/  @!P0 BRA `(.L_x_331) ;  /* 0xfffffffc00f08947 */ /* 0x004fea000383ffff */
[----:B------:R-:W-:Y:S05]  /*15960*/  BRA `(.L_x_397) ;  /* 0xffffffe400207947 */ /* 0x000fea000383ffff */
.L_x_333:
[----:B-1----:R1:W2:Y:S02]  /*15970*/  SYNCS.PHASECHK.TRANS64.TRYWAIT P0, [R5+URZ], R2 ;  /* 0x00000002050075a7 */ /* 0x0022a4000800017f */
[----:B--2---:R-:W-:Y:S05]  /*15980*/  @!P0 NANOSLEEP.SYNCS 0x989680 ;  /* 0x009896800000895d */ /* 0x004fea0003900000 */
[----:B------:R-:W2:Y:S02]  /*15990*/  @!P0 SYNCS.PHASECHK.TRANS64 P0, [R5+URZ], R2 ;  /* 0x00000002050085a7 */ /* 0x000ea4000800007f */
[----:B--2---:R-:W-:Y:S05]  /*159a0*/  @!P0 BRA `(.L_x_333) ;  /* 0xfffffffc00f08947 */ /* 0x004fea000383ffff */
[----:B------:R-:W-:Y:S05]  /*159b0*/  BRA `(.L_x_398) ;  /* 0xffffffe400247947 */ /* 0x000fea000383ffff */
.L_x_399:
        /* <DEDUP_REMOVED lines=12> */
.L_x_2777:


//--------------------- .text._ZN7cutlass13device_kernelIN5flash11enable_sm90INS1_16FlashAttnFwdSm90INS1_25CollectiveMainloopFwdSm90ILi2EN4cute5tupleIJNS5_1CILi1EEES8_S8_EEENS6_IJNS7_ILi192EEENS7_ILi144EEENS7_ILi96EEEEEELi96ENS_10bfloat16_tEfNS_4arch4Sm90ELb0ELb0ELb1ELb1ELb0ELb1ELb0ELb0ELb1ELb1ELb1ELb0EEENS1_21CollectiveEpilogueFwdINS6_IJSA_SC_SB_EEES9_SE_SG_Li384ELb1ELb1ELb1ELb0EEENS1_36VarlenDynamicPersistentTileSchedulerILi192ELi144ELi384ELi128ELb1ELb1ELb1ELb0ELb1ELb1EEEEEEEEEvNT_6ParamsE --------------------------
	.section	.text._ZN7cutlass13device_kernelIN5flash11enable_sm90INS1_16FlashAttnFwdSm90INS1_25CollectiveMainloopFwdSm90ILi2EN4cute5tupleIJNS5_1CILi1EEES8_S8_EEENS6_IJNS7_ILi192EEENS7_ILi144EEENS7_ILi96EEEEEELi96ENS_10bfloat16_tEfNS_4arch4Sm90ELb0ELb0ELb1ELb1ELb0ELb1ELb0ELb0ELb1ELb1ELb1ELb0EEENS1_21CollectiveEpilogueFwdINS6_IJSA_SC_SB_EEES9_SE_SG_Li384ELb1ELb1ELb1ELb0EEENS1_36VarlenDynamicPersistentTileSchedulerILi192ELi144ELi384ELi128ELb1ELb1ELb1ELb0ELb1ELb1EEEEEEEEEvNT_6ParamsE,"ax",@progbits
	.align	128
.text._ZN7cutlass13device_kernelIN5flash11enable_sm90INS1_16FlashAttnFwdSm90INS1_25CollectiveMainloopFwdSm90ILi2EN4cute5tupleIJNS5_1CILi1EEES8_S8_EEENS6_IJNS7_ILi192EEENS7_ILi144EEENS7_ILi96EEEEEELi96ENS_10bfloat16_tEfNS_4arch4Sm90ELb0ELb0ELb1ELb1ELb0ELb1ELb0ELb0ELb1ELb1ELb1ELb0EEENS1_21CollectiveEpilogueFwdINS6_IJSA_SC_SB_EEES9_SE_SG_Li384ELb1ELb1ELb1ELb0EEENS1_36VarlenDynamicPersistentTileSchedulerILi192ELi144ELi384ELi128ELb1ELb1ELb1ELb0ELb1ELb1EEEEEEEEEvNT_6ParamsE:
        .type           _ZN7cutlass13device_kernelIN5flash11enable_sm90INS1_16FlashAttnFwdSm90INS1_25CollectiveMainloopFwdSm90ILi2EN4cute5tupleIJNS5_1CILi1EEES8_S8_EEENS6_IJNS7_ILi192EEENS7_ILi144EEENS7_ILi96EEEEEELi96ENS_10bfloat16_tEfNS_4arch4Sm90ELb0ELb0ELb1ELb1ELb0ELb1ELb0ELb0ELb1ELb1ELb1ELb0EEENS1_21CollectiveEpilogueFwdINS6_IJSA_SC_SB_EEES9_SE_SG_Li384ELb1ELb1ELb1ELb0EEENS1_36VarlenDynamicPersistentTileSchedulerILi192ELi144ELi384ELi128ELb1ELb1ELb1ELb0ELb1ELb1EEEEEEEEEvNT_6ParamsE,@function
        .size           _ZN7cutlass13device_kernelIN5flash11enable_sm90INS1_16FlashAttnFwdSm90INS1_25CollectiveMainloopFwdSm90ILi2EN4cute5tupleIJNS5_1CILi1EEES8_S8_EEENS6_IJNS7_ILi192EEENS7_ILi144EEENS7_ILi96EEEEEELi96ENS_10bfloat16_tEfNS_4arch4Sm90ELb0ELb0ELb1ELb1ELb0ELb1ELb0ELb0ELb1ELb1ELb1ELb0EEENS1_21CollectiveEpilogueFwdINS6_IJSA_SC_SB_EEES9_SE_SG_Li384ELb1ELb1ELb1ELb0EEENS1_36VarlenDynamicPersistentTileSchedulerILi192ELi144ELi384ELi128ELb1ELb1ELb1ELb0ELb1ELb1EEEEEEEEEvNT_6ParamsE,(.L_x_2778 - _ZN7cutlass13device_kernelIN5flash11enable_sm90INS1_16FlashAttnFwdSm90INS1_25CollectiveMainloopFwdSm90ILi2EN4cute5tupleIJNS5_1CILi1EEES8_S8_EEENS6_IJNS7_ILi192EEENS7_ILi144EEENS7_ILi96EEEEEELi96ENS_10bfloat16_tEfNS_4arch4Sm90ELb0ELb0ELb1ELb1ELb0ELb1ELb0ELb0ELb1ELb1ELb1ELb0EEENS1_21CollectiveEpilogueFwdINS6_IJSA_SC_SB_EEES9_SE_SG_Li384ELb1ELb1ELb1ELb0EEENS1_36VarlenDynamicPersistentTileSchedulerILi192ELi144ELi384ELi128ELb1ELb1ELb1ELb0ELb1ELb1EEEEEEEEEvNT_6ParamsE)
        .other          _ZN7cutlass13device_kernelIN5flash11enable_sm90INS1_16FlashAttnFwdSm90INS1_25CollectiveMainloopFwdSm90ILi2EN4cute5tupleIJNS5_1CILi1EEES8_S8_EEENS6_IJNS7_ILi192EEENS7_ILi144EEENS7_ILi96EEEEEELi96ENS_10bfloat16_tEfNS_4arch4Sm90ELb0ELb0ELb1ELb1ELb0ELb1ELb0ELb0ELb1ELb1ELb1ELb0EEENS1_21CollectiveEpilogueFwdINS6_IJSA_SC_SB_EEES9_SE_SG_Li384ELb1ELb1ELb1ELb0EEENS1_36VarlenDynamicPersistentTileSchedulerILi192ELi144ELi384ELi128ELb1ELb1ELb1ELb0ELb1ELb1EEEEEEEEEvNT_6ParamsE,@"STO_CUDA_ENTRY STV_DEFAULT"
_ZN7cutlass13device_kernelIN5flash11enable_sm90INS1_16FlashAttnFwdSm90INS1_25CollectiveMainloopFwdSm90ILi2EN4cute5tupleIJNS5_1CILi1EEES8_S8_EEENS6_IJNS7_ILi192EEENS7_ILi144EEENS7_ILi96EEEEEELi96ENS_10bfloat16_tEfNS_4arch4Sm90ELb0ELb0ELb1ELb1ELb0ELb1ELb0ELb0ELb1ELb1ELb1ELb0EEENS1_21CollectiveEpilogueFwdINS6_IJSA_SC_SB_EEES9_SE_SG_Li384ELb1ELb1ELb1ELb0EEENS1_36VarlenDynamicPersistentTileSchedulerILi192ELi144ELi384ELi128ELb1ELb1ELb1ELb0ELb1ELb1EEEEEEEEEvNT_6ParamsE:
[----:B------:R-:W0:Y:S02]  /*0000*/  LDC R1, c[0x0][0x28] ;  /* 0x00000a00ff017b82 */ /* 0x000e240000000800 */
[----:B0-----:R-:W-:Y:S01]  /*0010*/  VIADD R1, R1, 0xfffffee0 ;  /* 0xfffffee001017836 */ /* 0x001fe20000000000 */
[----:B------:R-:W0:Y:S01]  /*0020*/  S2R R3, SR_TID.X ;  /* 0x0000000000037919 */ /* 0x000e220000002100 */
[----:B------:R-:W-:Y:S01]  /*0030*/  ELECT P0, URZ, PT ;  /* 0x00000000003f782f */ /* 0x000fe20003800000 */
[----:B------:R-:W-:Y:S01]  /*0040*/  BSSY B0, `(.L_x_400) ;  /* 0x0000013000007945 */ /* 0x000fe20003800000 */
[----:B0-----:R-:W-:-:S05]  /*0050*/  SHF.R.U32.HI R0, RZ, 0x5, R3 ;  /* 0x00000005ff007819 */ /* 0x001fca0000011603 */
[----:B------:R-:W0:Y:S02]  /*0060*/  SHFL.IDX PT, R2, R0, RZ, 0x1f ;  /* 0x00001fff00027589 */ /* 0x000e2400000e0000 */
[----:B0-----:R-:W-:-:S13]  /*0070*/  ISETP.EQ.AND P0, PT, R2, RZ, P0 ;  /* 0x000000ff0200720c */ /* 0x001fda0000702270 */
[----:B------:R-:W-:Y:S05]  /*0080*/  @!P0 BRA `(.L_x_401) ;  /* 0x0000000000388947 */ /* 0x000fea0003800000 */
[----:B------:R-:W-:Y:S02]  /*0090*/  ULDC.64 UR4, c[0x0][0x198] ;  /* 0x0000660000047ab9 */ /* 0x000fe40000000a00 */
[----:B------:R-:W-:Y:S02]  /*00a0*/  UIADD3 UR6, UP0, UR4, 0x370, URZ ;  /* 0x0000037004067890 */ /* 0x000fe4000ff1e03f */
[----:B------:R-:W-:Y:S02]  /*00b0*/  UIADD3 UR8, UP1, UR4, 0x470, URZ ;  /* 0x0000047004087890 */ /* 0x000fe4000ff3e03f */
[----:B------:R-:W-:Y:S02]  /*00c0*/  UIADD3 UR10, UP2, UR4, 0x570, URZ ;  /* 0x00000570040a7890 */ /* 0x000fe4000ff5e03f */
[----:B------:R-:W-:Y:S02]  /*00d0*/  UIADD3 UR4, UP3, UR4, 0x670, URZ ;  /* 0x0000067004047890 */ /* 0x000fe4000ff7e03f */
[----:B------:R-:W-:-:S02]  /*00e0*/  UIADD3.X UR7, URZ, UR5, URZ, UP0, !UPT ;  /* 0x000000053f077290 */ /* 0x000fc400087fe43f */
[----:B------:R-:W-:Y:S02]  /*00f0*/  UIADD3.X UR9, URZ, UR5, URZ, UP1, !UPT ;  /* 0x000000053f097290 */ /* 0x000fe40008ffe43f */
[----:B------:R-:W-:Y:S02]  /*0100*/  UIADD3.X UR11, URZ, UR5, URZ, UP2, !UPT ;  /* 0x000000053f0b7290 */ /* 0x000fe400097fe43f */
[----:B------:R-:W-:-:S03]  /*0110*/  UIADD3.X UR5, URZ, UR5, URZ, UP3, !UPT ;  /* 0x000000053f057290 */ /* 0x000fc60009ffe43f */
[----:B------:R0:W-:Y:S02]  /*0120*/  UTMACCTL.PF [UR6] ;  /* 0x00000000060079b9 */ /* 0x0001e40008040000 */
[----:B------:R0:W-:Y:S02]  /*0130*/  UTMACCTL.PF [UR8] ;  /* 0x00000000080079b9 */ /* 0x0001e40008040000 */
[----:B------:R0:W-:Y:S02]  /*0140*/  UTMACCTL.PF [UR10] ;  /* 0x000000000a0079b9 */ /* 0x0001e40008040000 */
[----:B------:R0:W-:Y:S02]  /*0150*/  UTMACCTL.PF [UR4] ;  /* 0x00000000040079b9 */ /* 0x0001e40008040000 */
[----:B0-----:R-:W-:Y:S01]  /*0160*/  NOP ;  /* 0x0000000000007918 */ /* 0x001fe20000000000 */
.L_x_401:
[----:B------:R-:W-:Y:S05]  /*0170*/  BSYNC B0 ;  /* 0x0000000000007941 */ /* 0x000fea0003800000 */
.L_x_400:
        /* <DEDUP_REMOVED lines=40> */
.L_x_402:
        /* <DEDUP_REMOVED lines=22> */
.L_x_403:
        /* <DEDUP_REMOVED lines=18> */
.L_x_404:
        /* <DEDUP_REMOVED lines=22> */
.L_x_405:
        /* <DEDUP_REMOVED lines=22> */
.L_x_406:
[----:B--2---:R-:W-:Y:S01]  /*0940*/  ISETP.NE.AND P0, PT, R2, RZ, PT ;  /* 0x000000ff0200720c */ /* 0x004fe20003f05270 */
[----:B------:R-:W-:Y:S01]  /*0950*/  IMAD.MOV.U32 R2, RZ, RZ, 0x1 ;  /* 0x00000001ff027424 */ /* 0x000fe200078e00ff */
[----:B------:R-:W-:Y:S01]  /*0960*/  NOP ;  /* 0x0000000000007918 */ /* 0x000fe20000000000 */
[----:B------:R-:W-:Y:S01]  /*0970*/  ULDC.64 UR60, c[0x0][0x208] ;  /* 0x00008200003c7ab9 */ /* 0x000fe20000000a00 */
[----:B------:R-:W-:Y:S02]  /*0980*/  BSSY B9, `(.L_x_407) ;  /* 0x0002062000097945 */ /* 0x000fe40003800000 */
[----:B------:R-:W-:-:S05]  /*0990*/  SEL R2, R2, 0x2, !P0 ;  /* 0x0000000202027807 */ /* 0x000fca0004000000 */
[----:B------:R2:W-:Y:S01]  /*09a0*/  STL [R1+0x58], R2 ;  /* 0x0000580201007387 */ /* 0x0005e20000100800 */
[----:B01-34-:R-:W-:Y:S06]  /*09b0*/  BAR.SYNC.DEFER_BLOCKING 0x0 ;  /* 0x0000000000007b1d */ /* 0x01bfec0000010000 */
[----:B------:R-:W-:Y:S05]  /*09c0*/  @!P0 BRA `(.L_x_408) ;  /* 0x0000018400b08947 */ /* 0x000fea0003800000 */
.L_x_409:
[----:B------:R-:W-:-:S08]  /*09d0*/  NOP ;  /* 0x0000000000007918 */ /* 0x000fd00000000000 */
[----:B------:R-:W0:Y:S02]  /*09e0*/  USETMAXREG.TRY_ALLOC.CTAPOOL UP0, 0xa0 ;  /* 0x000000a0000079c8 */ /* 0x000e240008000600 */
[----:B0-----:R-:W-:-:S13]  /*09f0*/  PLOP3.LUT P0, PT, PT, PT, UP0, 0x80, 0x0 ;  /* 0x000000000000781c */ /* 0x001fda0003f0f008 */
[----:B------:R-:W-:Y:S05]  /*0a00*/  @!P0 BRA `(.L_x_409) ;  /* 0xfffffffc00f08947 */ /* 0x000fea000383ffff */
[----:B------:R-:W3:Y:S01]  /*0a10*/  LDL.LU R0, [R1+0x50] ;  /* 0x0000500001007983 */ /* 0x000ee20000300800 */
[----:B--2---:R-:W0:Y:S01]  /*0a20*/  S2R R2, SR_TID.X ;  /* 0x0000000000027919 */ /* 0x004e220000002100 */
[----:B------:R-:W1:Y:S01]  /*0a30*/  S2UR UR5, SR_CgaCtaId ;  /* 0x00000000000579c3 */ /* 0x000e620000008800 */
[----:B------:R-:W-:Y:S01]  /*0a40*/  UMOV UR4, 0x400 ;  /* 0x0000040000047882 */ /* 0x000fe20000000000 */
[----:B0-----:R-:W-:-:S06]  /*0a50*/  SHF.R.U32.HI R2, RZ, 0x7, R2 ;  /* 0x00000007ff027819 */ /* 0x001fcc0000011602 */
[----:B------:R-:W-:Y:S06]  /*0a60*/  BAR.ARV 0x8, 0x200 ;  /* 0x0208000000007b1d */ /* 0x000fec0000002000 */
[----:B------:R-:W-:-:S13]  /*0a70*/  ISETP.NE.AND P0, PT, R2, 0x1, PT ;  /* 0x000000010200780c */ /* 0x000fda0003f05270 */
[----:B------:R-:W-:Y:S08]  /*0a80*/  @!P0 BAR.ARV 0x9, 0x100 ;  /* 0x0244000000008b1d */ /* 0x000ff00000002000 */
[----:B------:R-:W-:Y:S01]  /*0a90*/  BAR.SYNC.DEFER_BLOCKING 0x5, 0x200 ;  /* 0x0148000000007b1d */ /* 0x000fe20000010000 */
[----:B-1----:R-:W-:-:S06]  /*0aa0*/  ULEA UR4, UR5, UR4, 0x18 ;  /* 0x0000000405047291 */ /* 0x002fcc000f8ec03f */
[----:B------:R-:W-:Y:S01]  /*0ab0*/  IMAD.U32 R16, RZ, RZ, UR4 ;  /* 0x00000004ff107e24 */ /* 0x000fe2000f8e00ff */
[----:B------:R-:W-:-:S04]  /*0ac0*/  ULDC UR4, c[0x0][0xc3c] ;  /* 0x00030f0000047ab9 */ /* 0x000fc80000000800 */
[----:B------:R-:W0:Y:S01]  /*0ad0*/  LDS.128 R108, [R16+0x31cd0] ;  /* 0x031cd000106c7984 */ /* 0x000e220000000c00 */
[----:B------:R-:W-:Y:S06]  /*0ae0*/  BAR.ARV 0x4, 0x200 ;  /* 0x0108000000007b1d */ /* 0x000fec0000002000 */
[----:B---3--:R-:W-:-:S04]  /*0af0*/  LOP3.LUT R0, R0, 0xfffffff7, RZ, 0xc0, !PT ;  /* 0xfffffff700007812 */ /* 0x008fc800078ec0ff */
[----:B------:R-:W-:-:S05]  /*0b00*/  @P0 LOP3.LUT R0, R0, 0x8, RZ, 0xfc, !PT ;  /* 0x0000000800000812 */ /* 0x000fca00078efcff */
[----:B------:R1:W-:Y:S01]  /*0b10*/  STL [R1+0x50], R0 ;  /* 0x0000500001007387 */ /* 0x0003e20000100800 */
[----:B0-----:R-:W-:-:S13]  /*0b20*/  ISETP.GE.AND P0, PT, R111, UR4, PT ;  /* 0x000000046f007c0c */ /* 0x001fda000bf06270 */
[----:B-1----:R-:W-:Y:S05]  /*0b30*/  @P0 BRA `(.L_x_410) ;  /* 0x0000020400180947 */ /* 0x002fea0003800000 */
[----:B------:R-:W2:Y:S01]  /*0b40*/  LDL.LU R17, [R1+0x58] ;  /* 0x0000580001117983 */ /* 0x000ea20000300800 */
[----:B------:R-:W0:Y:S02]  /*0b50*/  S2R R0, SR_TID.X ;  /* 0x0000000000007919 */ /* 0x000e240000002100 */
[----:B0-----:R-:W-:-:S05]  /*0b60*/  VIADD R0, R0, 0xffffff80 ;  /* 0xffffff8000007836 */ /* 0x001fca0000000000 */
[----:B------:R-:W-:Y:S02]  /*0b70*/  SHF.R.S32.HI R3, RZ, 0x1f, R0 ;  /* 0x0000001fff037819 */ /* 0x000fe40000011400 */
[-C--:B------:R-:W-:Y:S02]  /*0b80*/  LEA.HI R8, R0, R0.reuse, RZ, 0x1 ;  /* 0x0000000000087211 */ /* 0x080fe400078f08ff */
[CC--:B------:R-:W-:Y:S02]  /*0b90*/  LEA.HI R2, R3.reuse, R0.reuse, RZ, 0x7 ;  /* 0x0000000003027211 */ /* 0x0c0fe400078f38ff */
[CC--:B------:R-:W-:Y:S02]  /*0ba0*/  LEA.HI R5, R3.reuse, R0.reuse, RZ, 0x2 ;  /* 0x0000000003057211 */ /* 0x0c0fe400078f10ff */
[CC--:B------:R-:W-:Y:S02]  /*0bb0*/  LEA.HI R4, R3.reuse, R0.reuse, RZ, 0x4 ;  /* 0x0000000003047211 */ /* 0x0c0fe400078f20ff */
[----:B------:R-:W-:-:S02]  /*0bc0*/  LEA.HI R6, R3, R0, RZ, 0x5 ;  /* 0x0000000003067211 */ /* 0x000fc400078f28ff */
[----:B------:R-:W-:Y:S02]  /*0bd0*/  SHF.R.S32.HI R3, RZ, 0x7, R2 ;  /* 0x00000007ff037819 */ /* 0x000fe40000011402 */
[----:B------:R-:W-:Y:S02]  /*0be0*/  LOP3.LUT R11, R2, 0xffffff80, RZ, 0xc0, !PT ;  /* 0xffffff80020b7812 */ /* 0x000fe400078ec0ff */
[--C-:B------:R-:W-:Y:S02]  /*0bf0*/  SHF.R.S32.HI R2, RZ, 0x2, R5.reuse ;  /* 0x00000002ff027819 */ /* 0x100fe40000011405 */
[----:B------:R-:W-:Y:S02]  /*0c00*/  SHF.R.S32.HI R13, RZ, 0x1f, R5 ;  /* 0x0000001fff0d7819 */ /* 0x000fe40000011405 */
[----:B------:R-:W-:Y:S02]  /*0c10*/  SHF.R.S32.HI R19, RZ, 0x1, R8 ;  /* 0x00000001ff137819 */ /* 0x000fe40000011408 */
[----:B------:R-:W-:-:S02]  /*0c20*/  LOP3.LUT R9, R5, 0xfffffffc, RZ, 0xc0, !PT ;  /* 0xfffffffc05097812 */ /* 0x000fc400078ec0ff */
[----:B------:R-:W-:Y:S02]  /*0c30*/  LOP3.LUT R7, R8, 0xfffffffe, RZ, 0xc0, !PT ;  /* 0xfffffffe08077812 */ /* 0x000fe400078ec0ff */
[----:B------:R-:W-:Y:S02]  /*0c40*/  LOP3.LUT R5, R4, 0xfffffff0, RZ, 0xc0, !PT ;  /* 0xfffffff004057812 */ /* 0x000fe400078ec0ff */
[----:B------:R-:W-:Y:S02]  /*0c50*/  LEA.HI R13, R13, R2, RZ, 0x2 ;  /* 0x000000020d0d7211 */ /* 0x000fe400078f10ff */
[----:B------:R-:W-:Y:S01]  /*0c60*/  LEA.HI R10, R8, R19, RZ, 0x1 ;  /* 0x00000013080a7211 */ /* 0x000fe200078f08ff */
[C---:B------:R-:W-:Y:S01]  /*0c70*/  IMAD.IADD R22, R0.reuse, 0x1, -R7 ;  /* 0x0000000100167824 */ /* 0x040fe200078e0a07 */
[----:B------:R-:W-:Y:S01]  /*0c80*/  LOP3.LUT R13, R13, 0xfffffffc, RZ, 0xc0, !PT ;  /* 0xfffffffc0d0d7812 */ /* 0x000fe200078ec0ff */
[C---:B------:R-:W-:Y:S02]  /*0c90*/  IMAD.IADD R5, R0.reuse, 0x1, -R5 ;  /* 0x0000000100057824 */ /* 0x040fe400078e0a05 */
[----:B------:R-:W-:-:S02]  /*0ca0*/  IMAD.IADD R24, R0, 0x1, -R11 ;  /* 0x0000000100187824 */ /* 0x000fc400078e0a0b */
[----:B------:R-:W-:Y:S01]  /*0cb0*/  IMAD.IADD R9, R0, 0x1, -R9 ;  /* 0x0000000100097824 */ /* 0x000fe200078e0a09 */
[----:B------:R-:W-:Y:S01]  /*0cc0*/  LOP3.LUT R0, R10, 0x7fffffe, RZ, 0xc0, !PT ;  /* 0x07fffffe0a007812 */ /* 0x000fe200078ec0ff */
[----:B------:R-:W-:Y:S01]  /*0cd0*/  IMAD.HI R8, R3, 0x55555556, RZ ;  /* 0x5555555603087827 */ /* 0x000fe200078e02ff */
[----:B------:R-:W-:-:S03]  /*0ce0*/  SHF.R.S32.HI R7, RZ, 0x4, R4 ;  /* 0x00000004ff077819 */ /* 0x000fc60000011404 */
[----:B------:R-:W-:Y:S02]  /*0cf0*/  IMAD.IADD R14, R2, 0x1, -R13 ;  /* 0x00000001020e7824 */ /* 0x000fe400078e0a0d */
[----:B------:R-:W-:Y:S01]  /*0d00*/  IMAD.IADD R2, R19, 0x1, -R0 ;  /* 0x0000000113027824 */ /* 0x000fe200078e0a00 */
[----:B------:R-:W-:Y:S02]  /*0d10*/  SHF.R.S32.HI R0, RZ, 0x1f, R5 ;  /* 0x0000001fff007819 */ /* 0x000fe40000011405 */
[----:B------:R-:W-:Y:S01]  /*0d20*/  SHF.R.S32.HI R11, RZ, 0x1f, R24 ;  /* 0x0000001fff0b7819 */ /* 0x000fe20000011418 */
[----:B------:R-:W-:Y:S01]  /*0d30*/  IMAD R15, R7, 0x8, R2 ;  /* 0x00000008070f7824 */ /* 0x000fe200078e0202 */
[----:B------:R-:W-:Y:S02]  /*0d40*/  LEA.HI R8, R8, R8, RZ, 0x1 ;  /* 0x0000000808087211 */ /* 0x000fe400078f08ff */
[----:B------:R-:W-:Y:S02]  /*0d50*/  LEA.HI R4, R4, R7, RZ, 0x1 ;  /* 0x0000000704047211 */ /* 0x000fe400078f08ff */
[----:B------:R-:W-:-:S02]  /*0d60*/  LEA.HI R2, R0, R5, RZ, 0x3 ;  /* 0x0000000500027211 */ /* 0x000fc400078f18ff */
[----:B------:R-:W-:Y:S02]  /*0d70*/  LEA.HI R12, R11, R24, RZ, 0x2 ;  /* 0x000000180b0c7211 */ /* 0x000fe400078f10ff */
[----:B------:R-:W-:Y:S01]  /*0d80*/  LEA.HI R0, R0, R5, RZ, 0x2 ;  /* 0x0000000500007211 */ /* 0x000fe200078f10ff */
[----:B------:R-:W-:Y:S01]  /*0d90*/  IMAD R10, R8, -0x3, R3 ;  /* 0xfffffffd080a7824 */ /* 0x000fe200078e0203 */
[----:B------:R-:W-:Y:S01]  /*0da0*/  LOP3.LUT R4, R4, 0x1ffffffe, RZ, 0xc0, !PT ;  /* 0x1ffffffe04047812 */ /* 0x000fe200078ec0ff */
[----:B------:R-:W-:Y:S01]  /*0db0*/  IMAD.SHL.U32 R3, R2, 0x10, RZ ;  /* 0x0000001002037824 */ /* 0x000fe200078e00ff */
[----:B------:R-:W-:Y:S02]  /*0dc0*/  SHF.R.S32.HI R8, RZ, 0x5, R6 ;  /* 0x00000005ff087819 */ /* 0x000fe40000011406 */
[--C-:B------:R-:W-:Y:S02]  /*0dd0*/  SHF.R.S32.HI R13, RZ, 0x2, R12.reuse ;  /* 0x00000002ff0d7819 */ /* 0x100fe4000001140c */
[----:B------:R-:W-:-:S02]  /*0de0*/  SHF.R.S32.HI R6, RZ, 0x1f, R12 ;  /* 0x0000001fff067819 */ /* 0x000fc4000001140c */
[----:B------:R-:W-:Y:S02]  /*0df0*/  LOP3.LUT R2, R0, 0x7fffffc, RZ, 0xc0, !PT ;  /* 0x07fffffc00027812 */ /* 0x000fe400078ec0ff */
[----:B------:R-:W-:Y:S01]  /*0e00*/  SHF.R.S32.HI R0, RZ, 0x2, R0 ;  /* 0x00000002ff007819 */ /* 0x000fe20000011400 */
[----:B------:R-:W-:Y:S01]  /*0e10*/  IMAD.IADD R4, R7, 0x1, -R4 ;  /* 0x0000000107047824 */ /* 0x000fe200078e0a04 */
[----:B------:R-:W-:Y:S02]  /*0e20*/  LOP3.LUT R3, R3, 0x7fffff80, RZ, 0xc0, !PT ;  /* 0x7fffff8003037812 */ /* 0x000fe400078ec0ff */
[----:B------:R-:W-:Y:S01]  /*0e30*/  LEA.HI R7, R6, R13, RZ, 0x3 ;  /* 0x0000000d06077211 */ /* 0x000fe200078f18ff */
[----:B------:R-:W-:Y:S02]  /*0e40*/  IMAD.SHL.U32 R0, R0, 0x40, RZ ;  /* 0x0000004000007824 */ /* 0x000fe400078e00ff */
[----:B------:R-:W-:Y:S01]  /*0e50*/  IMAD.IADD R6, R5, 0x1, -R2 ;  /* 0x0000000105067824 */ /* 0x000fe200078e0a02 */
[----:B------:R-:W-:Y:S01]  /*0e60*/  LOP3.LUT R2, R7, 0xfffffff8, RZ, 0xc0, !PT ;  /* 0xfffffff807027812 */ /* 0x000fe200078ec0ff */
[----:B------:R-:W-:Y:S01]  /*0e70*/  IMAD R7, R8, 0x100, R3 ;  /* 0x0000010008077824 */ /* 0x000fe200078e0203 */
[----:B------:R-:W-:Y:S01]  /*0e80*/  LOP3.LUT R0, R0, 0x40, RZ, 0xc0, !PT ;  /* 0x0000004000007812 */ /* 0x000fe200078ec0ff */
[----:B------:R-:W-:Y:S01]  /*0e90*/  IMAD.SHL.U32 R3, R4, 0x8, RZ ;  /* 0x0000000804037824 */ /* 0x000fe200078e00ff */
[----:B------:R-:W-:Y:S01]  /*0ea0*/  LEA.HI R11, R11, R24, RZ, 0x5 ;  /* 0x000000180b0b7211 */ /* 0x000fe200078f28ff */
[----:B------:R-:W-:Y:S01]  /*0eb0*/  IMAD R18, R8, 0x10, R5 ;  /* 0x0000001008127824 */ /* 0x000fe200078e0205 */
[----:B------:R-:W-:Y:S01]  /*0ec0*/  SHF.R.U32.HI R5, RZ, 0x3, R0 ;  /* 0x00000003ff057819 */ /* 0x000fe20000011600 */
[----:B------:R-:W-:Y:S01]  /*0ed0*/  IMAD.IADD R4, R13, 0x1, -R2 ;  /* 0x000000010d047824 */ /* 0x000fe200078e0a02 */
[----:B------:R-:W-:-:S02]  /*0ee0*/  LOP3.LUT R2, R0, 0x8, R3, 0xf8, !PT ;  /* 0x0000000800027812 */ /* 0x000fc400078ef803 */
[----:B------:R-:W-:Y:S01]  /*0ef0*/  SHF.R.S32.HI R11, RZ, 0x5, R11 ;  /* 0x00000005ff0b7819 */ /* 0x000fe2000001140b */
[----:B------:R-:W-:Y:S01]  /*0f00*/  IMAD R7, R6, 0x10, R7 ;  /* 0x0000001006077824 */ /* 0x000fe200078e0207 */
[----:B------:R-:W-:Y:S01]  /*0f10*/  LOP3.LUT R2, R2, R5, RZ, 0x3c, !PT ;  /* 0x0000000502027212 */ /* 0x000fe200078e3cff */
[----:B------:R-:W-:Y:S02]  /*0f20*/  IMAD.U32 R0, R18, 0x20, R3 ;  /* 0x0000002012007824 */ /* 0x000fe400078e0003 */
[----:B------:R-:W-:Y:S01]  /*0f30*/  IMAD R11, R11, 0x10, R4 ;  /* 0x000000100b0b7824 */ /* 0x000fe200078e0204 */
[----:B------:R-:W-:Y:S01]  /*0f40*/  STL [R1+0xcc], R24 ;  /* 0x0000cc1801007387 */ /* 0x000fe20000100800 */
[----:B------:R-:W-:Y:S02]  /*0f50*/  IMAD.IADD R7, R2, 0x1, R7 ;  /* 0x0000000102077824 */ /* 0x000fe400078e0207 */
[----:B------:R-:W-:Y:S01]  /*0f60*/  IMAD R4, R10, 0x40, R11 ;  /* 0x000000400a047824 */ /* 0x000fe200078e020b */
[----:B------:R0:W-:Y:S01]  /*0f70*/  STL [R1+0xe8], R0 ;  /* 0x0000e80001007387 */ /* 0x0001e20000100800 */
[----:B------:R-:W-:-:S03]  /*0f80*/  IMAD.SHL.U32 R20, R22, 0x4, RZ ;  /* 0x0000000416147824 */ /* 0x000fc600078e00ff */
[----:B------:R-:W-:Y:S01]  /*0f90*/  STL [R1+0xe0], R4 ;  /* 0x0000e00401007387 */ /* 0x000fe20000100800 */
[----:B0-----:R-:W-:Y:S02]  /*0fa0*/  VIADD R0, R16, 0xda00 ;  /* 0x0000da0010007836 */ /* 0x001fe40000000000 */
[----:B------:R-:W-:Y:S02]  /*0fb0*/  IMAD.SHL.U32 R14, R14, 0x40, RZ ;  /* 0x000000400e0e7824 */ /* 0x000fe400078e00ff */
[----:B------:R-:W-:Y:S01]  /*0fc0*/  VIADD R3, R20, 0x20 ;  /* 0x0000002014037836 */ /* 0x000fe20000000000 */
[----:B------:R-:W-:Y:S01]  /*0fd0*/  LOP3.LUT R12, R12, 0x7ffffffc, RZ, 0xc0, !PT ;  /* 0x7ffffffc0c0c7812 */ /* 0x000fe200078ec0ff */
[----:B------:R-:W-:Y:S01]  /*0fe0*/  IMAD.SHL.U32 R22, R22, 0x8, RZ ;  /* 0x0000000816167824 */ /* 0x000fe200078e00ff */
[----:B------:R-:W-:-:S03]  /*0ff0*/  LEA.HI R8, R9, R9, RZ, 0x1 ;  /* 0x0000000909087211 */ /* 0x000fc600078f08ff */
[----:B------:R-:W-:Y:S01]  /*1000*/  IMAD.IADD R12, R24, 0x1, -R12 ;  /* 0x00000001180c7824 */ /* 0x000fe200078e0a0c */
[----:B------:R-:W-:-:S03]  /*1010*/  LOP3.LUT R8, R8, 0x1ffffffe, RZ, 0xc0, !PT ;  /* 0x1ffffffe08087812 */ /* 0x000fc600078ec0ff */
[----:B------:R-:W-:Y:S02]  /*1020*/  IMAD.SHL.U32 R10, R12, 0x2, RZ ;  /* 0x000000020c0a7824 */ /* 0x000fe400078e00ff */
[----:B------:R-:W-:Y:S02]  /*1030*/  IMAD.IADD R8, R9, 0x1, -R8 ;  /* 0x0000000109087824 */ /* 0x000fe400078e0a08 */
[----:B------:R-:W-:Y:S02]  /*1040*/  IMAD.SHL.U32 R9, R15, 0x20, RZ ;  /* 0x000000200f097824 */ /* 0x000fe400078e00ff */
[C---:B------:R-:W-:Y:S02]  /*1050*/  VIADD R6, R10.reuse, 0x8 ;  /* 0x000000080a067836 */ /* 0x040fe40000000000 */
[----:B------:R-:W-:Y:S01]  /*1060*/  VIADD R5, R10, 0x10 ;  /* 0x000000100a057836 */ /* 0x000fe20000000000 */
[----:B------:R-:W-:Y:S01]  /*1070*/  CS2R R154, SRZ ;  /* 0x00000000009a7805 */ /* 0x000fe2000001ff00 */
[----:B------:R-:W-:Y:S01]  /*1080*/  IMAD R18, R7, 0x2, R16 ;  /* 0x0000000207127824 */ /* 0x000fe200078e0210 */
[----:B--2---:R-:W-:-:S05]  /*1090*/  LOP3.LUT R2, R17, 0x1, RZ, 0xfc, !PT ;  /* 0x0000000111027812 */ /* 0x004fca00078efcff */
[----:B------:R-:W-:Y:S04]  /*10a0*/  STL [R1+0x4c], R2 ;  /* 0x00004c0201007387 */ /* 0x000fe80000100800 */
[----:B------:R-:W-:Y:S04]  /*10b0*/  STL [R1+0xa4], RZ ;  /* 0x0000a4ff01007387 */ /* 0x000fe80000100800 */
[----:B------:R0:W-:Y:S04]  /*10c0*/  STL [R1+0xc8], R0 ;  /* 0x0000c80001007387 */ /* 0x0001e80000100800 */
[----:B------:R-:W-:Y:S01]  /*10d0*/  STL [R1+0x60], RZ ;  /* 0x000060ff01007387 */ /* 0x000fe20000100800 */
[----:B0-----:R-:W-:Y:S01]  /*10e0*/  SHF.R.S32.HI R0, RZ, 0x1f, R19 ;  /* 0x0000001fff007819 */ /* 0x001fe20000011413 */
[----:B------:R-:W-:-:S02]  /*10f0*/  VIADD R0, R20, 0x10 ;  /* 0x0000001014007836 */ /* 0x000fc40000000000 */
[----:B------:R-:W-:Y:S01]  /*1100*/  STL [R1+0x40], R20 ;  /* 0x0000401401007387 */ /* 0x000fe20000100800 */
[----:B------:R-:W-:-:S03]  /*1110*/  LOP3.LUT R2, R14, 0xc0, RZ, 0xc0, !PT ;  /* 0x000000c00e027812 */ /* 0x000fc600078ec0ff */
[----:B------:R0:W-:Y:S04]  /*1120*/  STL [R1+0x68], R0 ;  /* 0x0000680001007387 */ /* 0x0001e80000100800 */
[----:B------:R1:W-:Y:S01]  /*1130*/  STL [R1+0x64], R3 ;  /* 0x0000640301007387 */ /* 0x0003e20000100800 */
[C---:B0-----:R-:W-:Y:S02]  /*1140*/  VIADD R0, R20.reuse, 0x8 ;  /* 0x0000000814007836 */ /* 0x041fe40000000000 */
[----:B-1----:R-:W-:-:S03]  /*1150*/  VIADD R3, R20, 0x18 ;  /* 0x0000001814037836 */ /* 0x002fc60000000000 */
[----:B------:R0:W-:Y:S04]  /*1160*/  STL [R1+0x6c], R0 ;  /* 0x00006c0001007387 */ /* 0x0001e80000100800 */
[----:B------:R1:W-:Y:S04]  /*1170*/  STL [R1+0x54], R2 ;  /* 0x0000540201007387 */ /* 0x0003e80000100800 */
[----:B------:R2:W-:Y:S01]  /*1180*/  STL [R1+0x70], R3 ;  /* 0x0000700301007387 */ /* 0x0005e20000100800 */
[----:B0-----:R-:W-:Y:S02]  /*1190*/  LOP3.LUT R0, R2, 0x8, R22, 0xf8, !PT ;  /* 0x0000000802007812 */ /* 0x001fe400078ef816 */
[----:B-1----:R-:W-:Y:S01]  /*11a0*/  SHF.R.U32.HI R2, RZ, 0x3, R2 ;  /* 0x00000003ff027819 */ /* 0x002fe20000011602 */
[----:B--2---:R-:W-:-:S04]  /*11b0*/  VIADD R3, R20, 0x28 ;  /* 0x0000002814037836 */ /* 0x004fc80000000000 */
[----:B------:R0:W-:Y:S01]  /*11c0*/  STL [R1+0x58], R2 ;  /* 0x0000580201007387 */ /* 0x0001e20000100800 */
[----:B------:R-:W-:-:S03]  /*11d0*/  LOP3.LUT R0, R0, R2, RZ, 0x3c, !PT ;  /* 0x0000000200007212 */ /* 0x000fc600078e3cff */
[----:B------:R1:W-:Y:S04]  /*11e0*/  STL [R1+0x74], R3 ;  /* 0x0000740301007387 */ /* 0x0003e80000100800 */
[----:B------:R2:W-:Y:S01]  /*11f0*/  STL [R1+0x8c], R10 ;  /* 0x00008c0a01007387 */ /* 0x0005e20000100800 */
[----:B0-----:R-:W-:-:S03]  /*1200*/  VIADD R2, R10, 0x20 ;  /* 0x000000200a027836 */ /* 0x001fc60000000000 */
[----:B------:R0:W-:Y:S01]  /*1210*/  STL [R1+0x5c], R9 ;  /* 0x00005c0901007387 */ /* 0x0001e20000100800 */
[C---:B-1----:R-:W-:Y:S02]  /*1220*/  VIADD R3, R10.reuse, 0x18 ;  /* 0x000000180a037836 */ /* 0x042fe40000000000 */
[----:B--2---:R-:W-:Y:S01]  /*1230*/  VIADD R10, R10, 0x28 ;  /* 0x000000280a0a7836 */ /* 0x004fe20000000000 */
[----:B------:R-:W-:Y:S01]  /*1240*/  STL [R1+0xc0], R6 ;  /* 0x0000c00601007387 */ /* 0x000fe20000100800 */
[----:B0-----:R-:W-:-:S03]  /*1250*/  IMAD.IADD R9, R9, 0x1, R0 ;  /* 0x0000000109097824 */ /* 0x001fc600078e0200 */
[----:B------:R0:W-:Y:S01]  /*1260*/  STL [R1+0xbc], R5 ;  /* 0x0000bc0501007387 */ /* 0x0001e20000100800 */
[----:B------:R-:W-:-:S03]  /*1270*/  SHF.R.S32.HI R0, RZ, 0x1f, R6 ;  /* 0x0000001fff007819 */ /* 0x000fc60000011406 */
[----:B------:R-:W-:Y:S04]  /*1280*/  STL [R1+0xac], R10 ;  /* 0x0000ac0a01007387 */ /* 0x000fe80000100800 */
[----:B------:R-:W-:Y:S01]  /*1290*/  STL [R1+0xb8], R3 ;  /* 0x0000b80301007387 */ /* 0x000fe20000100800 */
[----:B0-----:R-:W-:-:S03]  /*12a0*/  SHF.R.S32.HI R5, RZ, 0x1f, R5 ;  /* 0x0000001fff057819 */ /* 0x001fc60000011405 */
[----:B------:R-:W-:Y:S04]  /*12b0*/  STL [R1+0x88], R9 ;  /* 0x0000880901007387 */ /* 0x000fe80000100800 */
[----:B------:R-:W-:Y:S04]  /*12c0*/  STL [R1+0xb4], R2 ;  /* 0x0000b40201007387 */ /* 0x000fe80000100800 */
[----:B------:R0:W-:Y:S04]  /*12d0*/  STL [R1+0xdc], R0 ;  /* 0x0000dc0001007387 */ /* 0x0001e80000100800 */
[----:B------:R-:W-:Y:S01]  /*12e0*/  STL [R1+0xd8], R5 ;  /* 0x0000d80501007387 */ /* 0x000fe20000100800 */
[----:B0-----:R-:W-:-:S02]  /*12f0*/  SHF.R.S32.HI R0, RZ, 0x1f, R3 ;  /* 0x0000001fff007819 */ /* 0x001fc40000011403 */
[----:B------:R-:W-:-:S03]  /*1300*/  SHF.R.S32.HI R2, RZ, 0x1f, R2 ;  /* 0x0000001fff027819 */ /* 0x000fc60000011402 */
[----:B------:R0:W-:Y:S04]  /*1310*/  STL [R1+0xd4], R0 ;  /* 0x0000d40001007387 */ /* 0x0001e80000100800 */
[----:B------:R1:W-:Y:S01]  /*1320*/  STL [R1+0xd0], R2 ;  /* 0x0000d00201007387 */ /* 0x0003e20000100800 */
[----:B0-----:R-:W-:-:S05]  /*1330*/  IMAD R0, R8, 0x8, R4 ;  /* 0x0000000808007824 */ /* 0x001fca00078e0204 */
[----:B------:R1:W-:Y:S01]  /*1340*/  STL [R1+0xe4], R0 ;  /* 0x0000e40001007387 */ /* 0x0003e20000100800 */
[----:B------:R-:W-:-:S07]  /*1350*/  IMAD.MOV.U32 R17, RZ, RZ, RZ ;  /* 0x000000ffff117224 */ /* 0x000fce00078e00ff */
.L_x_556:
[----:B012-4-:R-:W0:Y:S02]  /*1360*/  LDC.64 R2, c[0x0][0xc88] ;  /* 0x00032200ff027b82 */ /* 0x017e240000000a00 */
[----:B0-----:R-:W-:-:S05]  /*1370*/  IMAD.WIDE R2, R111, 0x4, R2 ;  /* 0x000000046f027825 */ /* 0x001fca00078e0202 */
[----:B------:R-:W2:Y:S01]  /*1380*/  LDG.E R28, desc[UR60][R2.64] ;  /* 0x0000003c021c7981 */ /* 0x000ea2000c1e1900 */
[----:B------:R-:W-:Y:S05]  /*1390*/  YIELD ;  /* 0x0000000000007946 */ /* 0x000fea0003800000 */
[----:B------:R-:W-:Y:S01]  /*13a0*/  ULDC.64 UR4, c[0x0][0xa28] ;  /* 0x00028a0000047ab9 */ /* 0x000fe20000000a00 */
[----:B------:R-:W-:Y:S01]  /*13b0*/  ULDC.64 UR8, c[0x0][0xa18] ;  /* 0x0002860000087ab9 */ /* 0x000fe20000000a00 */
[----:B------:R-:W-:Y:S01]  /*13c0*/  ISETP.NE.U32.AND P1, PT, RZ, UR4, PT ;  /* 0x00000004ff007c0c */ /* 0x000fe2000bf25070 */
[----:B------:R-:W-:Y:S01]  /*13d0*/  ULDC.64 UR6, c[0x0][0xa08] ;  /* 0x0002820000067ab9 */ /* 0x000fe20000000a00 */
[----:B------:R-:W-:Y:S01]  /*13e0*/  IMAD.MOV.U32 R10, RZ, RZ, RZ ;  /* 0x000000ffff0a7224 */ /* 0x000fe200078e00ff */
[----:B------:R-:W-:Y:S01]  /*13f0*/  ISETP.NE.U32.AND P0, PT, RZ, UR6, PT ;  /* 0x00000006ff007c0c */ /* 0x000fe2000bf05070 */
[----:B------:R-:W-:Y:S01]  /*1400*/  IMAD.MOV.U32 R72, RZ, RZ, RZ ;  /* 0x000000ffff487224 */ /* 0x000fe200078e00ff */
[----:B------:R-:W-:-:S02]  /*1410*/  ISETP.NE.AND.EX P1, PT, RZ, UR5, PT, P1 ;  /* 0x00000005ff007c0c */ /* 0x000fc4000bf25310 */
[----:B------:R-:W-:Y:S02]  /*1420*/  ISETP.NE.AND.EX P0, PT, RZ, UR7, PT, P0 ;  /* 0x00000007ff007c0c */ /* 0x000fe4000bf05300 */
[----:B--2---:R-:W-:Y:S01]  /*1430*/  SHF.R.S32.HI R0, RZ, 0x1f, R28 ;  /* 0x0000001fff007819 */ /* 0x004fe2000001141c */
[----:B------:R-:W-:-:S08]  /*1440*/  IMAD.SHL.U32 R30, R28, 0x4, RZ ;  /* 0x000000041c1e7824 */ /* 0x000fd000078e00ff */
[C---:B------:R-:W-:Y:S01]  /*1450*/  @P1 LEA R4, P2, R28.reuse, UR4, 0x2 ;  /* 0x000000041c041c11 */ /* 0x040fe2000f8410ff */
[----:B------:R0:W-:Y:S01]  /*1460*/  STL [R1+0x98], R28 ;  /* 0x0000981c01007387 */ /* 0x0001e20000100800 */
[C-C-:B------:R-:W-:Y:S02]  /*1470*/  SHF.L.U64.HI R29, R28.reuse, 0x2, R0.reuse ;  /* 0x000000021c1d7819 */ /* 0x140fe40000010200 */
[----:B------:R-:W-:Y:S01]  /*1480*/  @P1 LEA.HI.X R5, R28, UR5, R0, 0x2, P2 ;  /* 0x000000051c051c11 */ /* 0x000fe200090f1400 */
[----:B------:R-:W-:Y:S01]  /*1490*/  ULDC UR4, c[0x0][0x288] ;  /* 0x0000a20000047ab9 */ /* 0x000fe20000000800 */
[----:B------:R-:W-:Y:S01]  /*14a0*/  ISETP.NE.U32.AND P2, PT, RZ, UR8, PT ;  /* 0x00000008ff007c0c */ /* 0x000fe2000bf45070 */
[----:B------:R0:W-:Y:S01]  /*14b0*/  STL [R1+0xc4], R0 ;  /* 0x0000c40001007387 */ /* 0x0001e20000100800 */
[C---:B------:R-:W-:Y:S02]  /*14c0*/  IADD3 R8, P3, R30.reuse, UR6, RZ ;  /* 0x000000061e087c10 */ /* 0x040fe4000ff7e0ff */
[----:B------:R-:W-:Y:S01]  /*14d0*/  ISETP.NE.AND.EX P2, PT, RZ, UR9, PT, P2 ;  /* 0x00000009ff007c0c */ /* 0x000fe2000bf45320 */
[----:B------:R0:W5:Y:S01]  /*14e0*/  @P1 LDG.E R10, desc[UR60][R4.64] ;  /* 0x0000003c040a1981 */ /* 0x000162000c1e1900 */
[----:B------:R-:W-:Y:S01]  /*14f0*/  IMAD.U32 R112, RZ, RZ, UR4 ;  /* 0x00000004ff707e24 */ /* 0x000fe2000f8e00ff */
[C---:B------:R-:W-:Y:S01]  /*1500*/  IADD3.X R9, R29.reuse, UR7, RZ, P3, !PT ;  /* 0x000000071d097c10 */ /* 0x040fe20009ffe4ff */
[----:B------:R-:W-:Y:S01]  /*1510*/  ULDC.64 UR4, c[0x0][0x418] ;  /* 0x0001060000047ab9 */ /* 0x000fe20000000a00 */
[----:B------:R0:W-:Y:S04]  /*1520*/  STL [R1+0x9c], R30 ;  /* 0x00009c1e01007387 */ /* 0x0001e80000100800 */
[----:B------:R0:W5:Y:S04]  /*1530*/  @P0 LDG.E R72, desc[UR60][R8.64] ;  /* 0x0000003c08480981 */ /* 0x000168000c1e1900 */
[----:B------:R-:W-:Y:S01]  /*1540*/  @P2 IADD3 R6, P1, R30, UR8, RZ ;  /* 0x000000081e062c10 */ /* 0x000fe2000ff3e0ff */
[----:B------:R-:W-:Y:S01]  /*1550*/  UISETP.NE.U32.AND UP0, UPT, UR4, URZ, UPT ;  /* 0x0000003f0400728c */ /* 0x000fe2000bf05070 */
[----:B------:R0:W-:Y:S02]  /*1560*/  STL [R1+0xa0], R29 ;  /* 0x0000a01d01007387 */ /* 0x0001e40000100800 */
[----:B------:R-:W-:Y:S01]  /*1570*/  @P2 IADD3.X R7, R29, UR9, RZ, P1, !PT ;  /* 0x000000091d072c10 */ /* 0x000fe20008ffe4ff */
[----:B------:R-:W-:-:S04]  /*1580*/  ULDC UR4, c[0x0][0x424] ;  /* 0x0001090000047ab9 */ /* 0x000fc80000000800 */
[----:B------:R0:W5:Y:S01]  /*1590*/  @P2 LDG.E R112, desc[UR60][R6.64] ;  /* 0x0000003c06702981 */ /* 0x000162000c1e1900 */
[----:B------:R-:W-:-:S03]  /*15a0*/  UISETP.NE.AND.EX UP0, UPT, UR5, URZ, UPT, UP0 ;  /* 0x0000003f0500728c */ /* 0x000fc6000bf05300 */
[----:B------:R-:W-:Y:S01]  /*15b0*/  ULDC UR5, c[0x0][0x2f0] ;  /* 0x0000bc0000057ab9 */ /* 0x000fe20000000800 */
[----:B------:R-:W-:-:S04]  /*15c0*/  USEL UR4, UR4, 0x1, UP0 ;  /* 0x0000000104047887 */ /* 0x000fc80008000000 */
[----:B------:R-:W-:-:S03]  /*15d0*/  UIMAD UR4, UR4, UR5, URZ ;  /* 0x00000005040472a4 */ /* 0x000fc6000f8e023f */
[----:B------:R-:W-:Y:S02]  /*15e0*/  ULDC UR5, c[0x0][0x348] ;  /* 0x0000d20000057ab9 */ /* 0x000fe40000000800 */
[----:B------:R-:W-:Y:S02]  /*15f0*/  IMAD.U32 R2, RZ, RZ, UR5 ;  /* 0x00000005ff027e24 */ /* 0x000fe4000f8e00ff */
[----:B------:R-:W-:Y:S01]  /*1600*/  IMAD.U32 R27, RZ, RZ, UR4 ;  /* 0x00000004ff1b7e24 */ /* 0x000fe2000f8e00ff */
[----:B0--3--:R-:W-:Y:S06]  /*1610*/  @P2 BRA `(.L_x_411) ;  /* 0x0000000000242947 */ /* 0x009fec0003800000 */
[----:B------:R-:W-:Y:S02]  /*1620*/  ULDC.64 UR4, c[0x0][0xa00] ;  /* 0x0002800000047ab9 */ /* 0x000fe40000000a00 */
[----:B------:R-:W-:-:S04]  /*1630*/  ISETP.NE.U32.AND P1, PT, RZ, UR4, PT ;  /* 0x00000004ff007c0c */ /* 0x000fc8000bf25070 */
[----:B------:R-:W-:-:S13]  /*1640*/  ISETP.NE.AND.EX P1, PT, RZ, UR5, PT, P1 ;  /* 0x00000005ff007c0c */ /* 0x000fda000bf25310 */
[----:B------:R-:W-:Y:S05]  /*1650*/  @!P1 BRA `(.L_x_411) ;  /* 0x0000000000149947 */ /* 0x000fea0003800000 */
[----:B------:R-:W0:Y:S02]  /*1660*/  LDC.64 R4, c[0x0][0xa00] ;  /* 0x00028000ff047b82 */ /* 0x000e240000000a00 */
[----:B0-----:R-:W-:-:S05]  /*1670*/  IMAD.WIDE R4, R28, 0x4, R4 ;  /* 0x000000041c047825 */ /* 0x001fca00078e0204 */
[----:B-----5:R-:W2:Y:S04]  /*1680*/  LDG.E R112, desc[UR60][R4.64] ;  /* 0x0000003c04707981 */ /* 0x020ea8000c1e1900 */
[----:B------:R-:W2:Y:S02]  /*1690*/  LDG.E R3, desc[UR60][R4.64+0x4] ;  /* 0x0000043c04037981 */ /* 0x000ea4000c1e1900 */
[----:B--2---:R-:W-:-:S07]  /*16a0*/  IMAD.IADD R112, R3, 0x1, -R112 ;  /* 0x0000000103707824 */ /* 0x004fce00078e0a70 */
.L_x_411:
[C---:B------:R-:W-:Y:S01]  /*16b0*/  LOP3.LUT R34, R110.reuse, 0xffff, RZ, 0xc0, !PT ;  /* 0x0000ffff6e227812 */ /* 0x040fe200078ec0ff */
[----:B------:R-:W-:Y:S01]  /*16c0*/  ULDC.64 UR4, c[0x0][0xa20] ;  /* 0x0002880000047ab9 */ /* 0x000fe20000000a00 */
[----:B------:R0:W-:Y:S01]  /*16d0*/  STL [R1+0xa8], R109 ;  /* 0x0000a86d01007387 */ /* 0x0001e20000100800 */
[----:B------:R-:W-:Y:S02]  /*16e0*/  ISETP.NE.U32.AND P1, PT, RZ, UR4, PT ;  /* 0x00000004ff007c0c */ /* 0x000fe4000bf25070 */
[C---:B------:R-:W-:Y:S01]  /*16f0*/  LOP3.LUT R3, R110.reuse, 0xff000000, RZ, 0xc0, !PT ;  /* 0xff0000006e037812 */ /* 0x040fe200078ec0ff */
[----:B------:R0:W-:Y:S01]  /*1700*/  STL [R1+0x90], R34 ;  /* 0x0000902201007387 */ /* 0x0001e20000100800 */
[----:B------:R-:W-:Y:S02]  /*1710*/  ISETP.NE.AND.EX P1, PT, RZ, UR5, PT, P1 ;  /* 0x00000005ff007c0c */ /* 0x000fe4000bf25310 */
[----:B------:R-:W-:Y:S02]  /*1720*/  LOP3.LUT R0, R110, 0xff0000, RZ, 0xc0, !PT ;  /* 0x00ff00006e007812 */ /* 0x000fe400078ec0ff */
[----:B------:R-:W-:-:S04]  /*1730*/  SHF.R.U32.HI R3, RZ, 0x8, R3 ;  /* 0x00000008ff037819 */ /* 0x000fc80000011603 */
[----:B------:R-:W-:-:S05]  /*1740*/  LEA.HI R11, R0, R3, RZ, 0x10 ;  /* 0x00000003000b7211 */ /* 0x000fca00078f80ff */
[----:B0-----:R-:W-:Y:S05]  /*1750*/  @!P1 BRA `(.L_x_412) ;  /* 0x0000000000109947 */ /* 0x001fea0003800000 */
[----:B------:R-:W-:-:S04]  /*1760*/  IADD3 R4, P0, R30, UR4, RZ ;  /* 0x000000041e047c10 */ /* 0x000fc8000ff1e0ff */
[----:B------:R-:W-:-:S05]  /*1770*/  IADD3.X R5, R29, UR5, RZ, P0, !PT ;  /* 0x000000051d057c10 */ /* 0x000fca00087fe4ff */
[----:B------:R0:W5:Y:S01]  /*1780*/  LDG.E R27, desc[UR60][R4.64] ;  /* 0x0000003c041b7981 */ /* 0x000162000c1e1900 */
[----:B------:R-:W-:Y:S05]  /*1790*/  BRA `(.L_x_413) ;  /* 0x0000000000107947 */ /* 0x000fea0003800000 */
.L_x_412:
[----:B------:R-:W-:Y:S05]  /*17a0*/  @!P0 BRA `(.L_x_413) ;  /* 0x00000000000c8947 */ /* 0x000fea0003800000 */
[----:B------:R-:W2:Y:S04]  /*17b0*/  LDG.E R0, desc[UR60][R8.64] ;  /* 0x0000003c08007981 */ /* 0x000ea8000c1e1900 */
[----:B------:R-:W2:Y:S02]  /*17c0*/  LDG.E R27, desc[UR60][R8.64+0x4] ;  /* 0x0000043c081b7981 */ /* 0x000ea4000c1e1900 */
[----:B--2---:R-:W-:-:S07]  /*17d0*/  IMAD.IADD R27, R27, 0x1, -R0 ;  /* 0x000000011b1b7824 */ /* 0x004fce00078e0a00 */
.L_x_413:
[----:B------:R-:W-:Y:S01]  /*17e0*/  ULDC.64 UR4, c[0x0][0xa10] ;  /* 0x0002840000047ab9 */ /* 0x000fe20000000a00 */
[----:B------:R-:W2:Y:S01]  /*17f0*/  LDL.LU R26, [R1+0x50] ;  /* 0x00005000011a7983 */ /* 0x000ea20000300800 */
[----:B------:R-:W-:-:S04]  /*1800*/  ISETP.NE.U32.AND P0, PT, RZ, UR4, PT ;  /* 0x00000004ff007c0c */ /* 0x000fc8000bf05070 */
[----:B------:R-:W-:Y:S01]  /*1810*/  ISETP.NE.AND.EX P0, PT, RZ, UR5, PT, P0 ;  /* 0x00000005ff007c0c */ /* 0x000fe2000bf05300 */
[----:B------:R-:W-:-:S12]  /*1820*/  ULDC.64 UR4, c[0x0][0xa30] ;  /* 0x00028c0000047ab9 */ /* 0x000fd80000000a00 */
[----:B0-----:R-:W0:Y:S02]  /*1830*/  @P0 LDC.64 R4, c[0x0][0xa10] ;  /* 0x00028400ff040b82 */ /* 0x001e240000000a00 */
[----:B0-----:R-:W-:-:S05]  /*1840*/  @P0 IMAD.WIDE R4, R28, 0x4, R4 ;  /* 0x000000041c040825 */ /* 0x001fca00078e0204 */
[----:B------:R-:W3:Y:S04]  /*1850*/  @P0 LDG.E R0, desc[UR60][R4.64] ;  /* 0x0000003c04000981 */ /* 0x000ee8000c1e1900 */
[----:B------:R-:W3:Y:S01]  /*1860*/  @P0 LDG.E R3, desc[UR60][R4.64+0x4] ;  /* 0x0000043c04030981 */ /* 0x000ee2000c1e1900 */
[----:B------:R-:W-:Y:S01]  /*1870*/  ISETP.NE.U32.AND P1, PT, RZ, UR4, PT ;  /* 0x00000004ff007c0c */ /* 0x000fe2000bf25070 */
[----:B-----5:R-:W-:-:S03]  /*1880*/  IMAD.MOV.U32 R107, RZ, RZ, R27 ;  /* 0x000000ffff6b7224 */ /* 0x020fc600078e001b */
[----:B------:R-:W-:-:S13]  /*1890*/  ISETP.NE.AND.EX P1, PT, RZ, UR5, PT, P1 ;  /* 0x00000005ff007c0c */ /* 0x000fda000bf25310 */
[----:B------:R-:W-:-:S04]  /*18a0*/  @P1 IADD3 R6, P2, R30, UR4, RZ ;  /* 0x000000041e061c10 */ /* 0x000fc8000ff5e0ff */
[----:B------:R-:W-:-:S05]  /*18b0*/  @P1 IADD3.X R7, R29, UR5, RZ, P2, !PT ;  /* 0x000000051d071c10 */ /* 0x000fca00097fe4ff */
[----:B------:R0:W5:Y:S01]  /*18c0*/  @P1 LDG.E R107, desc[UR60][R6.64] ;  /* 0x0000003c066b1981 */ /* 0x000162000c1e1900 */
[----:B------:R-:W-:Y:S01]  /*18d0*/  IMAD.IADD R9, R27, 0x1, -R10 ;  /* 0x000000011b097824 */ /* 0x000fe200078e0a0a */
[----:B------:R-:W-:Y:S01]  /*18e0*/  LOP3.LUT R12, R11, 0xff, RZ, 0xc0, !PT ;  /* 0x000000ff0b0c7812 */ /* 0x000fe200078ec0ff */
[----:B------:R-:W-:Y:S01]  /*18f0*/  BSSY B0, `(.L_x_414) ;  /* 0x000002d000007945 */ /* 0x000fe20003800000 */
[----:B------:R-:W-:-:S03]  /*1900*/  SHF.R.U32.HI R8, RZ, 0x10, R11 ;  /* 0x00000010ff087819 */ /* 0x000fc6000001160b */
[----:B------:R0:W-:Y:S01]  /*1910*/  STL [R1+0xb0], R12 ;  /* 0x0000b00c01007387 */ /* 0x0001e20000100800 */
[----:B--2---:R-:W-:Y:S01]  /*1920*/  LOP3.LUT R26, R26, 0xfffffffb, RZ, 0xc0, !PT ;  /* 0xfffffffb1a1a7812 */ /* 0x004fe200078ec0ff */
[----:B---3--:R-:W-:-:S04]  /*1930*/  @P0 IMAD.IADD R2, R3, 0x1, -R0 ;  /* 0x0000000103020824 */ /* 0x008fc800078e0a00 */
[----:B------:R-:W-:-:S04]  /*1940*/  IMAD.IADD R116, R9, 0x1, R2 ;  /* 0x0000000109747824 */ /* 0x000fc800078e0202 */
[C---:B------:R-:W-:Y:S01]  /*1950*/  VIADD R0, R116.reuse, 0x8f ;  /* 0x0000008f74007836 */ /* 0x040fe20000000000 */
[----:B------:R-:W-:-:S03]  /*1960*/  ISETP.GE.AND P3, PT, R116, 0x1, PT ;  /* 0x000000017400780c */ /* 0x000fc60003f66270 */
[----:B------:R-:W-:-:S05]  /*1970*/  IMAD.HI R0, R0, 0x38e38e39, RZ ;  /* 0x38e38e3900007827 */ /* 0x000fca00078e02ff */
[----:B------:R-:W-:-:S04]  /*1980*/  SHF.R.U32.HI R111, RZ, 0x1f, R0 ;  /* 0x0000001fff6f7819 */ /* 0x000fc80000011600 */
[----:B------:R-:W-:Y:S01]  /*1990*/  LEA.HI.SX32 R111, R0, R111, 0x1b ;  /* 0x0000006f006f7211 */ /* 0x000fe200078fdaff */
[----:B------:R-:W-:Y:S01]  /*19a0*/  IMAD.MOV.U32 R0, RZ, RZ, RZ ;  /* 0x000000ffff007224 */ /* 0x000fe200078e00ff */
[----:B------:R-:W-:-:S05]  /*19b0*/  @P3 LOP3.LUT R26, R26, 0x4, RZ, 0xfc, !PT ;  /* 0x000000041a1a3812 */ /* 0x000fca00078efcff */
[----:B------:R0:W-:Y:S04]  /*19c0*/  STL [R1+0x50], R26 ;  /* 0x0000501a01007387 */ /* 0x0001e80000100800 */
[----:B------:R0:W-:Y:S01]  /*19d0*/  STL [R1+0x94], R8 ;  /* 0x0000940801007387 */ /* 0x0001e20000100800 */
[----:B------:R-:W-:Y:S05]  /*19e0*/  @!P3 BRA `(.L_x_415) ;  /* 0x000000000074b947 */ /* 0x000fea0003800000 */
[----:B------:R-:W-:Y:S01]  /*19f0*/  ISETP.NE.AND P0, PT, R8, RZ, PT ;  /* 0x000000ff0800720c */ /* 0x000fe20003f05270 */
[----:B------:R-:W-:-:S03]  /*1a00*/  ULDC UR4, c[0x0][0x9f0] ;  /* 0x00027c0000047ab9 */ /* 0x000fc60000000800 */
[----:B------:R-:W-:-:S04]  /*1a10*/  SEL R10, R8, UR4, P0 ;  /* 0x00000004080a7c07 */ /* 0x000fc80008000000 */
[-C--:B0-----:R-:W-:Y:S02]  /*1a20*/  IABS R6, R10.reuse ;  /* 0x0000000a00067213 */ /* 0x081fe40000000000 */
[----:B------:R-:W-:Y:S02]  /*1a30*/  IADD3 R0, R111, -0x1, R10 ;  /* 0xffffffff6f007810 */ /* 0x000fe40007ffe00a */
[----:B------:R-:W0:Y:S01]  /*1a40*/  I2F.RP R3, R6 ;  /* 0x0000000600037306 */ /* 0x000e220000209400 */
[----:B------:R-:W-:Y:S02]  /*1a50*/  IABS R11, R10 ;  /* 0x0000000a000b7213 */ /* 0x000fe40000000000 */
[----:B------:R-:W-:Y:S02]  /*1a60*/  IABS R8, R0 ;  /* 0x0000000000087213 */ /* 0x000fe40000000000 */
[----:B------:R-:W-:-:S04]  /*1a70*/  LOP3.LUT R0, R0, R10, RZ, 0x3c, !PT ;  /* 0x0000000a00007212 */ /* 0x000fc800078e3cff */
[----:B------:R-:W-:Y:S01]  /*1a80*/  ISETP.GE.AND P2, PT, R0, RZ, PT ;  /* 0x000000ff0000720c */ /* 0x000fe20003f46270 */
[----:B0-----:R-:W0:Y:S02]  /*1a90*/  MUFU.RCP R3, R3 ;  /* 0x0000000300037308 */ /* 0x001e240000001000 */
[----:B0-----:R-:W-:Y:S02]  /*1aa0*/  VIADD R4, R3, 0xffffffe ;  /* 0x0ffffffe03047836 */ /* 0x001fe40000000000 */
[----:B------:R-:W-:-:S04]  /*1ab0*/  IMAD.MOV R3, RZ, RZ, -R11 ;  /* 0x000000ffff037224 */ /* 0x000fc800078e0a0b */
[----:B------:R0:W1:Y:S02]  /*1ac0*/  F2I.FTZ.U32.TRUNC.NTZ R5, R4 ;  /* 0x0000000400057305 */ /* 0x000064000021f000 */
[----:B0-----:R-:W-:Y:S02]  /*1ad0*/  IMAD.MOV.U32 R4, RZ, RZ, RZ ;  /* 0x000000ffff047224 */ /* 0x001fe400078e00ff */
[----:B-1----:R-:W-:-:S04]  /*1ae0*/  IMAD.MOV R7, RZ, RZ, -R5 ;  /* 0x000000ffff077224 */ /* 0x002fc800078e0a05 */
[----:B------:R-:W-:-:S04]  /*1af0*/  IMAD R7, R7, R6, RZ ;  /* 0x0000000607077224 */ /* 0x000fc800078e02ff */
[----:B------:R-:W-:-:S06]  /*1b00*/  IMAD.HI.U32 R5, R5, R7, R4 ;  /* 0x0000000705057227 */ /* 0x000fcc00078e0004 */
[----:B------:R-:W-:-:S04]  /*1b10*/  IMAD.HI.U32 R5, R5, R8, RZ ;  /* 0x0000000805057227 */ /* 0x000fc800078e00ff */
[----:B------:R-:W-:-:S05]  /*1b20*/  IMAD R3, R5, R3, R8 ;  /* 0x0000000305037224 */ /* 0x000fca00078e0208 */
[----:B------:R-:W-:-:S13]  /*1b30*/  ISETP.GT.U32.AND P1, PT, R6, R3, PT ;  /* 0x000000030600720c */ /* 0x000fda0003f24070 */
[----:B------:R-:W-:Y:S02]  /*1b40*/  @!P1 IMAD.IADD R3, R3, 0x1, -R6 ;  /* 0x0000000103039824 */ /* 0x000fe400078e0a06 */
[----:B------:R-:W-:Y:S01]  /*1b50*/  @!P1 VIADD R5, R5, 0x1 ;  /* 0x0000000105059836 */ /* 0x000fe20000000000 */
[----:B------:R-:W-:Y:S02]  /*1b60*/  ISETP.NE.AND P1, PT, R10, RZ, PT ;  /* 0x000000ff0a00720c */ /* 0x000fe40003f25270 */
[----:B------:R-:W-:-:S13]  /*1b70*/  ISETP.GE.U32.AND P0, PT, R3, R6, PT ;  /* 0x000000060300720c */ /* 0x000fda0003f06070 */
[----:B------:R-:W-:-:S04]  /*1b80*/  @P0 VIADD R5, R5, 0x1 ;  /* 0x0000000105050836 */ /* 0x000fc80000000000 */
[----:B------:R-:W-:-:S04]  /*1b90*/  IMAD.MOV.U32 R0, RZ, RZ, R5 ;  /* 0x000000ffff007224 */ /* 0x000fc800078e0005 */
[----:B------:R-:W-:Y:S01]  /*1ba0*/  @!P2 IMAD.MOV R0, RZ, RZ, -R0 ;  /* 0x000000ffff00a224 */ /* 0x000fe200078e0a00 */
[----:B------:R-:W-:-:S07]  /*1bb0*/  @!P1 LOP3.LUT R0, RZ, R10, RZ, 0x33, !PT ;  /* 0x0000000aff009212 */ /* 0x000fce00078e33ff */
.L_x_415:
[----:B------:R-:W-:Y:S05]  /*1bc0*/  BSYNC B0 ;  /* 0x0000000000007941 */ /* 0x000fea0003800000 */
.L_x_414:
[----:B------:R-:W-:-:S05]  /*1bd0*/  IMAD R3, R12, R0, RZ ;  /* 0x000000000c037224 */ /* 0x000fca00078e02ff */
[C---:B------:R-:W-:Y:S01]  /*1be0*/  VIADDMNMX R0, R3.reuse, R0, R111, PT ;  /* 0x0000000003007246 */ /* 0x040fe2000380016f */
[----:B------:R-:W-:-:S04]  /*1bf0*/  IMAD R3, R3, 0x90, -R9 ;  /* 0x0000009003037824 */ /* 0x000fc800078e0a09 */
[----:B------:R-:W-:Y:S01]  /*1c00*/  IMAD R5, R0, 0x90, -R9 ;  /* 0x0000009000057824 */ /* 0x000fe200078e0a09 */
[----:B------:R-:W-:-:S04]  /*1c10*/  VIMNMX R3, RZ, R3, !PT ;  /* 0x00000003ff037248 */ /* 0x000fc80007fe0100 */
[----:B------:R-:W-:Y:S01]  /*1c20*/  VIMNMX R0, R5, R2, PT ;  /* 0x0000000205007248 */ /* 0x000fe20003fe0100 */
[----:B------:R-:W-:-:S03]  /*1c30*/  IMAD.WIDE.U32 R84, R3, 0x38e38e39, RZ ;  /* 0x38e38e3903547825 */ /* 0x000fc600078e00ff */
[----:B------:R-:W-:Y:S02]  /*1c40*/  ISETP.GT.AND P0, PT, R0, R3, PT ;  /* 0x000000030000720c */ /* 0x000fe40003f04270 */
[----:B------:R-:W-:-:S05]  /*1c50*/  SHF.R.U32.HI R84, RZ, 0x5, R85 ;  /* 0x00000005ff547819 */ /* 0x000fca0000011655 */
[----:B------:R-:W-:-:S06]  /*1c60*/  IMAD.MOV.U32 R24, RZ, RZ, R84 ;  /* 0x000000ffff187224 */ /* 0x000fcc00078e0054 */
[----:B------:R-:W-:-:S04]  /*1c70*/  @P0 VIADD R0, R0, 0x8f ;  /* 0x0000008f00000836 */ /* 0x000fc80000000000 */
[----:B------:R-:W-:-:S05]  /*1c80*/  @P0 IMAD.HI R0, R0, 0x38e38e39, RZ ;  /* 0x38e38e3900000827 */ /* 0x000fca00078e02ff */
[----:B------:R-:W-:-:S04]  /*1c90*/  @P0 SHF.R.U32.HI R3, RZ, 0x1f, R0 ;  /* 0x0000001fff030819 */ /* 0x000fc80000011600 */
[----:B------:R-:W-:Y:S02]  /*1ca0*/  @P0 LEA.HI.SX32 R24, R0, R3, 0x1b ;  /* 0x0000000300180211 */ /* 0x000fe400078fdaff */
[----:B------:R-:W-:Y:S02]  /*1cb0*/  PLOP3.LUT P0, PT, PT, PT, PT, 0x80, 0x0 ;  /* 0x000000000000781c */ /* 0x000fe40003f0f070 */
[----:B------:R-:W-:-:S13]  /*1cc0*/  ISETP.GT.AND P1, PT, R24, R84, PT ;  /* 0x000000541800720c */ /* 0x000fda0003f24270 */
[----:B------:R-:W-:Y:S05]  /*1cd0*/  @!P1 BRA `(.L_x_416) ;  /* 0x0000005000dc9947 */ /* 0x000fea0003800000 */
[----:B------:R-:W-:Y:S01]  /*1ce0*/  VIADD R0, R16, 0x16a00 ;  /* 0x00016a0010007836 */ /* 0x000fe20000000000 */
[----:B------:R-:W-:Y:S04]  /*1cf0*/  BSSY B6, `(.L_x_417) ;  /* 0x0000013000067945 */ /* 0x000fe80003800000 */
[----:B------:R-:W-:-:S13]  /*1d00*/  LOP3.LUT P0, RZ, R0, 0x1bf, RZ, 0xc0, !PT ;  /* 0x000001bf00ff7812 */ /* 0x000fda000780c0ff */
[----:B------:R-:W-:Y:S05]  /*1d10*/  @!P0 BRA `(.L_x_418) ;  /* 0x0000000000408947 */ /* 0x000fea0003800000 */
[----:B------:R-:W-:Y:S01]  /*1d20*/  MOV R0, 0x0 ;  /* 0x0000000000007802 */ /* 0x000fe20000000f00 */
[----:B------:R-:W-:Y:S01]  /*1d30*/  ULDC.64 UR4, c[0x4][0xa8] ;  /* 0x01002a0000047ab9 */ /* 0x000fe20000000a00 */
[----:B------:R-:W-:Y:S01]  /*1d40*/  ULDC.64 UR6, c[0x4][0x18] ;  /* 0x0100060000067ab9 */ /* 0x000fe20000000a00 */
[----:B------:R-:W-:Y:S01]  /*1d50*/  IMAD.U32 R4, RZ, RZ, UR4 ;  /* 0x00000004ff047e24 */ /* 0x000fe2000f8e00ff */
[----:B------:R1:W2:Y:S01]  /*1d60*/  LDC.64 R14, c[0x4][R0] ;  /* 0x01000000000e7b82 */ /* 0x0002a20000000a00 */
[----:B------:R-:W-:Y:S01]  /*1d70*/  IMAD.U32 R5, RZ, RZ, UR5 ;  /* 0x00000005ff057e24 */ /* 0x000fe2000f8e00ff */
[----:B------:R-:W-:Y:S01]  /*1d80*/  ULDC.64 UR4, c[0x4][0xb0] ;  /* 0x01002c0000047ab9 */ /* 0x000fe20000000a00 */
[----:B------:R-:W-:Y:S02]  /*1d90*/  IMAD.U32 R10, RZ, RZ, UR6 ;  /* 0x00000006ff0a7e24 */ /* 0x000fe4000f8e00ff */
[----:B0-----:R-:W-:Y:S02]  /*1da0*/  IMAD.U32 R6, RZ, RZ, UR4 ;  /* 0x00000004ff067e24 */ /* 0x001fe4000f8e00ff */
[----:B------:R-:W-:-:S02]  /*1db0*/  IMAD.U32 R7, RZ, RZ, UR5 ;  /* 0x00000005ff077e24 */ /* 0x000fc4000f8e00ff */
[----:B------:R-:W-:Y:S02]  /*1dc0*/  IMAD.U32 R11, RZ, RZ, UR7 ;  /* 0x00000007ff0b7e24 */ /* 0x000fe4000f8e00ff */
[----:B------:R-:W-:Y:S02]  /*1dd0*/  IMAD.MOV.U32 R8, RZ, RZ, 0x70 ;  /* 0x00000070ff087424 */ /* 0x000fe400078e00ff */
[----:B------:R-:W-:Y:S02]  /*1de0*/  IMAD.MOV.U32 R12, RZ, RZ, 0x1 ;  /* 0x00000001ff0c7424 */ /* 0x000fe400078e00ff */
[----:B-1----:R-:W-:-:S07]  /*1df0*/  IMAD.MOV.U32 R13, RZ, RZ, RZ ;  /* 0x000000ffff0d7224 */ /* 0x002fce00078e00ff */
[----:B------:R-:W-:-:S07]  /*1e00*/  LEPC R20, `(.L_x_418) ;  /* 0x000000001014794e */ /* 0x000fce0000000000 */
[----:B--2--5:R-:W-:Y:S05]  /*1e10*/  CALL.ABS.NOINC R14 ;  /* 0x000000000e007343 */ /* 0x024fea0003c00000 */
.L_x_418:
[----:B------:R-:W-:Y:S05]  /*1e20*/  BSYNC B6 ;  /* 0x0000000000067941 */ /* 0x000fea0003800000 */
.L_x_417:
        /* <DEDUP_REMOVED lines=20> */
.L_x_420:
[----:B------:R-:W-:Y:S05]  /*1f70*/  BSYNC B6 ;  /* 0x0000000000067941 */ /* 0x000fea0003800000 */
.L_x_419:
[----:B------:R-:W-:Y:S01]  /*1f80*/  ULDC.64 UR4, c[0x0][0x9f8] ;  /* 0x00027e0000047ab9 */ /* 0x000fe20000000a00 */
[----:B------:R-:W-:Y:S01]  /*1f90*/  IMAD.MOV.U32 R0, RZ, RZ, R28 ;  /* 0x000000ffff007224 */ /* 0x000fe200078e001c */
[----:B------:R-:W-:Y:S01]  /*1fa0*/  ISETP.NE.U32.AND P0, PT, RZ, UR4, PT ;  /* 0x00000004ff007c0c */ /* 0x000fe2000bf05070 */
[----:B------:R-:W2:Y:S01]  /*1fb0*/  LDL.64 R44, [R1+0x40] ;  /* 0x00004000012c7983 */ /* 0x000ea20000100a00 */
[----:B------:R-:W0:Y:S02]  /*1fc0*/  LDC.64 R32, c[0x0][0x300] ;  /* 0x0000c000ff207b82 */ /* 0x000e240000000a00 */
[----:B------:R-:W-:Y:S01]  /*1fd0*/  ISETP.NE.AND.EX P0, PT, RZ, UR5, PT, P0 ;  /* 0x00000005ff007c0c */ /* 0x000fe2000bf05300 */
[----:B------:R-:W2:Y:S04]  /*1fe0*/  LDL.64 R36, [R1+0x40] ;  /* 0x0000400001247983 */ /* 0x000ea80000100a00 */
[----:B------:R-:W3:Y:S01]  /*1ff0*/  LDL R42, [R1+0x54] ;  /* 0x00005400012a7983 */ /* 0x000ee20000100800 */
[----:B------:R-:W-:Y:S01]  /*2000*/  IMAD.IADD R72, R72, 0x1, R27 ;  /* 0x0000000148487824 */ /* 0x000fe200078e021b */
[----:B------:R-:W-:Y:S01]  /*2010*/  SHF.R.S32.HI R23, RZ, 0x1f, R22 ;  /* 0x0000001fff177819 */ /* 0x000fe20000011416 */
[----:B------:R-:W1:Y:S01]  /*2020*/  LDC.64 R70, c[0x0][0x408] ;  /* 0x00010200ff467b82 */ /* 0x000e620000000a00 */
[----:B------:R-:W4:Y:S04]  /*2030*/  LDL R40, [R1+0x58] ;  /* 0x0000580001287983 */ /* 0x000f280000100800 */
[----:B------:R-:W-:Y:S01]  /*2040*/  @P0 IADD3 R4, P1, R30, UR4, RZ ;  /* 0x000000041e040c10 */ /* 0x000fe2000ff3e0ff */
[----:B------:R-:W4:Y:S01]  /*2050*/  LDL R41, [R1+0x5c] ;  /* 0x00005c0001297983 */ /* 0x000f220000100800 */
[----:B------:R-:W-:Y:S01]  /*2060*/  SHF.R.S32.HI R38, RZ, 0x1f, R19 ;  /* 0x0000001fff267819 */ /* 0x000fe20000011413 */
[----:B------:R-:W1:Y:S01]  /*2070*/  LDC R13, c[0x0][0x3f4] ;  /* 0x0000fd00ff0d7b82 */ /* 0x000e620000000800 */
[----:B------:R-:W-:Y:S01]  /*2080*/  @P0 IADD3.X R5, R29, UR5, RZ, P1, !PT ;  /* 0x000000051d050c10 */ /* 0x000fe20008ffe4ff */
[----:B------:R-:W1:Y:S01]  /*2090*/  S2R R28, SR_TID.X ;  /* 0x00000000001c7919 */ /* 0x000e620000002100 */
[----:B------:R-:W-:Y:S01]  /*20a0*/  SHF.R.S32.HI R11, RZ, 0x1f, R72 ;  /* 0x0000001fff0b7819 */ /* 0x000fe20000011448 */
[----:B------:R-:W-:-:S02]  /*20b0*/  ULDC.64 UR4, c[0x0][0xa08] ;  /* 0x0002820000047ab9 */ /* 0x000fc40000000a00 */
[----:B------:R0:W2:Y:S02]  /*20c0*/  @P0 LDG.E R0, desc[UR60][R4.64] ;  /* 0x0000003c04000981 */ /* 0x0000a4000c1e1900 */
[CC--:B0-----:R-:W-:Y:S01]  /*20d0*/  IMAD.WIDE.U32 R6, R72.reuse, R32.reuse, RZ ;  /* 0x0000002048067225 */ /* 0x0c1fe200078e00ff */
[----:B------:R-:W-:Y:S01]  /*20e0*/  ISETP.NE.U32.AND P0, PT, RZ, UR4, PT ;  /* 0x00000004ff007c0c */ /* 0x000fe2000bf05070 */
[----:B------:R-:W0:Y:S02]  /*20f0*/  LDC.64 R78, c[0x0][0x3f8] ;  /* 0x0000fe00ff4e7b82 */ /* 0x000e240000000a00 */
[----:B------:R-:W-:Y:S01]  /*2100*/  IMAD R3, R11, R32, RZ ;  /* 0x000000200b037224 */ /* 0x000fe200078e02ff */
[----:B------:R-:W-:Y:S01]  /*2110*/  ISETP.NE.AND.EX P0, PT, RZ, UR5, PT, P0 ;  /* 0x00000005ff007c0c */ /* 0x000fe2000bf05300 */
[----:B------:R-:W-:Y:S02]  /*2120*/  ULDC.64 UR4, c[0x0][0x308] ;  /* 0x0000c20000047ab9 */ /* 0x000fe40000000a00 */
[----:B------:R-:W-:-:S04]  /*2130*/  IMAD R3, R72, R33, R3 ;  /* 0x0000002148037224 */ /* 0x000fc800078e0203 */
[----:B------:R-:W-:Y:S02]  /*2140*/  IMAD.IADD R7, R7, 0x1, R3 ;  /* 0x0000000107077824 */ /* 0x000fe400078e0203 */
[----:B------:R-:W-:-:S04]  /*2150*/  IMAD.WIDE.U32 R4, R34, UR4, R6 ;  /* 0x0000000422047c25 */ /* 0x000fc8000f8e0006 */
[----:B------:R-:W-:Y:S01]  /*2160*/  IMAD R5, R34, UR5, R5 ;  /* 0x0000000522057c24 */ /* 0x000fe2000f8e0205 */
[----:B------:R-:W-:Y:S01]  /*2170*/  ULDC.64 UR4, c[0x0][0x310] ;  /* 0x0000c40000047ab9 */ /* 0x000fe20000000a00 */
[----:B------:R-:W-:-:S04]  /*2180*/  IMAD R6, R38, R32, RZ ;  /* 0x0000002026067224 */ /* 0x000fc800078e02ff */
[----:B------:R-:W-:Y:S01]  /*2190*/  IMAD R6, R19, R33, R6 ;  /* 0x0000002113067224 */ /* 0x000fe200078e0206 */
[----:B-1----:R-:W-:Y:S01]  /*21a0*/  SHF.R.U32.HI R39, RZ, 0x7, R28 ;  /* 0x00000007ff277819 */ /* 0x002fe2000001161c */
[----:B------:R-:W-:-:S03]  /*21b0*/  VIADD R8, R28, 0xffffff80 ;  /* 0xffffff801c087836 */ /* 0x000fc60000000000 */
[----:B------:R-:W-:Y:S02]  /*21c0*/  ISETP.NE.AND P6, PT, R39, 0x1, PT ;  /* 0x000000012700780c */ /* 0x000fe40003fc5270 */
[----:B------:R-:W-:-:S04]  /*21d0*/  SHF.R.S32.HI R9, RZ, 0x1f, R8 ;  /* 0x0000001fff097819 */ /* 0x000fc80000011408 */
[----:B------:R-:W-:-:S04]  /*21e0*/  LEA.HI R9, R9, R8, RZ, 0x2 ;  /* 0x0000000809097211 */ /* 0x000fc800078f10ff */
[--C-:B------:R-:W-:Y:S02]  /*21f0*/  SHF.R.S32.HI R20, RZ, 0x2, R9.reuse ;  /* 0x00000002ff147819 */ /* 0x100fe40000011409 */
[----:B------:R-:W-:-:S04]  /*2200*/  SHF.R.S32.HI R9, RZ, 0x1f, R9 ;  /* 0x0000001fff097819 */ /* 0x000fc80000011409 */
[----:B------:R-:W-:-:S04]  /*2210*/  LEA.HI R9, R9, R20, RZ, 0x2 ;  /* 0x0000001409097211 */ /* 0x000fc800078f10ff */
[----:B------:R-:W-:-:S05]  /*2220*/  LOP3.LUT R9, R9, 0xfffffffc, RZ, 0xc0, !PT ;  /* 0xfffffffc09097812 */ /* 0x000fca00078ec0ff */
[----:B------:R-:W-:Y:S02]  /*2230*/  IMAD.IADD R20, R20, 0x1, -R9 ;  /* 0x0000000114147824 */ /* 0x000fe400078e0a09 */
[----:B------:R-:W-:-:S03]  /*2240*/  IMAD R8, R38, R70, RZ ;  /* 0x0000004626087224 */ /* 0x000fc600078e02ff */
[----:B------:R-:W-:Y:S01]  /*2250*/  LOP3.LUT P2, RZ, R20, 0x2, RZ, 0xc0, !PT ;  /* 0x0000000214ff7812 */ /* 0x000fe2000784c0ff */
[----:B------:R-:W-:Y:S01]  /*2260*/  IMAD R15, R19, R71, R8 ;  /* 0x00000047130f7224 */ /* 0x000fe200078e0208 */
[----:B------:R-:W-:-:S11]  /*2270*/  LOP3.LUT R26, R26, 0xfffffffd, RZ, 0xc0, !PT ;  /* 0xfffffffd1a1a7812 */ /* 0x000fd600078ec0ff */
[----:B------:R-:W-:-:S04]  /*2280*/  @P2 LOP3.LUT R26, R26, 0x2, RZ, 0xfc, !PT ;  /* 0x000000021a1a2812 */ /* 0x000fc800078efcff */
[----:B------:R-:W-:Y:S01]  /*2290*/  LOP3.LUT R26, R26, 0xfffffffe, RZ, 0xc0, !PT ;  /* 0xfffffffe1a1a7812 */ /* 0x000fe200078ec0ff */
[----:B0-----:R-:W-:-:S04]  /*22a0*/  IMAD.WIDE.U32 R74, R19, R78, R22 ;  /* 0x0000004e134a7225 */ /* 0x001fc800078e0016 */
[----:B------:R-:W-:Y:S02]  /*22b0*/  VIADD R82, R22, 0x50 ;  /* 0x0000005016527836 */ /* 0x000fe40000000000 */
[----:B------:R-:W-:Y:S02]  /*22c0*/  IMAD R99, R71, 0x90, RZ ;  /* 0x0000009047637824 */ /* 0x000fe400078e02ff */
[----:B------:R-:W-:Y:S02]  /*22d0*/  IMAD.SHL.U32 R110, R13, 0x2, RZ ;  /* 0x000000020d6e7824 */ /* 0x000fe400078e00ff */
[----:B------:R-:W-:Y:S01]  /*22e0*/  VIADD R115, R39, 0x8 ;  /* 0x0000000827737836 */ /* 0x000fe20000000000 */
[----:B--2---:R-:W-:Y:S02]  /*22f0*/  SHF.R.S32.HI R3, RZ, 0x1f, R0 ;  /* 0x0000001fff037819 */ /* 0x004fe40000011400 */
[----:B------:R-:W-:Y:S02]  /*2300*/  SEL R21, R0, RZ, !P0 ;  /* 0x000000ff00157207 */ /* 0x000fe40004000000 */
[----:B------:R-:W-:-:S03]  /*2310*/  SEL R89, R3, RZ, !P0 ;  /* 0x000000ff03597207 */ /* 0x000fc60004000000 */
[----:B------:R-:W-:-:S04]  /*2320*/  IMAD.WIDE.U32 R28, R21, UR4, R4 ;  /* 0x00000004151c7c25 */ /* 0x000fc8000f8e0004 */
[----:B------:R-:W-:Y:S02]  /*2330*/  IMAD R0, R89, UR4, RZ ;  /* 0x0000000459007c24 */ /* 0x000fe4000f8e02ff */
[----:B------:R-:W-:-:S04]  /*2340*/  IMAD.WIDE.U32 R4, R19, R32, R22 ;  /* 0x0000002013047225 */ /* 0x000fc800078e0016 */
[----:B------:R-:W-:Y:S01]  /*2350*/  IMAD R3, R21, UR5, R0 ;  /* 0x0000000515037c24 */ /* 0x000fe2000f8e0200 */
[----:B------:R-:W-:Y:S05]  /*2360*/  @!P6 WARPSYNC.ALL ;  /* 0x000000000000e948 */ /* 0x000fea0003800000 */
[----:B------:R-:W-:Y:S01]  /*2370*/  VIADD R0, R22, 0x10 ;  /* 0x0000001016007836 */ /* 0x000fe20000000000 */
[----:B------:R-:W-:Y:S01]  /*2380*/  ULDC.64 UR4, c[0x0][0x330] ;  /* 0x0000cc0000047ab9 */ /* 0x000fe20000000a00 */
[----:B------:R-:W-:Y:S01]  /*2390*/  IMAD.IADD R3, R29, 0x1, R3 ;  /* 0x000000011d037824 */ /* 0x000fe200078e0203 */
[----:B------:R-:W-:Y:S01]  /*23a0*/  @!P6 BAR.SYNC.DEFER_BLOCKING 0x9, 0x100 ;  /* 0x024400000000eb1d */ /* 0x000fe20000010000 */
[----:B------:R-:W-:Y:S01]  /*23b0*/  IMAD.WIDE.U32 R30, R34, UR4, R22 ;  /* 0x00000004221e7c25 */ /* 0x000fe2000f8e0016 */
[----:B------:R-:W-:-:S03]  /*23c0*/  IADD3 R93, P0, R28, R4, RZ ;  /* 0x000000041c5d7210 */ /* 0x000fc60007f1e0ff */
[----:B------:R-:W-:Y:S01]  /*23d0*/  IMAD.MOV.U32 R36, RZ, RZ, R44 ;  /* 0x000000ffff247224 */ /* 0x000fe200078e002c */
[----:B------:R-:W-:Y:S01]  /*23e0*/  ULDC UR4, c[0x0][0x2f4] ;  /* 0x0000bd0000047ab9 */ /* 0x000fe20000000800 */
[----:B------:R-:W-:Y:S01]  /*23f0*/  ULDC.64 UR6, c[0x0][0x338] ;  /* 0x0000ce0000067ab9 */ /* 0x000fe20000000a00 */
[----:B------:R-:W-:Y:S01]  /*2400*/  ISETP.GE.AND P1, PT, R0, UR4, PT ;  /* 0x0000000400007c0c */ /* 0x000fe2000bf26270 */
[----:B------:R-:W-:Y:S01]  /*2410*/  IMAD R31, R34, UR5, R31 ;  /* 0x00000005221f7c24 */ /* 0x000fe2000f8e021f */
[----:B------:R-:W-:Y:S02]  /*2420*/  IADD3.X R92, R3, R5, R6, P0, !PT ;  /* 0x00000005035c7210 */ /* 0x000fe400007fe406 */
[----:B------:R-:W-:Y:S02]  /*2430*/  SEL R5, RZ, 0xffffffff, P1 ;  /* 0xffffffffff057807 */ /* 0x000fe40000800000 */
[C---:B------:R-:W-:Y:S01]  /*2440*/  ISETP.GE.AND P0, PT, R22.reuse, UR4, PT ;  /* 0x0000000416007c0c */ /* 0x040fe2000bf06270 */
[----:B------:R-:W-:-:S02]  /*2450*/  VIADD R4, R22, 0x20 ;  /* 0x0000002016047836 */ /* 0x000fc40000000000 */
[----:B------:R-:W-:Y:S01]  /*2460*/  IMAD.SHL.U32 R7, R5, 0x2, RZ ;  /* 0x0000000205077824 */ /* 0x000fe200078e00ff */
[----:B------:R-:W-:Y:S01]  /*2470*/  SEL R6, RZ, 0x1, P0 ;  /* 0x00000001ff067807 */ /* 0x000fe20000000000 */
[----:B------:R-:W-:Y:S01]  /*2480*/  VIADD R5, R22, 0x30 ;  /* 0x0000003016057836 */ /* 0x000fe20000000000 */
[----:B------:R-:W-:Y:S02]  /*2490*/  ISETP.GE.AND P0, PT, R4, UR4, PT ;  /* 0x0000000404007c0c */ /* 0x000fe4000bf06270 */
[----:B------:R-:W-:Y:S01]  /*24a0*/  LOP3.LUT R7, R7, 0x2, R6, 0xe2, !PT ;  /* 0x0000000207077812 */ /* 0x000fe200078ee206 */
[----:B------:R-:W-:Y:S01]  /*24b0*/  VIADD R6, R22, 0x40 ;  /* 0x0000004016067836 */ /* 0x000fe20000000000 */
[----:B------:R-:W-:Y:S02]  /*24c0*/  ISETP.GE.AND P1, PT, R5, UR4, PT ;  /* 0x0000000405007c0c */ /* 0x000fe4000bf26270 */
[----:B------:R-:W-:Y:S02]  /*24d0*/  SEL R8, RZ, 0x4, P0 ;  /* 0x00000004ff087807 */ /* 0x000fe40000000000 */
[----:B------:R-:W-:-:S02]  /*24e0*/  SEL R9, RZ, 0x8, P1 ;  /* 0x00000008ff097807 */ /* 0x000fc40000800000 */
[----:B------:R-:W-:Y:S02]  /*24f0*/  ISETP.GE.AND P0, PT, R6, UR4, PT ;  /* 0x0000000406007c0c */ /* 0x000fe4000bf06270 */
[----:B------:R-:W-:Y:S02]  /*2500*/  LOP3.LUT R7, R9, R7, R8, 0xfe, !PT ;  /* 0x0000000709077212 */ /* 0x000fe400078efe08 */
[----:B------:R-:W-:Y:S02]  /*2510*/  SEL R10, RZ, 0x10, P0 ;  /* 0x00000010ff0a7807 */ /* 0x000fe40000000000 */
[-C--:B------:R-:W-:Y:S02]  /*2520*/  ISETP.GE.AND P0, PT, R22, R13.reuse, PT ;  /* 0x0000000d1600720c */ /* 0x080fe40003f06270 */
[----:B------:R-:W-:Y:S01]  /*2530*/  ISETP.GE.AND P2, PT, R4, R13, PT ;  /* 0x0000000d0400720c */ /* 0x000fe20003f46270 */
[----:B------:R-:W-:Y:S01]  /*2540*/  IMAD R8, R38, R78, RZ ;  /* 0x0000004e26087224 */ /* 0x000fe200078e02ff */
[----:B------:R-:W-:-:S02]  /*2550*/  LOP3.LUT R10, R7, R10, RZ, 0xfc, !PT ;  /* 0x0000000a070a7212 */ /* 0x000fc400078efcff */
[----:B------:R-:W-:Y:S01]  /*2560*/  SEL R7, R13, RZ, P0 ;  /* 0x000000ff0d077207 */ /* 0x000fe20000000000 */
[----:B------:R-:W-:Y:S01]  /*2570*/  IMAD R27, R19, R79, R8 ;  /* 0x0000004f131b7224 */ /* 0x000fe200078e0208 */
[----:B------:R-:W-:Y:S01]  /*2580*/  ISETP.GE.AND P1, PT, R0, R13, PT ;  /* 0x0000000d0000720c */ /* 0x000fe20003f26270 */
[----:B------:R-:W-:Y:S02]  /*2590*/  IMAD R89, R89, UR6, RZ ;  /* 0x0000000659597c24 */ /* 0x000fe4000f8e02ff */
[----:B------:R-:W-:Y:S01]  /*25a0*/  IMAD.IADD R8, R22, 0x1, R7 ;  /* 0x0000000116087824 */ /* 0x000fe200078e0207 */
[----:B------:R-:W-:Y:S01]  /*25b0*/  SEL R7, R13, RZ, P2 ;  /* 0x000000ff0d077207 */ /* 0x000fe20001000000 */
[C---:B------:R-:W-:Y:S01]  /*25c0*/  IMAD R89, R21.reuse, UR7, R89 ;  /* 0x0000000715597c24 */ /* 0x040fe2000f8e0259 */
[----:B------:R-:W-:Y:S01]  /*25d0*/  SHF.R.S32.HI R37, RZ, 0x1f, R36 ;  /* 0x0000001fff257819 */ /* 0x000fe20000011424 */
[----:B------:R-:W-:Y:S01]  /*25e0*/  IMAD.WIDE.U32 R30, R21, UR6, R30 ;  /* 0x00000006151e7c25 */ /* 0x000fe2000f8e001e */
[----:B------:R-:W-:-:S02]  /*25f0*/  SEL R9, R13, RZ, P1 ;  /* 0x000000ff0d097207 */ /* 0x000fc40000800000 */
[----:B------:R-:W-:Y:S01]  /*2600*/  @P2 LOP3.LUT R26, R26, 0x1, RZ, 0xfc, !PT ;  /* 0x000000011a1a2812 */ /* 0x000fe200078efcff */
[----:B------:R-:W-:Y:S01]  /*2610*/  IMAD.IADD R21, R4, 0x1, R7 ;  /* 0x0000000104157824 */ /* 0x000fe200078e0207 */
[----:B------:R-:W-:Y:S01]  /*2620*/  STL [R1+0x44], R37 ;  /* 0x0000442501007387 */ /* 0x000fe20000100800 */
[----:B------:R-:W-:-:S03]  /*2630*/  IMAD.WIDE.U32 R34, R19, R70, R22 ;  /* 0x0000004613227225 */ /* 0x000fc600078e0016 */
[----:B------:R0:W-:Y:S01]  /*2640*/  STL [R1+0x50], R26 ;  /* 0x0000501a01007387 */ /* 0x0001e20000100800 */
[----:B------:R-:W-:-:S04]  /*2650*/  IMAD.WIDE.U32 R68, R19, R70, R36 ;  /* 0x0000004613447225 */ /* 0x000fc800078e0024 */
[----:B------:R-:W-:Y:S01]  /*2660*/  IMAD.IADD R14, R0, 0x1, R9 ;  /* 0x00000001000e7824 */ /* 0x000fe200078e0209 */
[----:B------:R-:W-:Y:S01]  /*2670*/  SHF.R.S32.HI R9, RZ, 0x1f, R8 ;  /* 0x0000001fff097819 */ /* 0x000fe20000011408 */
[----:B------:R-:W-:Y:S01]  /*2680*/  IMAD.IADD R35, R35, 0x1, R15 ;  /* 0x0000000123237824 */ /* 0x000fe200078e020f */
[----:B0-----:R-:W-:Y:S01]  /*2690*/  SHF.R.S32.HI R26, RZ, 0x1f, R21 ;  /* 0x0000001fff1a7819 */ /* 0x001fe20000011415 */
[----:B------:R-:W-:Y:S01]  /*26a0*/  IMAD.IADD R69, R15, 0x1, R69 ;  /* 0x000000010f457824 */ /* 0x000fe200078e0245 */
[----:B------:R-:W-:Y:S01]  /*26b0*/  SHF.R.S32.HI R15, RZ, 0x1f, R14 ;  /* 0x0000001fff0f7819 */ /* 0x000fe2000001140e */
[----:B------:R-:W-:Y:S01]  /*26c0*/  IMAD.WIDE.U32 R76, R19, R78, R36 ;  /* 0x0000004e134c7225 */ /* 0x000fe200078e0024 */
[CC--:B------:R-:W-:Y:S02]  /*26d0*/  LEA.HI R7, R9.reuse, R8.reuse, RZ, 0x3 ;  /* 0x0000000809077211 */ /* 0x0c0fe400078f18ff */
[----:B------:R-:W-:Y:S02]  /*26e0*/  LEA.HI R12, R9, R8, RZ, 0x5 ;  /* 0x00000008090c7211 */ /* 0x000fe400078f28ff */
[----:B------:R-:W-:-:S02]  /*26f0*/  LEA.HI R9, R26, R21, RZ, 0x3 ;  /* 0x000000151a097211 */ /* 0x000fc400078f18ff */
[----:B------:R-:W-:Y:S01]  /*2700*/  LEA.HI R21, R26, R21, RZ, 0x5 ;  /* 0x000000151a157211 */ /* 0x000fe200078f28ff */
[----:B------:R-:W-:Y:S01]  /*2710*/  IMAD.IADD R75, R75, 0x1, R27 ;  /* 0x000000014b4b7824 */ /* 0x000fe200078e021b */
[-C--:B------:R-:W-:Y:S01]  /*2720*/  LEA.HI R8, R15, R14.reuse, RZ, 0x3 ;  /* 0x0000000e0f087211 */ /* 0x080fe200078f18ff */
[----:B------:R-:W-:Y:S01]  /*2730*/  IMAD.IADD R77, R27, 0x1, R77 ;  /* 0x000000011b4d7824 */ /* 0x000fe200078e024d */
[----:B------:R-:W-:Y:S02]  /*2740*/  LEA.HI R15, R15, R14, RZ, 0x5 ;  /* 0x0000000e0f0f7211 */ /* 0x000fe400078f28ff */
[----:B------:R-:W-:Y:S02]  /*2750*/  SHF.R.S32.HI R14, RZ, 0x5, R12 ;  /* 0x00000005ff0e7819 */ /* 0x000fe4000001140c */
[----:B------:R-:W-:Y:S02]  /*2760*/  SHF.R.S32.HI R36, RZ, 0x5, R21 ;  /* 0x00000005ff247819 */ /* 0x000fe40000011415 */
[----:B---3--:R-:W-:-:S02]  /*2770*/  LOP3.LUT R27, R42, 0x18, R9, 0xf8, !PT ;  /* 0x000000182a1b7812 */ /* 0x008fc400078ef809 */
[----:B-----5:R-:W-:Y:S02]  /*2780*/  SHF.R.S32.HI R37, RZ, 0x1f, R107 ;  /* 0x0000001fff257819 */ /* 0x020fe4000001146b */
[----:B------:R-:W-:Y:S01]  /*2790*/  LOP3.LUT R12, R42, 0x18, R7, 0xf8, !PT ;  /* 0x000000182a0c7812 */ /* 0x000fe200078ef807 */
[----:B----4-:R-:W-:Y:S01]  /*27a0*/  IMAD R36, R36, 0x1200, R41 ;  /* 0x0000120024247824 */ /* 0x010fe200078e0229 */
[----:B------:R-:W-:Y:S02]  /*27b0*/  SHF.R.S32.HI R26, RZ, 0x5, R15 ;  /* 0x00000005ff1a7819 */ /* 0x000fe4000001140f */
[-C--:B------:R-:W-:Y:S01]  /*27c0*/  LOP3.LUT R27, R27, R40.reuse, RZ, 0x3c, !PT ;  /* 0x000000281b1b7212 */ /* 0x080fe200078e3cff */
[----:B------:R-:W-:Y:S01]  /*27d0*/  IMAD R14, R14, 0x1200, R41 ;  /* 0x000012000e0e7824 */ /* 0x000fe200078e0229 */
[----:B------:R-:W-:Y:S02]  /*27e0*/  LOP3.LUT R21, R42, 0x18, R8, 0xf8, !PT ;  /* 0x000000182a157812 */ /* 0x000fe400078ef808 */
[----:B------:R-:W-:Y:S01]  /*27f0*/  LOP3.LUT R15, R12, R40, RZ, 0x3c, !PT ;  /* 0x000000280c0f7212 */ /* 0x000fe200078e3cff */
[----:B------:R-:W-:Y:S01]  /*2800*/  IMAD R12, R37, R70, RZ ;  /* 0x00000046250c7224 */ /* 0x000fe200078e02ff */
[----:B------:R-:W-:Y:S01]  /*2810*/  ISETP.GE.AND P2, PT, R82, UR4, PT ;  /* 0x0000000452007c0c */ /* 0x000fe2000bf46270 */
[----:B------:R-:W-:Y:S01]  /*2820*/  IMAD.IADD R104, R36, 0x1, R27 ;  /* 0x0000000124687824 */ /* 0x000fe200078e021b */
[----:B------:R-:W-:Y:S01]  /*2830*/  LOP3.LUT R21, R21, R40, RZ, 0x3c, !PT ;  /* 0x0000002815157212 */ /* 0x000fe200078e3cff */
[----:B------:R-:W-:-:S02]  /*2840*/  IMAD R26, R26, 0x1200, R41 ;  /* 0x000012001a1a7824 */ /* 0x000fc400078e0229 */
[----:B------:R-:W-:Y:S01]  /*2850*/  IMAD.IADD R106, R14, 0x1, R15 ;  /* 0x000000010e6a7824 */ /* 0x000fe200078e020f */
[----:B------:R-:W-:Y:S01]  /*2860*/  SEL R15, RZ, 0x20, P2 ;  /* 0x00000020ff0f7807 */ /* 0x000fe20001000000 */
[----:B------:R-:W-:Y:S02]  /*2870*/  IMAD R27, R107, R71, R12 ;  /* 0x000000476b1b7224 */ /* 0x000fe400078e020c */
[----:B------:R-:W-:Y:S02]  /*2880*/  IMAD R12, R37, R78, RZ ;  /* 0x0000004e250c7224 */ /* 0x000fe400078e02ff */
[----:B------:R-:W-:Y:S01]  /*2890*/  IMAD.WIDE.U32 R34, R107, R70, R34 ;  /* 0x000000466b227225 */ /* 0x000fe200078e0022 */
[----:B------:R-:W-:-:S03]  /*28a0*/  IADD3 R72, P2, R19, R72, RZ ;  /* 0x0000004813487210 */ /* 0x000fc60007f5e0ff */
[----:B------:R-:W-:Y:S01]  /*28b0*/  IMAD.WIDE.U32 R68, R107, R70, R68 ;  /* 0x000000466b447225 */ /* 0x000fe200078e0044 */
[----:B------:R-:W-:-:S03]  /*28c0*/  LOP3.LUT R15, R10, R15, RZ, 0xfc, !PT ;  /* 0x0000000f0a0f7212 */ /* 0x000fc600078efcff */
[----:B------:R-:W-:Y:S01]  /*28d0*/  IMAD.IADD R105, R26, 0x1, R21 ;  /* 0x000000011a697824 */ /* 0x000fe200078e0215 */
[----:B------:R-:W-:Y:S01]  /*28e0*/  LOP3.LUT R81, R7, 0xfffffff8, RZ, 0xc0, !PT ;  /* 0xfffffff807517812 */ /* 0x000fe200078ec0ff */
[----:B------:R-:W-:Y:S01]  /*28f0*/  IMAD R21, R33, 0x90, RZ ;  /* 0x0000009021157824 */ /* 0x000fe200078e02ff */
[----:B------:R-:W-:Y:S01]  /*2900*/  LOP3.LUT R80, R8, 0xfffffff8, RZ, 0xc0, !PT ;  /* 0xfffffff808507812 */ /* 0x000fe200078ec0ff */
[----:B------:R-:W-:Y:S02]  /*2910*/  IMAD R85, R107, R79, R12 ;  /* 0x0000004f6b557224 */ /* 0x000fe400078e020c */
[----:B------:R-:W-:Y:S02]  /*2920*/  IMAD R37, R79, 0x90, RZ ;  /* 0x000000904f257824 */ /* 0x000fe400078e02ff */
[----:B------:R-:W-:-:S04]  /*2930*/  IMAD.WIDE.U32 R74, R107, R78, R74 ;  /* 0x0000004e6b4a7225 */ /* 0x000fc800078e004a */
[----:B------:R-:W-:-:S04]  /*2940*/  IMAD.WIDE.U32 R76, R107, R78, R76 ;  /* 0x0000004e6b4c7225 */ /* 0x000fc800078e004c */
[----:B------:R-:W-:Y:S02]  /*2950*/  IMAD.IADD R88, R35, 0x1, R27 ;  /* 0x0000000123587824 */ /* 0x000fe400078e021b */
[----:B------:R-:W-:Y:S01]  /*2960*/  IMAD.IADD R86, R27, 0x1, R69 ;  /* 0x000000011b567824 */ /* 0x000fe200078e0245 */
[----:B------:R-:W-:Y:S01]  /*2970*/  LOP3.LUT R27, R9, 0xfffffff8, RZ, 0xc0, !PT ;  /* 0xfffffff8091b7812 */ /* 0x000fe200078ec0ff */
[----:B------:R-:W-:Y:S01]  /*2980*/  IMAD.WIDE.U32 R32, R32, 0x90, RZ ;  /* 0x0000009020207825 */ /* 0x000fe200078e00ff */
[----:B------:R-:W-:-:S03]  /*2990*/  LOP3.LUT R12, R15, 0x4, RZ, 0xc0, !PT ;  /* 0x000000040f0c7812 */ /* 0x000fc600078ec0ff */
[----:B------:R-:W-:Y:S01]  /*29a0*/  IMAD.WIDE.U32 R70, R70, 0x90, RZ ;  /* 0x0000009046467825 */ /* 0x000fe200078e00ff */
[----:B------:R-:W-:-:S03]  /*29b0*/  LOP3.LUT R13, R15, 0x8, RZ, 0xc0, !PT ;  /* 0x000000080f0d7812 */ /* 0x000fc600078ec0ff */
[----:B------:R-:W-:Y:S01]  /*29c0*/  IMAD.WIDE.U32 R78, R78, 0x90, RZ ;  /* 0x000000904e4e7825 */ /* 0x000fe200078e00ff */
[----:B------:R-:W-:-:S03]  /*29d0*/  LOP3.LUT R14, R15, 0x10, RZ, 0xc0, !PT ;  /* 0x000000100f0e7812 */ /* 0x000fc600078ec0ff */
[----:B------:R-:W-:Y:S01]  /*29e0*/  IMAD.X R73, R38, 0x1, R11, P2 ;  /* 0x0000000126497824 */ /* 0x000fe200010e060b */
[----:B------:R-:W-:Y:S01]  /*29f0*/  LOP3.LUT R11, R15, 0x2, RZ, 0xc0, !PT ;  /* 0x000000020f0b7812 */ /* 0x000fe200078ec0ff */
[----:B------:R-:W-:Y:S01]  /*2a00*/  IMAD.IADD R87, R75, 0x1, R85 ;  /* 0x000000014b577824 */ /* 0x000fe200078e0255 */
[----:B------:R-:W-:Y:S01]  /*2a10*/  SHF.R.S32.HI R103, RZ, 0x1f, R81 ;  /* 0x0000001fff677819 */ /* 0x000fe20000011451 */
[----:B------:R-:W-:Y:S01]  /*2a20*/  IMAD.IADD R98, R33, 0x1, R21 ;  /* 0x0000000121627824 */ /* 0x000fe200078e0215 */
[----:B------:R-:W-:Y:S01]  /*2a30*/  SHF.R.S32.HI R102, RZ, 0x1f, R80 ;  /* 0x0000001fff667819 */ /* 0x000fe20000011450 */
[----:B------:R-:W-:Y:S01]  /*2a40*/  IMAD.IADD R99, R71, 0x1, R99 ;  /* 0x0000000147637824 */ /* 0x000fe200078e0263 */
[----:B------:R-:W-:Y:S01]  /*2a50*/  SHF.R.S32.HI R101, RZ, 0x1f, R27 ;  /* 0x0000001fff657819 */ /* 0x000fe2000001141b */
[----:B------:R-:W-:Y:S01]  /*2a60*/  IMAD.IADD R100, R79, 0x1, R37 ;  /* 0x000000014f647824 */ /* 0x000fe200078e0225 */
[----:B------:R-:W-:Y:S01]  /*2a70*/  LOP3.LUT R10, R10, 0x1, RZ, 0xc0, !PT ;  /* 0x000000010a0a7812 */ /* 0x000fe200078ec0ff */
[----:B------:R-:W-:Y:S01]  /*2a80*/  IMAD.IADD R85, R85, 0x1, R77 ;  /* 0x0000000155557824 */ /* 0x000fe200078e024d */
[----:B------:R-:W-:Y:S01]  /*2a90*/  LOP3.LUT R15, R15, 0x20, RZ, 0xc0, !PT ;  /* 0x000000200f0f7812 */ /* 0x000fe200078ec0ff */
[----:B------:R-:W-:-:S07]  /*2aa0*/  IMAD.IADD R89, R31, 0x1, R89 ;  /* 0x000000011f597824 */ /* 0x000fce00078e0259 */
.L_x_476:
[----:B------:R-:W2:Y:S01]  /*2ab0*/  LDL R26, [R1+0x88] ;  /* 0x00008800011a7983 */ /* 0x000ea20000100800 */
[----:B0-----:R-:W0:Y:S01]  /*2ac0*/  LDC R108, c[0x0][0x3f4] ;  /* 0x0000fd00ff6c7b82 */ /* 0x001e220000000800 */
[----:B------:R-:W-:Y:S01]  /*2ad0*/  LOP3.LUT P3, RZ, R20, 0x2, RZ, 0xc0, !PT ;  /* 0x0000000214ff7812 */ /* 0x000fe2000786c0ff */
[----:B---3--:R-:W-:Y:S01]  /*2ae0*/  VIADD R39, R24, 0xffffffff ;  /* 0xffffffff18277836 */ /* 0x008fe20000000000 */
[----:B------:R-:W-:Y:S05]  /*2af0*/  YIELD ;  /* 0x0000000000007946 */ /* 0x000fea0003800000 */
[----:B-1----:R-:W1:Y:S01]  /*2b00*/  LDC.64 R94, c[0x0][0x2e8] ;  /* 0x0000ba00ff5e7b82 */ /* 0x002e620000000a00 */
[----:B------:R-:W-:Y:S01]  /*2b10*/  SHF.R.S32.HI R38, RZ, 0x1f, R39 ;  /* 0x0000001fff267819 */ /* 0x000fe20000011427 */
[-C--:B------:R-:W-:Y:S01]  /*2b20*/  IMAD R21, R98, R39.reuse, RZ ;  /* 0x0000002762157224 */ /* 0x080fe200078e02ff */
[----:B------:R-:W-:Y:S01]  /*2b30*/  BSSY B0, `(.L_x_421) ;  /* 0x0000404000007945 */ /* 0x000fe20003800000 */
[----:B------:R-:W-:-:S04]  /*2b40*/  IMAD.WIDE.U32 R64, R32, R39, RZ ;  /* 0x0000002720407225 */ /* 0x000fc800078e00ff */
[----:B------:R-:W-:Y:S01]  /*2b50*/  IMAD R37, R38, R32, R21 ;  /* 0x0000002026257224 */ /* 0x000fe200078e0215 */
[----:B------:R-:W-:-:S03]  /*2b60*/  IADD3 R21, P2, R93, R64, RZ ;  /* 0x000000405d157210 */ /* 0x000fc60007f5e0ff */
[----:B------:R-:W-:-:S04]  /*2b70*/  IMAD.IADD R96, R65, 0x1, R37 ;  /* 0x0000000141607824 */ /* 0x000fc800078e0225 */
[----:B------:R-:W-:Y:S01]  /*2b80*/  IMAD.X R36, R96, 0x1, R92, P2 ;  /* 0x0000000160247824 */ /* 0x000fe200010e065c */
[----:B-1----:R-:W-:-:S04]  /*2b90*/  LEA R40, P2, R21, R94, 0x1 ;  /* 0x0000005e15287211 */ /* 0x002fc800078408ff */
[----:B------:R-:W-:Y:S02]  /*2ba0*/  LEA.HI.X R41, R21, R95, R36, 0x1, P2 ;  /* 0x0000005f15297211 */ /* 0x000fe400010f0c24 */
[----:B------:R-:W-:Y:S01]  /*2bb0*/  ISETP.GT.AND P2, PT, R39, R84, PT ;  /* 0x000000542700720c */ /* 0x000fe20003f44270 */
[----:B--2---:R-:W-:-:S04]  /*2bc0*/  IMAD R24, R17, 0x3600, R26 ;  /* 0x0000360011187824 */ /* 0x004fc800078e021a */
[C---:B------:R-:W-:Y:S02]  /*2bd0*/  VIADD R26, R24.reuse, 0x10 ;  /* 0x00000010181a7836 */ /* 0x040fe40000000000 */
[----:B------:R-:W-:Y:S01]  /*2be0*/  @P3 VIADD R26, R24, 0xfffffff0 ;  /* 0xfffffff0181a3836 */ /* 0x000fe20000000000 */
[----:B0-----:R-:W-:Y:S01]  /*2bf0*/  ISETP.GE.AND P3, PT, R108, 0x1, PT ;  /* 0x000000016c00780c */ /* 0x001fe20003f66270 */
[----:B------:R-:W-:Y:S02]  /*2c00*/  IMAD R83, R24, 0x2, R25 ;  /* 0x0000000218537824 */ /* 0x000fe400078e0219 */
[----:B------:R-:W-:Y:S02]  /*2c10*/  IMAD.MOV.U32 R24, RZ, RZ, R39 ;  /* 0x000000ffff187224 */ /* 0x000fe400078e0027 */
[----:B------:R-:W-:-:S08]  /*2c20*/  IMAD R26, R26, 0x2, R25 ;  /* 0x000000021a1a7824 */ /* 0x000fd000078e0219 */
[----:B------:R-:W-:Y:S05]  /*2c30*/  @!P3 BRA `(.L_x_422) ;  /* 0x0000003c004cb947 */ /* 0x000fea0003800000 */
[----:B------:R-:W-:Y:S01]  /*2c40*/  ULDC.U8 UR4, c[0x0][0x410] ;  /* 0x0001040000047ab9 */ /* 0x000fe20000000000 */
[-C--:B------:R-:W-:Y:S01]  /*2c50*/  IMAD R21, R100, R39.reuse, RZ ;  /* 0x0000002764157224 */ /* 0x080fe200078e02ff */
[----:B------:R-:W-:Y:S01]  /*2c60*/  ISETP.NE.AND P3, PT, RZ, UR4, PT ;  /* 0x00000004ff007c0c */ /* 0x000fe2000bf65270 */
[-C--:B------:R-:W-:Y:S02]  /*2c70*/  IMAD R37, R99, R39.reuse, RZ ;  /* 0x0000002763257224 */ /* 0x080fe400078e02ff */
[----:B------:R-:W-:Y:S02]  /*2c80*/  IMAD R90, R24, -0x90, R2 ;  /* 0xffffff70185a7824 */ /* 0x000fe400078e0202 */
[C---:B------:R-:W-:Y:S02]  /*2c90*/  IMAD R21, R38.reuse, R78, R21 ;  /* 0x0000004e26157224 */ /* 0x040fe400078e0215 */
[----:B------:R-:W-:Y:S01]  /*2ca0*/  IMAD R37, R38, R70, R37 ;  /* 0x0000004626257224 */ /* 0x000fe200078e0225 */
[----:B------:R-:W-:Y:S01]  /*2cb0*/  VIMNMX R90, R90, 0x90, PT ;  /* 0x000000905a5a7848 */ /* 0x000fe20003fe0100 */
[----:B------:R-:W-:-:S04]  /*2cc0*/  IMAD.WIDE.U32 R62, R78, R39, RZ ;  /* 0x000000274e3e7225 */ /* 0x000fc800078e00ff */
[----:B------:R-:W-:-:S04]  /*2cd0*/  IMAD.WIDE.U32 R60, R70, R39, RZ ;  /* 0x00000027463c7225 */ /* 0x000fc800078e00ff */
[----:B------:R-:W-:Y:S02]  /*2ce0*/  IMAD.IADD R21, R63, 0x1, R21 ;  /* 0x000000013f157824 */ /* 0x000fe400078e0215 */
[----:B------:R-:W-:Y:S01]  /*2cf0*/  IMAD.IADD R91, R61, 0x1, R37 ;  /* 0x000000013d5b7824 */ /* 0x000fe200078e0225 */
[----:B------:R-:W-:Y:S06]  /*2d00*/  @!P3 BRA `(.L_x_423) ;  /* 0x0000001c0018b947 */ /* 0x000fec0003800000 */
[----:B------:R-:W-:Y:S01]  /*2d10*/  ISETP.GE.AND P4, PT, R19, R90, PT ;  /* 0x0000005a1300720c */ /* 0x000fe20003f86270 */
[----:B------:R-:W-:Y:S01]  /*2d20*/  BSSY B1, `(.L_x_424) ;  /* 0x000003c000017945 */ /* 0x000fe20003800000 */
        /* <DEDUP_REMOVED lines=12> */
[----:B------:R-:W-:Y:S06]  /*2df0*/  @P4 BRA `(.L_x_425) ;  /* 0x0000000000b84947 */ /* 0x000fec0003800000 */
[----:B------:R-:W2:Y:S04]  /*2e00*/  LDL.64 R120, [R1+0x40] ;  /* 0x0000400001787983 */ /* 0x000ea80000100a00 */
[----:B------:R-:W3:Y:S04]  /*2e10*/  LDL R118, [R1+0x6c] ;  /* 0x00006c0001767983 */ /* 0x000ee80000100800 */
[----:B------:R-:W4:Y:S04]  /*2e20*/  LDL R117, [R1+0x68] ;  /* 0x0000680001757983 */ /* 0x000f280000100800 */
[----:B------:R-:W4:Y:S04]  /*2e30*/  LDL R114, [R1+0x70] ;  /* 0x0000700001727983 */ /* 0x000f280000100800 */
[----:B------:R-:W4:Y:S04]  /*2e40*/  LDL R113, [R1+0x64] ;  /* 0x0000640001717983 */ /* 0x000f280000100800 */
[----:B------:R-:W4:Y:S01]  /*2e50*/  LDL R97, [R1+0x74] ;  /* 0x0000740001617983 */ /* 0x000f220000100800 */
[----:B------:R-:W-:Y:S01]  /*2e60*/  IADD3 R62, P3, R76, R62, RZ ;  /* 0x0000003e4c3e7210 */ /* 0x000fe20007f7e0ff */
[----:B------:R-:W-:Y:S01]  /*2e70*/  ULDC.64 UR4, c[0x0][0x3e8] ;  /* 0x0000fa0000047ab9 */ /* 0x000fe20000000a00 */
[----:B------:R-:W-:-:S02]  /*2e80*/  CS2R R66, SRZ ;  /* 0x0000000000427805 */ /* 0x000fc4000001ff00 */
[----:B------:R-:W-:Y:S01]  /*2e90*/  CS2R R94, SRZ ;  /* 0x00000000005e7805 */ /* 0x000fe2000001ff00 */
[----:B------:R-:W-:Y:S01]  /*2ea0*/  IMAD.X R21, R21, 0x1, R85, P3 ;  /* 0x0000000115157824 */ /* 0x000fe200018e0655 */
[----:B------:R-:W-:-:S05]  /*2eb0*/  IADD3 R60, P3, R68, R60, RZ ;  /* 0x0000003c443c7210 */ /* 0x000fca0007f7e0ff */
[----:B------:R-:W-:Y:S01]  /*2ec0*/  IMAD.X R91, R91, 0x1, R86, P3 ;  /* 0x000000015b5b7824 */ /* 0x000fe200018e0656 */
[----:B------:R-:W-:-:S04]  /*2ed0*/  LEA R36, P3, R62, UR4, 0x1 ;  /* 0x000000043e247c11 */ /* 0x000fc8000f8608ff */
[----:B------:R-:W-:Y:S01]  /*2ee0*/  LEA.HI.X R37, R62, UR5, R21, 0x1, P3 ;  /* 0x000000053e257c11 */ /* 0x000fe200098f0c15 */
[----:B------:R-:W-:Y:S02]  /*2ef0*/  ULDC.64 UR4, c[0x0][0x400] ;  /* 0x0001000000047ab9 */ /* 0x000fe40000000a00 */
[----:B------:R-:W-:-:S04]  /*2f00*/  LEA R38, P3, R60, UR4, 0x1 ;  /* 0x000000043c267c11 */ /* 0x000fc8000f8608ff */
[----:B------:R-:W-:Y:S02]  /*2f10*/  LEA.HI.X R39, R60, UR5, R91, 0x1, P3 ;  /* 0x000000053c277c11 */ /* 0x000fe400098f0c5b */
        /* <DEDUP_REMOVED lines=10> */
[----:B--2---:R-:W-:-:S13]  /*2fc0*/  ISETP.GE.AND P3, PT, R120, R108, PT ;  /* 0x0000006c7800720c */ /* 0x004fda0003f66270 */
[----:B------:R0:W5:Y:S04]  /*2fd0*/  @!P3 LDG.E.64 R66, desc[UR60][R36.64] ;  /* 0x0000003c2442b981 */ /* 0x000168000c1e1b00 */
[----:B------:R0:W5:Y:S01]  /*2fe0*/  @!P3 LDG.E.64 R94, desc[UR60][R38.64] ;  /* 0x0000003c265eb981 */ /* 0x000162000c1e1b00 */
[----:B---3--:R-:W-:-:S13]  /*2ff0*/  ISETP.GE.AND P3, PT, R118, R108, PT ;  /* 0x0000006c7600720c */ /* 0x008fda0003f66270 */
[----:B------:R0:W5:Y:S04]  /*3000*/  @!P3 LDG.E.64 R58, desc[UR60][R36.64+0x10] ;  /* 0x0000103c243ab981 */ /* 0x000168000c1e1b00 */
[----:B------:R0:W5:Y:S01]  /*3010*/  @!P3 LDG.E.64 R64, desc[UR60][R38.64+0x10] ;  /* 0x0000103c2640b981 */ /* 0x000162000c1e1b00 */
[----:B----4-:R-:W-:-:S13]  /*3020*/  ISETP.GE.AND P3, PT, R117, R108, PT ;  /* 0x0000006c7500720c */ /* 0x010fda0003f66270 */
[----:B------:R0:W5:Y:S04]  /*3030*/  @!P3 LDG.E.64 R54, desc[UR60][R36.64+0x20] ;  /* 0x0000203c2436b981 */ /* 0x000168000c1e1b00 */
[----:B------:R0:W5:Y:S01]  /*3040*/  @!P3 LDG.E.64 R56, desc[UR60][R38.64+0x20] ;  /* 0x0000203c2638b981 */ /* 0x000162000c1e1b00 */
[----:B------:R-:W-:-:S13]  /*3050*/  ISETP.GE.AND P3, PT, R114, R108, PT ;  /* 0x0000006c7200720c */ /* 0x000fda0003f66270 */
[----:B------:R0:W5:Y:S04]  /*3060*/  @!P3 LDG.E.64 R50, desc[UR60][R36.64+0x30] ;  /* 0x0000303c2432b981 */ /* 0x000168000c1e1b00 */
[----:B------:R0:W5:Y:S01]  /*3070*/  @!P3 LDG.E.64 R52, desc[UR60][R38.64+0x30] ;  /* 0x0000303c2634b981 */ /* 0x000162000c1e1b00 */
[----:B------:R-:W-:-:S13]  /*3080*/  ISETP.GE.AND P3, PT, R113, R108, PT ;  /* 0x0000006c7100720c */ /* 0x000fda0003f66270 */
[----:B------:R0:W5:Y:S04]  /*3090*/  @!P3 LDG.E.64 R46, desc[UR60][R36.64+0x40] ;  /* 0x0000403c242eb981 */ /* 0x000168000c1e1b00 */
[----:B------:R0:W5:Y:S01]  /*30a0*/  @!P3 LDG.E.64 R48, desc[UR60][R38.64+0x40] ;  /* 0x0000403c2630b981 */ /* 0x000162000c1e1b00 */
[----:B------:R-:W-:-:S13]  /*30b0*/  ISETP.GE.AND P3, PT, R97, R108, PT ;  /* 0x0000006c6100720c */ /* 0x000fda0003f66270 */
[----:B------:R0:W5:Y:S04]  /*30c0*/  @!P3 LDG.E.64 R42, desc[UR60][R36.64+0x50] ;  /* 0x0000503c242ab981 */ /* 0x000168000c1e1b00 */
[----:B------:R0:W5:Y:S02]  /*30d0*/  @!P3 LDG.E.64 R44, desc[UR60][R38.64+0x50] ;  /* 0x0000503c262cb981 */ /* 0x000164000c1e1b00 */
.L_x_425:
[----:B------:R-:W-:Y:S05]  /*30e0*/  BSYNC B1 ;  /* 0x0000000000017941 */ /* 0x000fea0003800000 */
.L_x_424:
[----:B0-----:R-:W2:Y:S01]  /*30f0*/  LDL R37, [R1+0x4c] ;  /* 0x00004c0001257983 */ /* 0x001ea20000100800 */
[----:B-----5:R-:W-:Y:S02]  /*3100*/  IMAD.MOV.U32 R21, RZ, RZ, R42 ;  /* 0x000000ffff157224 */ /* 0x020fe400078e002a */
[----:B------:R-:W-:-:S03]  /*3110*/  IMAD.MOV.U32 R36, RZ, RZ, R43 ;  /* 0x000000ffff247224 */ /* 0x000fc600078e002b */
[----:B------:R-:W-:Y:S01]  /*3120*/  PRMT R97, R21, 0x7610, R97 ;  /* 0x0000761015617816 */ /* 0x000fe20000000061 */
[----:B------:R-:W-:Y:S01]  /*3130*/  IMAD.MOV.U32 R21, RZ, RZ, R46 ;  /* 0x000000ffff157224 */ /* 0x000fe200078e002e */
[----:B------:R-:W-:Y:S01]  /*3140*/  PRMT R113, R36, 0x7610, R113 ;  /* 0x0000761024717816 */ /* 0x000fe20000000071 */
        /* <DEDUP_REMOVED lines=39> */
[----:B------:R-:W-:-:S04]  /*33c0*/  PRMT R129, R36, 0x7610, R129 ;  /* 0x0000761024817816 */ /* 0x000fc80000000081 */
[----:B------:R-:W-:Y:S01]  /*33d0*/  PRMT R62, R21, 0x7610, R62 ;  /* 0x00007610153e7816 */ /* 0x000fe2000000003e */
[----:B------:R-:W-:-:S05]  /*33e0*/  IMAD.MOV.U32 R21, RZ, RZ, R95 ;  /* 0x000000ffff157224 */ /* 0x000fca00078e005f */
[----:B------:R-:W-:Y:S02]  /*33f0*/  PRMT R96, R21, 0x7610, R96 ;  /* 0x0000761015607816 */ /* 0x000fe40000000060 */
[----:B--2---:R-:W-:-:S13]  /*3400*/  ISETP.NE.AND P3, PT, R37, 0x3, PT ;  /* 0x000000032500780c */ /* 0x004fda0003f65270 */
[----:B------:R-:W-:Y:S05]  /*3410*/  @!P3 BRA `(.L_x_426) ;  /* 0x000000000004b947 */ /* 0x000fea0003800000 */
[----:B------:R-:W-:Y:S01]  /*3420*/  BPT.TRAP 0x1 ;  /* 0x000000040000795c */ /* 0x000fe20000300000 */
.L_x_426:
[----:B------:R-:W-:Y:S01]  /*3430*/  IMAD R21, R17, 0x8, R16 ;  /* 0x0000000811157824 */ /* 0x000fe200078e0210 */
[----:B------:R-:W-:Y:S01]  /*3440*/  SHF.L.U32 R91, R155, 0x1f, RZ ;  /* 0x0000001f9b5b7819 */ /* 0x000fe200000006ff */
[----:B------:R-:W-:Y:S03]  /*3450*/  BSSY B1, `(.L_x_427) ;  /* 0x0000003000017945 */ /* 0x000fe60003800000 */
[----:B------:R-:W0:Y:S02]  /*3460*/  SYNCS.PHASECHK.TRANS64.TRYWAIT P5, [R21+URZ+0x31c90], R91 ;  /* 0x031c905b150075a7 */ /* 0x000e2400080a017f */
[----:B0-----:R-:W-:Y:S05]  /*3470*/  @!P5 BRA `(.L_x_428) ;  /* 0x000001d800d0d947 */ /* 0x001fea0003800000 */
.L_x_721:
[----:B------:R-:W-:Y:S05]  /*3480*/  BSYNC B1 ;  /* 0x0000000000017941 */ /* 0x000fea0003800000 */
.L_x_427:
[----:B------:R-:W-:Y:S05]  /*3490*/  @P4 BRA `(.L_x_429) ;  /* 0x0000003400b44947 */ /* 0x000fea0003800000 */
[----:B------:R-:W-:Y:S01]  /*34a0*/  ISETP.NE.AND P4, PT, R10, RZ, PT ;  /* 0x000000ff0a00720c */ /* 0x000fe20003f85270 */
[----:B------:R-:W-:-:S12]  /*34b0*/  BSSY B1, `(.L_x_430) ;  /* 0x0000036000017945 */ /* 0x000fd80003800000 */
[----:B------:R-:W-:Y:S05]  /*34c0*/  @!P4 BRA `(.L_x_431) ;  /* 0x0000000000d0c947 */ /* 0x000fea0003800000 */
[----:B------:R-:W2:Y:S01]  /*34d0*/  LDL.64 R60, [R1+0x40] ;  /* 0x00004000013c7983 */ /* 0x000ea20000100a00 */
[----:B------:R-:W-:Y:S03]  /*34e0*/  BSSY B2, `(.L_x_432) ;  /* 0x0000031000027945 */ /* 0x000fe60003800000 */
[----:B------:R1:W3:Y:S01]  /*34f0*/  LDS.128 R36, [R83+0x16800] ;  /* 0x0168000053247984 */ /* 0x0002e20000000c00 */
[----:B--2---:R-:W-:-:S13]  /*3500*/  ISETP.GE.AND P4, PT, R60, R108, PT ;  /* 0x0000006c3c00720c */ /* 0x004fda0003f86270 */
[----:B-1-3--:R-:W-:Y:S05]  /*3510*/  @P4 BRA `(.L_x_433) ;  /* 0x0000000000b44947 */ /* 0x00afea0003800000 */
[----:B------:R-:W-:Y:S01]  /*3520*/  SHF.R.U64 R63, R94, 0x10, R95 ;  /* 0x000000105e3f7819 */ /* 0x000fe2000000125f */
[----:B------:R-:W-:Y:S01]  /*3530*/  IMAD.U32 R94, R37, 0x10000, RZ ;  /* 0x00010000255e7824 */ /* 0x000fe200078e00ff */
[--C-:B------:R-:W-:Y:S02]  /*3540*/  SHF.R.U64 R60, R66, 0x10, R67.reuse ;  /* 0x00000010423c7819 */ /* 0x100fe40000001243 */
[----:B------:R-:W-:Y:S02]  /*3550*/  SHF.R.U32.HI R66, RZ, 0x10, R67 ;  /* 0x00000010ff427819 */ /* 0x000fe40000011643 */
[----:B------:R-:W-:Y:S02]  /*3560*/  SHF.R.U32.HI R61, RZ, 0x10, R95 ;  /* 0x00000010ff3d7819 */ /* 0x000fe4000001165f */
[C---:B------:R-:W-:Y:S02]  /*3570*/  PRMT R63, R62.reuse, 0x5410, R63 ;  /* 0x000054103e3f7816 */ /* 0x040fe4000000003f */
[----:B------:R-:W-:-:S02]  /*3580*/  PRMT R60, R62, 0x5432, R60 ;  /* 0x000054323e3c7816 */ /* 0x000fc4000000003c */
[C---:B------:R-:W-:Y:S02]  /*3590*/  PRMT R66, R96.reuse, 0x5432, R66 ;  /* 0x0000543260427816 */ /* 0x040fe40000000042 */
[----:B------:R-:W-:Y:S02]  /*35a0*/  PRMT R61, R96, 0x5410, R61 ;  /* 0x00005410603d7816 */ /* 0x000fe4000000003d */
[----:B------:R-:W-:Y:S02]  /*35b0*/  LOP3.LUT R96, R37, 0xffff0000, RZ, 0xc0, !PT ;  /* 0xffff000025607812 */ /* 0x000fe400078ec0ff */
[----:B------:R-:W-:Y:S02]  /*35c0*/  LOP3.LUT R67, R63, 0xffff0000, RZ, 0xc0, !PT ;  /* 0xffff00003f437812 */ /* 0x000fe400078ec0ff */
[C---:B------:R-:W-:Y:S01]  /*35d0*/  LOP3.LUT R37, R60.reuse, 0xffff0000, RZ, 0xc0, !PT ;  /* 0xffff00003c257812 */ /* 0x040fe200078ec0ff */
[----:B------:R-:W-:Y:S02]  /*35e0*/  IMAD.U32 R60, R60, 0x10000, RZ ;  /* 0x000100003c3c7824 */ /* 0x000fe400078e00ff */
[----:B------:R-:W-:-:S02]  /*35f0*/  FMUL.FTZ R95, R96, R67 ;  /* 0x00000043605f7220 */ /* 0x000fc40000410000 */
[-C--:B------:R-:W-:Y:S02]  /*3600*/  FMUL.FTZ R96, R96, R37.reuse ;  /* 0x0000002560607220 */ /* 0x080fe40000410000 */
[----:B------:R-:W-:Y:S01]  /*3610*/  FFMA.FTZ R62, R94, R37, -R95 ;  /* 0x000000255e3e7223 */ /* 0x000fe2000001085f */
[----:B------:R-:W-:Y:S02]  /*3620*/  IMAD.U32 R95, R66, 0x10000, RZ ;  /* 0x00010000425f7824 */ /* 0x000fe400078e00ff */
[----:B------:R-:W-:Y:S01]  /*3630*/  FFMA.FTZ R37, R94, R67, R96 ;  /* 0x000000435e257223 */ /* 0x000fe20000010060 */
[C---:B------:R-:W-:Y:S01]  /*3640*/  LOP3.LUT R94, R38.reuse, 0xffff0000, RZ, 0xc0, !PT ;  /* 0xffff0000265e7812 */ /* 0x040fe200078ec0ff */
[C---:B------:R-:W-:Y:S01]  /*3650*/  IMAD.U32 R67, R61.reuse, 0x10000, RZ ;  /* 0x000100003d437824 */ /* 0x040fe200078e00ff */
[----:B------:R-:W-:Y:S01]  /*3660*/  LOP3.LUT R61, R61, 0xffff0000, RZ, 0xc0, !PT ;  /* 0xffff00003d3d7812 */ /* 0x000fe200078ec0ff */
[----:B------:R-:W-:Y:S01]  /*3670*/  IMAD.U32 R38, R38, 0x10000, RZ ;  /* 0x0001000026267824 */ /* 0x000fe200078e00ff */
[----:B------:R-:W-:Y:S01]  /*3680*/  F2FP.BF16.F32.PACK_AB R37, R37, R62 ;  /* 0x0000003e2525723e */ /* 0x000fe200000010ff */
[C---:B------:R-:W-:Y:S01]  /*3690*/  FMUL.FTZ R96, R94.reuse, R67 ;  /* 0x000000435e607220 */ /* 0x040fe20000410000 */
[----:B------:R-:W-:-:S03]  /*36a0*/  FMUL.FTZ R94, R94, R95 ;  /* 0x0000005f5e5e7220 */ /* 0x000fc60000410000 */
[C---:B------:R-:W-:Y:S01]  /*36b0*/  FFMA.FTZ R96, R38.reuse, R95, -R96 ;  /* 0x0000005f26607223 */ /* 0x040fe20000010860 */
[----:B------:R-:W-:Y:S01]  /*36c0*/  FFMA.FTZ R67, R38, R67, R94 ;  /* 0x0000004326437223 */ /* 0x000fe2000001005e */
[C---:B------:R-:W-:Y:S01]  /*36d0*/  LOP3.LUT R38, R39.reuse, 0xffff0000, RZ, 0xc0, !PT ;  /* 0xffff000027267812 */ /* 0x040fe200078ec0ff */
[----:B------:R-:W-:Y:S01]  /*36e0*/  IMAD.U32 R94, R39, 0x10000, RZ ;  /* 0x00010000275e7824 */ /* 0x000fe200078e00ff */
[----:B------:R-:W-:-:S03]  /*36f0*/  LOP3.LUT R39, R66, 0xffff0000, RZ, 0xc0, !PT ;  /* 0xffff000042277812 */ /* 0x000fc600078ec0ff */
[C---:B------:R-:W-:Y:S02]  /*3700*/  FMUL.FTZ R95, R38.reuse, R61 ;  /* 0x0000003d265f7220 */ /* 0x040fe40000410000 */
[-C--:B------:R-:W-:Y:S02]  /*3710*/  FMUL.FTZ R38, R38, R39.reuse ;  /* 0x0000002726267220 */ /* 0x080fe40000410000 */
[----:B------:R-:W-:Y:S01]  /*3720*/  FFMA.FTZ R66, R94, R39, -R95 ;  /* 0x000000275e427223 */ /* 0x000fe2000001085f */
[----:B------:R-:W-:Y:S01]  /*3730*/  LOP3.LUT R39, R36, 0xffff0000, RZ, 0xc0, !PT ;  /* 0xffff000024277812 */ /* 0x000fe200078ec0ff */
[----:B------:R-:W-:Y:S01]  /*3740*/  FFMA.FTZ R61, R94, R61, R38 ;  /* 0x0000003d5e3d7223 */ /* 0x000fe20000010026 */
[----:B------:R-:W-:Y:S02]  /*3750*/  IMAD.U32 R38, R63, 0x10000, RZ ;  /* 0x000100003f267824 */ /* 0x000fe400078e00ff */
[----:B------:R-:W-:Y:S02]  /*3760*/  IMAD.U32 R63, R36, 0x10000, RZ ;  /* 0x00010000243f7824 */ /* 0x000fe400078e00ff */
[C---:B------:R-:W-:Y:S01]  /*3770*/  FMUL.FTZ R36, R39.reuse, R38 ;  /* 0x0000002627247220 */ /* 0x040fe20000410000 */
[----:B------:R-:W-:Y:S01]  /*3780*/  FMUL.FTZ R39, R39, R60 ;  /* 0x0000003c27277220 */ /* 0x000fe20000410000 */
[----:B------:R-:W-:-:S02]  /*3790*/  F2FP.BF16.F32.PACK_AB R61, R61, R66 ;  /* 0x000000423d3d723e */ /* 0x000fc400000010ff */
[C---:B------:R-:W-:Y:S01]  /*37a0*/  FFMA.FTZ R36, R63.reuse, R60, -R36 ;  /* 0x0000003c3f247223 */ /* 0x040fe20000010824 */
[----:B------:R-:W-:Y:S01]  /*37b0*/  FFMA.FTZ R39, R63, R38, R39 ;  /* 0x000000263f277223 */ /* 0x000fe20000010027 */
[----:B------:R-:W-:-:S04]  /*37c0*/  F2FP.BF16.F32.PACK_AB R38, R67, R96 ;  /* 0x000000604326723e */ /* 0x000fc800000010ff */
[----:B------:R-:W-:Y:S01]  /*37d0*/  F2FP.BF16.F32.PACK_AB R36, R39, R36 ;  /* 0x000000242724723e */ /* 0x000fe200000010ff */
[----:B------:R-:W-:-:S07]  /*37e0*/  IMAD.MOV.U32 R39, RZ, RZ, R61 ;  /* 0x000000ffff277224 */ /* 0x000fce00078e003d */
.L_x_433:
[----:B------:R-:W-:Y:S05]  /*37f0*/  BSYNC B2 ;  /* 0x0000000000027941 */ /* 0x000fea0003800000 */
.L_x_432:
[----:B------:R1:W-:Y:S02]  /*3800*/  STG.E.128 desc[UR60][R40.64], R36 ;  /* 0x0000002428007986 */ /* 0x0003e4000c101d3c */
.L_x_431:
[----:B------:R-:W-:Y:S05]  /*3810*/  BSYNC B1 ;  /* 0x0000000000017941 */ /* 0x000fea0003800000 */
.L_x_430:
[----:B------:R-:W-:Y:S01]  /*3820*/  ISETP.NE.AND P4, PT, R11, RZ, PT ;  /* 0x000000ff0b00720c */ /* 0x000fe20003f85270 */
[----:B------:R-:W-:-:S12]  /*3830*/  BSSY B1, `(.L_x_434) ;  /* 0x0000036000017945 */ /* 0x000fd80003800000 */
[----:B------:R-:W-:Y:S05]  /*3840*/  @!P4 BRA `(.L_x_435) ;  /* 0x0000000000d0c947 */ /* 0x000fea0003800000 */
[----:B------:R-:W2:Y:S01]  /*3850*/  LDL R60, [R1+0x6c] ;  /* 0x00006c00013c7983 */ /* 0x000ea20000100800 */
[----:B------:R-:W-:Y:S03]  /*3860*/  BSSY B2, `(.L_x_436) ;  /* 0x0000031000027945 */ /* 0x000fe60003800000 */
[----:B-1----:R1:W3:Y:S01]  /*3870*/  LDS.128 R36, [R26+0x16800] ;  /* 0x016800001a247984 */ /* 0x0022e20000000c00 */
[----:B--2---:R-:W-:-:S13]  /*3880*/  ISETP.GE.AND P4, PT, R60, R108, PT ;  /* 0x0000006c3c00720c */ /* 0x004fda0003f86270 */
[----:B-1-3--:R-:W-:Y:S05]  /*3890*/  @P4 BRA `(.L_x_437) ;  /* 0x0000000000b44947 */ /* 0x00afea0003800000 */
[----:B------:R-:W-:Y:S01]  /*38a0*/  SHF.R.U64 R61, R64, 0x10, R65 ;  /* 0x00000010403d7819 */ /* 0x000fe20000001241 */
[C---:B------:R-:W-:Y:S01]  /*38b0*/  IMAD.U32 R64, R37.reuse, 0x10000, RZ ;  /* 0x0001000025407824 */ /* 0x040fe200078e00ff */
[----:B------:R-:W-:Y:S02]  /*38c0*/  SHF.R.U64 R58, R58, 0x10, R59 ;  /* 0x000000103a3a7819 */ /* 0x000fe4000000123b */
[----:B------:R-:W-:Y:S02]  /*38d0*/  PRMT R61, R128, 0x5410, R61 ;  /* 0x00005410803d7816 */ /* 0x000fe4000000003d */
[----:B------:R-:W-:Y:S02]  /*38e0*/  PRMT R58, R114, 0x5432, R58 ;  /* 0x00005432723a7816 */ /* 0x000fe4000000003a */
[----:B------:R-:W-:Y:S02]  /*38f0*/  LOP3.LUT R66, R37, 0xffff0000, RZ, 0xc0, !PT ;  /* 0xffff000025427812 */ /* 0x000fe400078ec0ff */
[----:B------:R-:W-:-:S02]  /*3900*/  LOP3.LUT R63, R61, 0xffff0000, RZ, 0xc0, !PT ;  /* 0xffff00003d3f7812 */ /* 0x000fc400078ec0ff */
[C---:B------:R-:W-:Y:S01]  /*3910*/  LOP3.LUT R37, R58.reuse, 0xffff0000, RZ, 0xc0, !PT ;  /* 0xffff00003a257812 */ /* 0x040fe200078ec0ff */
[----:B------:R-:W-:Y:S01]  /*3920*/  IMAD.U32 R58, R58, 0x10000, RZ ;  /* 0x000100003a3a7824 */ /* 0x000fe200078e00ff */
[----:B------:R-:W-:Y:S02]  /*3930*/  SHF.R.U32.HI R62, RZ, 0x10, R59 ;  /* 0x00000010ff3e7819 */ /* 0x000fe4000001163b */
[----:B------:R-:W-:Y:S01]  /*3940*/  SHF.R.U32.HI R59, RZ, 0x10, R65 ;  /* 0x00000010ff3b7819 */ /* 0x000fe20000011641 */
[C---:B------:R-:W-:Y:S01]  /*3950*/  FMUL.FTZ R65, R66.reuse, R63 ;  /* 0x0000003f42417220 */ /* 0x040fe20000410000 */
[-C--:B------:R-:W-:Y:S01]  /*3960*/  FMUL.FTZ R66, R66, R37.reuse ;  /* 0x0000002542427220 */ /* 0x080fe20000410000 */
[----:B------:R-:W-:Y:S02]  /*3970*/  PRMT R62, R117, 0x5432, R62 ;  /* 0x00005432753e7816 */ /* 0x000fe4000000003e */
[----:B------:R-:W-:Y:S01]  /*3980*/  PRMT R59, R129, 0x5410, R59 ;  /* 0x00005410813b7816 */ /* 0x000fe2000000003b */
[C---:B------:R-:W-:Y:S01]  /*3990*/  FFMA.FTZ R60, R64.reuse, R37, -R65 ;  /* 0x00000025403c7223 */ /* 0x040fe20000010841 */
[----:B------:R-:W-:Y:S01]  /*39a0*/  FFMA.FTZ R37, R64, R63, R66 ;  /* 0x0000003f40257223 */ /* 0x000fe20000010042 */
[----:B------:R-:W-:Y:S01]  /*39b0*/  LOP3.LUT R64, R38, 0xffff0000, RZ, 0xc0, !PT ;  /* 0xffff000026407812 */ /* 0x000fe200078ec0ff */
[----:B------:R-:W-:-:S02]  /*39c0*/  IMAD.U32 R65, R62, 0x10000, RZ ;  /* 0x000100003e417824 */ /* 0x000fc400078e00ff */
[C---:B------:R-:W-:Y:S01]  /*39d0*/  IMAD.U32 R63, R59.reuse, 0x10000, RZ ;  /* 0x000100003b3f7824 */ /* 0x040fe200078e00ff */
[----:B------:R-:W-:Y:S01]  /*39e0*/  LOP3.LUT R59, R59, 0xffff0000, RZ, 0xc0, !PT ;  /* 0xffff00003b3b7812 */ /* 0x000fe200078ec0ff */
[----:B------:R-:W-:Y:S01]  /*39f0*/  IMAD.U32 R38, R38, 0x10000, RZ ;  /* 0x0001000026267824 */ /* 0x000fe200078e00ff */
[----:B------:R-:W-:Y:S01]  /*3a00*/  F2FP.BF16.F32.PACK_AB R37, R37, R60 ;  /* 0x0000003c2525723e */ /* 0x000fe200000010ff */
[C---:B------:R-:W-:Y:S01]  /*3a10*/  FMUL.FTZ R67, R64.reuse, R63 ;  /* 0x0000003f40437220 */ /* 0x040fe20000410000 */
[-C--:B------:R-:W-:Y:S01]  /*3a20*/  FMUL.FTZ R64, R64, R65.reuse ;  /* 0x0000004140407220 */ /* 0x080fe20000410000 */
[C---:B------:R-:W-:Y:S02]  /*3a30*/  IMAD.U32 R66, R39.reuse, 0x10000, RZ ;  /* 0x0001000027427824 */ /* 0x040fe400078e00ff */
[C---:B------:R-:W-:Y:S01]  /*3a40*/  FFMA.FTZ R67, R38.reuse, R65, -R67 ;  /* 0x0000004126437223 */ /* 0x040fe20000010843 */
[----:B------:R-:W-:Y:S01]  /*3a50*/  FFMA.FTZ R64, R38, R63, R64 ;  /* 0x0000003f26407223 */ /* 0x000fe20000010040 */
[----:B------:R-:W-:-:S02]  /*3a60*/  LOP3.LUT R38, R39, 0xffff0000, RZ, 0xc0, !PT ;  /* 0xffff000027267812 */ /* 0x000fc400078ec0ff */
[----:B------:R-:W-:Y:S01]  /*3a70*/  LOP3.LUT R39, R62, 0xffff0000, RZ, 0xc0, !PT ;  /* 0xffff00003e277812 */ /* 0x000fe200078ec0ff */
[----:B------:R-:W-:Y:S02]  /*3a80*/  IMAD.U32 R62, R61, 0x10000, RZ ;  /* 0x000100003d3e7824 */ /* 0x000fe400078e00ff */
[C---:B------:R-:W-:Y:S02]  /*3a90*/  FMUL.FTZ R63, R38.reuse, R59 ;  /* 0x0000003b263f7220 */ /* 0x040fe40000410000 */
[-C--:B------:R-:W-:Y:S02]  /*3aa0*/  FMUL.FTZ R38, R38, R39.reuse ;  /* 0x0000002726267220 */ /* 0x080fe40000410000 */
[----:B------:R-:W-:Y:S01]  /*3ab0*/  FFMA.FTZ R63, R66, R39, -R63 ;  /* 0x00000027423f7223 */ /* 0x000fe2000001083f */
[----:B------:R-:W-:Y:S01]  /*3ac0*/  LOP3.LUT R39, R36, 0xffff0000, RZ, 0xc0, !PT ;  /* 0xffff000024277812 */ /* 0x000fe200078ec0ff */
[----:B------:R-:W-:Y:S01]  /*3ad0*/  FFMA.FTZ R38, R66, R59, R38 ;  /* 0x0000003b42267223 */ /* 0x000fe20000010026 */
[----:B------:R-:W-:-:S03]  /*3ae0*/  IMAD.U32 R59, R36, 0x10000, RZ ;  /* 0x00010000243b7824 */ /* 0x000fc600078e00ff */
[C---:B------:R-:W-:Y:S01]  /*3af0*/  FMUL.FTZ R36, R39.reuse, R62 ;  /* 0x0000003e27247220 */ /* 0x040fe20000410000 */
[-C--:B------:R-:W-:Y:S01]  /*3b00*/  FMUL.FTZ R39, R39, R58.reuse ;  /* 0x0000003a27277220 */ /* 0x080fe20000410000 */
[----:B------:R-:W-:Y:S02]  /*3b10*/  F2FP.BF16.F32.PACK_AB R63, R38, R63 ;  /* 0x0000003f263f723e */ /* 0x000fe400000010ff */
[C---:B------:R-:W-:Y:S01]  /*3b20*/  FFMA.FTZ R36, R59.reuse, R58, -R36 ;  /* 0x0000003a3b247223 */ /* 0x040fe20000010824 */
[----:B------:R-:W-:Y:S01]  /*3b30*/  FFMA.FTZ R39, R59, R62, R39 ;  /* 0x0000003e3b277223 */ /* 0x000fe20000010027 */
[----:B------:R-:W-:-:S04]  /*3b40*/  F2FP.BF16.F32.PACK_AB R38, R64, R67 ;  /* 0x000000434026723e */ /* 0x000fc800000010ff */
[----:B------:R-:W-:Y:S01]  /*3b50*/  F2FP.BF16.F32.PACK_AB R36, R39, R36 ;  /* 0x000000242724723e */ /* 0x000fe200000010ff */
[----:B------:R-:W-:-:S07]  /*3b60*/  IMAD.MOV.U32 R39, RZ, RZ, R63 ;  /* 0x000000ffff277224 */ /* 0x000fce00078e003f */
.L_x_437:
[----:B------:R-:W-:Y:S05]  /*3b70*/  BSYNC B2 ;  /* 0x0000000000027941 */ /* 0x000fea0003800000 */
.L_x_436:
[----:B------:R2:W-:Y:S02]  /*3b80*/  STG.E.128 desc[UR60][R40.64+0x20], R36 ;  /* 0x0000202428007986 */ /* 0x0005e4000c101d3c */
.L_x_435:
[----:B------:R-:W-:Y:S05]  /*3b90*/  BSYNC B1 ;  /* 0x0000000000017941 */ /* 0x000fea0003800000 */
.L_x_434:
[----:B------:R-:W-:Y:S01]  /*3ba0*/  ISETP.NE.AND P4, PT, R12, RZ, PT ;  /* 0x000000ff0c00720c */ /* 0x000fe20003f85270 */
[----:B------:R-:W-:-:S12]  /*3bb0*/  BSSY B1, `(.L_x_438) ;  /* 0x0000035000017945 */ /* 0x000fd80003800000 */
[----:B------:R-:W-:Y:S05]  /*3bc0*/  @!P4 BRA `(.L_x_439) ;  /* 0x0000000000ccc947 */ /* 0x000fea0003800000 */
[----:B------:R-:W3:Y:S01]  /*3bd0*/  LDL R58, [R1+0x68] ;  /* 0x00006800013a7983 */ /* 0x000ee20000100800 */
[----:B------:R-:W-:Y:S03]  /*3be0*/  BSSY B2, `(.L_x_440) ;  /* 0x0000030000027945 */ /* 0x000fe60003800000 */
[----:B-12---:R1:W2:Y:S01]  /*3bf0*/  LDS.128 R36, [R83+0x18c00] ;  /* 0x018c000053247984 */ /* 0x0062a20000000c00 */
[----:B---3--:R-:W-:-:S13]  /*3c00*/  ISETP.GE.AND P4, PT, R58, R108, PT ;  /* 0x0000006c3a00720c */ /* 0x008fda0003f86270 */
[----:B-12---:R-:W-:Y:S05]  /*3c10*/  @P4 BRA `(.L_x_441) ;  /* 0x0000000000b04947 */ /* 0x006fea0003800000 */
[--C-:B------:R-:W-:Y:S02]  /*3c20*/  SHF.R.U64 R54, R54, 0x10, R55.reuse ;  /* 0x0000001036367819 */ /* 0x100fe40000001237 */
[----:B------:R-:W-:Y:S02]  /*3c30*/  SHF.R.U32.HI R58, RZ, 0x10, R55 ;  /* 0x00000010ff3a7819 */ /* 0x000fe40000011637 */
[--C-:B------:R-:W-:Y:S02]  /*3c40*/  SHF.R.U64 R55, R56, 0x10, R57.reuse ;  /* 0x0000001038377819 */ /* 0x100fe40000001239 */
[----:B------:R-:W-:Y:S02]  /*3c50*/  SHF.R.U32.HI R59, RZ, 0x10, R57 ;  /* 0x00000010ff3b7819 */ /* 0x000fe40000011639 */
[----:B------:R-:W-:Y:S01]  /*3c60*/  PRMT R57, R126, 0x5410, R55 ;  /* 0x000054107e397816 */ /* 0x000fe20000000037 */
[----:B------:R-:W-:Y:S01]  /*3c70*/  IMAD.U32 R55, R37, 0x10000, RZ ;  /* 0x0001000025377824 */ /* 0x000fe200078e00ff */
[----:B------:R-:W-:-:S02]  /*3c80*/  PRMT R54, R97, 0x5432, R54 ;  /* 0x0000543261367816 */ /* 0x000fc40000000036 */
[----:B------:R-:W-:Y:S02]  /*3c90*/  LOP3.LUT R61, R37, 0xffff0000, RZ, 0xc0, !PT ;  /* 0xffff0000253d7812 */ /* 0x000fe400078ec0ff */
[----:B------:R-:W-:Y:S02]  /*3ca0*/  LOP3.LUT R60, R57, 0xffff0000, RZ, 0xc0, !PT ;  /* 0xffff0000393c7812 */ /* 0x000fe400078ec0ff */
[C---:B------:R-:W-:Y:S01]  /*3cb0*/  LOP3.LUT R56, R54.reuse, 0xffff0000, RZ, 0xc0, !PT ;  /* 0xffff000036387812 */ /* 0x040fe200078ec0ff */
[----:B------:R-:W-:Y:S02]  /*3cc0*/  IMAD.U32 R54, R54, 0x10000, RZ ;  /* 0x0001000036367824 */ /* 0x000fe400078e00ff */
[C---:B------:R-:W-:Y:S02]  /*3cd0*/  FMUL.FTZ R62, R61.reuse, R60 ;  /* 0x0000003c3d3e7220 */ /* 0x040fe40000410000 */
[-C--:B------:R-:W-:Y:S02]  /*3ce0*/  FMUL.FTZ R37, R61, R56.reuse ;  /* 0x000000383d257220 */ /* 0x080fe40000410000 */
[----:B------:R-:W-:-:S02]  /*3cf0*/  FFMA.FTZ R56, R55, R56, -R62 ;  /* 0x0000003837387223 */ /* 0x000fc4000001083e */
[----:B------:R-:W-:Y:S01]  /*3d00*/  FFMA.FTZ R55, R55, R60, R37 ;  /* 0x0000003c37377223 */ /* 0x000fe20000010025 */
[----:B------:R-:W-:Y:S02]  /*3d10*/  PRMT R37, R113, 0x5432, R58 ;  /* 0x0000543271257816 */ /* 0x000fe4000000003a */
[----:B------:R-:W-:Y:S02]  /*3d20*/  PRMT R58, R127, 0x5410, R59 ;  /* 0x000054107f3a7816 */ /* 0x000fe4000000003b */
[----:B------:R-:W-:Y:S01]  /*3d30*/  LOP3.LUT R60, R38, 0xffff0000, RZ, 0xc0, !PT ;  /* 0xffff0000263c7812 */ /* 0x000fe200078ec0ff */
[C---:B------:R-:W-:Y:S01]  /*3d40*/  IMAD.U32 R61, R37.reuse, 0x10000, RZ ;  /* 0x00010000253d7824 */ /* 0x040fe200078e00ff */
[----:B------:R-:W-:Y:S01]  /*3d50*/  LOP3.LUT R37, R37, 0xffff0000, RZ, 0xc0, !PT ;  /* 0xffff000025257812 */ /* 0x000fe200078ec0ff */
[----:B------:R-:W-:Y:S02]  /*3d60*/  IMAD.U32 R59, R58, 0x10000, RZ ;  /* 0x000100003a3b7824 */ /* 0x000fe400078e00ff */
[----:B------:R-:W-:-:S02]  /*3d70*/  IMAD.U32 R38, R38, 0x10000, RZ ;  /* 0x0001000026267824 */ /* 0x000fc400078e00ff */
[C---:B------:R-:W-:Y:S01]  /*3d80*/  FMUL.FTZ R63, R60.reuse, R59 ;  /* 0x0000003b3c3f7220 */ /* 0x040fe20000410000 */
[----:B------:R-:W-:-:S03]  /*3d90*/  FMUL.FTZ R60, R60, R61 ;  /* 0x0000003d3c3c7220 */ /* 0x000fc60000410000 */
[C---:B------:R-:W-:Y:S01]  /*3da0*/  FFMA.FTZ R63, R38.reuse, R61, -R63 ;  /* 0x0000003d263f7223 */ /* 0x040fe2000001083f */
[----:B------:R-:W-:Y:S01]  /*3db0*/  FFMA.FTZ R60, R38, R59, R60 ;  /* 0x0000003b263c7223 */ /* 0x000fe2000001003c */
[----:B------:R-:W-:Y:S01]  /*3dc0*/  LOP3.LUT R59, R58, 0xffff0000, RZ, 0xc0, !PT ;  /* 0xffff00003a3b7812 */ /* 0x000fe200078ec0ff */
[C---:B------:R-:W-:Y:S01]  /*3dd0*/  IMAD.U32 R58, R39.reuse, 0x10000, RZ ;  /* 0x00010000273a7824 */ /* 0x040fe200078e00ff */
[----:B------:R-:W-:-:S05]  /*3de0*/  LOP3.LUT R38, R39, 0xffff0000, RZ, 0xc0, !PT ;  /* 0xffff000027267812 */ /* 0x000fca00078ec0ff */
[C---:B------:R-:W-:Y:S01]  /*3df0*/  FMUL.FTZ R39, R38.reuse, R59 ;  /* 0x0000003b26277220 */ /* 0x040fe20000410000 */
[----:B------:R-:W-:-:S03]  /*3e00*/  FMUL.FTZ R38, R38, R37 ;  /* 0x0000002526267220 */ /* 0x000fc60000410000 */
[C---:B------:R-:W-:Y:S01]  /*3e10*/  FFMA.FTZ R39, R58.reuse, R37, -R39 ;  /* 0x000000253a277223 */ /* 0x040fe20000010827 */
[----:B------:R-:W-:Y:S01]  /*3e20*/  FFMA.FTZ R38, R58, R59, R38 ;  /* 0x0000003b3a267223 */ /* 0x000fe20000010026 */
[C---:B------:R-:W-:Y:S01]  /*3e30*/  LOP3.LUT R37, R36.reuse, 0xffff0000, RZ, 0xc0, !PT ;  /* 0xffff000024257812 */ /* 0x040fe200078ec0ff */
[----:B------:R-:W-:Y:S02]  /*3e40*/  IMAD.U32 R58, R57, 0x10000, RZ ;  /* 0x00010000393a7824 */ /* 0x000fe400078e00ff */
[----:B------:R-:W-:Y:S01]  /*3e50*/  IMAD.U32 R57, R36, 0x10000, RZ ;  /* 0x0001000024397824 */ /* 0x000fe200078e00ff */
[----:B------:R-:W-:Y:S01]  /*3e60*/  F2FP.BF16.F32.PACK_AB R39, R38, R39 ;  /* 0x000000272627723e */ /* 0x000fe200000010ff */
[C---:B------:R-:W-:Y:S01]  /*3e70*/  FMUL.FTZ R36, R37.reuse, R58 ;  /* 0x0000003a25247220 */ /* 0x040fe20000410000 */
[-C--:B------:R-:W-:Y:S01]  /*3e80*/  FMUL.FTZ R37, R37, R54.reuse ;  /* 0x0000003625257220 */ /* 0x080fe20000410000 */
[----:B------:R-:W-:Y:S02]  /*3e90*/  F2FP.BF16.F32.PACK_AB R38, R60, R63 ;  /* 0x0000003f3c26723e */ /* 0x000fe400000010ff */
[C---:B------:R-:W-:Y:S01]  /*3ea0*/  FFMA.FTZ R36, R57.reuse, R54, -R36 ;  /* 0x0000003639247223 */ /* 0x040fe20000010824 */
[----:B------:R-:W-:Y:S01]  /*3eb0*/  FFMA.FTZ R57, R57, R58, R37 ;  /* 0x0000003a39397223 */ /* 0x000fe20000010025 */
[----:B------:R-:W-:-:S04]  /*3ec0*/  F2FP.BF16.F32.PACK_AB R37, R55, R56 ;  /* 0x000000383725723e */ /* 0x000fc800000010ff */
[----:B------:R-:W-:-:S07]  /*3ed0*/  F2FP.BF16.F32.PACK_AB R36, R57, R36 ;  /* 0x000000243924723e */ /* 0x000fce00000010ff */
.L_x_441:
[----:B------:R-:W-:Y:S05]  /*3ee0*/  BSYNC B2 ;  /* 0x0000000000027941 */ /* 0x000fea0003800000 */
.L_x_440:
[----:B------:R3:W-:Y:S02]  /*3ef0*/  STG.E.128 desc[UR60][R40.64+0x40], R36 ;  /* 0x0000402428007986 */ /* 0x0007e4000c101d3c */
.L_x_439:
[----:B------:R-:W-:Y:S05]  /*3f00*/  BSYNC B1 ;  /* 0x0000000000017941 */ /* 0x000fea0003800000 */
.L_x_438:
[----:B------:R-:W-:Y:S01]  /*3f10*/  ISETP.NE.AND P4, PT, R13, RZ, PT ;  /* 0x000000ff0d00720c */ /* 0x000fe20003f85270 */
[----:B------:R-:W-:-:S12]  /*3f20*/  BSSY B1, `(.L_x_442) ;  /* 0x0000035000017945 */ /* 0x000fd80003800000 */
[----:B------:R-:W-:Y:S05]  /*3f30*/  @!P4 BRA `(.L_x_443) ;  /* 0x0000000000ccc947 */ /* 0x000fea0003800000 */
[----:B------:R-:W4:Y:S01]  /*3f40*/  LDL R54, [R1+0x70] ;  /* 0x0000700001367983 */ /* 0x000f220000100800 */
[----:B------:R-:W-:Y:S03]  /*3f50*/  BSSY B2, `(.L_x_444) ;  /* 0x0000030000027945 */ /* 0x000fe60003800000 */
[----:B-123--:R1:W2:Y:S01]  /*3f60*/  LDS.128 R36, [R26+0x18c00] ;  /* 0x018c00001a247984 */ /* 0x00e2a20000000c00 */
[----:B----4-:R-:W-:-:S13]  /*3f70*/  ISETP.GE.AND P4, PT, R54, R108, PT ;  /* 0x0000006c3600720c */ /* 0x010fda0003f86270 */
[----:B-12---:R-:W-:Y:S05]  /*3f80*/  @P4 BRA `(.L_x_445) ;  /* 0x0000000000b04947 */ /* 0x006fea0003800000 */
[----:B------:R-:W-:Y:S02]  /*3f90*/  SHF.R.U64 R57, R52, 0x10, R53 ;  /* 0x0000001034397819 */ /* 0x000fe40000001235 */
[----:B------:R-:W-:Y:S02]  /*3fa0*/  SHF.R.U64 R50, R50, 0x10, R51 ;  /* 0x0000001032327819 */ /* 0x000fe40000001233 */
[----:B------:R-:W-:Y:S02]  /*3fb0*/  PRMT R124, R124, 0x5410, R57 ;  /* 0x000054107c7c7816 */ /* 0x000fe40000000039 */
[----:B------:R-:W-:Y:S02]  /*3fc0*/  PRMT R123, R123, 0x5410, R50 ;  /* 0x000054107b7b7816 */ /* 0x000fe40000000032 */
[----:B------:R-:W-:Y:S02]  /*3fd0*/  SHF.R.U32.HI R52, RZ, 0x10, R53 ;  /* 0x00000010ff347819 */ /* 0x000fe40000011635 */
[----:B------:R-:W-:-:S02]  /*3fe0*/  SHF.R.U32.HI R55, RZ, 0x10, R51 ;  /* 0x00000010ff377819 */ /* 0x000fc40000011633 */
[----:B------:R-:W-:Y:S02]  /*3ff0*/  LOP3.LUT R53, R37, 0xffff0000, RZ, 0xc0, !PT ;  /* 0xffff000025357812 */ /* 0x000fe400078ec0ff */
[C---:B------:R-:W-:Y:S01]  /*4000*/  LOP3.LUT R50, R124.reuse, 0xffff0000, RZ, 0xc0, !PT ;  /* 0xffff00007c327812 */ /* 0x040fe200078ec0ff */
[----:B------:R-:W-:Y:S01]  /*4010*/  IMAD.U32 R124, R124, 0x10000, RZ ;  /* 0x000100007c7c7824 */ /* 0x000fe200078e00ff */
[C---:B------:R-:W-:Y:S01]  /*4020*/  LOP3.LUT R51, R123.reuse, 0xffff0000, RZ, 0xc0, !PT ;  /* 0xffff00007b337812 */ /* 0x040fe200078ec0ff */
[----:B------:R-:W-:Y:S01]  /*4030*/  IMAD.U32 R123, R123, 0x10000, RZ ;  /* 0x000100007b7b7824 */ /* 0x000fe200078e00ff */
[----:B------:R-:W-:Y:S01]  /*4040*/  PRMT R125, R125, 0x5410, R52 ;  /* 0x000054107d7d7816 */ /* 0x000fe20000000034 */
[----:B------:R-:W-:Y:S02]  /*4050*/  IMAD.U32 R52, R37, 0x10000, RZ ;  /* 0x0001000025347824 */ /* 0x000fe400078e00ff */
[C---:B------:R-:W-:Y:S01]  /*4060*/  FMUL.FTZ R37, R53.reuse, R50 ;  /* 0x0000003235257220 */ /* 0x040fe20000410000 */
[----:B------:R-:W-:Y:S01]  /*4070*/  FMUL.FTZ R53, R53, R51 ;  /* 0x0000003335357220 */ /* 0x000fe20000410000 */
[----:B------:R-:W-:-:S02]  /*4080*/  PRMT R122, R122, 0x5410, R55 ;  /* 0x000054107a7a7816 */ /* 0x000fc40000000037 */
[C---:B------:R-:W-:Y:S01]  /*4090*/  FFMA.FTZ R37, R52.reuse, R51, -R37 ;  /* 0x0000003334257223 */ /* 0x040fe20000010825 */
[----:B------:R-:W-:Y:S01]  /*40a0*/  FFMA.FTZ R50, R52, R50, R53 ;  /* 0x0000003234327223 */ /* 0x000fe20000010035 */
[----:B------:R-:W-:Y:S01]  /*40b0*/  LOP3.LUT R51, R38, 0xffff0000, RZ, 0xc0, !PT ;  /* 0xffff000026337812 */ /* 0x000fe200078ec0ff */
[C---:B------:R-:W-:Y:S01]  /*40c0*/  IMAD.U32 R53, R125.reuse, 0x10000, RZ ;  /* 0x000100007d357824 */ /* 0x040fe200078e00ff */
[----:B------:R-:W-:Y:S01]  /*40d0*/  LOP3.LUT R125, R125, 0xffff0000, RZ, 0xc0, !PT ;  /* 0xffff00007d7d7812 */ /* 0x000fe200078ec0ff */
[C---:B------:R-:W-:Y:S01]  /*40e0*/  IMAD.U32 R52, R122.reuse, 0x10000, RZ ;  /* 0x000100007a347824 */ /* 0x040fe200078e00ff */
[----:B------:R-:W-:Y:S01]  /*40f0*/  LOP3.LUT R122, R122, 0xffff0000, RZ, 0xc0, !PT ;  /* 0xffff00007a7a7812 */ /* 0x000fe200078ec0ff */
[----:B------:R-:W-:Y:S02]  /*4100*/  IMAD.U32 R38, R38, 0x10000, RZ ;  /* 0x0001000026267824 */ /* 0x000fe400078e00ff */
[C---:B------:R-:W-:Y:S01]  /*4110*/  FMUL.FTZ R55, R51.reuse, R53 ;  /* 0x0000003533377220 */ /* 0x040fe20000410000 */
[----:B------:R-:W-:Y:S01]  /*4120*/  FMUL.FTZ R54, R51, R52 ;  /* 0x0000003433367220 */ /* 0x000fe20000410000 */
[----:B------:R-:W-:-:S02]  /*4130*/  F2FP.BF16.F32.PACK_AB R37, R50, R37 ;  /* 0x000000253225723e */ /* 0x000fc400000010ff */
[C---:B------:R-:W-:Y:S01]  /*4140*/  FFMA.FTZ R51, R38.reuse, R52, -R55 ;  /* 0x0000003426337223 */ /* 0x040fe20000010837 */
[C---:B------:R-:W-:Y:S01]  /*4150*/  LOP3.LUT R52, R39.reuse, 0xffff0000, RZ, 0xc0, !PT ;  /* 0xffff000027347812 */ /* 0x040fe200078ec0ff */
[----:B------:R-:W-:Y:S01]  /*4160*/  FFMA.FTZ R38, R38, R53, R54 ;  /* 0x0000003526267223 */ /* 0x000fe20000010036 */
[C---:B------:R-:W-:Y:S01]  /*4170*/  IMAD.U32 R53, R36.reuse, 0x10000, RZ ;  /* 0x0001000024357824 */ /* 0x040fe200078e00ff */
[----:B------:R-:W-:Y:S01]  /*4180*/  LOP3.LUT R36, R36, 0xffff0000, RZ, 0xc0, !PT ;  /* 0xffff000024247812 */ /* 0x000fe200078ec0ff */
[----:B------:R-:W-:Y:S02]  /*4190*/  IMAD.U32 R39, R39, 0x10000, RZ ;  /* 0x0001000027277824 */ /* 0x000fe400078e00ff */
[C---:B------:R-:W-:Y:S01]  /*41a0*/  FMUL.FTZ R54, R52.reuse, R125 ;  /* 0x0000007d34367220 */ /* 0x040fe20000410000 */
[-C--:B------:R-:W-:Y:S01]  /*41b0*/  FMUL.FTZ R56, R52, R122.reuse ;  /* 0x0000007a34387220 */ /* 0x080fe20000410000 */
[----:B------:R-:W-:Y:S01]  /*41c0*/  F2FP.BF16.F32.PACK_AB R38, R38, R51 ;  /* 0x000000332626723e */ /* 0x000fe200000010ff */
[C---:B------:R-:W-:Y:S01]  /*41d0*/  FMUL.FTZ R55, R36.reuse, R123 ;  /* 0x0000007b24377220 */ /* 0x040fe20000410000 */
[C---:B------:R-:W-:Y:S01]  /*41e0*/  FFMA.FTZ R52, R39.reuse, R122, -R54 ;  /* 0x0000007a27347223 */ /* 0x040fe20000010836 */
[-C--:B------:R-:W-:Y:S01]  /*41f0*/  FMUL.FTZ R54, R36, R124.reuse ;  /* 0x0000007c24367220 */ /* 0x080fe20000410000 */
[----:B------:R-:W-:Y:S01]  /*4200*/  FFMA.FTZ R39, R39, R125, R56 ;  /* 0x0000007d27277223 */ /* 0x000fe20000010038 */
[----:B------:R-:W-:-:S02]  /*4210*/  FFMA.FTZ R55, R53, R124, R55 ;  /* 0x0000007c35377223 */ /* 0x000fc40000010037 */
[----:B------:R-:W-:Y:S02]  /*4220*/  FFMA.FTZ R54, R53, R123, -R54 ;  /* 0x0000007b35367223 */ /* 0x000fe40000010836 */
[----:B------:R-:W-:-:S03]  /*4230*/  F2FP.BF16.F32.PACK_AB R39, R39, R52 ;  /* 0x000000342727723e */ /* 0x000fc600000010ff */
[----:B------:R-:W-:-:S07]  /*4240*/  F2FP.BF16.F32.PACK_AB R36, R55, R54 ;  /* 0x000000363724723e */ /* 0x000fce00000010ff */
.L_x_445:
[----:B------:R-:W-:Y:S05]  /*4250*/  BSYNC B2 ;  /* 0x0000000000027941 */ /* 0x000fea0003800000 */
.L_x_444:
[----:B------:R4:W-:Y:S02]  /*4260*/  STG.E.128 desc[UR60][R40.64+0x60], R36 ;  /* 0x0000602428007986 */ /* 0x0009e4000c101d3c */
.L_x_443:
[----:B------:R-:W-:Y:S05]  /*4270*/  BSYNC B1 ;  /* 0x0000000000017941 */ /* 0x000fea0003800000 */
.L_x_442:
[----:B------:R-:W-:Y:S01]  /*4280*/  ISETP.NE.AND P4, PT, R14, RZ, PT ;  /* 0x000000ff0e00720c */ /* 0x000fe20003f85270 */
[----:B------:R-:W-:-:S12]  /*4290*/  BSSY B1, `(.L_x_446) ;  /* 0x0000036000017945 */ /* 0x000fd80003800000 */
[----:B------:R-:W-:Y:S05]  /*42a0*/  @!P4 BRA `(.L_x_447) ;  /* 0x0000000000d0c947 */ /* 0x000fea0003800000 */
[----:B------:R-:W5:Y:S01]  /*42b0*/  LDL R50, [R1+0x64] ;  /* 0x0000640001327983 */ /* 0x000f620000100800 */
[----:B------:R-:W-:Y:S03]  /*42c0*/  BSSY B2, `(.L_x_448) ;  /* 0x0000031000027945 */ /* 0x000fe60003800000 */
[----:B-1234-:R1:W2:Y:S01]  /*42d0*/  LDS.128 R36, [R83+0x1b000] ;  /* 0x01b0000053247984 */ /* 0x01e2a20000000c00 */
[----:B-----5:R-:W-:-:S13]  /*42e0*/  ISETP.GE.AND P4, PT, R50, R108, PT ;  /* 0x0000006c3200720c */ /* 0x020fda0003f86270 */
[----:B-12---:R-:W-:Y:S05]  /*42f0*/  @P4 BRA `(.L_x_449) ;  /* 0x0000000000b44947 */ /* 0x006fea0003800000 */
[----:B------:R-:W-:Y:S02]  /*4300*/  SHF.R.U64 R51, R48, 0x10, R49 ;  /* 0x0000001030337819 */ /* 0x000fe40000001231 */
[----:B------:R-:W-:Y:S01]  /*4310*/  SHF.R.U64 R50, R46, 0x10, R47 ;  /* 0x000000102e327819 */ /* 0x000fe2000000122f */
[----:B------:R-:W-:Y:S01]  /*4320*/  IMAD.U32 R46, R38, 0x10000, RZ ;  /* 0x00010000262e7824 */ /* 0x000fe200078e00ff */
[----:B------:R-:W-:Y:S01]  /*4330*/  PRMT R120, R120, 0x5410, R51 ;  /* 0x0000541078787816 */ /* 0x000fe20000000033 */
[----:B------:R-:W-:Y:S01]  /*4340*/  IMAD.U32 R51, R37, 0x10000, RZ ;  /* 0x0001000025337824 */ /* 0x000fe200078e00ff */
[----:B------:R-:W-:Y:S02]  /*4350*/  SHF.R.U32.HI R48, RZ, 0x10, R49 ;  /* 0x00000010ff307819 */ /* 0x000fe40000011631 */
[----:B------:R-:W-:Y:S02]  /*4360*/  PRMT R119, R119, 0x5410, R50 ;  /* 0x0000541077777816 */ /* 0x000fe40000000032 */
[----:B------:R-:W-:-:S02]  /*4370*/  SHF.R.U32.HI R53, RZ, 0x10, R47 ;  /* 0x00000010ff357819 */ /* 0x000fc4000001162f */
[----:B------:R-:W-:Y:S01]  /*4380*/  LOP3.LUT R49, R37, 0xffff0000, RZ, 0xc0, !PT ;  /* 0xffff000025317812 */ /* 0x000fe200078ec0ff */
[----:B------:R-:W-:Y:S01]  /*4390*/  IMAD.U32 R37, R36, 0x10000, RZ ;  /* 0x0001000024257824 */ /* 0x000fe200078e00ff */
[C---:B------:R-:W-:Y:S01]  /*43a0*/  LOP3.LUT R54, R120.reuse, 0xffff0000, RZ, 0xc0, !PT ;  /* 0xffff000078367812 */ /* 0x040fe200078ec0ff */
[----:B------:R-:W-:Y:S01]  /*43b0*/  IMAD.U32 R120, R120, 0x10000, RZ ;  /* 0x0001000078787824 */ /* 0x000fe200078e00ff */
[----:B------:R-:W-:Y:S02]  /*43c0*/  PRMT R121, R121, 0x5410, R48 ;  /* 0x0000541079797816 */ /* 0x000fe40000000030 */
[----:B------:R-:W-:Y:S01]  /*43d0*/  LOP3.LUT R50, R119, 0xffff0000, RZ, 0xc0, !PT ;  /* 0xffff000077327812 */ /* 0x000fe200078ec0ff */
[----:B------:R-:W-:Y:S01]  /*43e0*/  FMUL.FTZ R56, R49, R54 ;  /* 0x0000003631387220 */ /* 0x000fe20000410000 */
[----:B------:R-:W-:Y:S01]  /*43f0*/  PRMT R118, R118, 0x5410, R53 ;  /* 0x0000541076767816 */ /* 0x000fe20000000035 */
[----:B------:R-:W-:Y:S01]  /*4400*/  IMAD.U32 R48, R121, 0x10000, RZ ;  /* 0x0001000079307824 */ /* 0x000fe200078e00ff */
[----:B------:R-:W-:Y:S01]  /*4410*/  LOP3.LUT R47, R38, 0xffff0000, RZ, 0xc0, !PT ;  /* 0xffff0000262f7812 */ /* 0x000fe200078ec0ff */
[----:B------:R-:W-:Y:S01]  /*4420*/  FMUL.FTZ R53, R49, R50 ;  /* 0x0000003231357220 */ /* 0x000fe20000410000 */
[----:B------:R-:W-:Y:S01]  /*4430*/  LOP3.LUT R49, R36, 0xffff0000, RZ, 0xc0, !PT ;  /* 0xffff000024317812 */ /* 0x000fe200078ec0ff */
[----:B------:R-:W-:-:S02]  /*4440*/  IMAD.U32 R52, R118, 0x10000, RZ ;  /* 0x0001000076347824 */ /* 0x000fc400078e00ff */
[----:B------:R-:W-:Y:S01]  /*4450*/  FFMA.FTZ R36, R51, R50, -R56 ;  /* 0x0000003233247223 */ /* 0x000fe20000010838 */
[----:B------:R-:W-:Y:S01]  /*4460*/  FMUL.FTZ R55, R47, R48 ;  /* 0x000000302f377220 */ /* 0x000fe20000410000 */
[----:B------:R-:W-:Y:S01]  /*4470*/  FFMA.FTZ R51, R51, R54, R53 ;  /* 0x0000003633337223 */ /* 0x000fe20000010035 */
[----:B------:R-:W-:Y:S01]  /*4480*/  LOP3.LUT R38, R39, 0xffff0000, RZ, 0xc0, !PT ;  /* 0xffff000027267812 */ /* 0x000fe200078ec0ff */
[-C--:B------:R-:W-:Y:S01]  /*4490*/  FMUL.FTZ R53, R47, R52.reuse ;  /* 0x000000342f357220 */ /* 0x080fe20000410000 */
[----:B------:R-:W-:Y:S01]  /*44a0*/  LOP3.LUT R121, R121, 0xffff0000, RZ, 0xc0, !PT ;  /* 0xffff000079797812 */ /* 0x000fe200078ec0ff */
[----:B------:R-:W-:Y:S01]  /*44b0*/  FFMA.FTZ R47, R46, R52, -R55 ;  /* 0x000000342e2f7223 */ /* 0x000fe20000010837 */
[----:B------:R-:W-:Y:S01]  /*44c0*/  LOP3.LUT R118, R118, 0xffff0000, RZ, 0xc0, !PT ;  /* 0xffff000076767812 */ /* 0x000fe200078ec0ff */
[----:B------:R-:W-:Y:S02]  /*44d0*/  IMAD.U32 R50, R119, 0x10000, RZ ;  /* 0x0001000077327824 */ /* 0x000fe400078e00ff */
[----:B------:R-:W-:Y:S01]  /*44e0*/  FFMA.FTZ R46, R46, R48, R53 ;  /* 0x000000302e2e7223 */ /* 0x000fe20000010035 */
[----:B------:R-:W-:Y:S01]  /*44f0*/  FMUL.FTZ R48, R38, R121 ;  /* 0x0000007926307220 */ /* 0x000fe20000410000 */
[----:B------:R-:W-:-:S02]  /*4500*/  IMAD.U32 R39, R39, 0x10000, RZ ;  /* 0x0001000027277824 */ /* 0x000fc400078e00ff */
[----:B------:R-:W-:Y:S01]  /*4510*/  FMUL.FTZ R52, R38, R118 ;  /* 0x0000007626347220 */ /* 0x000fe20000410000 */
[C---:B------:R-:W-:Y:S01]  /*4520*/  FMUL.FTZ R38, R49.reuse, R120 ;  /* 0x0000007831267220 */ /* 0x040fe20000410000 */
[----:B------:R-:W-:Y:S01]  /*4530*/  FMUL.FTZ R49, R49, R50 ;  /* 0x0000003231317220 */ /* 0x000fe20000410000 */
[C---:B------:R-:W-:Y:S01]  /*4540*/  FFMA.FTZ R48, R39.reuse, R118, -R48 ;  /* 0x0000007627307223 */ /* 0x040fe20000010830 */
[----:B------:R-:W-:Y:S01]  /*4550*/  FFMA.FTZ R39, R39, R121, R52 ;  /* 0x0000007927277223 */ /* 0x000fe20000010034 */
[C---:B------:R-:W-:Y:S01]  /*4560*/  FFMA.FTZ R38, R37.reuse, R50, -R38 ;  /* 0x0000003225267223 */ /* 0x040fe20000010826 */
[----:B------:R-:W-:Y:S01]  /*4570*/  FFMA.FTZ R49, R37, R120, R49 ;  /* 0x0000007825317223 */ /* 0x000fe20000010031 */
[----:B------:R-:W-:Y:S02]  /*4580*/  F2FP.BF16.F32.PACK_AB R46, R46, R47 ;  /* 0x0000002f2e2e723e */ /* 0x000fe400000010ff */
[----:B------:R-:W-:Y:S02]  /*4590*/  F2FP.BF16.F32.PACK_AB R37, R51, R36 ;  /* 0x000000243325723e */ /* 0x000fe400000010ff */
[----:B------:R-:W-:Y:S01]  /*45a0*/  F2FP.BF16.F32.PACK_AB R36, R49, R38 ;  /* 0x000000263124723e */ /* 0x000fe200000010ff */
[----:B------:R-:W-:Y:S01]  /*45b0*/  IMAD.MOV.U32 R38, RZ, RZ, R46 ;  /* 0x000000ffff267224 */ /* 0x000fe200078e002e */
[----:B------:R-:W-:-:S07]  /*45c0*/  F2FP.BF16.F32.PACK_AB R39, R39, R48 ;  /* 0x000000302727723e */ /* 0x000fce00000010ff */
.L_x_449:
[----:B------:R-:W-:Y:S05]  /*45d0*/  BSYNC B2 ;  /* 0x0000000000027941 */ /* 0x000fea0003800000 */
.L_x_448:
[----:B------:R1:W-:Y:S02]  /*45e0*/  STG.E.128 desc[UR60][R40.64+0x80], R36 ;  /* 0x0000802428007986 */ /* 0x0003e4000c101d3c */
.L_x_447:
[----:B------:R-:W-:Y:S05]  /*45f0*/  BSYNC B1 ;  /* 0x0000000000017941 */ /* 0x000fea0003800000 */
.L_x_446:
[----:B------:R-:W-:-:S13]  /*4600*/  ISETP.NE.AND P4, PT, R15, RZ, PT ;  /* 0x000000ff0f00720c */ /* 0x000fda0003f85270 */
[----:B------:R-:W-:Y:S05]  /*4610*/  @!P4 BRA `(.L_x_429) ;  /* 0x000000240054c947 */ /* 0x000fea0003800000 */
[----:B------:R-:W5:Y:S01]  /*4620*/  LDL R46, [R1+0x74] ;  /* 0x00007400012e7983 */ /* 0x000f620000100800 */
[----:B------:R-:W-:Y:S03]  /*4630*/  BSSY B1, `(.L_x_450) ;  /* 0x0000031000017945 */ /* 0x000fe60003800000 */
[----:B-1234-:R1:W2:Y:S01]  /*4640*/  LDS.128 R36, [R26+0x1b000] ;  /* 0x01b000001a247984 */ /* 0x01e2a20000000c00 */
[----:B-----5:R-:W-:-:S13]  /*4650*/  ISETP.GE.AND P4, PT, R46, R108, PT ;  /* 0x0000006c2e00720c */ /* 0x020fda0003f86270 */
[----:B-12---:R-:W-:Y:S05]  /*4660*/  @P4 BRA `(.L_x_451) ;  /* 0x0000000000b44947 */ /* 0x006fea0003800000 */
[--C-:B------:R-:W-:Y:S01]  /*4670*/  SHF.R.U64 R48, R42, 0x10, R43.reuse ;  /* 0x000000102a307819 */ /* 0x100fe2000000122b */
[----:B------:R-:W-:Y:S01]  /*4680*/  IMAD.U32 R42, R38, 0x10000, RZ ;  /* 0x00010000262a7824 */ /* 0x000fe200078e00ff */
[----:B------:R-:W-:Y:S02]  /*4690*/  SHF.R.U32.HI R46, RZ, 0x10, R43 ;  /* 0x00000010ff2e7819 */ /* 0x000fe4000001162b */
[--C-:B------:R-:W-:Y:S02]  /*46a0*/  SHF.R.U64 R43, R44, 0x10, R45.reuse ;  /* 0x000000102c2b7819 */ /* 0x100fe4000000122d */
[----:B------:R-:W-:Y:S02]  /*46b0*/  SHF.R.U32.HI R44, RZ, 0x10, R45 ;  /* 0x00000010ff2c7819 */ /* 0x000fe4000001162d */
[----:B------:R-:W-:Y:S01]  /*46c0*/  PRMT R114, R114, 0x5410, R43 ;  /* 0x0000541072727816 */ /* 0x000fe2000000002b */
[----:B------:R-:W-:Y:S01]  /*46d0*/  IMAD.U32 R43, R37, 0x10000, RZ ;  /* 0x00010000252b7824 */ /* 0x000fe200078e00ff */
[----:B------:R-:W-:-:S02]  /*46e0*/  PRMT R97, R97, 0x5410, R48 ;  /* 0x0000541061617816 */ /* 0x000fc40000000030 */
[----:B------:R-:W-:Y:S02]  /*46f0*/  PRMT R117, R117, 0x5410, R44 ;  /* 0x0000541075757816 */ /* 0x000fe4000000002c */
[----:B------:R-:W-:Y:S02]  /*4700*/  PRMT R113, R113, 0x5410, R46 ;  /* 0x0000541071717816 */ /* 0x000fe4000000002e */
[----:B------:R-:W-:Y:S01]  /*4710*/  LOP3.LUT R44, R37, 0xffff0000, RZ, 0xc0, !PT ;  /* 0xffff0000252c7812 */ /* 0x000fe200078ec0ff */
[----:B------:R-:W-:Y:S01]  /*4720*/  IMAD.U32 R49, R117, 0x10000, RZ ;  /* 0x0001000075317824 */ /* 0x000fe200078e00ff */
[----:B------:R-:W-:Y:S01]  /*4730*/  LOP3.LUT R48, R114, 0xffff0000, RZ, 0xc0, !PT ;  /* 0xffff000072307812 */ /* 0x000fe200078ec0ff */
[----:B------:R-:W-:Y:S01]  /*4740*/  IMAD.U32 R47, R113, 0x10000, RZ ;  /* 0x00010000712f7824 */ /* 0x000fe200078e00ff */
[----:B------:R-:W-:Y:S01]  /*4750*/  LOP3.LUT R45, R38, 0xffff0000, RZ, 0xc0, !PT ;  /* 0xffff0000262d7812 */ /* 0x000fe200078ec0ff */
[----:B------:R-:W-:Y:S01]  /*4760*/  IMAD.U32 R37, R36, 0x10000, RZ ;  /* 0x0001000024257824 */ /* 0x000fe200078e00ff */
[----:B------:R-:W-:Y:S01]  /*4770*/  LOP3.LUT R46, R97, 0xffff0000, RZ, 0xc0, !PT ;  /* 0xffff0000612e7812 */ /* 0x000fe200078ec0ff */
[C---:B------:R-:W-:Y:S01]  /*4780*/  FMUL.FTZ R50, R44.reuse, R48 ;  /* 0x000000302c327220 */ /* 0x040fe20000410000 */
[----:B------:R-:W-:Y:S01]  /*4790*/  LOP3.LUT R38, R39, 0xffff0000, RZ, 0xc0, !PT ;  /* 0xffff000027267812 */ /* 0x000fe200078ec0ff */
[----:B------:R-:W-:Y:S01]  /*47a0*/  FMUL.FTZ R53, R45, R49 ;  /* 0x000000312d357220 */ /* 0x000fe20000410000 */
[----:B------:R-:W-:Y:S01]  /*47b0*/  LOP3.LUT R117, R117, 0xffff0000, RZ, 0xc0, !PT ;  /* 0xffff000075757812 */ /* 0x000fe200078ec0ff */
[----:B------:R-:W-:Y:S01]  /*47c0*/  FMUL.FTZ R51, R44, R46 ;  /* 0x0000002e2c337220 */ /* 0x000fe20000410000 */
[----:B------:R-:W-:Y:S01]  /*47d0*/  LOP3.LUT R113, R113, 0xffff0000, RZ, 0xc0, !PT ;  /* 0xffff000071717812 */ /* 0x000fe200078ec0ff */
[----:B------:R-:W-:Y:S01]  /*47e0*/  FMUL.FTZ R45, R45, R47 ;  /* 0x0000002f2d2d7220 */ /* 0x000fe20000410000 */
[----:B------:R-:W-:Y:S01]  /*47f0*/  LOP3.LUT R36, R36, 0xffff0000, RZ, 0xc0, !PT ;  /* 0xffff000024247812 */ /* 0x000fe200078ec0ff */
[----:B------:R-:W-:-:S02]  /*4800*/  IMAD.U32 R114, R114, 0x10000, RZ ;  /* 0x0001000072727824 */ /* 0x000fc400078e00ff */
[----:B------:R-:W-:Y:S01]  /*4810*/  FFMA.FTZ R50, R43, R46, -R50 ;  /* 0x0000002e2b327223 */ /* 0x000fe20000010832 */
[----:B------:R-:W-:Y:S02]  /*4820*/  IMAD.U32 R97, R97, 0x10000, RZ ;  /* 0x0001000061617824 */ /* 0x000fe400078e00ff */
[----:B------:R-:W-:Y:S01]  /*4830*/  FFMA.FTZ R51, R43, R48, R51 ;  /* 0x000000302b337223 */ /* 0x000fe20000010033 */
[----:B------:R-:W-:Y:S01]  /*4840*/  FFMA.FTZ R53, R42, R47, -R53 ;  /* 0x0000002f2a357223 */ /* 0x000fe20000010835 */
[C---:B------:R-:W-:Y:S01]  /*4850*/  FMUL.FTZ R44, R38.reuse, R117 ;  /* 0x00000075262c7220 */ /* 0x040fe20000410000 */
[----:B------:R-:W-:Y:S01]  /*4860*/  FMUL.FTZ R46, R38, R113 ;  /* 0x00000071262e7220 */ /* 0x000fe20000410000 */
[----:B------:R-:W-:Y:S02]  /*4870*/  IMAD.U32 R39, R39, 0x10000, RZ ;  /* 0x0001000027277824 */ /* 0x000fe400078e00ff */
[----:B------:R-:W-:Y:S01]  /*4880*/  FFMA.FTZ R42, R42, R49, R45 ;  /* 0x000000312a2a7223 */ /* 0x000fe2000001002d */
[CC--:B------:R-:W-:Y:S01]  /*4890*/  FMUL.FTZ R38, R36.reuse, R114.reuse ;  /* 0x0000007224267220 */ /* 0x0c0fe20000410000 */
[----:B------:R-:W-:Y:S01]  /*48a0*/  FMUL.FTZ R43, R36, R97 ;  /* 0x00000061242b7220 */ /* 0x000fe20000410000 */
[C---:B------:R-:W-:Y:S01]  /*48b0*/  FFMA.FTZ R44, R39.reuse, R113, -R44 ;  /* 0x00000071272c7223 */ /* 0x040fe2000001082c */
[----:B------:R-:W-:Y:S01]  /*48c0*/  FFMA.FTZ R39, R39, R117, R46 ;  /* 0x0000007527277223 */ /* 0x000fe2000001002e */
[C---:B------:R-:W-:Y:S01]  /*48d0*/  FFMA.FTZ R38, R37.reuse, R97, -R38 ;  /* 0x0000006125267223 */ /* 0x040fe20000010826 */
[----:B------:R-:W-:Y:S01]  /*48e0*/  FFMA.FTZ R43, R37, R114, R43 ;  /* 0x00000072252b7223 */ /* 0x000fe2000001002b */
[----:B------:R-:W-:-:S02]  /*48f0*/  F2FP.BF16.F32.PACK_AB R42, R42, R53 ;  /* 0x000000352a2a723e */ /* 0x000fc400000010ff */
[----:B------:R-:W-:Y:S02]  /*4900*/  F2FP.BF16.F32.PACK_AB R37, R51, R50 ;  /* 0x000000323325723e */ /* 0x000fe400000010ff */
[----:B------:R-:W-:Y:S01]  /*4910*/  F2FP.BF16.F32.PACK_AB R36, R43, R38 ;  /* 0x000000262b24723e */ /* 0x000fe200000010ff */
[----:B------:R-:W-:Y:S01]  /*4920*/  IMAD.MOV.U32 R38, RZ, RZ, R42 ;  /* 0x000000ffff267224 */ /* 0x000fe200078e002a */
[----:B------:R-:W-:-:S07]  /*4930*/  F2FP.BF16.F32.PACK_AB R39, R39, R44 ;  /* 0x0000002c2727723e */ /* 0x000fce00000010ff */
.L_x_451:
[----:B------:R-:W-:Y:S05]  /*4940*/  BSYNC B1 ;  /* 0x0000000000017941 */ /* 0x000fea0003800000 */
.L_x_450:
[----:B------:R1:W-:Y:S01]  /*4950*/  STG.E.128 desc[UR60][R40.64+0xa0], R36 ;  /* 0x0000a02428007986 */ /* 0x0003e2000c101d3c */
[----:B------:R-:W-:Y:S05]  /*4960*/  BRA `(.L_x_429) ;  /* 0x0000002000807947 */ /* 0x000fea0003800000 */
.L_x_423:
        /* <DEDUP_REMOVED lines=15> */
[----:B------:R-:W-:Y:S01]  /*4a60*/  IADD3 R62, P3, R74, R62, RZ ;  /* 0x0000003e4a3e7210 */ /* 0x000fe20007f7e0ff */
[----:B------:R-:W-:Y:S01]  /*4a70*/  ULDC.64 UR4, c[0x0][0x3e8] ;  /* 0x0000fa0000047ab9 */ /* 0x000fe20000000a00 */
[----:B------:R-:W-:Y:S02]  /*4a80*/  CS2R R46, SRZ ;  /* 0x00000000002e7805 */ /* 0x000fe4000001ff00 */
[----:B------:R-:W-:Y:S02]  /*4a90*/  CS2R R44, SRZ ;  /* 0x00000000002c7805 */ /* 0x000fe4000001ff00 */
[----:B------:R-:W-:Y:S01]  /*4aa0*/  CS2R R58, SRZ ;  /* 0x00000000003a7805 */ /* 0x000fe2000001ff00 */
[----:B------:R-:W-:Y:S01]  /*4ab0*/  IMAD.X R21, R21, 0x1, R87, P3 ;  /* 0x0000000115157824 */ /* 0x000fe200018e0657 */
[----:B------:R-:W-:Y:S02]  /*4ac0*/  IADD3 R61, P3, R34, R60, RZ ;  /* 0x0000003c223d7210 */ /* 0x000fe40007f7e0ff */
[----:B------:R-:W-:-:S03]  /*4ad0*/  CS2R R56, SRZ ;  /* 0x0000000000387805 */ /* 0x000fc6000001ff00 */
[----:B------:R-:W-:Y:S01]  /*4ae0*/  IMAD.X R36, R91, 0x1, R88, P3 ;  /* 0x000000015b247824 */ /* 0x000fe200018e0658 */
[----:B------:R-:W-:-:S04]  /*4af0*/  LEA R48, P3, R62, UR4, 0x1 ;  /* 0x000000043e307c11 */ /* 0x000fc8000f8608ff */
[----:B------:R-:W-:Y:S01]  /*4b00*/  LEA.HI.X R49, R62, UR5, R21, 0x1, P3 ;  /* 0x000000053e317c11 */ /* 0x000fe200098f0c15 */
[----:B------:R-:W-:Y:S02]  /*4b10*/  ULDC.64 UR4, c[0x0][0x400] ;  /* 0x0001000000047ab9 */ /* 0x000fe40000000a00 */
[----:B------:R-:W-:-:S04]  /*4b20*/  LEA R60, P3, R61, UR4, 0x1 ;  /* 0x000000043d3c7c11 */ /* 0x000fc8000f8608ff */
[----:B------:R-:W-:Y:S02]  /*4b30*/  LEA.HI.X R61, R61, UR5, R36, 0x1, P3 ;  /* 0x000000053d3d7c11 */ /* 0x000fe400098f0c24 */
[----:B------:R-:W-:Y:S02]  /*4b40*/  ISETP.GE.AND P3, PT, R22, R108, PT ;  /* 0x0000006c1600720c */ /* 0x000fe40003f66270 */
[----:B------:R-:W-:Y:S02]  /*4b50*/  CS2R R42, SRZ ;  /* 0x00000000002a7805 */ /* 0x000fe4000001ff00 */
[----:B------:R-:W-:Y:S02]  /*4b60*/  CS2R R40, SRZ ;  /* 0x0000000000287805 */ /* 0x000fe4000001ff00 */
[----:B------:R-:W-:Y:S02]  /*4b70*/  CS2R R54, SRZ ;  /* 0x0000000000367805 */ /* 0x000fe4000001ff00 */
[----:B------:R-:W-:-:S05]  /*4b80*/  CS2R R52, SRZ ;  /* 0x0000000000347805 */ /* 0x000fca000001ff00 */
[----:B------:R-:W5:Y:S04]  /*4b90*/  @!P3 LDG.E.128 R44, desc[UR60][R48.64] ;  /* 0x0000003c302cb981 */ /* 0x000f68000c1e1d00 */
[----:B------:R-:W5:Y:S01]  /*4ba0*/  @!P3 LDG.E.128 R56, desc[UR60][R60.64] ;  /* 0x0000003c3c38b981 */ /* 0x000f62000c1e1d00 */
[----:B------:R-:W-:Y:S02]  /*4bb0*/  ISETP.GE.AND P3, PT, R0, R108, PT ;  /* 0x0000006c0000720c */ /* 0x000fe40003f66270 */
[----:B------:R-:W-:Y:S02]  /*4bc0*/  CS2R R38, SRZ ;  /* 0x0000000000267805 */ /* 0x000fe4000001ff00 */
[----:B------:R-:W-:-:S09]  /*4bd0*/  CS2R R36, SRZ ;  /* 0x0000000000247805 */ /* 0x000fd2000001ff00 */
[----:B------:R-:W5:Y:S04]  /*4be0*/  @!P3 LDG.E.128 R40, desc[UR60][R48.64+0x20] ;  /* 0x0000203c3028b981 */ /* 0x000f68000c1e1d00 */
[----:B------:R-:W5:Y:S01]  /*4bf0*/  @!P3 LDG.E.128 R52, desc[UR60][R60.64+0x20] ;  /* 0x0000203c3c34b981 */ /* 0x000f62000c1e1d00 */
[----:B------:R-:W-:Y:S02]  /*4c00*/  ISETP.GE.AND P3, PT, R4, R108, PT ;  /* 0x0000006c0400720c */ /* 0x000fe40003f66270 */
[----:B------:R-:W-:-:S11]  /*4c10*/  CS2R R50, SRZ ;  /* 0x0000000000327805 */ /* 0x000fd6000001ff00 */
[----:B------:R0:W5:Y:S02]  /*4c20*/  @!P3 LDG.E.128 R36, desc[UR60][R48.64+0x40] ;  /* 0x0000403c3024b981 */ /* 0x000164000c1e1d00 */
[----:B0-----:R-:W-:-:S06]  /*4c30*/  CS2R R48, SRZ ;  /* 0x0000000000307805 */ /* 0x001fcc000001ff00 */
[----:B------:R0:W5:Y:S02]  /*4c40*/  @!P3 LDG.E.128 R48, desc[UR60][R60.64+0x40] ;  /* 0x0000403c3c30b981 */ /* 0x000164000c1e1d00 */
.L_x_453:
[----:B------:R-:W-:Y:S05]  /*4c50*/  BSYNC B1 ;  /* 0x0000000000017941 */ /* 0x000fea0003800000 */
.L_x_452:
[----:B0-----:R-:W2:Y:S01]  /*4c60*/  LDL R61, [R1+0x4c] ;  /* 0x00004c00013d7983 */ /* 0x001ea20000100800 */
[----:B-----5:R-:W-:Y:S02]  /*4c70*/  IMAD.MOV.U32 R21, RZ, RZ, R38 ;  /* 0x000000ffff157224 */ /* 0x020fe400078e0026 */
[----:B------:R-:W-:-:S05]  /*4c80*/  IMAD.MOV.U32 R60, RZ, RZ, R39 ;  /* 0x000000ffff3c7224 */ /* 0x000fca00078e0027 */
[----:B------:R-:W-:Y:S01]  /*4c90*/  PRMT R124, R21, 0x5410, R60 ;  /* 0x00005410157c7816 */ /* 0x000fe2000000003c */
[----:B------:R-:W-:Y:S02]  /*4ca0*/  IMAD.MOV.U32 R21, RZ, RZ, R36 ;  /* 0x000000ffff157224 */ /* 0x000fe400078e0024 */
        /* <DEDUP_REMOVED lines=34> */
[----:B------:R-:W-:Y:S02]  /*4ed0*/  PRMT R123, R123, 0x5410, R21 ;  /* 0x000054107b7b7816 */ /* 0x000fe40000000015 */
[----:B--2---:R-:W-:-:S13]  /*4ee0*/  ISETP.NE.AND P3, PT, R61, 0x3, PT ;  /* 0x000000033d00780c */ /* 0x004fda0003f65270 */
[----:B------:R-:W-:Y:S05]  /*4ef0*/  @!P3 BRA `(.L_x_454) ;  /* 0x000000000004b947 */ /* 0x000fea0003800000 */
[----:B------:R-:W-:Y:S01]  /*4f00*/  BPT.TRAP 0x1 ;  /* 0x000000040000795c */ /* 0x000fe20000300000 */
.L_x_454:
[----:B------:R-:W-:Y:S01]  /*4f10*/  IMAD R21, R17, 0x8, R16 ;  /* 0x0000000811157824 */ /* 0x000fe200078e0210 */
[----:B------:R-:W-:Y:S01]  /*4f20*/  SHF.L.U32 R91, R155, 0x1f, RZ ;  /* 0x0000001f9b5b7819 */ /* 0x000fe200000006ff */
[----:B------:R-:W-:Y:S03]  /*4f30*/  BSSY B1, `(.L_x_455) ;  /* 0x0000003000017945 */ /* 0x000fe60003800000 */
[----:B------:R-:W0:Y:S02]  /*4f40*/  SYNCS.PHASECHK.TRANS64.TRYWAIT P5, [R21+URZ+0x31c90], R91 ;  /* 0x031c905b150075a7 */ /* 0x000e2400080a017f */
[----:B0-----:R-:W-:Y:S05]  /*4f50*/  @!P5 BRA `(.L_x_456) ;  /* 0x000001c0002cd947 */ /* 0x001fea0003800000 */
.L_x_722:
[----:B------:R-:W-:Y:S05]  /*4f60*/  BSYNC B1 ;  /* 0x0000000000017941 */ /* 0x000fea0003800000 */
.L_x_455:
[----:B------:R-:W-:Y:S05]  /*4f70*/  @P4 BRA `(.L_x_429) ;  /* 0x0000001800fc4947 */ /* 0x000fea0003800000 */
[----:B------:R-:W1:Y:S01]  /*4f80*/  LDC R113, c[0x0][0x2f4] ;  /* 0x0000bd00ff717b82 */ /* 0x000e620000000800 */
[----:B------:R-:W-:Y:S01]  /*4f90*/  ISETP.NE.AND P4, PT, R10, RZ, PT ;  /* 0x000000ff0a00720c */ /* 0x000fe20003f85270 */
[----:B------:R-:W-:Y:S01]  /*4fa0*/  ULDC.64 UR4, c[0x0][0x300] ;  /* 0x0000c00000047ab9 */ /* 0x000fe20000000a00 */
[----:B------:R-:W-:Y:S01]  /*4fb0*/  SHF.R.S32.HI R60, RZ, 0x1f, R19 ;  /* 0x0000001fff3c7819 */ /* 0x000fe20000011413 */
[----:B------:R-:W-:Y:S01]  /*4fc0*/  IMAD.MOV.U32 R97, RZ, RZ, R96 ;  /* 0x000000ffff617224 */ /* 0x000fe200078e0060 */
[----:B------:R-:W-:Y:S01]  /*4fd0*/  BSSY B1, `(.L_x_457) ;  /* 0x000008a000017945 */ /* 0x000fe20003800000 */
[----:B------:R-:W-:Y:S02]  /*4fe0*/  IMAD.MOV.U32 R96, RZ, RZ, R64 ;  /* 0x000000ffff607224 */ /* 0x000fe400078e0040 */
[----:B------:R-:W-:Y:S02]  /*4ff0*/  IMAD R60, R60, UR4, RZ ;  /* 0x000000043c3c7c24 */ /* 0x000fe4000f8e02ff */
[----:B------:R-:W-:-:S04]  /*5000*/  IMAD.WIDE.U32 R96, R19, UR4, R96 ;  /* 0x0000000413607c25 */ /* 0x000fc8000f8e0060 */
[----:B------:R-:W-:-:S04]  /*5010*/  IMAD R60, R19, UR5, R60 ;  /* 0x00000005133c7c24 */ /* 0x000fc8000f8e023c */
[----:B------:R-:W-:Y:S02]  /*5020*/  IMAD.IADD R114, R60, 0x1, R97 ;  /* 0x000000013c727824 */ /* 0x000fe400078e0261 */
[----:B-1----:R-:W-:Y:S01]  /*5030*/  IMAD.IADD R117, R113, 0x1, -R110 ;  /* 0x0000000171757824 */ /* 0x002fe200078e0a6e */
[----:B------:R-:W-:Y:S06]  /*5040*/  @!P4 BRA `(.L_x_458) ;  /* 0x000000080008c947 */ /* 0x000fec0003800000 */
[----:B------:R-:W2:Y:S04]  /*5050*/  LDL R66, [R1+0x54] ;  /* 0x0000540001427983 */ /* 0x000ea80000100800 */
[----:B------:R-:W3:Y:S04]  /*5060*/  LDL R62, [R1+0x58] ;  /* 0x00005800013e7983 */ /* 0x000ee80000100800 */
[----:B------:R-:W4:Y:S01]  /*5070*/  LDL R63, [R1+0x5c] ;  /* 0x00005c00013f7983 */ /* 0x000f220000100800 */
[----:B------:R-:W-:-:S04]  /*5080*/  SEL R60, R110, R117, !P0 ;  /* 0x000000756e3c7207 */ /* 0x000fc80004000000 */
[----:B------:R-:W-:-:S04]  /*5090*/  SHF.R.S32.HI R61, RZ, 0x1f, R60 ;  /* 0x0000001fff3d7819 */ /* 0x000fc8000001143c */
[----:B------:R-:W-:-:S04]  /*50a0*/  LEA.HI R61, R61, R60, RZ, 0x4 ;  /* 0x0000003c3d3d7211 */ /* 0x000fc800078f20ff */
[----:B------:R-:W-:-:S04]  /*50b0*/  SHF.R.S32.HI R61, RZ, 0x4, R61 ;  /* 0x00000004ff3d7819 */ /* 0x000fc8000001143d */
[----:B------:R-:W-:-:S04]  /*50c0*/  LEA.HI.SX32 R118, R7, R61, 0x1d ;  /* 0x0000003d07767211 */ /* 0x000fc800078feaff */
[----:B------:R-:W-:-:S04]  /*50d0*/  SHF.R.S32.HI R61, RZ, 0x1f, R118 ;  /* 0x0000001fff3d7819 */ /* 0x000fc80000011476 */
[----:B------:R-:W-:Y:S01]  /*50e0*/  LEA.HI R61, R61, R118, RZ, 0x2 ;  /* 0x000000763d3d7211 */ /* 0x000fe200078f10ff */
[----:B------:R-:W-:-:S03]  /*50f0*/  IMAD.SHL.U32 R118, R118, 0x8, RZ ;  /* 0x0000000876767824 */ /* 0x000fc600078e00ff */
[----:B------:R-:W-:Y:S02]  /*5100*/  SHF.R.S32.HI R61, RZ, 0x2, R61 ;  /* 0x00000002ff3d7819 */ /* 0x000fe4000001143d */
[----:B------:R-:W-:Y:S01]  /*5110*/  ISETP.GE.AND P4, PT, R22, R108, PT ;  /* 0x0000006c1600720c */ /* 0x000fe20003f86270 */
[----:B------:R-:W-:Y:S01]  /*5120*/  BSSY B2, `(.L_x_459) ;  /* 0x0000068000027945 */ /* 0x000fe20003800000 */
[----:B--2---:R-:W-:-:S04]  /*5130*/  LOP3.LUT R60, R66, 0x18, R118, 0xf8, !PT ;  /* 0x00000018423c7812 */ /* 0x004fc800078ef876 */
[----:B---3--:R-:W-:Y:S01]  /*5140*/  LOP3.LUT R60, R60, R62, RZ, 0x3c, !PT ;  /* 0x0000003e3c3c7212 */ /* 0x008fe200078e3cff */
[----:B----4-:R-:W-:-:S04]  /*5150*/  IMAD R61, R61, 0x1200, R63 ;  /* 0x000012003d3d7824 */ /* 0x010fc800078e023f */
[----:B------:R-:W-:-:S04]  /*5160*/  IMAD.IADD R60, R61, 0x1, R60 ;  /* 0x000000013d3c7824 */ /* 0x000fc800078e023c */
[C---:B------:R-:W-:Y:S02]  /*5170*/  IMAD R64, R17.reuse, 0x3600, R60 ;  /* 0x0000360011407824 */ /* 0x040fe400078e023c */
[----:B------:R-:W-:Y:S02]  /*5180*/  IMAD R60, R17, 0x3600, R106 ;  /* 0x00003600113c7824 */ /* 0x000fe400078e026a */
[--C-:B------:R-:W-:Y:S02]  /*5190*/  IMAD R64, R64, 0x2, R16.reuse ;  /* 0x0000000240407824 */ /* 0x100fe400078e0210 */
[----:B------:R-:W-:-:S04]  /*51a0*/  IMAD R60, R60, 0x2, R16 ;  /* 0x000000023c3c7824 */ /* 0x000fc800078e0210 */
[----:B------:R-:W1:Y:S04]  /*51b0*/  LDS.128 R64, [R64+0x16a00] ;  /* 0x016a000040407984 */ /* 0x000e680000000c00 */
[----:B------:R-:W2:Y:S01]  /*51c0*/  LDS.128 R60, [R60+0x16a00] ;  /* 0x016a00003c3c7984 */ /* 0x000ea20000000c00 */
[----:B------:R-:W-:Y:S05]  /*51d0*/  @P4 BRA `(.L_x_460) ;  /* 0x0000000400704947 */ /* 0x000fea0003800000 */
[--C-:B------:R-:W-:Y:S02]  /*51e0*/  SHF.R.U64 R44, R44, 0x10, R45.reuse ;  /* 0x000000102c2c7819 */ /* 0x100fe4000000122d */
[----:B------:R-:W-:Y:S02]  /*51f0*/  SHF.R.U32.HI R119, RZ, 0x10, R45 ;  /* 0x00000010ff777819 */ /* 0x000fe4000001162d */
[C---:B------:R-:W-:Y:S02]  /*5200*/  PRMT R44, R120.reuse, 0x5432, R44 ;  /* 0x00005432782c7816 */ /* 0x040fe4000000002c */
[----:B------:R-:W-:Y:S02]  /*5210*/  PRMT R119, R120, 0x5410, R119 ;  /* 0x0000541078777816 */ /* 0x000fe40000000077 */
[----:B------:R-:W-:Y:S02]  /*5220*/  SHF.R.U32.HI R120, RZ, 0x10, R57 ;  /* 0x00000010ff787819 */ /* 0x000fe40000011639 */
[----:B------:R-:W-:-:S02]  /*5230*/  SHF.R.U64 R45, R46, 0x10, R47 ;  /* 0x000000102e2d7819 */ /* 0x000fc4000000122f */
[----:B------:R-:W-:Y:S02]  /*5240*/  SHF.R.U32.HI R46, RZ, 0x10, R47 ;  /* 0x00000010ff2e7819 */ /* 0x000fe4000001162f */
[----:B------:R-:W-:Y:S02]  /*5250*/  SHF.R.U64 R47, R56, 0x10, R57 ;  /* 0x00000010382f7819 */ /* 0x000fe40000001239 */
[--C-:B------:R-:W-:Y:S02]  /*5260*/  SHF.R.U64 R56, R58, 0x10, R59.reuse ;  /* 0x000000103a387819 */ /* 0x100fe4000000123b */
[----:B------:R-:W-:Y:S01]  /*5270*/  SHF.R.U32.HI R57, RZ, 0x10, R59 ;  /* 0x00000010ff397819 */ /* 0x000fe2000001163b */
[----:B------:R-:W-:Y:S01]  /*5280*/  IMAD.U32 R59, R119, 0x10000, RZ ;  /* 0x00010000773b7824 */ /* 0x000fe200078e00ff */
[C---:B------:R-:W-:Y:S02]  /*5290*/  PRMT R120, R123.reuse, 0x5432, R120 ;  /* 0x000054327b787816 */ /* 0x040fe40000000078 */
[----:B------:R-:W-:Y:S01]  /*52a0*/  PRMT R47, R123, 0x5410, R47 ;  /* 0x000054107b2f7816 */ /* 0x000fe2000000002f */
[----:B-1----:R-:W-:Y:S01]  /*52b0*/  IMAD.U32 R123, R65, 0x10000, RZ ;  /* 0x00010000417b7824 */ /* 0x002fe200078e00ff */
[----:B------:R-:W-:-:S02]  /*52c0*/  PRMT R56, R122, 0x5432, R56 ;  /* 0x000054327a387816 */ /* 0x000fc40000000038 */
[----:B------:R-:W-:Y:S01]  /*52d0*/  PRMT R57, R122, 0x5410, R57 ;  /* 0x000054107a397816 */ /* 0x000fe20000000039 */
[C---:B------:R-:W-:Y:S01]  /*52e0*/  IMAD.U32 R122, R120.reuse, 0x10000, RZ ;  /* 0x00010000787a7824 */ /* 0x040fe200078e00ff */
[C---:B------:R-:W-:Y:S02]  /*52f0*/  PRMT R45, R121.reuse, 0x5410, R45 ;  /* 0x00005410792d7816 */ /* 0x040fe4000000002d */
[----:B------:R-:W-:Y:S01]  /*5300*/  PRMT R46, R121, 0x5432, R46 ;  /* 0x00005432792e7816 */ /* 0x000fe2000000002e */
[----:B--2---:R-:W-:Y:S02]  /*5310*/  IMAD.U32 R121, R61, 0x10000, RZ ;  /* 0x000100003d797824 */ /* 0x004fe400078e00ff */
[----:B------:R-:W-:Y:S01]  /*5320*/  FMUL.FTZ R58, R123, R122 ;  /* 0x0000007a7b3a7220 */ /* 0x000fe20000410000 */
[----:B------:R-:W-:Y:S02]  /*5330*/  LOP3.LUT R120, R120, 0xffff0000, RZ, 0xc0, !PT ;  /* 0xffff000078787812 */ /* 0x000fe400078ec0ff */
[----:B------:R-:W-:Y:S01]  /*5340*/  LOP3.LUT R65, R65, 0xffff0000, RZ, 0xc0, !PT ;  /* 0xffff000041417812 */ /* 0x000fe200078ec0ff */
[-C--:B------:R-:W-:Y:S01]  /*5350*/  FFMA.FTZ R58, R121, R59.reuse, -R58 ;  /* 0x0000003b793a7223 */ /* 0x080fe2000001083a */
[----:B------:R-:W-:Y:S01]  /*5360*/  FMUL.FTZ R59, R123, R59 ;  /* 0x0000003b7b3b7220 */ /* 0x000fe20000410000 */
[----:B------:R-:W-:-:S03]  /*5370*/  LOP3.LUT R119, R119, 0xffff0000, RZ, 0xc0, !PT ;  /* 0xffff000077777812 */ /* 0x000fc600078ec0ff */
[----:B------:R-:W-:Y:S01]  /*5380*/  FFMA.FTZ R59, R121, R122, R59 ;  /* 0x0000007a793b7223 */ /* 0x000fe2000001003b */
[----:B------:R-:W-:Y:S01]  /*5390*/  LOP3.LUT R121, R61, 0xffff0000, RZ, 0xc0, !PT ;  /* 0xffff00003d797812 */ /* 0x000fe200078ec0ff */
[CC--:B------:R-:W-:Y:S01]  /*53a0*/  FMUL.FTZ R61, R65.reuse, R120.reuse ;  /* 0x00000078413d7220 */ /* 0x0c0fe20000410000 */
[-C--:B------:R-:W-:Y:S01]  /*53b0*/  FMUL.FTZ R65, R65, R119.reuse ;  /* 0x0000007741417220 */ /* 0x080fe20000410000 */
[C---:B------:R-:W-:Y:S01]  /*53c0*/  IMAD.U32 R122, R67.reuse, 0x10000, RZ ;  /* 0x00010000437a7824 */ /* 0x040fe200078e00ff */
[----:B------:R-:W-:Y:S01]  /*53d0*/  LOP3.LUT R67, R67, 0xffff0000, RZ, 0xc0, !PT ;  /* 0xffff000043437812 */ /* 0x000fe200078ec0ff */
[C---:B------:R-:W-:Y:S01]  /*53e0*/  FFMA.FTZ R61, R121.reuse, R119, -R61 ;  /* 0x00000077793d7223 */ /* 0x040fe2000001083d */
[----:B------:R-:W-:Y:S01]  /*53f0*/  FFMA.FTZ R65, R121, R120, R65 ;  /* 0x0000007879417223 */ /* 0x000fe20000010041 */
[C---:B------:R-:W-:Y:S01]  /*5400*/  IMAD.U32 R121, R57.reuse, 0x10000, RZ ;  /* 0x0001000039797824 */ /* 0x040fe200078e00ff */
[----:B------:R-:W-:Y:S01]  /*5410*/  LOP3.LUT R57, R57, 0xffff0000, RZ, 0xc0, !PT ;  /* 0xffff000039397812 */ /* 0x000fe200078ec0ff */
[----:B------:R-:W-:Y:S01]  /*5420*/  IMAD.U32 R120, R63, 0x10000, RZ ;  /* 0x000100003f787824 */ /* 0x000fe200078e00ff */
[----:B------:R-:W-:Y:S01]  /*5430*/  F2FP.BF16.F32.PACK_AB R61, R61, R58 ;  /* 0x0000003a3d3d723e */ /* 0x000fe200000010ff */
[----:B------:R-:W-:-:S02]  /*5440*/  IMAD.U32 R119, R46, 0x10000, RZ ;  /* 0x000100002e777824 */ /* 0x000fc400078e00ff */
[----:B------:R-:W-:Y:S01]  /*5450*/  FMUL.FTZ R123, R122, R121 ;  /* 0x000000797a7b7220 */ /* 0x000fe20000410000 */
[----:B------:R-:W-:Y:S01]  /*5460*/  F2FP.BF16.F32.PACK_AB R65, R65, R59 ;  /* 0x0000003b4141723e */ /* 0x000fe200000010ff */
[----:B------:R-:W-:Y:S02]  /*5470*/  IMAD.U32 R58, R64, 0x10000, RZ ;  /* 0x00010000403a7824 */ /* 0x000fe400078e00ff */
[-C--:B------:R-:W-:Y:S01]  /*5480*/  FFMA.FTZ R123, R120, R119.reuse, -R123 ;  /* 0x00000077787b7223 */ /* 0x080fe2000001087b */
[----:B------:R-:W-:Y:S01]  /*5490*/  FMUL.FTZ R119, R122, R119 ;  /* 0x000000777a777220 */ /* 0x000fe20000410000 */
[C---:B------:R-:W-:Y:S01]  /*54a0*/  IMAD.U32 R59, R44.reuse, 0x10000, RZ ;  /* 0x000100002c3b7824 */ /* 0x040fe200078e00ff */
[----:B------:R-:W-:Y:S02]  /*54b0*/  LOP3.LUT R44, R44, 0xffff0000, RZ, 0xc0, !PT ;  /* 0xffff00002c2c7812 */ /* 0x000fe400078ec0ff */
[----:B------:R-:W-:Y:S01]  /*54c0*/  FFMA.FTZ R120, R120, R121, R119 ;  /* 0x0000007978787223 */ /* 0x000fe20000010077 */
[----:B------:R-:W-:-:S02]  /*54d0*/  LOP3.LUT R119, R46, 0xffff0000, RZ, 0xc0, !PT ;  /* 0xffff00002e777812 */ /* 0x000fc400078ec0ff */
[----:B------:R-:W-:Y:S01]  /*54e0*/  LOP3.LUT R46, R63, 0xffff0000, RZ, 0xc0, !PT ;  /* 0xffff00003f2e7812 */ /* 0x000fe200078ec0ff */
[C---:B------:R-:W-:Y:S02]  /*54f0*/  FMUL.FTZ R63, R67.reuse, R57 ;  /* 0x00000039433f7220 */ /* 0x040fe40000410000 */
[-C--:B------:R-:W-:Y:S02]  /*5500*/  FMUL.FTZ R67, R67, R119.reuse ;  /* 0x0000007743437220 */ /* 0x080fe40000410000 */
[C---:B------:R-:W-:Y:S02]  /*5510*/  FFMA.FTZ R63, R46.reuse, R119, -R63 ;  /* 0x000000772e3f7223 */ /* 0x040fe4000001083f */
[----:B------:R-:W-:Y:S01]  /*5520*/  FFMA.FTZ R67, R46, R57, R67 ;  /* 0x000000392e437223 */ /* 0x000fe20000010043 */
[C---:B------:R-:W-:Y:S01]  /*5530*/  IMAD.U32 R57, R47.reuse, 0x10000, RZ ;  /* 0x000100002f397824 */ /* 0x040fe200078e00ff */
[----:B------:R-:W-:Y:S01]  /*5540*/  LOP3.LUT R47, R47, 0xffff0000, RZ, 0xc0, !PT ;  /* 0xffff00002f2f7812 */ /* 0x000fe200078ec0ff */
[----:B------:R-:W-:Y:S01]  /*5550*/  IMAD.U32 R46, R60, 0x10000, RZ ;  /* 0x000100003c2e7824 */ /* 0x000fe200078e00ff */
[----:B------:R-:W-:Y:S01]  /*5560*/  F2FP.BF16.F32.PACK_AB R63, R63, R123 ;  /* 0x0000007b3f3f723e */ /* 0x000fe200000010ff */
[C---:B------:R-:W-:Y:S01]  /*5570*/  FMUL.FTZ R119, R58.reuse, R57 ;  /* 0x000000393a777220 */ /* 0x040fe20000410000 */
[----:B------:R-:W-:Y:S01]  /*5580*/  FMUL.FTZ R58, R58, R59 ;  /* 0x0000003b3a3a7220 */ /* 0x000fe20000410000 */
[----:B------:R-:W-:-:S02]  /*5590*/  F2FP.BF16.F32.PACK_AB R67, R67, R120 ;  /* 0x000000784343723e */ /* 0x000fc400000010ff */
[C---:B------:R-:W-:Y:S01]  /*55a0*/  FFMA.FTZ R119, R46.reuse, R59, -R119 ;  /* 0x0000003b2e777223 */ /* 0x040fe20000010877 */
[----:B------:R-:W-:Y:S01]  /*55b0*/  FFMA.FTZ R58, R46, R57, R58 ;  /* 0x000000392e3a7223 */ /* 0x000fe2000001003a */
[----:B------:R-:W-:Y:S01]  /*55c0*/  LOP3.LUT R46, R64, 0xffff0000, RZ, 0xc0, !PT ;  /* 0xffff0000402e7812 */ /* 0x000fe200078ec0ff */
[----:B------:R-:W-:Y:S01]  /*55d0*/  IMAD.U32 R64, R66, 0x10000, RZ ;  /* 0x0001000042407824 */ /* 0x000fe200078e00ff */
[----:B------:R-:W-:-:S03]  /*55e0*/  LOP3.LUT R57, R60, 0xffff0000, RZ, 0xc0, !PT ;  /* 0xffff00003c397812 */ /* 0x000fc600078ec0ff */
[C---:B------:R-:W-:Y:S01]  /*55f0*/  FMUL.FTZ R59, R46.reuse, R47 ;  /* 0x0000002f2e3b7220 */ /* 0x040fe20000410000 */
[----:B------:R-:W-:-:S03]  /*5600*/  FMUL.FTZ R46, R46, R44 ;  /* 0x0000002c2e2e7220 */ /* 0x000fc60000410000 */
[C---:B------:R-:W-:Y:S01]  /*5610*/  FFMA.FTZ R44, R57.reuse, R44, -R59 ;  /* 0x0000002c392c7223 */ /* 0x040fe2000001083b */
[----:B------:R-:W-:Y:S01]  /*5620*/  FFMA.FTZ R46, R57, R47, R46 ;  /* 0x0000002f392e7223 */ /* 0x000fe2000001002e */
[C---:B------:R-:W-:Y:S01]  /*5630*/  IMAD.U32 R57, R56.reuse, 0x10000, RZ ;  /* 0x0001000038397824 */ /* 0x040fe200078e00ff */
[----:B------:R-:W-:Y:S01]  /*5640*/  LOP3.LUT R56, R56, 0xffff0000, RZ, 0xc0, !PT ;  /* 0xffff000038387812 */ /* 0x000fe200078ec0ff */
[C---:B------:R-:W-:Y:S01]  /*5650*/  IMAD.U32 R59, R45.reuse, 0x10000, RZ ;  /* 0x000100002d3b7824 */ /* 0x040fe200078e00ff */
[----:B------:R-:W-:Y:S01]  /*5660*/  LOP3.LUT R45, R45, 0xffff0000, RZ, 0xc0, !PT ;  /* 0xffff00002d2d7812 */ /* 0x000fe200078ec0ff */
[----:B------:R-:W-:Y:S01]  /*5670*/  FMUL.FTZ R60, R64, R57 ;  /* 0x00000039403c7220 */ /* 0x000fe20000410000 */
[----:B------:R-:W-:Y:S02]  /*5680*/  IMAD.U32 R47, R62, 0x10000, RZ ;  /* 0x000100003e2f7824 */ /* 0x000fe400078e00ff */
[----:B------:R-:W-:Y:S01]  /*5690*/  FMUL.FTZ R64, R64, R59 ;  /* 0x0000003b40407220 */ /* 0x000fe20000410000 */
[----:B------:R-:W-:Y:S01]  /*56a0*/  F2FP.BF16.F32.PACK_AB R44, R44, R119 ;  /* 0x000000772c2c723e */ /* 0x000fe200000010ff */
[----:B------:R-:W-:-:S02]  /*56b0*/  FFMA.FTZ R60, R47, R59, -R60 ;  /* 0x0000003b2f3c7223 */ /* 0x000fc4000001083c */
[----:B------:R-:W-:Y:S01]  /*56c0*/  FFMA.FTZ R64, R47, R57, R64 ;  /* 0x000000392f407223 */ /* 0x000fe20000010040 */
[----:B------:R-:W-:Y:S02]  /*56d0*/  LOP3.LUT R47, R66, 0xffff0000, RZ, 0xc0, !PT ;  /* 0xffff0000422f7812 */ /* 0x000fe400078ec0ff */
[----:B------:R-:W-:Y:S02]  /*56e0*/  LOP3.LUT R57, R62, 0xffff0000, RZ, 0xc0, !PT ;  /* 0xffff00003e397812 */ /* 0x000fe400078ec0ff */
[----:B------:R-:W-:Y:S01]  /*56f0*/  F2FP.BF16.F32.PACK_AB R46, R46, R58 ;  /* 0x0000003a2e2e723e */ /* 0x000fe200000010ff */
[C---:B------:R-:W-:Y:S01]  /*5700*/  FMUL.FTZ R59, R47.reuse, R56 ;  /* 0x000000382f3b7220 */ /* 0x040fe20000410000 */
[----:B------:R-:W-:-:S03]  /*5710*/  FMUL.FTZ R47, R47, R45 ;  /* 0x0000002d2f2f7220 */ /* 0x000fc60000410000 */
[C---:B------:R-:W-:Y:S01]  /*5720*/  FFMA.FTZ R59, R57.reuse, R45, -R59 ;  /* 0x0000002d393b7223 */ /* 0x040fe2000001083b */
[----:B------:R-:W-:-:S04]  /*5730*/  FFMA.FTZ R47, R57, R56, R47 ;  /* 0x00000038392f7223 */ /* 0x000fc8000001002f */
[----:B------:R-:W-:Y:S01]  /*5740*/  F2FP.BF16.F32.PACK_AB R59, R59, R60 ;  /* 0x0000003c3b3b723e */ /* 0x000fe200000010ff */
[----:B------:R-:W-:Y:S01]  /*5750*/  IMAD.MOV.U32 R60, RZ, RZ, R44 ;  /* 0x000000ffff3c7224 */ /* 0x000fe200078e002c */
[----:B------:R-:W-:Y:S01]  /*5760*/  F2FP.BF16.F32.PACK_AB R47, R47, R64 ;  /* 0x000000402f2f723e */ /* 0x000fe200000010ff */
[----:B------:R-:W-:Y:S02]  /*5770*/  IMAD.MOV.U32 R64, RZ, RZ, R46 ;  /* 0x000000ffff407224 */ /* 0x000fe400078e002e */
[----:B------:R-:W-:Y:S02]  /*5780*/  IMAD.MOV.U32 R62, RZ, RZ, R59 ;  /* 0x000000ffff3e7224 */ /* 0x000fe400078e003b */
[----:B------:R-:W-:-:S07]  /*5790*/  IMAD.MOV.U32 R66, RZ, RZ, R47 ;  /* 0x000000ffff427224 */ /* 0x000fce00078e002f */
.L_x_460:
[----:B------:R-:W-:Y:S05]  /*57a0*/  BSYNC B2 ;  /* 0x0000000000027941 */ /* 0x000fea0003800000 */
.L_x_459:
[----:B------:R-:W-:-:S13]  /*57b0*/  ISETP.GE.AND P4, PT, R118, R113, PT ;  /* 0x000000717600720c */ /* 0x000fda0003f86270 */
[--C-:B------:R-:W-:Y:S02]  /*57c0*/  @!P4 SHF.R.S32.HI R47, RZ, 0x1f, R118.reuse ;  /* 0x0000001fff2fc819 */ /* 0x100fe40000011476 */
[----:B------:R-:W-:-:S04]  /*57d0*/  @!P4 IADD3 R118, P5, P6, R28, R96, R118 ;  /* 0x000000601c76c210 */ /* 0x000fc80007ebe076 */
[----:B------:R-:W-:Y:S02]  /*57e0*/  @!P4 IADD3.X R47, R3, R114, R47, P5, P6 ;  /* 0x00000072032fc210 */ /* 0x000fe40002fec42f */
[----:B------:R-:W-:-:S04]  /*57f0*/  IADD3 R45, P5, P6, R28, R96, R81 ;  /* 0x000000601c2d7210 */ /* 0x000fc80007ebe051 */
[----:B------:R-:W-:Y:S02]  /*5800*/  IADD3.X R46, R3, R114, R103, P5, P6 ;  /* 0x00000072032e7210 */ /* 0x000fe40002fec467 */
[----:B------:R-:W-:-:S04]  /*5810*/  LEA R44, P5, R45, R94, 0x1 ;  /* 0x0000005e2d2c7211 */ /* 0x000fc800078a08ff */
[----:B------:R-:W-:Y:S02]  /*5820*/  LEA.HI.X R45, R45, R95, R46, 0x1, P5 ;  /* 0x0000005f2d2d7211 */ /* 0x000fe400028f0c2e */
[----:B------:R-:W-:-:S03]  /*5830*/  @!P4 LEA R46, P5, R118, R94, 0x1 ;  /* 0x0000005e762ec211 */ /* 0x000fc600078a08ff */
[----:B--2---:R2:W-:Y:S01]  /*5840*/  STG.E.128 desc[UR60][R44.64], R60 ;  /* 0x0000003c2c007986 */ /* 0x0045e2000c101d3c */
[----:B------:R-:W-:-:S05]  /*5850*/  @!P4 LEA.HI.X R47, R118, R95, R47, 0x1, P5 ;  /* 0x0000005f762fc211 */ /* 0x000fca00028f0c2f */
[----:B-1----:R2:W-:Y:S04]  /*5860*/  @!P4 STG.E.128 desc[UR60][R46.64], R64 ;  /* 0x000000402e00c986 */ /* 0x0025e8000c101d3c */
.L_x_458:
[----:B------:R-:W-:Y:S05]  /*5870*/  BSYNC B1 ;  /* 0x0000000000017941 */ /* 0x000fea0003800000 */
.L_x_457:
[----:B------:R-:W-:Y:S01]  /*5880*/  ISETP.NE.AND P4, PT, R11, RZ, PT ;  /* 0x000000ff0b00720c */ /* 0x000fe20003f85270 */
[----:B------:R-:W-:-:S12]  /*5890*/  BSSY B1, `(.L_x_461) ;  /* 0x0000084000017945 */ /* 0x000fd80003800000 */
[----:B------:R-:W-:Y:S05]  /*58a0*/  @!P4 BRA `(.L_x_462) ;  /* 0x000000080008c947 */ /* 0x000fea0003800000 */
[----:B------:R-:W3:Y:S04]  /*58b0*/  LDL R56, [R1+0x54] ;  /* 0x0000540001387983 */ /* 0x000ee80000100800 */
[----:B--2---:R-:W2:Y:S04]  /*58c0*/  LDL R46, [R1+0x58] ;  /* 0x00005800012e7983 */ /* 0x004ea80000100800 */
        /* <DEDUP_REMOVED lines=12> */
[----:B---3--:R-:W-:-:S04]  /*5990*/  LOP3.LUT R44, R56, 0x18, R60, 0xf8, !PT ;  /* 0x00000018382c7812 */ /* 0x008fc800078ef83c */
[----:B--2---:R-:W-:Y:S01]  /*59a0*/  LOP3.LUT R44, R44, R46, RZ, 0x3c, !PT ;  /* 0x0000002e2c2c7212 */ /* 0x004fe200078e3cff */
        /* <DEDUP_REMOVED lines=9> */
[----:B------:R-:W-:Y:S01]  /*5a40*/  SHF.R.U64 R42, R42, 0x10, R43 ;  /* 0x000000102a2a7819 */ /* 0x000fe2000000122b */
[----:B-1----:R-:W-:Y:S01]  /*5a50*/  IMAD.U32 R65, R57, 0x10000, RZ ;  /* 0x0001000039417824 */ /* 0x002fe200078e00ff */
[--C-:B------:R-:W-:Y:S01]  /*5a60*/  SHF.R.U32.HI R61, RZ, 0x10, R53.reuse ;  /* 0x00000010ff3d7819 */ /* 0x100fe20000011635 */
[----:B--2---:R-:W-:Y:S01]  /*5a70*/  IMAD.U32 R63, R45, 0x10000, RZ ;  /* 0x000100002d3f7824 */ /* 0x004fe200078e00ff */
[----:B------:R-:W-:Y:S02]  /*5a80*/  SHF.R.U64 R52, R52, 0x10, R53 ;  /* 0x0000001034347819 */ /* 0x000fe40000001235 */
[----:B------:R-:W-:Y:S02]  /*5a90*/  SHF.R.U64 R53, R54, 0x10, R55 ;  /* 0x0000001036357819 */ /* 0x000fe40000001237 */
[----:B------:R-:W-:Y:S02]  /*5aa0*/  SHF.R.U64 R40, R40, 0x10, R41 ;  /* 0x0000001028287819 */ /* 0x000fe40000001229 */
[----:B------:R-:W-:-:S02]  /*5ab0*/  PRMT R54, R130, 0x5432, R42 ;  /* 0x0000543282367816 */ /* 0x000fc4000000002a */
[----:B------:R-:W-:Y:S02]  /*5ac0*/  SHF.R.U32.HI R41, RZ, 0x10, R41 ;  /* 0x00000010ff297819 */ /* 0x000fe40000011629 */
[----:B------:R-:W-:Y:S02]  /*5ad0*/  PRMT R42, R129, 0x5410, R61 ;  /* 0x00005410812a7816 */ /* 0x000fe4000000003d */
[----:B------:R-:W-:Y:S02]  /*5ae0*/  PRMT R41, R131, 0x5410, R41 ;  /* 0x0000541083297816 */ /* 0x000fe40000000029 */
[----:B------:R-:W-:Y:S01]  /*5af0*/  SHF.R.U32.HI R55, RZ, 0x10, R55 ;  /* 0x00000010ff377819 */ /* 0x000fe20000011637 */
[C---:B------:R-:W-:Y:S01]  /*5b00*/  IMAD.U32 R64, R42.reuse, 0x10000, RZ ;  /* 0x000100002a407824 */ /* 0x040fe200078e00ff */
[----:B------:R-:W-:Y:S01]  /*5b10*/  LOP3.LUT R42, R42, 0xffff0000, RZ, 0xc0, !PT ;  /* 0xffff00002a2a7812 */ /* 0x000fe200078ec0ff */
[----:B------:R-:W-:Y:S01]  /*5b20*/  IMAD.U32 R61, R41, 0x10000, RZ ;  /* 0x00010000293d7824 */ /* 0x000fe200078e00ff */
[----:B------:R-:W-:Y:S01]  /*5b30*/  LOP3.LUT R57, R57, 0xffff0000, RZ, 0xc0, !PT ;  /* 0xffff000039397812 */ /* 0x000fe200078ec0ff */
[----:B------:R-:W-:Y:S01]  /*5b40*/  FMUL.FTZ R62, R65, R64 ;  /* 0x00000040413e7220 */ /* 0x000fe20000410000 */
[----:B------:R-:W-:-:S02]  /*5b50*/  SHF.R.U32.HI R43, RZ, 0x10, R43 ;  /* 0x00000010ff2b7819 */ /* 0x000fc4000001162b */
[----:B------:R-:W-:Y:S01]  /*5b60*/  PRMT R55, R128, 0x5410, R55 ;  /* 0x0000541080377816 */ /* 0x000fe20000000037 */
[-C--:B------:R-:W-:Y:S01]  /*5b70*/  FFMA.FTZ R62, R63, R61.reuse, -R62 ;  /* 0x0000003d3f3e7223 */ /* 0x080fe2000001083e */
[----:B------:R-:W-:Y:S01]  /*5b80*/  FMUL.FTZ R61, R65, R61 ;  /* 0x0000003d413d7220 */ /* 0x000fe20000410000 */
[----:B------:R-:W-:Y:S01]  /*5b90*/  LOP3.LUT R45, R45, 0xffff0000, RZ, 0xc0, !PT ;  /* 0xffff00002d2d7812 */ /* 0x000fe200078ec0ff */
[----:B------:R-:W-:Y:S01]  /*5ba0*/  IMAD.U32 R65, R59, 0x10000, RZ ;  /* 0x000100003b417824 */ /* 0x000fe200078e00ff */
[----:B------:R-:W-:Y:S01]  /*5bb0*/  PRMT R43, R130, 0x5410, R43 ;  /* 0x00005410822b7816 */ /* 0x000fe2000000002b */
[----:B------:R-:W-:Y:S01]  /*5bc0*/  FFMA.FTZ R61, R63, R64, R61 ;  /* 0x000000403f3d7223 */ /* 0x000fe2000001003d */
[----:B------:R-:W-:Y:S01]  /*5bd0*/  LOP3.LUT R63, R41, 0xffff0000, RZ, 0xc0, !PT ;  /* 0xffff0000293f7812 */ /* 0x000fe200078ec0ff */
[----:B------:R-:W-:Y:S01]  /*5be0*/  FMUL.FTZ R41, R57, R42 ;  /* 0x0000002a39297220 */ /* 0x000fe20000410000 */
[C---:B------:R-:W-:Y:S01]  /*5bf0*/  IMAD.U32 R64, R55.reuse, 0x10000, RZ ;  /* 0x0001000037407824 */ /* 0x040fe200078e00ff */
[----:B------:R-:W-:-:S02]  /*5c00*/  LOP3.LUT R55, R55, 0xffff0000, RZ, 0xc0, !PT ;  /* 0xffff000037377812 */ /* 0x000fc400078ec0ff */
[-C--:B------:R-:W-:Y:S01]  /*5c10*/  FMUL.FTZ R57, R57, R63.reuse ;  /* 0x0000003f39397220 */ /* 0x080fe20000410000 */
[----:B------:R-:W-:Y:S01]  /*5c20*/  FFMA.FTZ R41, R45, R63, -R41 ;  /* 0x0000003f2d297223 */ /* 0x000fe20000010829 */
[----:B------:R-:W-:Y:S01]  /*5c30*/  IMAD.U32 R63, R47, 0x10000, RZ ;  /* 0x000100002f3f7824 */ /* 0x000fe200078e00ff */
[----:B------:R-:W-:Y:S01]  /*5c40*/  LOP3.LUT R59, R59, 0xffff0000, RZ, 0xc0, !PT ;  /* 0xffff00003b3b7812 */ /* 0x000fe200078ec0ff */
[----:B------:R-:W-:Y:S01]  /*5c50*/  FFMA.FTZ R42, R45, R42, R57 ;  /* 0x0000002a2d2a7223 */ /* 0x000fe20000010039 */
[----:B------:R-:W-:Y:S02]  /*5c60*/  IMAD.U32 R57, R43, 0x10000, RZ ;  /* 0x000100002b397824 */ /* 0x000fe400078e00ff */
[----:B------:R-:W-:Y:S01]  /*5c70*/  FMUL.FTZ R45, R65, R64 ;  /* 0x00000040412d7220 */ /* 0x000fe20000410000 */
[----:B------:R-:W-:Y:S02]  /*5c80*/  PRMT R52, R129, 0x5432, R52 ;  /* 0x0000543281347816 */ /* 0x000fe40000000034 */
[----:B------:R-:W-:Y:S01]  /*5c90*/  PRMT R40, R131, 0x5432, R40 ;  /* 0x0000543283287816 */ /* 0x000fe20000000028 */
[-C--:B------:R-:W-:Y:S01]  /*5ca0*/  FFMA.FTZ R45, R63, R57.reuse, -R45 ;  /* 0x000000393f2d7223 */ /* 0x080fe2000001082d */
[----:B------:R-:W-:Y:S01]  /*5cb0*/  FMUL.FTZ R57, R65, R57 ;  /* 0x0000003941397220 */ /* 0x000fe20000410000 */
[----:B------:R-:W-:-:S02]  /*5cc0*/  F2FP.BF16.F32.PACK_AB R42, R42, R61 ;  /* 0x0000003d2a2a723e */ /* 0x000fc400000010ff */
[----:B------:R-:W-:Y:S01]  /*5cd0*/  PRMT R53, R128, 0x5432, R53 ;  /* 0x0000543280357816 */ /* 0x000fe20000000035 */
[----:B------:R-:W-:Y:S01]  /*5ce0*/  FFMA.FTZ R57, R63, R64, R57 ;  /* 0x000000403f397223 */ /* 0x000fe20000010039 */
[----:B------:R-:W-:Y:S02]  /*5cf0*/  LOP3.LUT R63, R43, 0xffff0000, RZ, 0xc0, !PT ;  /* 0xffff00002b3f7812 */ /* 0x000fe400078ec0ff */
[----:B------:R-:W-:Y:S01]  /*5d00*/  LOP3.LUT R43, R47, 0xffff0000, RZ, 0xc0, !PT ;  /* 0xffff00002f2b7812 */ /* 0x000fe200078ec0ff */
[----:B------:R-:W-:Y:S01]  /*5d10*/  FMUL.FTZ R47, R59, R55 ;  /* 0x000000373b2f7220 */ /* 0x000fe20000410000 */
[----:B------:R-:W-:Y:S01]  /*5d20*/  F2FP.BF16.F32.PACK_AB R41, R41, R62 ;  /* 0x0000003e2929723e */ /* 0x000fe200000010ff */
[-C--:B------:R-:W-:Y:S02]  /*5d30*/  FMUL.FTZ R59, R59, R63.reuse ;  /* 0x0000003f3b3b7220 */ /* 0x080fe40000410000 */
[C---:B------:R-:W-:Y:S02]  /*5d40*/  FFMA.FTZ R47, R43.reuse, R63, -R47 ;  /* 0x0000003f2b2f7223 */ /* 0x040fe4000001082f */
[----:B------:R-:W-:Y:S01]  /*5d50*/  FFMA.FTZ R59, R43, R55, R59 ;  /* 0x000000372b3b7223 */ /* 0x000fe2000001003b */
[----:B------:R-:W-:-:S02]  /*5d60*/  IMAD.U32 R55, R56, 0x10000, RZ ;  /* 0x0001000038377824 */ /* 0x000fc400078e00ff */
[----:B------:R-:W-:Y:S01]  /*5d70*/  F2FP.BF16.F32.PACK_AB R47, R47, R45 ;  /* 0x0000002d2f2f723e */ /* 0x000fe200000010ff */
[----:B------:R-:W-:Y:S01]  /*5d80*/  IMAD.U32 R45, R52, 0x10000, RZ ;  /* 0x00010000342d7824 */ /* 0x000fe200078e00ff */
[----:B------:R-:W-:Y:S01]  /*5d90*/  F2FP.BF16.F32.PACK_AB R59, R59, R57 ;  /* 0x000000393b3b723e */ /* 0x000fe200000010ff */
[----:B------:R-:W-:Y:S01]  /*5da0*/  IMAD.U32 R57, R40, 0x10000, RZ ;  /* 0x0001000028397824 */ /* 0x000fe200078e00ff */
[----:B------:R-:W-:Y:S01]  /*5db0*/  LOP3.LUT R52, R52, 0xffff0000, RZ, 0xc0, !PT ;  /* 0xffff000034347812 */ /* 0x000fe200078ec0ff */
[C---:B------:R-:W-:Y:S01]  /*5dc0*/  FMUL.FTZ R61, R55.reuse, R45 ;  /* 0x0000002d373d7220 */ /* 0x040fe20000410000 */
[----:B------:R-:W-:Y:S02]  /*5dd0*/  IMAD.U32 R43, R44, 0x10000, RZ ;  /* 0x000100002c2b7824 */ /* 0x000fe400078e00ff */
[-C--:B------:R-:W-:Y:S01]  /*5de0*/  FMUL.FTZ R55, R55, R57.reuse ;  /* 0x0000003937377220 */ /* 0x080fe20000410000 */
[----:B------:R-:W-:Y:S01]  /*5df0*/  LOP3.LUT R40, R40, 0xffff0000, RZ, 0xc0, !PT ;  /* 0xffff000028287812 */ /* 0x000fe200078ec0ff */
[----:B------:R-:W-:-:S02]  /*5e00*/  FFMA.FTZ R61, R43, R57, -R61 ;  /* 0x000000392b3d7223 */ /* 0x000fc4000001083d */
        /* <DEDUP_REMOVED lines=12> */
[C---:B------:R-:W-:Y:S01]  /*5ed0*/  FMUL.FTZ R56, R57.reuse, R45 ;  /* 0x0000002d39387220 */ /* 0x040fe20000410000 */
[----:B------:R-:W-:Y:S02]  /*5ee0*/  IMAD.U32 R44, R46, 0x10000, RZ ;  /* 0x000100002e2c7824 */ /* 0x000fe400078e00ff */
[-C--:B------:R-:W-:Y:S01]  /*5ef0*/  FMUL.FTZ R57, R57, R52.reuse ;  /* 0x0000003439397220 */ /* 0x080fe20000410000 */
        /* <DEDUP_REMOVED lines=9> */
[----:B------:R-:W-:Y:S01]  /*5f90*/  FFMA.FTZ R44, R45, R53, R44 ;  /* 0x000000352d2c7223 */ /* 0x000fe2000001002c */
[----:B------:R-:W-:-:S03]  /*5fa0*/  IMAD.MOV.U32 R45, RZ, RZ, R41 ;  /* 0x000000ffff2d7224 */ /* 0x000fc600078e0029 */
[----:B------:R-:W-:Y:S01]  /*5fb0*/  F2FP.BF16.F32.PACK_AB R46, R46, R56 ;  /* 0x000000382e2e723e */ /* 0x000fe200000010ff */
[----:B------:R-:W-:Y:S01]  /*5fc0*/  IMAD.MOV.U32 R56, RZ, RZ, R43 ;  /* 0x000000ffff387224 */ /* 0x000fe200078e002b */
[----:B------:R-:W-:Y:S01]  /*5fd0*/  F2FP.BF16.F32.PACK_AB R58, R44, R57 ;  /* 0x000000392c3a723e */ /* 0x000fe200000010ff */
[----:B------:R-:W-:Y:S02]  /*5fe0*/  IMAD.MOV.U32 R44, RZ, RZ, R40 ;  /* 0x000000ffff2c7224 */ /* 0x000fe400078e0028 */
[----:B------:R-:W-:-:S07]  /*5ff0*/  IMAD.MOV.U32 R57, RZ, RZ, R42 ;  /* 0x000000ffff397224 */ /* 0x000fce00078e002a */
.L_x_464:
[----:B------:R-:W-:Y:S05]  /*6000*/  BSYNC B2 ;  /* 0x0000000000027941 */ /* 0x000fea0003800000 */
.L_x_463:
        /* <DEDUP_REMOVED lines=12> */
.L_x_462:
[----:B------:R-:W-:Y:S05]  /*60d0*/  BSYNC B1 ;  /* 0x0000000000017941 */ /* 0x000fea0003800000 */
.L_x_461:
[----:B------:R-:W-:-:S13]  /*60e0*/  ISETP.NE.AND P4, PT, R12, RZ, PT ;  /* 0x000000ff0c00720c */ /* 0x000fda0003f85270 */
[----:B------:R-:W-:Y:S05]  /*60f0*/  @!P4 BRA `(.L_x_429) ;  /* 0x00000008009cc947 */ /* 0x000fea0003800000 */
[----:B---3--:R-:W3:Y:S04]  /*6100*/  LDL R40, [R1+0x50] ;  /* 0x0000500001287983 */ /* 0x008ee80000100800 */
[----:B------:R-:W2:Y:S04]  /*6110*/  LDL R43, [R1+0x54] ;  /* 0x00005400012b7983 */ /* 0x000ea80000100800 */
[----:B------:R-:W4:Y:S04]  /*6120*/  LDL R42, [R1+0x5c] ;  /* 0x00005c00012a7983 */ /* 0x000f280000100800 */
[----:B------:R-:W5:Y:S01]  /*6130*/  LDL R41, [R1+0x58] ;  /* 0x0000580001297983 */ /* 0x000f620000100800 */
[----:B------:R-:W-:Y:S01]  /*6140*/  BSSY B1, `(.L_x_465) ;  /* 0x0000078000017945 */ /* 0x000fe20003800000 */
[----:B---3--:R-:W-:-:S02]  /*6150*/  LOP3.LUT P6, RZ, R40, 0x1, RZ, 0xc0, !PT ;  /* 0x0000000128ff7812 */ /* 0x008fc400078cc0ff */
[----:B------:R-:W-:Y:S01]  /*6160*/  IADD3 R40, P4, P5, R28, R96, R27 ;  /* 0x000000601c287210 */ /* 0x000fe20007d9e01b */
[----:B--2---:R-:W-:Y:S02]  /*6170*/  IMAD.MOV.U32 R44, RZ, RZ, R43 ;  /* 0x000000ffff2c7224 */ /* 0x004fe400078e002b */
[----:B----4-:R-:W-:Y:S01]  /*6180*/  IMAD.MOV.U32 R43, RZ, RZ, R42 ;  /* 0x000000ffff2b7224 */ /* 0x010fe200078e002a */
[----:B------:R-:W-:Y:S01]  /*6190*/  SEL R117, R110, R117, !P6 ;  /* 0x000000756e757207 */ /* 0x000fe20007000000 */
[----:B-----5:R-:W-:Y:S01]  /*61a0*/  IMAD.MOV.U32 R42, RZ, RZ, R41 ;  /* 0x000000ffff2a7224 */ /* 0x020fe200078e0029 */
[----:B------:R-:W-:Y:S02]  /*61b0*/  IADD3.X R41, R3, R114, R101, P4, P5 ;  /* 0x0000007203297210 */ /* 0x000fe400027ea465 */
[----:B------:R-:W-:-:S04]  /*61c0*/  LEA R52, P4, R40, R94, 0x1 ;  /* 0x0000005e28347211 */ /* 0x000fc800078808ff */
[----:B------:R-:W-:Y:S02]  /*61d0*/  LEA.HI.X R53, R40, R95, R41, 0x1, P4 ;  /* 0x0000005f28357211 */ /* 0x000fe400020f0c29 */
[----:B------:R-:W-:-:S04]  /*61e0*/  SHF.R.S32.HI R40, RZ, 0x1f, R117 ;  /* 0x0000001fff287819 */ /* 0x000fc80000011475 */
[----:B------:R-:W-:-:S04]  /*61f0*/  LEA.HI R40, R40, R117, RZ, 0x4 ;  /* 0x0000007528287211 */ /* 0x000fc800078f20ff */
[----:B------:R-:W-:-:S04]  /*6200*/  SHF.R.S32.HI R40, RZ, 0x4, R40 ;  /* 0x00000004ff287819 */ /* 0x000fc80000011428 */
[----:B------:R-:W-:-:S04]  /*6210*/  LEA.HI.SX32 R40, R9, R40, 0x1d ;  /* 0x0000002809287211 */ /* 0x000fc800078feaff */
[----:B------:R-:W-:Y:S01]  /*6220*/  SHF.R.S32.HI R41, RZ, 0x1f, R40 ;  /* 0x0000001fff297819 */ /* 0x000fe20000011428 */
[----:B------:R-:W-:-:S03]  /*6230*/  IMAD.SHL.U32 R54, R40, 0x8, RZ ;  /* 0x0000000828367824 */ /* 0x000fc600078e00ff */
[----:B------:R-:W-:Y:S02]  /*6240*/  LEA.HI R41, R41, R40, RZ, 0x2 ;  /* 0x0000002829297211 */ /* 0x000fe400078f10ff */
[----:B------:R-:W-:Y:S02]  /*6250*/  LOP3.LUT R40, R44, 0x18, R54, 0xf8, !PT ;  /* 0x000000182c287812 */ /* 0x000fe400078ef836 */
[----:B------:R-:W-:Y:S02]  /*6260*/  SHF.R.S32.HI R41, RZ, 0x2, R41 ;  /* 0x00000002ff297819 */ /* 0x000fe40000011429 */
[----:B------:R-:W-:-:S03]  /*6270*/  LOP3.LUT R40, R40, R42, RZ, 0x3c, !PT ;  /* 0x0000002a28287212 */ /* 0x000fc600078e3cff */
[----:B------:R-:W-:-:S04]  /*6280*/  IMAD R41, R41, 0x1200, R43 ;  /* 0x0000120029297824 */ /* 0x000fc800078e022b */
[----:B------:R-:W-:Y:S02]  /*6290*/  IMAD.IADD R40, R41, 0x1, R40 ;  /* 0x0000000129287824 */ /* 0x000fe400078e0228 */
[C---:B------:R-:W-:Y:S02]  /*62a0*/  IMAD R41, R17.reuse, 0x3600, R104 ;  /* 0x0000360011297824 */ /* 0x040fe400078e0268 */
[----:B------:R-:W-:Y:S02]  /*62b0*/  IMAD R43, R17, 0x3600, R40 ;  /* 0x00003600112b7824 */ /* 0x000fe400078e0228 */
[--C-:B------:R-:W-:Y:S02]  /*62c0*/  IMAD R41, R41, 0x2, R16.reuse ;  /* 0x0000000229297824 */ /* 0x100fe400078e0210 */
[----:B------:R-:W-:-:S04]  /*62d0*/  IMAD R44, R43, 0x2, R16 ;  /* 0x000000022b2c7824 */ /* 0x000fc800078e0210 */
[----:B------:R-:W1:Y:S04]  /*62e0*/  LDS.128 R40, [R41+0x16a00] ;  /* 0x016a000029287984 */ /* 0x000e680000000c00 */
[----:B------:R-:W2:Y:S01]  /*62f0*/  LDS.128 R44, [R44+0x16a00] ;  /* 0x016a00002c2c7984 */ /* 0x000ea20000000c00 */
[----:B------:R-:W-:-:S13]  /*6300*/  ISETP.GE.AND P4, PT, R4, R108, PT ;  /* 0x0000006c0400720c */ /* 0x000fda0003f86270 */
[----:B------:R-:W-:Y:S05]  /*6310*/  @P4 BRA `(.L_x_466) ;  /* 0x0000000400684947 */ /* 0x000fea0003800000 */
[----:B------:R-:W-:Y:S01]  /*6320*/  SHF.R.U32.HI R56, RZ, 0x10, R49 ;  /* 0x00000010ff387819 */ /* 0x000fe20000011631 */
[----:B--2---:R-:W-:Y:S01]  /*6330*/  IMAD.U32 R60, R45, 0x10000, RZ ;  /* 0x000100002d3c7824 */ /* 0x004fe200078e00ff */
[--C-:B------:R-:W-:Y:S01]  /*6340*/  SHF.R.U32.HI R58, RZ, 0x10, R37.reuse ;  /* 0x00000010ff3a7819 */ /* 0x100fe20000011625 */
[----:B-1----:R-:W-:Y:S01]  /*6350*/  IMAD.U32 R55, R41, 0x10000, RZ ;  /* 0x0001000029377824 */ /* 0x002fe200078e00ff */
[----:B------:R-:W-:Y:S01]  /*6360*/  PRMT R57, R127, 0x5432, R56 ;  /* 0x000054327f397816 */ /* 0x000fe20000000038 */
[----:B------:R-:W-:Y:S01]  /*6370*/  IMAD.U32 R62, R47, 0x10000, RZ ;  /* 0x000100002f3e7824 */ /* 0x000fe200078e00ff */
[----:B------:R-:W-:Y:S02]  /*6380*/  PRMT R59, R125, 0x5432, R58 ;  /* 0x000054327d3b7816 */ /* 0x000fe4000000003a */
[----:B------:R-:W-:Y:S01]  /*6390*/  LOP3.LUT R41, R41, 0xffff0000, RZ, 0xc0, !PT ;  /* 0xffff000029297812 */ /* 0x000fe200078ec0ff */
[C---:B------:R-:W-:Y:S01]  /*63a0*/  IMAD.U32 R58, R57.reuse, 0x10000, RZ ;  /* 0x00010000393a7824 */ /* 0x040fe200078e00ff */
[----:B------:R-:W-:Y:S01]  /*63b0*/  LOP3.LUT R57, R57, 0xffff0000, RZ, 0xc0, !PT ;  /* 0xffff000039397812 */ /* 0x000fe200078ec0ff */
[C---:B------:R-:W-:Y:S01]  /*63c0*/  IMAD.U32 R56, R59.reuse, 0x10000, RZ ;  /* 0x000100003b387824 */ /* 0x040fe200078e00ff */
[----:B------:R-:W-:Y:S01]  /*63d0*/  LOP3.LUT R59, R59, 0xffff0000, RZ, 0xc0, !PT ;  /* 0xffff00003b3b7812 */ /* 0x000fe200078ec0ff */
[----:B------:R-:W-:Y:S01]  /*63e0*/  FMUL.FTZ R61, R60, R58 ;  /* 0x0000003a3c3d7220 */ /* 0x000fe20000410000 */
[----:B------:R-:W-:Y:S01]  /*63f0*/  SHF.R.U64 R36, R36, 0x10, R37 ;  /* 0x0000001024247819 */ /* 0x000fe20000001225 */
[-C--:B------:R-:W-:Y:S01]  /*6400*/  FMUL.FTZ R60, R60, R56.reuse ;  /* 0x000000383c3c7220 */ /* 0x080fe20000410000 */
[----:B------:R-:W-:Y:S01]  /*6410*/  SHF.R.U32.HI R37, RZ, 0x10, R39 ;  /* 0x00000010ff257819 */ /* 0x000fe20000011627 */
[C---:B------:R-:W-:Y:S01]  /*6420*/  FFMA.FTZ R56, R55.reuse, R56, -R61 ;  /* 0x0000003837387223 */ /* 0x040fe2000001083d */
[----:B------:R-:W-:Y:S01]  /*6430*/  SHF.R.U64 R48, R48, 0x10, R49 ;  /* 0x0000001030307819 */ /* 0x000fe20000001231 */
[----:B------:R-:W-:Y:S01]  /*6440*/  FFMA.FTZ R55, R55, R58, R60 ;  /* 0x0000003a37377223 */ /* 0x000fe2000001003c */
[----:B------:R-:W-:-:S02]  /*6450*/  LOP3.LUT R58, R45, 0xffff0000, RZ, 0xc0, !PT ;  /* 0xffff00002d3a7812 */ /* 0x000fc400078ec0ff */
[----:B------:R-:W-:Y:S02]  /*6460*/  PRMT R37, R124, 0x5432, R37 ;  /* 0x000054327c257816 */ /* 0x000fe40000000025 */
[----:B------:R-:W-:Y:S01]  /*6470*/  LOP3.LUT R49, R47, 0xffff0000, RZ, 0xc0, !PT ;  /* 0xffff00002f317812 */ /* 0x000fe200078ec0ff */
[C---:B------:R-:W-:Y:S01]  /*6480*/  FMUL.FTZ R45, R58.reuse, R57 ;  /* 0x000000393a2d7220 */ /* 0x040fe20000410000 */
[-C--:B------:R-:W-:Y:S01]  /*6490*/  FMUL.FTZ R58, R58, R59.reuse ;  /* 0x0000003b3a3a7220 */ /* 0x080fe20000410000 */
[C---:B------:R-:W-:Y:S01]  /*64a0*/  IMAD.U32 R60, R37.reuse, 0x10000, RZ ;  /* 0x00010000253c7824 */ /* 0x040fe200078e00ff */
[----:B------:R-:W-:Y:S01]  /*64b0*/  LOP3.LUT R37, R37, 0xffff0000, RZ, 0xc0, !PT ;  /* 0xffff000025257812 */ /* 0x000fe200078ec0ff */
[C---:B------:R-:W-:Y:S01]  /*64c0*/  FFMA.FTZ R45, R41.reuse, R59, -R45 ;  /* 0x0000003b292d7223 */ /* 0x040fe2000001082d */
[----:B------:R-:W-:Y:S01]  /*64d0*/  FFMA.FTZ R41, R41, R57, R58 ;  /* 0x0000003929297223 */ /* 0x000fe2000001003a */
[----:B------:R-:W-:Y:S01]  /*64e0*/  SHF.R.U32.HI R57, RZ, 0x10, R51 ;  /* 0x00000010ff397819 */ /* 0x000fe20000011633 */
[C---:B------:R-:W-:Y:S01]  /*64f0*/  IMAD.U32 R58, R43.reuse, 0x10000, RZ ;  /* 0x000100002b3a7824 */ /* 0x040fe200078e00ff */
[----:B------:R-:W-:-:S02]  /*6500*/  LOP3.LUT R43, R43, 0xffff0000, RZ, 0xc0, !PT ;  /* 0xffff00002b2b7812 */ /* 0x000fc400078ec0ff */
[----:B------:R-:W-:Y:S02]  /*6510*/  PRMT R57, R126, 0x5432, R57 ;  /* 0x000054327e397816 */ /* 0x000fe40000000039 */
[----:B------:R-:W-:Y:S02]  /*6520*/  PRMT R48, R127, 0x5410, R48 ;  /* 0x000054107f307816 */ /* 0x000fe40000000030 */
[----:B------:R-:W-:Y:S01]  /*6530*/  PRMT R36, R125, 0x5410, R36 ;  /* 0x000054107d247816 */ /* 0x000fe20000000024 */
[C---:B------:R-:W-:Y:S01]  /*6540*/  IMAD.U32 R59, R57.reuse, 0x10000, RZ ;  /* 0x00010000393b7824 */ /* 0x040fe200078e00ff */
[----:B------:R-:W-:Y:S02]  /*6550*/  LOP3.LUT R57, R57, 0xffff0000, RZ, 0xc0, !PT ;  /* 0xffff000039397812 */ /* 0x000fe400078ec0ff */
[----:B------:R-:W-:Y:S01]  /*6560*/  SHF.R.U64 R51, R50, 0x10, R51 ;  /* 0x0000001032337819 */ /* 0x000fe20000001233 */
[C---:B------:R-:W-:Y:S01]  /*6570*/  FMUL.FTZ R61, R62.reuse, R59 ;  /* 0x0000003b3e3d7220 */ /* 0x040fe20000410000 */
[-C--:B------:R-:W-:Y:S01]  /*6580*/  FMUL.FTZ R62, R62, R60.reuse ;  /* 0x0000003c3e3e7220 */ /* 0x080fe20000410000 */
[C---:B------:R-:W-:Y:S01]  /*6590*/  FMUL.FTZ R47, R49.reuse, R57 ;  /* 0x00000039312f7220 */ /* 0x040fe20000410000 */
[----:B------:R-:W-:Y:S01]  /*65a0*/  FMUL.FTZ R49, R49, R37 ;  /* 0x0000002531317220 */ /* 0x000fe20000410000 */
[C---:B------:R-:W-:Y:S01]  /*65b0*/  FFMA.FTZ R61, R58.reuse, R60, -R61 ;  /* 0x0000003c3a3d7223 */ /* 0x040fe2000001083d */
[----:B------:R-:W-:Y:S01]  /*65c0*/  FFMA.FTZ R62, R58, R59, R62 ;  /* 0x0000003b3a3e7223 */ /* 0x000fe2000001003e */
[C---:B------:R-:W-:Y:S01]  /*65d0*/  FFMA.FTZ R47, R43.reuse, R37, -R47 ;  /* 0x000000252b2f7223 */ /* 0x040fe2000001082f */
[----:B------:R-:W-:Y:S01]  /*65e0*/  FFMA.FTZ R49, R43, R57, R49 ;  /* 0x000000392b317223 */ /* 0x000fe20000010031 */
[----:B------:R-:W-:Y:S01]  /*65f0*/  IMAD.U32 R59, R44, 0x10000, RZ ;  /* 0x000100002c3b7824 */ /* 0x000fe200078e00ff */
[----:B------:R-:W-:Y:S01]  /*6600*/  SHF.R.U64 R39, R38, 0x10, R39 ;  /* 0x0000001026277819 */ /* 0x000fe20000001227 */
[C---:B------:R-:W-:Y:S01]  /*6610*/  IMAD.U32 R43, R48.reuse, 0x10000, RZ ;  /* 0x00010000302b7824 */ /* 0x040fe200078e00ff */
[----:B------:R-:W-:Y:S01]  /*6620*/  LOP3.LUT R48, R48, 0xffff0000, RZ, 0xc0, !PT ;  /* 0xffff000030307812 */ /* 0x000fe200078ec0ff */
[C---:B------:R-:W-:Y:S01]  /*6630*/  IMAD.U32 R57, R36.reuse, 0x10000, RZ ;  /* 0x0001000024397824 */ /* 0x040fe200078e00ff */
[----:B------:R-:W-:Y:S01]  /*6640*/  LOP3.LUT R36, R36, 0xffff0000, RZ, 0xc0, !PT ;  /* 0xffff000024247812 */ /* 0x000fe200078ec0ff */
[----:B------:R-:W-:Y:S01]  /*6650*/  FMUL.FTZ R58, R59, R43 ;  /* 0x0000002b3b3a7220 */ /* 0x000fe20000410000 */
[----:B------:R-:W-:-:S02]  /*6660*/  IMAD.U32 R37, R40, 0x10000, RZ ;  /* 0x0001000028257824 */ /* 0x000fc400078e00ff */
[-C--:B------:R-:W-:Y:S01]  /*6670*/  FMUL.FTZ R59, R59, R57.reuse ;  /* 0x000000393b3b7220 */ /* 0x080fe20000410000 */
[----:B------:R-:W-:Y:S01]  /*6680*/  PRMT R126, R126, 0x5410, R51 ;  /* 0x000054107e7e7816 */ /* 0x000fe20000000033 */
[C---:B------:R-:W-:Y:S02]  /*6690*/  FFMA.FTZ R58, R37.reuse, R57, -R58 ;  /* 0x00000039253a7223 */ /* 0x040fe4000001083a */
[----:B------:R-:W-:Y:S01]  /*66a0*/  FFMA.FTZ R59, R37, R43, R59 ;  /* 0x0000002b253b7223 */ /* 0x000fe2000001003b */
[----:B------:R-:W-:Y:S02]  /*66b0*/  LOP3.LUT R37, R44, 0xffff0000, RZ, 0xc0, !PT ;  /* 0xffff00002c257812 */ /* 0x000fe400078ec0ff */
[----:B------:R-:W-:Y:S02]  /*66c0*/  LOP3.LUT R43, R40, 0xffff0000, RZ, 0xc0, !PT ;  /* 0xffff0000282b7812 */ /* 0x000fe400078ec0ff */
[----:B------:R-:W-:Y:S01]  /*66d0*/  PRMT R124, R124, 0x5410, R39 ;  /* 0x000054107c7c7816 */ /* 0x000fe20000000027 */
[C---:B------:R-:W-:Y:S01]  /*66e0*/  FMUL.FTZ R38, R37.reuse, R48 ;  /* 0x0000003025267220 */ /* 0x040fe20000410000 */
[-C--:B------:R-:W-:Y:S01]  /*66f0*/  FMUL.FTZ R57, R37, R36.reuse ;  /* 0x0000002425397220 */ /* 0x080fe20000410000 */
[----:B------:R-:W-:Y:S01]  /*6700*/  IMAD.U32 R39, R42, 0x10000, RZ ;  /* 0x000100002a277824 */ /* 0x000fe200078e00ff */
[----:B------:R-:W-:Y:S01]  /*6710*/  LOP3.LUT R51, R126, 0xffff0000, RZ, 0xc0, !PT ;  /* 0xffff00007e337812 */ /* 0x000fe200078ec0ff */
[C---:B------:R-:W-:Y:S01]  /*6720*/  FFMA.FTZ R37, R43.reuse, R36, -R38 ;  /* 0x000000242b257223 */ /* 0x040fe20000010826 */
[----:B------:R-:W-:Y:S01]  /*6730*/  FFMA.FTZ R36, R43, R48, R57 ;  /* 0x000000302b247223 */ /* 0x000fe20000010039 */
[C---:B------:R-:W-:Y:S01]  /*6740*/  IMAD.U32 R38, R46.reuse, 0x10000, RZ ;  /* 0x000100002e267824 */ /* 0x040fe200078e00ff */
[----:B------:R-:W-:Y:S01]  /*6750*/  LOP3.LUT R46, R46, 0xffff0000, RZ, 0xc0, !PT ;  /* 0xffff00002e2e7812 */ /* 0x000fe200078ec0ff */
[----:B------:R-:W-:Y:S01]  /*6760*/  IMAD.U32 R43, R126, 0x10000, RZ ;  /* 0x000100007e2b7824 */ /* 0x000fe200078e00ff */
[----:B------:R-:W-:Y:S01]  /*6770*/  LOP3.LUT R42, R42, 0xffff0000, RZ, 0xc0, !PT ;  /* 0xffff00002a2a7812 */ /* 0x000fe200078ec0ff */
[----:B------:R-:W-:Y:S01]  /*6780*/  IMAD.U32 R40, R124, 0x10000, RZ ;  /* 0x000100007c287824 */ /* 0x000fe200078e00ff */
[----:B------:R-:W-:Y:S01]  /*6790*/  F2FP.BF16.F32.PACK_AB R45, R45, R56 ;  /* 0x000000382d2d723e */ /* 0x000fe200000010ff */
[----:B------:R-:W-:Y:S01]  /*67a0*/  FMUL.FTZ R44, R38, R43 ;  /* 0x0000002b262c7220 */ /* 0x000fe20000410000 */
[----:B------:R-:W-:Y:S01]  /*67b0*/  FMUL.FTZ R57, R46, R51 ;  /* 0x000000332e397220 */ /* 0x000fe20000410000 */
[-C--:B------:R-:W-:Y:S01]  /*67c0*/  FMUL.FTZ R48, R38, R40.reuse ;  /* 0x0000002826307220 */ /* 0x080fe20000410000 */
[----:B------:R-:W-:Y:S01]  /*67d0*/  F2FP.BF16.F32.PACK_AB R55, R41, R55 ;  /* 0x000000372937723e */ /* 0x000fe200000010ff */
[----:B------:R-:W-:Y:S01]  /*67e0*/  FFMA.FTZ R38, R39, R40, -R44 ;  /* 0x0000002827267223 */ /* 0x000fe2000001082c */
[----:B------:R-:W-:-:S02]  /*67f0*/  IMAD.MOV.U32 R41, RZ, RZ, R45 ;  /* 0x000000ffff297224 */ /* 0x000fc400078e002d */
[----:B------:R-:W-:Y:S01]  /*6800*/  FFMA.FTZ R39, R39, R43, R48 ;  /* 0x0000002b27277223 */ /* 0x000fe20000010030 */
[----:B------:R-:W-:Y:S01]  /*6810*/  LOP3.LUT R43, R124, 0xffff0000, RZ, 0xc0, !PT ;  /* 0xffff00007c2b7812 */ /* 0x000fe200078ec0ff */
[----:B------:R-:W-:Y:S01]  /*6820*/  IMAD.MOV.U32 R45, RZ, RZ, R55 ;  /* 0x000000ffff2d7224 */ /* 0x000fe200078e0037 */
[----:B------:R-:W-:Y:S02]  /*6830*/  F2FP.BF16.F32.PACK_AB R40, R37, R58 ;  /* 0x0000003a2528723e */ /* 0x000fe400000010ff */
[----:B------:R-:W-:Y:S01]  /*6840*/  F2FP.BF16.F32.PACK_AB R44, R36, R59 ;  /* 0x0000003b242c723e */ /* 0x000fe200000010ff */
[-C--:B------:R-:W-:Y:S01]  /*6850*/  FMUL.FTZ R46, R46, R43.reuse ;  /* 0x0000002b2e2e7220 */ /* 0x080fe20000410000 */
[C---:B------:R-:W-:Y:S01]  /*6860*/  FFMA.FTZ R57, R42.reuse, R43, -R57 ;  /* 0x0000002b2a397223 */ /* 0x040fe20000010839 */
[----:B------:R-:W-:Y:S02]  /*6870*/  F2FP.BF16.F32.PACK_AB R43, R47, R61 ;  /* 0x0000003d2f2b723e */ /* 0x000fe400000010ff */
[----:B------:R-:W-:Y:S01]  /*6880*/  FFMA.FTZ R46, R42, R51, R46 ;  /* 0x000000332a2e7223 */ /* 0x000fe2000001002e */
[----:B------:R-:W-:-:S02]  /*6890*/  F2FP.BF16.F32.PACK_AB R47, R49, R62 ;  /* 0x0000003e312f723e */ /* 0x000fc400000010ff */
[----:B------:R-:W-:Y:S02]  /*68a0*/  F2FP.BF16.F32.PACK_AB R42, R57, R38 ;  /* 0x00000026392a723e */ /* 0x000fe400000010ff */
[----:B------:R-:W-:-:S07]  /*68b0*/  F2FP.BF16.F32.PACK_AB R46, R46, R39 ;  /* 0x000000272e2e723e */ /* 0x000fce00000010ff */
.L_x_466:
[----:B------:R-:W-:Y:S05]  /*68c0*/  BSYNC B1 ;  /* 0x0000000000017941 */ /* 0x000fea0003800000 */
.L_x_465:
[----:B-1----:R1:W-:Y:S01]  /*68d0*/  STG.E.128 desc[UR60][R52.64], R40 ;  /* 0x0000002834007986 */ /* 0x0023e2000c101d3c */
[----:B------:R-:W-:-:S13]  /*68e0*/  ISETP.GE.AND P4, PT, R54, R113, PT ;  /* 0x000000713600720c */ /* 0x000fda0003f86270 */
[----:B------:R-:W-:Y:S05]  /*68f0*/  @P4 BRA `(.L_x_429) ;  /* 0x00000000009c4947 */ /* 0x000fea0003800000 */
[--C-:B------:R-:W-:Y:S02]  /*6900*/  SHF.R.S32.HI R36, RZ, 0x1f, R54.reuse ;  /* 0x0000001fff247819 */ /* 0x100fe40000011436 */
[----:B------:R-:W-:-:S04]  /*6910*/  IADD3 R54, P4, P5, R28, R96, R54 ;  /* 0x000000601c367210 */ /* 0x000fc80007d9e036 */
[----:B------:R-:W-:Y:S02]  /*6920*/  IADD3.X R36, R3, R114, R36, P4, P5 ;  /* 0x0000007203247210 */ /* 0x000fe400027ea424 */
[----:B------:R-:W-:-:S04]  /*6930*/  LEA R94, P4, R54, R94, 0x1 ;  /* 0x0000005e365e7211 */ /* 0x000fc800078808ff */
[----:B------:R-:W-:-:S05]  /*6940*/  LEA.HI.X R95, R54, R95, R36, 0x1, P4 ;  /* 0x0000005f365f7211 */ /* 0x000fca00020f0c24 */
[----:B--2---:R2:W-:Y:S01]  /*6950*/  STG.E.128 desc[UR60][R94.64], R44 ;  /* 0x0000002c5e007986 */ /* 0x0045e2000c101d3c */
[----:B------:R-:W-:Y:S05]  /*6960*/  BRA `(.L_x_429) ;  /* 0x0000000000807947 */ /* 0x000fea0003800000 */
.L_x_422:
[----:B------:R-:W2:Y:S02]  /*6970*/  LDL R36, [R1+0x4c] ;  /* 0x00004c0001247983 */ /* 0x000ea40000100800 */
[----:B--2---:R-:W-:-:S13]  /*6980*/  ISETP.NE.AND P3, PT, R36, 0x3, PT ;  /* 0x000000032400780c */ /* 0x004fda0003f65270 */
[----:B------:R-:W-:Y:S05]  /*6990*/  @!P3 BRA `(.L_x_467) ;  /* 0x000000000004b947 */ /* 0x000fea0003800000 */
[----:B------:R-:W-:Y:S01]  /*69a0*/  BPT.TRAP 0x1 ;  /* 0x000000040000795c */ /* 0x000fe20000300000 */
.L_x_467:
[----:B------:R-:W-:Y:S01]  /*69b0*/  IMAD R21, R17, 0x8, R16 ;  /* 0x0000000811157824 */ /* 0x000fe200078e0210 */
[----:B------:R-:W-:Y:S01]  /*69c0*/  SHF.L.U32 R91, R155, 0x1f, RZ ;  /* 0x0000001f9b5b7819 */ /* 0x000fe200000006ff */
[----:B------:R-:W-:Y:S01]  /*69d0*/  IMAD R90, R24, -0x90, R2 ;  /* 0xffffff70185a7824 */ /* 0x000fe200078e0202 */
[----:B------:R-:W-:Y:S02]  /*69e0*/  BSSY B1, `(.L_x_468) ;  /* 0x0000004000017945 */ /* 0x000fe40003800000 */
[----:B------:R-:W0:Y:S02]  /*69f0*/  SYNCS.PHASECHK.TRANS64.TRYWAIT P4, [R21+URZ+0x31c90], R91 ;  /* 0x031c905b150075a7 */ /* 0x000e24000808017f */
[----:B------:R-:W-:Y:S01]  /*6a00*/  VIMNMX R90, R90, 0x90, PT ;  /* 0x000000905a5a7848 */ /* 0x000fe20003fe0100 */
[----:B0-----:R-:W-:Y:S06]  /*6a10*/  @!P4 BRA `(.L_x_469) ;  /* 0x000001a40090c947 */ /* 0x001fec0003800000 */
.L_x_723:
[----:B------:R-:W-:Y:S05]  /*6a20*/  BSYNC B1 ;  /* 0x0000000000017941 */ /* 0x000fea0003800000 */
.L_x_468:
[----:B------:R-:W-:-:S13]  /*6a30*/  ISETP.GE.AND P4, PT, R19, R90, PT ;  /* 0x0000005a1300720c */ /* 0x000fda0003f86270 */
[----:B------:R-:W-:Y:S05]  /*6a40*/  @P4 BRA `(.L_x_429) ;  /* 0x0000000000484947 */ /* 0x000fea0003800000 */
[----:B------:R-:W-:-:S13]  /*6a50*/  ISETP.NE.AND P4, PT, R10, RZ, PT ;  /* 0x000000ff0a00720c */ /* 0x000fda0003f85270 */
[----:B------:R-:W1:Y:S04]  /*6a60*/  @P4 LDS.128 R36, [R83+0x16800] ;  /* 0x0168000053244984 */ /* 0x000e680000000c00 */
[----:B-1----:R-:W-:Y:S01]  /*6a70*/  @P4 STG.E.128 desc[UR60][R40.64], R36 ;  /* 0x0000002428004986 */ /* 0x002fe2000c101d3c */
        /* <DEDUP_REMOVED lines=14> */
[----:B-1----:R1:W-:Y:S02]  /*6b60*/  @P4 STG.E.128 desc[UR60][R40.64+0xa0], R36 ;  /* 0x0000a02428004986 */ /* 0x0023e4000c101d3c */
.L_x_429:
[----:B------:R-:W-:Y:S05]  /*6b70*/  BSYNC B0 ;  /* 0x0000000000007941 */ /* 0x000fea0003800000 */
.L_x_421:
[----:B-1234-:R-:W1:Y:S01]  /*6b80*/  S2R R36, SR_TID.X ;  /* 0x0000000000247919 */ /* 0x01ee620000002100 */
[----:B------:R-:W-:Y:S01]  /*6b90*/  @!PT LDS RZ, [RZ] ;  /* 0x00000000fffff984 */ /* 0x000fe20000000800 */
[----:B------:R-:W-:Y:S01]  /*6ba0*/  @!PT LDS RZ, [RZ] ;  /* 0x00000000fffff984 */ /* 0x000fe20000000800 */
[----:B------:R-:W-:Y:S01]  /*6bb0*/  @!PT LDS RZ, [RZ] ;  /* 0x00000000fffff984 */ /* 0x000fe20000000800 */
[----:B------:R-:W-:Y:S01]  /*6bc0*/  @!PT LDS RZ, [RZ] ;  /* 0x00000000fffff984 */ /* 0x000fe20000000800 */
[----:B------:R2:W-:Y:S06]  /*6bd0*/  MEMBAR.ALL.CTA ;  /* 0x0000000000007992 */ /* 0x0005ec0000008000 */
[----:B--2---:R-:W2:Y:S01]  /*6be0*/  FENCE.VIEW.ASYNC.S ;  /* 0x00000000000073c6 */ /* 0x004ea20000000000 */
[----:B------:R-:W-:Y:S05]  /*6bf0*/  WARPSYNC.ALL ;  /* 0x0000000000007948 */ /* 0x000fea0003800000 */
[----:B------:R-:W-:Y:S01]  /*6c00*/  BSSY B0, `(.L_x_470) ;  /* 0x0000009000007945 */ /* 0x000fe20003800000 */
[----:B-1----:R-:W-:Y:S01]  /*6c10*/  LOP3.LUT R36, R36, 0x7f, RZ, 0xc0, !PT ;  /* 0x0000007f24247812 */ /* 0x002fe200078ec0ff */
[----:B--2---:R1:W-:Y:S03]  /*6c20*/  BAR.SYNC.DEFER_BLOCKING R115, 0x80 ;  /* 0x000200730000751d */ /* 0x0043e60000010000 */
[----:B------:R-:W-:-:S13]  /*6c30*/  ISETP.NE.AND P4, PT, R36, RZ, PT ;  /* 0x000000ff2400720c */ /* 0x000fda0003f85270 */
[----:B------:R-:W-:-:S05]  /*6c40*/  @!P4 VIADD R36, R21, 0x31ca0 ;  /* 0x00031ca01524c836 */ /* 0x000fca0000000000 */
[----:B------:R-:W-:-:S04]  /*6c50*/  @!P4 PRMT R36, RZ, 0x654, R36 ;  /* 0x00000654ff24c816 */ /* 0x000fc80000000024 */
[----:B------:R1:W-:Y:S01]  /*6c60*/  @!P4 SYNCS.ARRIVE.TRANS64.RED.A1T0 RZ, [R36+URZ], RZ ;  /* 0x000000ff24ffc9a7 */ /* 0x0003e2000810043f */
[----:B------:R-:W-:Y:S05]  /*6c70*/  @!P3 BRA `(.L_x_471) ;  /* 0x000000000004b947 */ /* 0x000fea0003800000 */
[----:B------:R-:W-:Y:S01]  /*6c80*/  BPT.TRAP 0x1 ;  /* 0x000000040000795c */ /* 0x000fe20000300000 */
.L_x_471:
[----:B------:R-:W-:Y:S05]  /*6c90*/  BSYNC B0 ;  /* 0x0000000000007941 */ /* 0x000fea0003800000 */
.L_x_470:
[----:B------:R-:W2:Y:S01]  /*6ca0*/  SYNCS.PHASECHK.TRANS64.TRYWAIT P3, [R21+URZ+0x31cb0], R91 ;  /* 0x031cb05b150075a7 */ /* 0x000ea2000806017f */
[----:B------:R-:W-:Y:S04]  /*6cb0*/  BSSY B0, `(.L_x_472) ;  /* 0x0000002000007945 */ /* 0x000fe80003800000 */
[----:B--2---:R-:W-:Y:S05]  /*6cc0*/  @!P3 BRA `(.L_x_473) ;  /* 0x000001a000f8b947 */ /* 0x004fea0003800000 */
.L_x_724:
[----:B------:R-:W-:Y:S05]  /*6cd0*/  BSYNC B0 ;  /* 0x0000000000007941 */ /* 0x000fea0003800000 */
.L_x_472:
[----:B------:R-:W-:Y:S01]  /*6ce0*/  ISETP.GE.AND P3, PT, R19, R90, PT ;  /* 0x0000005a1300720c */ /* 0x000fe20003f66270 */
[----:B------:R-:W-:-:S12]  /*6cf0*/  BSSY B0, `(.L_x_474) ;  /* 0x0000020000007945 */ /* 0x000fd80003800000 */
[----:B------:R-:W-:Y:S05]  /*6d00*/  @P3 BRA `(.L_x_475) ;  /* 0x0000000000783947 */ /* 0x000fea0003800000 */
[----:B------:R-:W-:Y:S01]  /*6d10*/  IMAD.WIDE R38, R24, 0x90, R72 ;  /* 0x0000009018267825 */ /* 0x000fe200078e0248 */
[----:B------:R-:W-:-:S03]  /*6d20*/  ULDC.64 UR4, c[0x0][0x328] ;  /* 0x0000ca0000047ab9 */ /* 0x000fc60000000a00 */
[----:B------:R-:W-:Y:S02]  /*6d30*/  IMAD R39, R39, UR4, RZ ;  /* 0x0000000427277c24 */ /* 0x000fe4000f8e02ff */
[----:B-1----:R-:W-:Y:S02]  /*6d40*/  IMAD.MOV.U32 R36, RZ, RZ, R30 ;  /* 0x000000ffff247224 */ /* 0x002fe400078e001e */
[----:B------:R-:W-:Y:S02]  /*6d50*/  IMAD.MOV.U32 R37, RZ, RZ, R89 ;  /* 0x000000ffff257224 */ /* 0x000fe400078e0059 */
[C---:B------:R-:W-:Y:S02]  /*6d60*/  IMAD R39, R38.reuse, UR5, R39 ;  /* 0x0000000526277c24 */ /* 0x040fe4000f8e0227 */
[----:B------:R-:W-:Y:S01]  /*6d70*/  IMAD.WIDE.U32 R36, R38, UR4, R36 ;  /* 0x0000000426247c25 */ /* 0x000fe2000f8e0024 */
[----:B------:R-:W-:-:S03]  /*6d80*/  ULDC.64 UR4, c[0x0][0x318] ;  /* 0x0000c60000047ab9 */ /* 0x000fc60000000a00 */
[----:B------:R-:W-:Y:S01]  /*6d90*/  IMAD.IADD R37, R37, 0x1, R39 ;  /* 0x0000000125257824 */ /* 0x000fe200078e0227 */
[----:B------:R-:W-:Y:S01]  /*6da0*/  LEA R40, P3, R36, UR4, 0x1 ;  /* 0x0000000424287c11 */ /* 0x000fe2000f8608ff */
[----:B------:R-:W-:-:S03]  /*6db0*/  ULDC UR4, c[0x0][0x2f4] ;  /* 0x0000bd0000047ab9 */ /* 0x000fc60000000800 */
[----:B------:R-:W-:Y:S02]  /*6dc0*/  LEA.HI.X R41, R36, UR5, R37, 0x1, P3 ;  /* 0x0000000524297c11 */ /* 0x000fe400098f0c25 */
[----:B------:R-:W-:-:S13]  /*6dd0*/  ISETP.GE.AND P3, PT, R22, UR4, PT ;  /* 0x0000000416007c0c */ /* 0x000fda000bf66270 */
[----:B------:R-:W1:Y:S04]  /*6de0*/  @!P3 LDS.128 R36, [R83] ;  /* 0x000000005324b984 */ /* 0x000e680000000c00 */
[----:B-1----:R-:W-:Y:S01]  /*6df0*/  @!P3 STG.E.128 desc[UR60][R40.64], R36 ;  /* 0x000000242800b986 */ /* 0x002fe2000c101d3c */
[----:B------:R-:W-:-:S13]  /*6e00*/  ISETP.GE.AND P3, PT, R4, UR4, PT ;  /* 0x0000000404007c0c */ /* 0x000fda000bf66270 */
[----:B------:R-:W1:Y:S04]  /*6e10*/  @!P3 LDS.128 R36, [R83+0x2400] ;  /* 0x002400005324b984 */ /* 0x000e680000000c00 */
[----:B-1----:R-:W-:Y:S01]  /*6e20*/  @!P3 STG.E.128 desc[UR60][R40.64+0x40], R36 ;  /* 0x000040242800b986 */ /* 0x002fe2000c101d3c */
[----:B------:R-:W-:-:S13]  /*6e30*/  ISETP.GE.AND P3, PT, R6, UR4, PT ;  /* 0x0000000406007c0c */ /* 0x000fda000bf66270 */
[----:B------:R-:W1:Y:S04]  /*6e40*/  @!P3 LDS.128 R36, [R83+0x4800] ;  /* 0x004800005324b984 */ /* 0x000e680000000c00 */
[----:B-1----:R-:W-:Y:S01]  /*6e50*/  @!P3 STG.E.128 desc[UR60][R40.64+0x80], R36 ;  /* 0x000080242800b986 */ /* 0x002fe2000c101d3c */
        /* <DEDUP_REMOVED lines=8> */
[----:B-1----:R3:W-:Y:S02]  /*6ee0*/  @!P3 STG.E.128 desc[UR60][R40.64+0xa0], R36 ;  /* 0x0000a0242800b986 */ /* 0x0027e4000c101d3c */
.L_x_475:
[----:B------:R-:W-:Y:S05]  /*6ef0*/  BSYNC B0 ;  /* 0x0000000000007941 */ /* 0x000fea0003800000 */
.L_x_474:
[----:B------:R-:W-:Y:S01]  /*6f00*/  @!PT LDS RZ, [RZ] ;  /* 0x00000000fffff984 */ /* 0x000fe20000000800 */
[----:B------:R-:W-:Y:S01]  /*6f10*/  @!PT LDS RZ, [RZ] ;  /* 0x00000000fffff984 */ /* 0x000fe20000000800 */
[----:B------:R-:W-:Y:S01]  /*6f20*/  @!PT LDS RZ, [RZ] ;  /* 0x00000000fffff984 */ /* 0x000fe20000000800 */
[----:B------:R-:W-:Y:S01]  /*6f30*/  @!PT LDS RZ, [RZ] ;  /* 0x00000000fffff984 */ /* 0x000fe20000000800 */
[----:B------:R4:W-:Y:S06]  /*6f40*/  MEMBAR.ALL.CTA ;  /* 0x0000000000007992 */ /* 0x0009ec0000008000 */
[----:B----4-:R-:W4:Y:S01]  /*6f50*/  FENCE.VIEW.ASYNC.S ;  /* 0x00000000000073c6 */ /* 0x010f220000000000 */
[----:B------:R-:W-:Y:S02]  /*6f60*/  VIADD R17, R17, 0x1 ;  /* 0x0000000111117836 */ /* 0x000fe40000000000 */
[----:B0-2---:R-:W-:Y:S01]  /*6f70*/  @!P4 VIADD R21, R21, 0x31cc0 ;  /* 0x00031cc01515c836 */ /* 0x005fe20000000000 */
[----:B----4-:R0:W-:Y:S02]  /*6f80*/  BAR.SYNC.DEFER_BLOCKING R115, 0x80 ;  /* 0x000200730000751d */ /* 0x0101e40000010000 */
[----:B------:R-:W-:-:S02]  /*6f90*/  ISETP.NE.AND P3, PT, R17, 0x2, PT ;  /* 0x000000021100780c */ /* 0x000fc40003f65270 */
[----:B------:R-:W-:Y:S02]  /*6fa0*/  @!P4 PRMT R21, RZ, 0x654, R21 ;  /* 0x00000654ff15c816 */ /* 0x000fe40000000015 */
[----:B------:R-:W-:Y:S02]  /*6fb0*/  SEL R26, RZ, 0x1, P3 ;  /* 0x00000001ff1a7807 */ /* 0x000fe40001800000 */
[----:B------:R-:W-:Y:S02]  /*6fc0*/  SEL R17, R17, RZ, P3 ;  /* 0x000000ff11117207 */ /* 0x000fe40001800000 */
[----:B------:R-:W-:Y:S01]  /*6fd0*/  LOP3.LUT R155, R155, R26, RZ, 0x3c, !PT ;  /* 0x0000001a9b9b7212 */ /* 0x000fe200078e3cff */
[----:B------:R0:W-:Y:S01]  /*6fe0*/  @!P4 SYNCS.ARRIVE.TRANS64.RED.A1T0 RZ, [R21+URZ], RZ ;  /* 0x000000ff15ffc9a7 */ /* 0x0001e2000810043f */
[----:B------:R-:W-:Y:S05]  /*6ff0*/  @P2 BRA `(.L_x_476) ;  /* 0xffffffb800ac2947 */ /* 0x000fea000383ffff */
[----:B-1-3--:R-:W1:Y:S01]  /*7000*/  S2R R36, SR_TID.X ;  /* 0x0000000000247919 */ /* 0x00ae620000002100 */
[----:B------:R-:W-:Y:S02]  /*7010*/  PLOP3.LUT P0, PT, PT, PT, PT, 0x8, 0x0 ;  /* 0x000000000000781c */ /* 0x000fe40003f0e170 */
[----:B-1----:R-:W-:-:S04]  /*7020*/  SHF.R.U32.HI R36, RZ, 0x7, R36 ;  /* 0x00000007ff247819 */ /* 0x002fc80000011624 */
[----:B------:R-:W-:-:S13]  /*7030*/  ISETP.NE.AND P5, PT, R36, 0x1, PT ;  /* 0x000000012400780c */ /* 0x000fda0003fa5270 */
[----:B------:R-:W-:Y:S06]  /*7040*/  @!P5 BAR.ARV 0x9, 0x100 ;  /* 0x024400000000db1d */ /* 0x000fec0000002000 */
.L_x_416:
[----:B------:R-:W-:Y:S01]  /*7050*/  IMAD.MOV.U32 R2, RZ, RZ, RZ ;  /* 0x000000ffff027224 */ /* 0x000fe200078e00ff */
[----:B------:R-:W-:Y:S06]  /*7060*/  @P0 BRA `(.L_x_477) ;  /* 0x00000000000c0947 */ /* 0x000fec0003800000 */
[----:B------:R-:W1:Y:S01]  /*7070*/  FENCE.VIEW.ASYNC.G ;  /* 0x00000000000073c6 */ /* 0x000e620000000100 */
[----:B------:R-:W-:Y:S05]  /*7080*/  WARPSYNC.ALL ;  /* 0x0000000000007948 */ /* 0x000fea0003800000 */
[----:B-1----:R-:W-:Y:S06]  /*7090*/  BAR.ARV 0xc, 0x200 ;  /* 0x0308000000007b1d */ /* 0x002fec0000002000 */
.L_x_477:
[----:B------:R-:W2:Y:S01]  /*70a0*/  LDL R0, [R1+0x50] ;  /* 0x0000500001007983 */ /* 0x000ea20000100800 */
[----:B------:R-:W-:Y:S01]  /*70b0*/  BSSY B0, `(.L_x_478) ;  /* 0x0000022000007945 */ /* 0x000fe20003800000 */
[----:B--2---:R-:W-:-:S13]  /*70c0*/  LOP3.LUT P0, RZ, R0, 0x4, RZ, 0xc0, !PT ;  /* 0x0000000400ff7812 */ /* 0x004fda000780c0ff */
[----:B------:R-:W-:Y:S05]  /*70d0*/  @!P0 BRA `(.L_x_479) ;  /* 0x00000000007c8947 */ /* 0x000fea0003800000 */
[----:B------:R-:W2:Y:S01]  /*70e0*/  LDL R0, [R1+0x94] ;  /* 0x0000940001007983 */ /* 0x000ea20000100800 */
[----:B------:R-:W-:Y:S01]  /*70f0*/  ULDC UR4, c[0x0][0x9f0] ;  /* 0x00027c0000047ab9 */ /* 0x000fe20000000800 */
[----:B--2---:R-:W-:-:S04]  /*7100*/  ISETP.NE.AND P0, PT, R0, RZ, PT ;  /* 0x000000ff0000720c */ /* 0x004fc80003f05270 */
[----:B0-----:R-:W-:-:S04]  /*7110*/  SEL R6, R0, UR4, P0 ;  /* 0x0000000400067c07 */ /* 0x001fc80008000000 */
[-C--:B------:R-:W-:Y:S02]  /*7120*/  IABS R5, R6.reuse ;  /* 0x0000000600057213 */ /* 0x080fe40000000000 */
        /* <DEDUP_REMOVED lines=26> */
.L_x_479:
[----:B------:R-:W-:Y:S05]  /*72d0*/  BSYNC B0 ;  /* 0x0000000000007941 */ /* 0x000fea0003800000 */
.L_x_478:
[----:B------:R-:W2:Y:S01]  /*72e0*/  LDL R0, [R1+0xb0] ;  /* 0x0000b00001007983 */ /* 0x000ea20000100800 */
[----:B------:R-:W-:Y:S02]  /*72f0*/  PLOP3.LUT P0, PT, PT, PT, PT, 0x80, 0x0 ;  /* 0x000000000000781c */ /* 0x000fe40003f0f070 */
        /* <DEDUP_REMOVED lines=17> */
[----:B0-----:R-:W-:Y:S02]  /*7410*/  CS2R R20, SRZ ;  /* 0x0000000000147805 */ /* 0x001fe4000001ff00 */
[----:B------:R-:W-:Y:S02]  /*7420*/  CS2R R74, SRZ ;  /* 0x00000000004a7805 */ /* 0x000fe4000001ff00 */
[----:B------:R-:W-:Y:S02]  /*7430*/  CS2R R8, SRZ ;  /* 0x0000000000087805 */ /* 0x000fe4000001ff00 */
[----:B------:R-:W-:Y:S02]  /*7440*/  CS2R R72, SRZ ;  /* 0x0000000000487805 */ /* 0x000fe4000001ff00 */
[----:B------:R-:W-:Y:S02]  /*7450*/  CS2R R6, SRZ ;  /* 0x0000000000067805 */ /* 0x000fe4000001ff00 */
[----:B------:R-:W-:-:S02]  /*7460*/  CS2R R68, SRZ ;  /* 0x0000000000447805 */ /* 0x000fc4000001ff00 */
[----:B------:R-:W-:Y:S01]  /*7470*/  CS2R R4, SRZ ;  /* 0x0000000000047805 */ /* 0x000fe2000001ff00 */
[----:B--2---:R-:W-:Y:S02]  /*7480*/  IMAD R3, R0, R2, RZ ;  /* 0x0000000200037224 */ /* 0x004fe400078e02ff */
[----:B------:R-:W-:-:S03]  /*7490*/  IMAD.MOV.U32 R0, RZ, RZ, RZ ;  /* 0x000000ffff007224 */ /* 0x000fc600078e00ff */
[----:B------:R0:W-:Y:S01]  /*74a0*/  STL [R1+0x78], R3 ;  /* 0x0000780301007387 */ /* 0x0001e20000100800 */
[----:B------:R-:W-:Y:S01]  /*74b0*/  VIADDMNMX R111, R3, R2, R111, PT ;  /* 0x00000002036f7246 */ /* 0x000fe2000380016f */
[----:B------:R-:W-:-:S03]  /*74c0*/  IMAD.MOV.U32 R2, RZ, RZ, RZ ;  /* 0x000000ffff027224 */ /* 0x000fc600078e00ff */
[----:B------:R-:W-:-:S13]  /*74d0*/  ISETP.GT.AND P1, PT, R111, R3, PT ;  /* 0x000000036f00720c */ /* 0x000fda0003f24270 */
[----:B0-----:R-:W-:Y:S05]  /*74e0*/  @!P1 BRA `(.L_x_480) ;  /* 0x000000ec00d89947 */ /* 0x001fea0003800000 */
[----:B------:R-:W0:Y:S01]  /*74f0*/  S2R R3, SR_TID.X ;  /* 0x0000000000037919 */ /* 0x000e220000002100 */
[----:B------:R-:W-:Y:S01]  /*7500*/  UMOV UR4, 0xffffffff ;  /* 0xffffffff00047882 */ /* 0x000fe20000000000 */
[----:B0-----:R-:W-:-:S05]  /*7510*/  VIADD R38, R3, 0xffffff80 ;  /* 0xffffff8003267836 */ /* 0x001fca0000000000 */
[----:B------:R-:W-:-:S04]  /*7520*/  SHF.R.S32.HI R39, RZ, 0x1f, R38 ;  /* 0x0000001fff277819 */ /* 0x000fc80000011426 */
[----:B------:R-:W-:-:S04]  /*7530*/  LEA.HI R13, R39, R38, RZ, 0x7 ;  /* 0x00000026270d7211 */ /* 0x000fc800078f38ff */
[----:B------:R-:W-:Y:S01]  /*7540*/  SHF.R.S32.HI R13, RZ, 0x7, R13 ;  /* 0x00000007ff0d7819 */ /* 0x000fe2000001140d */
[----:B------:R-:W-:Y:S06]  /*7550*/  BRA.DIV UR4, `(.L_x_481) ;  /* 0x0000019a04e87947 */ /* 0x000fec000b800000 */
[----:B------:R-:W0:Y:S04]  /*7560*/  SHFL.IDX PT, R0, R13, RZ, 0x1f ;  /* 0x00001fff0d007589 */ /* 0x000e2800000e0000 */
[----:B0-----:R1:W-:Y:S02]  /*7570*/  STL [R1+0x7c], R0 ;  /* 0x00007c0001007387 */ /* 0x0013e40000100800 */
.L_x_727:
[----:B------:R-:W1:Y:S01]  /*7580*/  LDL R3, [R1+0x7c] ;  /* 0x00007c0001037983 */ /* 0x000e620000100800 */
[----:B------:R-:W-:Y:S01]  /*7590*/  BSSY B6, `(.L_x_482) ;  /* 0x000001b000067945 */ /* 0x000fe20003800000 */
[----:B-1----:R-:W-:-:S05]  /*75a0*/  IMAD.HI R0, R3, 0x55555556, RZ ;  /* 0x5555555603007827 */ /* 0x002fca00078e02ff */
[----:B------:R-:W-:-:S05]  /*75b0*/  LEA.HI R2, R0, R0, RZ, 0x1 ;  /* 0x0000000000027211 */ /* 0x000fca00078f08ff */
[----:B------:R-:W-:Y:S02]  /*75c0*/  IMAD R2, R2, -0x3, R3 ;  /* 0xfffffffd02027824 */ /* 0x000fe400078e0203 */
[----:B------:R-:W-:-:S04]  /*75d0*/  VIADD R3, R16, 0x24300 ;  /* 0x0002430010037836 */ /* 0x000fc80000000000 */
[----:B------:R-:W-:Y:S01]  /*75e0*/  IMAD R0, R2, 0x800, R3 ;  /* 0x0000080002007824 */ /* 0x000fe200078e0203 */
[----:B------:R-:W-:-:S04]  /*75f0*/  LOP3.LUT P0, RZ, R3, 0x9f, RZ, 0xc0, !PT ;  /* 0x0000009f03ff7812 */ /* 0x000fc8000780c0ff */
[----:B------:R-:W-:-:S04]  /*7600*/  SHF.R.U32.HI R0, RZ, 0x4, R0 ;  /* 0x00000004ff007819 */ /* 0x000fc80000011600 */
[----:B------:R-:W-:-:S05]  /*7610*/  LOP3.LUT R0, R0, 0x3fff, RZ, 0xc0, !PT ;  /* 0x00003fff00007812 */ /* 0x000fca00078ec0ff */
[----:B------:R1:W-:Y:S01]  /*7620*/  STL [R1+0x84], R0 ;  /* 0x0000840001007387 */ /* 0x0003e20000100800 */
[----:B------:R-:W-:Y:S05]  /*7630*/  @!P0 BRA `(.L_x_483) ;  /* 0x0000000000408947 */ /* 0x000fea0003800000 */
[----:B-1----:R-:W-:Y:S01]  /*7640*/  MOV R0, 0x0 ;  /* 0x0000000000007802 */ /* 0x002fe20000000f00 */
[----:B------:R-:W-:Y:S01]  /*7650*/  ULDC.64 UR4, c[0x4][0xa8] ;  /* 0x01002a0000047ab9 */ /* 0x000fe20000000a00 */
[----:B------:R-:W-:Y:S01]  /*7660*/  ULDC.64 UR6, c[0x4][0xb0] ;  /* 0x01002c0000067ab9 */ /* 0x000fe20000000a00 */
[----:B------:R-:W-:Y:S01]  /*7670*/  IMAD.U32 R4, RZ, RZ, UR4 ;  /* 0x00000004ff047e24 */ /* 0x000fe2000f8e00ff */
[----:B0-----:R0:W1:Y:S01]  /*7680*/  LDC.64 R14, c[0x4][R0] ;  /* 0x01000000000e7b82 */ /* 0x0010620000000a00 */
        /* <DEDUP_REMOVED lines=10> */
[----:B-1---5:R-:W-:Y:S05]  /*7730*/  CALL.ABS.NOINC R14 ;  /* 0x000000000e007343 */ /* 0x022fea0003c00000 */
.L_x_483:
[----:B------:R-:W-:Y:S05]  /*7740*/  BSYNC B6 ;  /* 0x0000000000067941 */ /* 0x000fea0003800000 */
.L_x_482:
[----:B------:R-:W-:Y:S02]  /*7750*/  ULDC UR4, c[0x0][0x3f4] ;  /* 0x0000fd0000047ab9 */ /* 0x000fe40000000800 */
[----:B------:R-:W-:-:S13]  /*7760*/  ISETP.LT.AND P0, PT, RZ, UR4, PT ;  /* 0x00000004ff007c0c */ /* 0x000fda000bf01270 */
[----:B------:R-:W-:Y:S05]  /*7770*/  @P0 BRA `(.L_x_484) ;  /* 0x0000000000400947 */ /* 0x000fea0003800000 */
[----:B------:R-:W1:Y:S02]  /*7780*/  LDL R20, [R1+0xa4] ;  /* 0x0000a40001147983 */ /* 0x000e640000100800 */
[----:B-1----:R-:W-:-:S04]  /*7790*/  LEA.HI R0, R20, R20, RZ, 0x1 ;  /* 0x0000001414007211 */ /* 0x002fc800078f08ff */
[----:B------:R-:W-:-:S05]  /*77a0*/  LOP3.LUT R0, R0, 0xfffffffe, RZ, 0xc0, !PT ;  /* 0xfffffffe00007812 */ /* 0x000fca00078ec0ff */
[----:B------:R-:W-:-:S05]  /*77b0*/  IMAD.IADD R0, R20, 0x1, -R0 ;  /* 0x0000000114007824 */ /* 0x000fca00078e0a00 */
[----:B------:R-:W-:-:S04]  /*77c0*/  SHF.L.U32 R3, R0, 0x1f, RZ ;  /* 0x0000001f00037819 */ /* 0x000fc800000006ff */
[----:B------:R1:W2:Y:S03]  /*77d0*/  SYNCS.PHASECHK.TRANS64.TRYWAIT P0, [R16+URZ+0x31c00], R3 ;  /* 0x031c0003100075a7 */ /* 0x0002a6000800017f */
[----:B--2---:R-:W-:Y:S05]  /*77e0*/  @!P0 NANOSLEEP.SYNCS 0x989680 ;  /* 0x009896800000895d */ /* 0x004fea0003900000 */
[----:B------:R-:W2:Y:S01]  /*77f0*/  @!P0 SYNCS.PHASECHK.TRANS64 P0, [R16+URZ+0x31c00], R3 ;  /* 0x031c0003100085a7 */ /* 0x000ea2000800007f */
[----:B------:R-:W-:Y:S04]  /*7800*/  BSSY B0, `(.L_x_485) ;  /* 0x0000006000007945 */ /* 0x000fe80003800000 */
[----:B--2---:R-:W-:Y:S05]  /*7810*/  @P0 BRA `(.L_x_486) ;  /* 0x0000000000100947 */ /* 0x004fea0003800000 */
.L_x_487:
[----:B--2---:R2:W3:Y:S02]  /*7820*/  SYNCS.PHASECHK.TRANS64.TRYWAIT P0, [R16+URZ+0x31c00], R3 ;  /* 0x031c0003100075a7 */ /* 0x0044e4000800017f */
[----:B---3--:R-:W-:Y:S05]  /*7830*/  @!P0 NANOSLEEP.SYNCS 0x989680 ;  /* 0x009896800000895d */ /* 0x008fea0003900000 */
[----:B------:R-:W3:Y:S02]  /*7840*/  @!P0 SYNCS.PHASECHK.TRANS64 P0, [R16+URZ+0x31c00], R3 ;  /* 0x031c0003100085a7 */ /* 0x000ee4000800007f */
[----:B---3--:R-:W-:Y:S05]  /*7850*/  @!P0 BRA `(.L_x_487) ;  /* 0xfffffffc00f08947 */ /* 0x008fea000383ffff */
.L_x_486:
[----:B------:R-:W-:Y:S05]  /*7860*/  BSYNC B0 ;  /* 0x0000000000007941 */ /* 0x000fea0003800000 */
.L_x_485:
[----:B------:R-:W-:Y:S05]  /*7870*/  BRA `(.L_x_488) ;  /* 0x0000003c00dc7947 */ /* 0x000fea0003800000 */
.L_x_484:
[----:B------:R-:W2:Y:S01]  /*7880*/  LDL R3, [R1+0xc8] ;  /* 0x0000c80001037983 */ /* 0x000ea20000100800 */
[----:B-1---5:R-:W-:Y:S01]  /*7890*/  SHF.R.S32.HI R0, RZ, 0x1f, R107 ;  /* 0x0000001fff007819 */ /* 0x022fe2000001146b */
[----:B------:R-:W-:Y:S01]  /*78a0*/  ULDC.64 UR4, c[0x0][0x3f8] ;  /* 0x0000fe0000047ab9 */ /* 0x000fe20000000a00 */
[----:B------:R-:W-:Y:S01]  /*78b0*/  ULDC.64 UR6, c[0x0][0x408] ;  /* 0x0001020000067ab9 */ /* 0x000fe20000000a00 */
[----:B------:R-:W-:-:S04]  /*78c0*/  IMAD.WIDE.U32 R4, R107, UR4, RZ ;  /* 0x000000046b047c25 */ /* 0x000fc8000f8e00ff */
[C---:B------:R-:W-:Y:S02]  /*78d0*/  IMAD R6, R0.reuse, UR4, RZ ;  /* 0x0000000400067c24 */ /* 0x040fe4000f8e02ff */
[----:B------:R-:W-:Y:S02]  /*78e0*/  IMAD R0, R0, UR6, RZ ;  /* 0x0000000600007c24 */ /* 0x000fe4000f8e02ff */
[C---:B------:R-:W-:Y:S01]  /*78f0*/  IMAD R25, R107.reuse, UR5, R6 ;  /* 0x000000056b197c24 */ /* 0x040fe2000f8e0206 */
[----:B------:R-:W-:Y:S01]  /*7900*/  ULDC.64 UR4, c[0x0][0x3e8] ;  /* 0x0000fa0000047ab9 */ /* 0x000fe20000000a00 */
[C---:B------:R-:W-:Y:S01]  /*7910*/  IMAD R27, R107.reuse, UR7, R0 ;  /* 0x000000076b1b7c24 */ /* 0x040fe2000f8e0200 */
[----:B------:R-:W-:Y:S01]  /*7920*/  LEA R24, P1, R4, UR4, 0x1 ;  /* 0x0000000404187c11 */ /* 0x000fe2000f8208ff */
[----:B------:R-:W-:Y:S01]  /*7930*/  IMAD.WIDE.U32 R6, R107, UR6, RZ ;  /* 0x000000066b067c25 */ /* 0x000fe2000f8e00ff */
[----:B------:R-:W-:-:S03]  /*7940*/  ULDC.64 UR6, c[0x0][0x400] ;  /* 0x0001000000067ab9 */ /* 0x000fc60000000a00 */
[----:B------:R-:W-:Y:S01]  /*7950*/  IMAD.IADD R25, R25, 0x1, R5 ;  /* 0x0000000119197824 */ /* 0x000fe200078e0205 */
[----:B------:R-:W-:Y:S01]  /*7960*/  LEA R26, P2, R6, UR6, 0x1 ;  /* 0x00000006061a7c11 */ /* 0x000fe2000f8408ff */
[----:B------:R-:W-:-:S03]  /*7970*/  IMAD.IADD R27, R27, 0x1, R7 ;  /* 0x000000011b1b7824 */ /* 0x000fc600078e0207 */
[----:B------:R-:W-:Y:S02]  /*7980*/  LEA.HI.X R25, R4, UR5, R25, 0x1, P1 ;  /* 0x0000000504197c11 */ /* 0x000fe400088f0c19 */
[----:B------:R-:W-:Y:S02]  /*7990*/  LEA.HI.X R27, R6, UR7, R27, 0x1, P2 ;  /* 0x00000007061b7c11 */ /* 0x000fe400090f0c1b */
[----:B--2---:R-:W-:-:S13]  /*79a0*/  LOP3.LUT P0, RZ, R3, 0x1bf, RZ, 0xc0, !PT ;  /* 0x000001bf03ff7812 */ /* 0x004fda000780c0ff */
[----:B------:R-:W-:Y:S05]  /*79b0*/  @!P0 BRA `(.L_x_489) ;  /* 0x0000000000408947 */ /* 0x000fea0003800000 */
[----:B------:R-:W-:Y:S01]  /*79c0*/  MOV R0, 0x0 ;  /* 0x0000000000007802 */ /* 0x000fe20000000f00 */
        /* <DEDUP_REMOVED lines=15> */
.L_x_489:
[----:B------:R-:W-:Y:S01]  /*7ac0*/  ULDC.U8 UR4, c[0x0][0x410] ;  /* 0x0001040000047ab9 */ /* 0x000fe20000000000 */
[----:B------:R-:W-:Y:S01]  /*7ad0*/  BSSY B0, `(.L_x_490) ;  /* 0x00003c9000007945 */ /* 0x000fe20003800000 */
[----:B------:R-:W-:Y:S01]  /*7ae0*/  ISETP.NE.AND P0, PT, RZ, UR4, PT ;  /* 0x00000004ff007c0c */ /* 0x000fe2000bf05270 */
[----:B------:R-:W-:-:S12]  /*7af0*/  IMAD R7, R109, 0xc0, R19 ;  /* 0x000000c06d077824 */ /* 0x000fd800078e0213 */
[----:B------:R-:W-:Y:S05]  /*7b00*/  @!P0 BRA `(.L_x_491) ;  /* 0x0000001c00788947 */ /* 0x000fea0003800000 */
[----:B------:R-:W-:-:S03]  /*7b10*/  UMOV UR4, 0xffffffff ;  /* 0xffffffff00047882 */ /* 0x000fc60000000000 */
[----:B------:R-:W-:Y:S05]  /*7b20*/  BRA.DIV UR4, `(.L_x_492) ;  /* 0x00000196049c7947 */ /* 0x000fea000b800000 */
[----:B------:R1:W2:Y:S04]  /*7b30*/  SHFL.IDX PT, R3, R25, RZ, 0x1e1f ;  /* 0x001e1fff19037589 */ /* 0x0002a800000e0000 */
[----:B------:R1:W3:Y:S04]  /*7b40*/  SHFL.IDX PT, R0, R24, RZ, 0x1e1f ;  /* 0x001e1fff18007589 */ /* 0x0002e800000e0000 */
[----:B------:R1:W4:Y:S04]  /*7b50*/  SHFL.IDX PT, R5, R27, RZ, 0x1e1f ;  /* 0x001e1fff1b057589 */ /* 0x00032800000e0000 */
[----:B------:R1:W0:Y:S02]  /*7b60*/  SHFL.IDX PT, R4, R26, RZ, 0x1e1f ;  /* 0x001e1fff1a047589 */ /* 0x00022400000e0000 */
.L_x_733:
[----:B------:R-:W5:Y:S01]  /*7b70*/  LDL R57, [R1+0xa4] ;  /* 0x0000a40001397983 */ /* 0x000f620000100800 */
[----:B------:R-:W-:Y:S01]  /*7b80*/  ULDC UR4, c[0x0][0x448] ;  /* 0x0001120000047ab9 */ /* 0x000fe20000000800 */
[----:B------:R-:W-:Y:S01]  /*7b90*/  BSSY B1, `(.L_x_493) ;  /* 0x0000060000017945 */ /* 0x000fe20003800000 */
[----:B------:R-:W-:Y:S01]  /*7ba0*/  IMAD R112, R112, UR4, RZ ;  /* 0x0000000470707c24 */ /* 0x000fe2000f8e02ff */
[----:B------:R-:W-:Y:S02]  /*7bb0*/  CS2R R34, SRZ ;  /* 0x0000000000227805 */ /* 0x000fe4000001ff00 */
[----:B------:R-:W-:Y:S02]  /*7bc0*/  CS2R R30, SRZ ;  /* 0x00000000001e7805 */ /* 0x000fe4000001ff00 */
[----:B-1----:R-:W-:Y:S01]  /*7bd0*/  CS2R R26, SRZ ;  /* 0x00000000001a7805 */ /* 0x002fe2000001ff00 */
[----:B------:R-:W-:Y:S01]  /*7be0*/  IMAD R6, R109, -0xc0, R112 ;  /* 0xffffff406d067824 */ /* 0x000fe200078e0270 */
[----:B------:R-:W-:-:S02]  /*7bf0*/  ISETP.GE.AND P1, PT, R7, R112, PT ;  /* 0x000000700700720c */ /* 0x000fc40003f26270 */
[----:B------:R-:W-:Y:S02]  /*7c00*/  CS2R R20, SRZ ;  /* 0x0000000000147805 */ /* 0x000fe4000001ff00 */
[----:B------:R-:W-:Y:S02]  /*7c10*/  CS2R R12, SRZ ;  /* 0x00000000000c7805 */ /* 0x000fe4000001ff00 */
[----:B------:R-:W-:Y:S02]  /*7c20*/  CS2R R8, SRZ ;  /* 0x0000000000087805 */ /* 0x000fe4000001ff00 */
[----:B------:R-:W-:Y:S02]  /*7c30*/  VIMNMX R6, R6, 0xc0, PT ;  /* 0x000000c006067848 */ /* 0x000fe40003fe0100 */
[----:B------:R-:W-:Y:S02]  /*7c40*/  CS2R R36, SRZ ;  /* 0x0000000000247805 */ /* 0x000fe4000001ff00 */
[----:B------:R-:W-:-:S02]  /*7c50*/  CS2R R32, SRZ ;  /* 0x0000000000207805 */ /* 0x000fc4000001ff00 */
[----:B------:R-:W-:Y:S02]  /*7c60*/  CS2R R28, SRZ ;  /* 0x00000000001c7805 */ /* 0x000fe4000001ff00 */
[----:B------:R-:W-:Y:S02]  /*7c70*/  ISETP.GE.AND P0, PT, R19, R6, PT ;  /* 0x000000061300720c */ /* 0x000fe40003f06270 */
[----:B------:R-:W-:Y:S02]  /*7c80*/  CS2R R24, SRZ ;  /* 0x0000000000187805 */ /* 0x000fe4000001ff00 */
[----:B0-----:R-:W-:Y:S02]  /*7c90*/  CS2R R14, SRZ ;  /* 0x00000000000e7805 */ /* 0x001fe4000001ff00 */
[----:B------:R-:W-:Y:S02]  /*7ca0*/  CS2R R10, SRZ ;  /* 0x00000000000a7805 */ /* 0x000fe4000001ff00 */
[----:B-----5:R-:W-:Y:S01]  /*7cb0*/  LEA.HI R52, R57, R57, RZ, 0x1 ;  /* 0x0000003939347211 */ /* 0x020fe200078f08ff */
[----:B------:R-:W-:Y:S06]  /*7cc0*/  @P1 BRA `(.L_x_494) ;  /* 0x0000000400301947 */ /* 0x000fec0003800000 */
[----:B------:R-:W2:Y:S01]  /*7cd0*/  LDL R45, [R1+0x6c] ;  /* 0x00006c00012d7983 */ /* 0x000ea20000100800 */
[----:B------:R-:W-:-:S03]  /*7ce0*/  ULDC UR4, c[0x0][0x3f4] ;  /* 0x0000fd0000047ab9 */ /* 0x000fc60000000800 */
[----:B------:R-:W3:Y:S04]  /*7cf0*/  LDL R44, [R1+0x68] ;  /* 0x00006800012c7983 */ /* 0x000ee80000100800 */
[----:B------:R-:W4:Y:S04]  /*7d00*/  LDL R43, [R1+0x70] ;  /* 0x00007000012b7983 */ /* 0x000f280000100800 */
[----:B------:R-:W4:Y:S04]  /*7d10*/  LDL R42, [R1+0x64] ;  /* 0x00006400012a7983 */ /* 0x000f280000100800 */
[----:B------:R-:W4:Y:S04]  /*7d20*/  LDL.64 R40, [R1+0x40] ;  /* 0x0000400001287983 */ /* 0x000f280000100a00 */
[----:B------:R-:W4:Y:S01]  /*7d30*/  LDL R14, [R1+0x74] ;  /* 0x00007400010e7983 */ /* 0x000f220000100800 */
        /* <DEDUP_REMOVED lines=8> */
[C---:B--2---:R-:W-:Y:S01]  /*7dc0*/  ISETP.GE.AND P4, PT, R45.reuse, UR4, PT ;  /* 0x000000042d007c0c */ /* 0x044fe2000bf86270 */
[C---:B------:R-:W-:Y:S01]  /*7dd0*/  IMAD.SHL.U32 R9, R45.reuse, 0x2, RZ ;  /* 0x000000022d097824 */ /* 0x040fe200078e00ff */
[----:B------:R-:W-:Y:S02]  /*7de0*/  SHF.R.S32.HI R6, RZ, 0x1f, R45 ;  /* 0x0000001fff067819 */ /* 0x000fe4000001142d */
[----:B---3--:R-:W-:Y:S02]  /*7df0*/  ISETP.GE.AND P3, PT, R44, UR4, PT ;  /* 0x000000042c007c0c */ /* 0x008fe4000bf66270 */
[----:B------:R-:W-:-:S07]  /*7e00*/  SHF.L.U64.HI R10, R45, 0x1, R6 ;  /* 0x000000012d0a7819 */ /* 0x000fce0000010206 */
[-C--:B------:R-:W-:Y:S02]  /*7e10*/  @!P4 IADD3 R8, P2, R4, R9.reuse, RZ ;  /* 0x000000090408c210 */ /* 0x080fe40007f5e0ff */
[----:B------:R-:W-:-:S03]  /*7e20*/  @!P4 IADD3 R6, P1, R0, R9, RZ ;  /* 0x000000090006c210 */ /* 0x000fc60007f3e0ff */
[--C-:B----4-:R-:W-:Y:S01]  /*7e30*/  @!P4 IMAD.X R9, R5, 0x1, R10.reuse, P2 ;  /* 0x000000010509c824 */ /* 0x110fe200010e060a */
[----:B------:R-:W-:Y:S01]  /*7e40*/  ISETP.GE.AND P2, PT, R43, UR4, PT ;  /* 0x000000042b007c0c */ /* 0x000fe2000bf46270 */
[----:B------:R-:W-:Y:S01]  /*7e50*/  @!P4 IMAD.X R7, R3, 0x1, R10, P1 ;  /* 0x000000010307c824 */ /* 0x000fe200008e060a */
[----:B------:R-:W-:Y:S01]  /*7e60*/  SHF.R.S32.HI R10, RZ, 0x1f, R44 ;  /* 0x0000001fff0a7819 */ /* 0x000fe2000001142c */
[----:B------:R-:W-:Y:S01]  /*7e70*/  IMAD.SHL.U32 R49, R44, 0x2, RZ ;  /* 0x000000022c317824 */ /* 0x000fe200078e00ff */
[----:B------:R-:W5:Y:S01]  /*7e80*/  @!P4 LD.E.64 R30, desc[UR60][R8.64] ;  /* 0x0000003c081ec980 */ /* 0x000f62000c101b00 */
[----:B------:R-:W-:Y:S01]  /*7e90*/  ISETP.GE.AND P1, PT, R42, UR4, PT ;  /* 0x000000042a007c0c */ /* 0x000fe2000bf26270 */
[----:B------:R-:W-:Y:S01]  /*7ea0*/  IMAD.SHL.U32 R45, R43, 0x2, RZ ;  /* 0x000000022b2d7824 */ /* 0x000fe200078e00ff */
[----:B------:R-:W-:Y:S01]  /*7eb0*/  SHF.L.U64.HI R10, R44, 0x1, R10 ;  /* 0x000000012c0a7819 */ /* 0x000fe2000001020a */
[----:B------:R0:W5:Y:S01]  /*7ec0*/  @!P4 LD.E.64 R32, desc[UR60][R6.64] ;  /* 0x0000003c0620c980 */ /* 0x000162000c101b00 */
[----:B------:R-:W-:-:S02]  /*7ed0*/  @!P3 IADD3 R48, P4, R4, R49, RZ ;  /* 0x000000310430b210 */ /* 0x000fc40007f9e0ff */
[----:B------:R-:W-:Y:S02]  /*7ee0*/  SHF.R.S32.HI R11, RZ, 0x1f, R43 ;  /* 0x0000001fff0b7819 */ /* 0x000fe4000001142b */
[----:B------:R-:W-:Y:S01]  /*7ef0*/  @!P3 IADD3 R50, P5, R0, R49, RZ ;  /* 0x000000310032b210 */ /* 0x000fe20007fbe0ff */
[----:B------:R-:W-:Y:S01]  /*7f00*/  @!P3 IMAD.X R49, R5, 0x1, R10, P4 ;  /* 0x000000010531b824 */ /* 0x000fe200020e060a */
[-C--:B------:R-:W-:Y:S02]  /*7f10*/  @!P2 IADD3 R44, P4, R4, R45.reuse, RZ ;  /* 0x0000002d042ca210 */ /* 0x080fe40007f9e0ff */
[----:B------:R-:W-:Y:S01]  /*7f20*/  SHF.R.S32.HI R12, RZ, 0x1f, R42 ;  /* 0x0000001fff0c7819 */ /* 0x000fe2000001142a */
[----:B0-----:R-:W-:Y:S01]  /*7f30*/  IMAD.SHL.U32 R7, R42, 0x2, RZ ;  /* 0x000000022a077824 */ /* 0x001fe200078e00ff */
[----:B------:R-:W-:Y:S01]  /*7f40*/  SHF.L.U64.HI R6, R43, 0x1, R11 ;  /* 0x000000012b067819 */ /* 0x000fe2000001020b */
[----:B------:R-:W-:Y:S01]  /*7f50*/  @!P3 IMAD.X R51, R3, 0x1, R10, P5 ;  /* 0x000000010333b824 */ /* 0x000fe200028e060a */
[----:B------:R-:W-:Y:S01]  /*7f60*/  @!P2 IADD3 R46, P5, R0, R45, RZ ;  /* 0x0000002d002ea210 */ /* 0x000fe20007fbe0ff */
[----:B------:R-:W-:Y:S01]  /*7f70*/  IMAD.SHL.U32 R13, R14, 0x2, RZ ;  /* 0x000000020e0d7824 */ /* 0x000fe200078e00ff */
[----:B------:R-:W-:Y:S01]  /*7f80*/  SHF.L.U64.HI R12, R42, 0x1, R12 ;  /* 0x000000012a0c7819 */ /* 0x000fe2000001020c */
[--C-:B------:R-:W-:Y:S01]  /*7f90*/  @!P2 IMAD.X R45, R5, 0x1, R6.reuse, P4 ;  /* 0x00000001052da824 */ /* 0x100fe200020e0606 */
[-C--:B------:R-:W-:Y:S01]  /*7fa0*/  @!P1 IADD3 R42, P4, R0, R7.reuse, RZ ;  /* 0x00000007002a9210 */ /* 0x080fe20007f9e0ff */
[C---:B------:R-:W-:Y:S01]  /*7fb0*/  @!P2 IMAD.X R47, R3.reuse, 0x1, R6, P5 ;  /* 0x00000001032fa824 */ /* 0x040fe200028e0606 */
[----:B------:R-:W-:Y:S01]  /*7fc0*/  ISETP.GE.AND P5, PT, R40, UR4, PT ;  /* 0x0000000428007c0c */ /* 0x000fe2000bfa6270 */
[----:B------:R-:W5:Y:S02]  /*7fd0*/  @!P3 LD.E.64 R28, desc[UR60][R50.64] ;  /* 0x0000003c321cb980 */ /* 0x000f64000c101b00 */
[--C-:B------:R-:W-:Y:S01]  /*7fe0*/  @!P1 IMAD.X R43, R3, 0x1, R12.reuse, P4 ;  /* 0x00000001032b9824 */ /* 0x100fe200020e060c */
[----:B------:R-:W-:Y:S01]  /*7ff0*/  @!P1 IADD3 R6, P4, R4, R7, RZ ;  /* 0x0000000704069210 */ /* 0x000fe20007f9e0ff */
[----:B------:R-:W5:Y:S04]  /*8000*/  @!P3 LD.E.64 R26, desc[UR60][R48.64] ;  /* 0x0000003c301ab980 */ /* 0x000f68000c101b00 */
[----:B------:R-:W-:Y:S01]  /*8010*/  @!P1 IMAD.X R7, R5, 0x1, R12, P4 ;  /* 0x0000000105079824 */ /* 0x000fe200020e060c */
[----:B------:R-:W-:Y:S01]  /*8020*/  ISETP.GE.AND P4, PT, R14, UR4, PT ;  /* 0x000000040e007c0c */ /* 0x000fe2000bf86270 */
[----:B------:R-:W5:Y:S02]  /*8030*/  @!P2 LD.E.64 R24, desc[UR60][R46.64] ;  /* 0x0000003c2e18a980 */ /* 0x000f64000c101b00 */
[----:B------:R-:W-:-:S02]  /*8040*/  @!P5 IMAD.MOV.U32 R8, RZ, RZ, R0 ;  /* 0x000000ffff08d224 */ /* 0x000fc400078e0000 */
[----:B------:R-:W-:Y:S01]  /*8050*/  @!P5 IMAD.MOV.U32 R9, RZ, RZ, R3 ;  /* 0x000000ffff09d224 */ /* 0x000fe200078e0003 */
[----:B------:R-:W5:Y:S01]  /*8060*/  @!P2 LD.E.64 R20, desc[UR60][R44.64] ;  /* 0x0000003c2c14a980 */ /* 0x000f62000c101b00 */
[----:B------:R-:W-:Y:S01]  /*8070*/  @!P5 IMAD.WIDE R10, R40, 0x2, R4 ;  /* 0x00000002280ad825 */ /* 0x000fe200078e0204 */
[----:B------:R-:W-:-:S03]  /*8080*/  SHF.R.S32.HI R12, RZ, 0x1f, R14 ;  /* 0x0000001fff0c7819 */ /* 0x000fc6000001140e */
[----:B------:R-:W-:Y:S01]  /*8090*/  @!P5 IMAD.WIDE R8, R40, 0x2, R8 ;  /* 0x000000022808d825 */ /* 0x000fe200078e0208 */
[----:B------:R0:W5:Y:S01]  /*80a0*/  @!P5 LD.E.64 R34, desc[UR60][R10.64] ;  /* 0x0000003c0a22d980 */ /* 0x000162000c101b00 */
[----:B------:R-:W-:-:S03]  /*80b0*/  SHF.L.U64.HI R12, R14, 0x1, R12 ;  /* 0x000000010e0c7819 */ /* 0x000fc6000001020c */
[----:B------:R1:W5:Y:S01]  /*80c0*/  @!P5 LD.E.64 R36, desc[UR60][R8.64] ;  /* 0x0000003c0824d980 */ /* 0x000362000c101b00 */
[----:B------:R-:W-:-:S05]  /*80d0*/  @!P4 IADD3 R40, P5, R0, R13, RZ ;  /* 0x0000000d0028c210 */ /* 0x000fca0007fbe0ff */
[--C-:B------:R-:W-:Y:S01]  /*80e0*/  @!P4 IMAD.X R41, R3, 0x1, R12.reuse, P5 ;  /* 0x000000010329c824 */ /* 0x100fe200028e060c */
[----:B------:R-:W-:Y:S02]  /*80f0*/  @!P4 IADD3 R4, P5, R4, R13, RZ ;  /* 0x0000000d0404c210 */ /* 0x000fe40007fbe0ff */
[----:B------:R-:W-:Y:S02]  /*8100*/  CS2R R14, SRZ ;  /* 0x00000000000e7805 */ /* 0x000fe4000001ff00 */
[----:B0-----:R-:W-:Y:S02]  /*8110*/  CS2R R10, SRZ ;  /* 0x00000000000a7805 */ /* 0x001fe4000001ff00 */
[----:B-1----:R-:W-:Y:S01]  /*8120*/  CS2R R8, SRZ ;  /* 0x0000000000087805 */ /* 0x002fe2000001ff00 */
[----:B------:R-:W-:Y:S01]  /*8130*/  @!P4 IMAD.X R5, R5, 0x1, R12, P5 ;  /* 0x000000010505c824 */ /* 0x000fe200028e060c */
[----:B------:R-:W-:Y:S01]  /*8140*/  CS2R R12, SRZ ;  /* 0x00000000000c7805 */ /* 0x000fe2000001ff00 */
[----:B------:R0:W5:Y:S04]  /*8150*/  @!P1 LD.E.64 R14, desc[UR60][R42.64] ;  /* 0x0000003c2a0e9980 */ /* 0x000168000c101b00 */
[----:B------:R0:W5:Y:S04]  /*8160*/  @!P4 LD.E.64 R10, desc[UR60][R40.64] ;  /* 0x0000003c280ac980 */ /* 0x000168000c101b00 */
[----:B------:R0:W5:Y:S04]  /*8170*/  @!P1 LD.E.64 R12, desc[UR60][R6.64] ;  /* 0x0000003c060c9980 */ /* 0x000168000c101b00 */
[----:B------:R0:W5:Y:S02]  /*8180*/  @!P4 LD.E.64 R8, desc[UR60][R4.64] ;  /* 0x0000003c0408c980 */ /* 0x000164000c101b00 */
.L_x_494:
[----:B------:R-:W-:Y:S05]  /*8190*/  BSYNC B1 ;  /* 0x0000000000017941 */ /* 0x000fea0003800000 */
.L_x_493:
[----:B--2--5:R-:W-:Y:S01]  /*81a0*/  IMAD.MOV.U32 R3, RZ, RZ, R35 ;  /* 0x000000ffff037224 */ /* 0x024fe200078e0023 */
[----:B------:R-:W-:Y:S01]  /*81b0*/  LOP3.LUT R52, R52, 0xfffffffe, RZ, 0xc0, !PT ;  /* 0xfffffffe34347812 */ /* 0x000fe200078ec0ff */
[----:B---3--:R-:W-:Y:S01]  /*81c0*/  IMAD.MOV.U32 R0, RZ, RZ, R34 ;  /* 0x000000ffff007224 */ /* 0x008fe200078e0022 */
[----:B------:R-:W-:Y:S01]  /*81d0*/  BSSY B1, `(.L_x_495) ;  /* 0x0000031000017945 */ /* 0x000fe20003800000 */
[----:B0-----:R-:W-:Y:S01]  /*81e0*/  IMAD.MOV.U32 R4, RZ, RZ, R30 ;  /* 0x000000ffff047224 */ /* 0x001fe200078e001e */
[----:B------:R-:W-:Y:S01]  /*81f0*/  PRMT R40, R40, 0x5410, R3 ;  /* 0x0000541028287816 */ /* 0x000fe20000000003 */
[----:B------:R-:W-:Y:S01]  /*8200*/  IMAD.IADD R3, R57, 0x1, -R52 ;  /* 0x0000000139037824 */ /* 0x000fe200078e0a34 */
[----:B------:R-:W-:Y:S01]  /*8210*/  PRMT R56, R0, 0x7610, R56 ;  /* 0x0000761000387816 */ /* 0x000fe20000000038 */
[----:B------:R-:W-:Y:S01]  /*8220*/  IMAD.MOV.U32 R0, RZ, RZ, R31 ;  /* 0x000000ffff007224 */ /* 0x000fe200078e001f */
[----:B------:R-:W-:Y:S01]  /*8230*/  PRMT R62, R4, 0x7610, R62 ;  /* 0x00007610043e7816 */ /* 0x000fe2000000003e */
[----:B------:R-:W-:Y:S01]  /*8240*/  IMAD.MOV.U32 R4, RZ, RZ, R26 ;  /* 0x000000ffff047224 */ /* 0x000fe200078e001a */
[----:B------:R-:W-:Y:S01]  /*8250*/  SHF.L.U32 R3, R3, 0x1f, RZ ;  /* 0x0000001f03037819 */ /* 0x000fe200000006ff */
[----:B----4-:R-:W-:Y:S01]  /*8260*/  IMAD.MOV.U32 R5, RZ, RZ, R27 ;  /* 0x000000ffff057224 */ /* 0x010fe200078e001b */
[----:B------:R-:W-:Y:S01]  /*8270*/  PRMT R41, R41, 0x5410, R0 ;  /* 0x0000541029297816 */ /* 0x000fe20000000000 */
[----:B------:R-:W-:Y:S01]  /*8280*/  IMAD.MOV.U32 R0, RZ, RZ, R20 ;  /* 0x000000ffff007224 */ /* 0x000fe200078e0014 */
[----:B------:R-:W0:Y:S01]  /*8290*/  SYNCS.PHASECHK.TRANS64.TRYWAIT P1, [R16+URZ+0x31c00], R3 ;  /* 0x031c0003100075a7 */ /* 0x000e22000802017f */
[----:B------:R-:W-:Y:S01]  /*82a0*/  PRMT R53, R4, 0x7610, R53 ;  /* 0x0000761004357816 */ /* 0x000fe20000000035 */
[----:B------:R-:W-:Y:S01]  /*82b0*/  IMAD.MOV.U32 R4, RZ, RZ, R21 ;  /* 0x000000ffff047224 */ /* 0x000fe200078e0015 */
        /* <DEDUP_REMOVED lines=33> */
[----:B0-----:R-:W-:Y:S06]  /*84d0*/  @!P1 BRA `(.L_x_496) ;  /* 0x0000018c00a49947 */ /* 0x001fec0003800000 */
.L_x_734:
[----:B------:R-:W-:Y:S05]  /*84e0*/  BSYNC B1 ;  /* 0x0000000000017941 */ /* 0x000fea0003800000 */
.L_x_495:
[----:B------:R-:W-:Y:S02]  /*84f0*/  PRMT R42, R0, 0x7610, R42 ;  /* 0x00007610002a7816 */ /* 0x000fe4000000002a */
[----:B------:R-:W-:Y:S01]  /*8500*/  PRMT R43, R4, 0x7610, R43 ;  /* 0x00007610042b7816 */ /* 0x000fe2000000002b */
[----:B------:R-:W-:Y:S06]  /*8510*/  @P0 BRA `(.L_x_497) ;  /* 0x0000003000900947 */ /* 0x000fec0003800000 */
[----:B------:R-:W2:Y:S01]  /*8520*/  LDL.64 R66, [R1+0x40] ;  /* 0x0000400001427983 */ /* 0x000ea20000100a00 */
[----:B------:R-:W2:Y:S03]  /*8530*/  LDC R4, c[0x0][0x3f4] ;  /* 0x0000fd00ff047b82 */ /* 0x000ea60000000800 */
[----:B------:R-:W3:Y:S04]  /*8540*/  LDL R61, [R1+0x88] ;  /* 0x00008800013d7983 */ /* 0x000ee80000100800 */
[----:B------:R-:W4:Y:S04]  /*8550*/  LDL R60, [R1+0x6c] ;  /* 0x00006c00013c7983 */ /* 0x000f280000100800 */
[----:B------:R-:W5:Y:S04]  /*8560*/  LDL R58, [R1+0x68] ;  /* 0x00006800013a7983 */ /* 0x000f680000100800 */
[----:B------:R-:W5:Y:S04]  /*8570*/  LDL R57, [R1+0x70] ;  /* 0x0000700001397983 */ /* 0x000f680000100800 */
[----:B------:R-:W5:Y:S04]  /*8580*/  LDL R7, [R1+0x64] ;  /* 0x0000640001077983 */ /* 0x000f680000100800 */
[----:B------:R-:W5:Y:S01]  /*8590*/  LDL R6, [R1+0x74] ;  /* 0x0000740001067983 */ /* 0x000f620000100800 */
[----:B------:R-:W-:-:S04]  /*85a0*/  LEA.HI R38, R39, R38, RZ, 0x2 ;  /* 0x0000002627267211 */ /* 0x000fc800078f10ff */
[--C-:B------:R-:W-:Y:S02]  /*85b0*/  SHF.R.S32.HI R0, RZ, 0x2, R38.reuse ;  /* 0x00000002ff007819 */ /* 0x100fe40000011426 */
[----:B0-----:R-:W-:-:S04]  /*85c0*/  SHF.R.S32.HI R3, RZ, 0x1f, R38 ;  /* 0x0000001fff037819 */ /* 0x001fc80000011426 */
[----:B------:R-:W-:-:S04]  /*85d0*/  LEA.HI R3, R3, R0, RZ, 0x2 ;  /* 0x0000000003037211 */ /* 0x000fc800078f10ff */
[----:B------:R-:W-:Y:S01]  /*85e0*/  LOP3.LUT R5, R3, 0xfffffffc, RZ, 0xc0, !PT ;  /* 0xfffffffc03057812 */ /* 0x000fe200078ec0ff */
[----:B------:R-:W-:Y:S04]  /*85f0*/  BSSY B1, `(.L_x_498) ;  /* 0x000003a000017945 */ /* 0x000fe80003800000 */
[----:B------:R-:W-:-:S05]  /*8600*/  IMAD.IADD R5, R0, 0x1, -R5 ;  /* 0x0000000100057824 */ /* 0x000fca00078e0a05 */
[----:B------:R-:W-:Y:S02]  /*8610*/  LOP3.LUT P0, RZ, R5, 0x2, RZ, 0xc0, !PT ;  /* 0x0000000205ff7812 */ /* 0x000fe4000780c0ff */
[----:B--2---:R-:W-:Y:S01]  /*8620*/  ISETP.GE.AND P6, PT, R66, R4, PT ;  /* 0x000000044200720c */ /* 0x004fe20003fc6270 */
[----:B---3--:R-:W-:-:S04]  /*8630*/  IMAD R3, R61, 0x2, R16 ;  /* 0x000000023d037824 */ /* 0x008fc800078e0210 */
[----:B------:R-:W-:Y:S01]  /*8640*/  VIADD R0, R3, 0x20 ;  /* 0x0000002003007836 */ /* 0x000fe20000000000 */
[-C--:B----4-:R-:W-:Y:S02]  /*8650*/  ISETP.GE.AND P1, PT, R60, R4.reuse, PT ;  /* 0x000000043c00720c */ /* 0x090fe40003f26270 */
[-C--:B-----5:R-:W-:Y:S02]  /*8660*/  ISETP.GE.AND P2, PT, R58, R4.reuse, PT ;  /* 0x000000043a00720c */ /* 0x0a0fe40003f46270 */
[-C--:B------:R-:W-:Y:S02]  /*8670*/  ISETP.GE.AND P3, PT, R57, R4.reuse, PT ;  /* 0x000000043900720c */ /* 0x080fe40003f66270 */
[-C--:B------:R-:W-:Y:S02]  /*8680*/  ISETP.GE.AND P4, PT, R7, R4.reuse, PT ;  /* 0x000000040700720c */ /* 0x080fe40003f86270 */
[----:B------:R-:W-:Y:S01]  /*8690*/  ISETP.GE.AND P5, PT, R6, R4, PT ;  /* 0x000000040600720c */ /* 0x000fe20003fa6270 */
[----:B------:R-:W-:-:S12]  /*86a0*/  @P6 BRA `(.L_x_499) ;  /* 0x0000000000b86947 */ /* 0x000fd80003800000 */
[----:B------:R-:W0:Y:S01]  /*86b0*/  LDS.128 R4, [R3+0xda00] ;  /* 0x00da000003047984 */ /* 0x000e220000000c00 */
[----:B------:R-:W-:Y:S02]  /*86c0*/  SHF.R.U32.HI R58, RZ, 0x10, R35 ;  /* 0x00000010ff3a7819 */ /* 0x000fe40000011623 */
[----:B------:R-:W-:Y:S02]  /*86d0*/  SHF.R.U32.HI R39, RZ, 0x10, R37 ;  /* 0x00000010ff277819 */ /* 0x000fe40000011625 */
[----:B------:R-:W-:Y:S02]  /*86e0*/  PRMT R58, R40, 0x5432, R58 ;  /* 0x00005432283a7816 */ /* 0x000fe4000000003a */
[----:B------:R-:W-:Y:S02]  /*86f0*/  SHF.R.U64 R57, R34, 0x10, R35 ;  /* 0x0000001022397819 */ /* 0x000fe40000001223 */
[----:B------:R-:W-:Y:S01]  /*8700*/  PRMT R39, R59, 0x5410, R39 ;  /* 0x000054103b277816 */ /* 0x000fe20000000027 */
[----:B------:R-:W-:Y:S01]  /*8710*/  IMAD.U32 R59, R58, 0x10000, RZ ;  /* 0x000100003a3b7824 */ /* 0x000fe200078e00ff */
[----:B------:R-:W-:-:S02]  /*8720*/  SHF.R.U64 R38, R36, 0x10, R37 ;  /* 0x0000001024267819 */ /* 0x000fc40000001225 */
[----:B------:R-:W-:Y:S01]  /*8730*/  PRMT R57, R56, 0x5410, R57 ;  /* 0x0000541038397816 */ /* 0x000fe20000000039 */
[C---:B------:R-:W-:Y:S01]  /*8740*/  IMAD.U32 R56, R39.reuse, 0x10000, RZ ;  /* 0x0001000027387824 */ /* 0x040fe200078e00ff */
[----:B------:R-:W-:Y:S02]  /*8750*/  LOP3.LUT R58, R58, 0xffff0000, RZ, 0xc0, !PT ;  /* 0xffff00003a3a7812 */ /* 0x000fe400078ec0ff */
[----:B------:R-:W-:Y:S02]  /*8760*/  LOP3.LUT R39, R39, 0xffff0000, RZ, 0xc0, !PT ;  /* 0xffff000027277812 */ /* 0x000fe400078ec0ff */
[----:B------:R-:W-:Y:S02]  /*8770*/  PRMT R38, R42, 0x5432, R38 ;  /* 0x000054322a267816 */ /* 0x000fe40000000026 */
[C---:B0-----:R-:W-:Y:S01]  /*8780*/  LOP3.LUT R35, R6.reuse, 0xffff0000, RZ, 0xc0, !PT ;  /* 0xffff000006237812 */ /* 0x041fe200078ec0ff */
[----:B------:R-:W-:Y:S01]  /*8790*/  IMAD.U32 R34, R6, 0x10000, RZ ;  /* 0x0001000006227824 */ /* 0x000fe200078e00ff */
[C---:B------:R-:W-:Y:S01]  /*87a0*/  LOP3.LUT R37, R7.reuse, 0xffff0000, RZ, 0xc0, !PT ;  /* 0xffff000007257812 */ /* 0x040fe200078ec0ff */
[----:B------:R-:W-:-:S02]  /*87b0*/  IMAD.U32 R36, R7, 0x10000, RZ ;  /* 0x0001000007247824 */ /* 0x000fc400078e00ff */
[CC--:B------:R-:W-:Y:S01]  /*87c0*/  FMUL.FTZ R61, R35.reuse, R59.reuse ;  /* 0x0000003b233d7220 */ /* 0x0c0fe20000410000 */
[----:B------:R-:W-:Y:S01]  /*87d0*/  FMUL.FTZ R60, R35, R56 ;  /* 0x00000038233c7220 */ /* 0x000fe20000410000 */
[----:B------:R-:W-:Y:S01]  /*87e0*/  FMUL.FTZ R35, R37, R58 ;  /* 0x0000003a25237220 */ /* 0x000fe20000410000 */
[----:B------:R-:W-:Y:S02]  /*87f0*/  IMAD.U32 R6, R4, 0x10000, RZ ;  /* 0x0001000004067824 */ /* 0x000fe400078e00ff */
[C---:B------:R-:W-:Y:S01]  /*8800*/  FFMA.FTZ R61, R34.reuse, R56, -R61 ;  /* 0x00000038223d7223 */ /* 0x040fe2000001083d */
[----:B------:R-:W-:Y:S01]  /*8810*/  FFMA.FTZ R60, R34, R59, R60 ;  /* 0x0000003b223c7223 */ /* 0x000fe2000001003c */
[-C--:B------:R-:W-:Y:S01]  /*8820*/  FFMA.FTZ R59, R36, R39.reuse, -R35 ;  /* 0x00000027243b7223 */ /* 0x080fe20000010823 */
[C---:B------:R-:W-:Y:S01]  /*8830*/  IMAD.U32 R7, R5.reuse, 0x10000, RZ ;  /* 0x0001000005077824 */ /* 0x040fe200078e00ff */
[----:B------:R-:W-:Y:S01]  /*8840*/  LOP3.LUT R4, R4, 0xffff0000, RZ, 0xc0, !PT ;  /* 0xffff000004047812 */ /* 0x000fe200078ec0ff */
[C---:B------:R-:W-:Y:S01]  /*8850*/  IMAD.U32 R35, R38.reuse, 0x10000, RZ ;  /* 0x0001000026237824 */ /* 0x040fe200078e00ff */
[----:B------:R-:W-:Y:S01]  /*8860*/  LOP3.LUT R5, R5, 0xffff0000, RZ, 0xc0, !PT ;  /* 0xffff000005057812 */ /* 0x000fe200078ec0ff */
[----:B------:R-:W-:Y:S01]  /*8870*/  FMUL.FTZ R63, R37, R39 ;  /* 0x00000027253f7220 */ /* 0x000fe20000410000 */
[C---:B------:R-:W-:Y:S01]  /*8880*/  LOP3.LUT R34, R57.reuse, 0xffff0000, RZ, 0xc0, !PT ;  /* 0xffff000039227812 */ /* 0x040fe200078ec0ff */
[----:B------:R-:W-:Y:S01]  /*8890*/  IMAD.U32 R37, R57, 0x10000, RZ ;  /* 0x0001000039257824 */ /* 0x000fe200078e00ff */
[----:B------:R-:W-:Y:S01]  /*88a0*/  LOP3.LUT R38, R38, 0xffff0000, RZ, 0xc0, !PT ;  /* 0xffff000026267812 */ /* 0x000fe200078ec0ff */
[----:B------:R-:W-:Y:S01]  /*88b0*/  FFMA.FTZ R58, R36, R58, R63 ;  /* 0x0000003a243a7223 */ /* 0x000fe2000001003f */
[C---:B------:R-:W-:Y:S01]  /*88c0*/  FMUL.FTZ R36, R4.reuse, R35 ;  /* 0x0000002304247220 */ /* 0x040fe20000410000 */
[-C--:B------:R-:W-:Y:S01]  /*88d0*/  FMUL.FTZ R39, R4, R37.reuse ;  /* 0x0000002504277220 */ /* 0x080fe20000410000 */
[C---:B------:R-:W-:Y:S01]  /*88e0*/  FMUL.FTZ R56, R5.reuse, R34 ;  /* 0x0000002205387220 */ /* 0x040fe20000410000 */
[-C--:B------:R-:W-:Y:S01]  /*88f0*/  FMUL.FTZ R57, R5, R38.reuse ;  /* 0x0000002605397220 */ /* 0x080fe20000410000 */
[C---:B------:R-:W-:Y:S01]  /*8900*/  FFMA.FTZ R37, R6.reuse, R37, R36 ;  /* 0x0000002506257223 */ /* 0x040fe20000010024 */
[----:B------:R-:W-:Y:S01]  /*8910*/  FFMA.FTZ R4, R6, R35, -R39 ;  /* 0x0000002306047223 */ /* 0x000fe20000010827 */
[C---:B------:R-:W-:Y:S01]  /*8920*/  FFMA.FTZ R5, R7.reuse, R38, -R56 ;  /* 0x0000002607057223 */ /* 0x040fe20000010838 */
[----:B------:R-:W-:Y:S01]  /*8930*/  FFMA.FTZ R34, R7, R34, R57 ;  /* 0x0000002207227223 */ /* 0x000fe20000010039 */
[----:B------:R-:W-:-:S02]  /*8940*/  F2FP.BF16.F32.PACK_AB R6, R60, R61 ;  /* 0x0000003d3c06723e */ /* 0x000fc400000010ff */
[----:B------:R-:W-:Y:S02]  /*8950*/  F2FP.BF16.F32.PACK_AB R7, R58, R59 ;  /* 0x0000003b3a07723e */ /* 0x000fe400000010ff */
[----:B------:R-:W-:Y:S02]  /*8960*/  F2FP.BF16.F32.PACK_AB R4, R37, R4 ;  /* 0x000000042504723e */ /* 0x000fe400000010ff */
[----:B------:R-:W-:-:S05]  /*8970*/  F2FP.BF16.F32.PACK_AB R5, R34, R5 ;  /* 0x000000052205723e */ /* 0x000fca00000010ff */
[----:B------:R0:W-:Y:S02]  /*8980*/  STS.128 [R3+0xda00], R4 ;  /* 0x00da000403007388 */ /* 0x0001e40000000c00 */
.L_x_499:
[----:B------:R-:W-:Y:S05]  /*8990*/  BSYNC B1 ;  /* 0x0000000000017941 */ /* 0x000fea0003800000 */
.L_x_498:
[----:B------:R-:W-:Y:S01]  /*89a0*/  BSSY B1, `(.L_x_500) ;  /* 0x0000031000017945 */ /* 0x000fe20003800000 */
[----:B------:R-:W-:-:S03]  /*89b0*/  @P0 VIADD R0, R3, 0xffffffe0 ;  /* 0xffffffe003000836 */ /* 0x000fc60000000000 */
[----:B------:R-:W-:Y:S05]  /*89c0*/  @P1 BRA `(.L_x_501) ;  /* 0x0000000000b81947 */ /* 0x000fea0003800000 */
[----:B0-----:R-:W0:Y:S01]  /*89d0*/  LDS.128 R4, [R0+0xda00] ;  /* 0x00da000000047984 */ /* 0x001e220000000c00 */
[----:B------:R-:W-:Y:S02]  /*89e0*/  SHF.R.U32.HI R38, RZ, 0x10, R31 ;  /* 0x00000010ff267819 */ /* 0x000fe4000001161f */
[----:B------:R-:W-:Y:S02]  /*89f0*/  SHF.R.U32.HI R35, RZ, 0x10, R33 ;  /* 0x00000010ff237819 */ /* 0x000fe40000011621 */
[----:B------:R-:W-:Y:S02]  /*8a00*/  PRMT R38, R41, 0x5432, R38 ;  /* 0x0000543229267816 */ /* 0x000fe40000000026 */
[----:B------:R-:W-:Y:S02]  /*8a10*/  PRMT R35, R64, 0x5410, R35 ;  /* 0x0000541040237816 */ /* 0x000fe40000000023 */
[----:B------:R-:W-:Y:S01]  /*8a20*/  SHF.R.U64 R37, R30, 0x10, R31 ;  /* 0x000000101e257819 */ /* 0x000fe2000000121f */
[----:B------:R-:W-:Y:S01]  /*8a30*/  IMAD.U32 R39, R38, 0x10000, RZ ;  /* 0x0001000026277824 */ /* 0x000fe200078e00ff */
[----:B------:R-:W-:Y:S01]  /*8a40*/  SHF.R.U64 R34, R32, 0x10, R33 ;  /* 0x0000001020227819 */ /* 0x000fe20000001221 */
[----:B------:R-:W-:Y:S01]  /*8a50*/  IMAD.U32 R36, R35, 0x10000, RZ ;  /* 0x0001000023247824 */ /* 0x000fe200078e00ff */
[----:B------:R-:W-:-:S02]  /*8a60*/  LOP3.LUT R38, R38, 0xffff0000, RZ, 0xc0, !PT ;  /* 0xffff000026267812 */ /* 0x000fc400078ec0ff */
[----:B------:R-:W-:Y:S02]  /*8a70*/  LOP3.LUT R35, R35, 0xffff0000, RZ, 0xc0, !PT ;  /* 0xffff000023237812 */ /* 0x000fe400078ec0ff */
[----:B------:R-:W-:Y:S02]  /*8a80*/  PRMT R34, R43, 0x5432, R34 ;  /* 0x000054322b227816 */ /* 0x000fe40000000022 */
[----:B------:R-:W-:Y:S02]  /*8a90*/  PRMT R37, R62, 0x5410, R37 ;  /* 0x000054103e257816 */ /* 0x000fe40000000025 */
[C---:B0-----:R-:W-:Y:S01]  /*8aa0*/  LOP3.LUT R31, R6.reuse, 0xffff0000, RZ, 0xc0, !PT ;  /* 0xffff0000061f7812 */ /* 0x041fe200078ec0ff */
[----:B------:R-:W-:Y:S01]  /*8ab0*/  IMAD.U32 R30, R6, 0x10000, RZ ;  /* 0x00010000061e7824 */ /* 0x000fe200078e00ff */
[C---:B------:R-:W-:Y:S01]  /*8ac0*/  LOP3.LUT R33, R7.reuse, 0xffff0000, RZ, 0xc0, !PT ;  /* 0xffff000007217812 */ /* 0x040fe200078ec0ff */
[----:B------:R-:W-:Y:S02]  /*8ad0*/  IMAD.U32 R32, R7, 0x10000, RZ ;  /* 0x0001000007207824 */ /* 0x000fe400078e00ff */
[C---:B------:R-:W-:Y:S01]  /*8ae0*/  FMUL.FTZ R57, R31.reuse, R39 ;  /* 0x000000271f397220 */ /* 0x040fe20000410000 */
[----:B------:R-:W-:Y:S01]  /*8af0*/  FMUL.FTZ R56, R31, R36 ;  /* 0x000000241f387220 */ /* 0x000fe20000410000 */
[----:B------:R-:W-:Y:S01]  /*8b00*/  FMUL.FTZ R31, R33, R38 ;  /* 0x00000026211f7220 */ /* 0x000fe20000410000 */
[----:B------:R-:W-:-:S02]  /*8b10*/  IMAD.U32 R6, R4, 0x10000, RZ ;  /* 0x0001000004067824 */ /* 0x000fc400078e00ff */
        /* <DEDUP_REMOVED lines=25> */
.L_x_501:
[----:B------:R-:W-:Y:S05]  /*8cb0*/  BSYNC B1 ;  /* 0x0000000000017941 */ /* 0x000fea0003800000 */
.L_x_500:
[----:B------:R-:W-:Y:S04]  /*8cc0*/  BSSY B1, `(.L_x_502) ;  /* 0x0000030000017945 */ /* 0x000fe80003800000 */
[----:B------:R-:W-:Y:S05]  /*8cd0*/  @P2 BRA `(.L_x_503) ;  /* 0x0000000000b82947 */ /* 0x000fea0003800000 */
[----:B01----:R-:W0:Y:S01]  /*8ce0*/  LDS.128 R4, [R3+0x10a00] ;  /* 0x010a000003047984 */ /* 0x003e220000000c00 */
[----:B------:R-:W-:Y:S02]  /*8cf0*/  SHF.R.U64 R28, R28, 0x10, R29 ;  /* 0x000000101c1c7819 */ /* 0x000fe4000000121d */
[----:B------:R-:W-:Y:S02]  /*8d00*/  SHF.R.U64 R26, R26, 0x10, R27 ;  /* 0x000000101a1a7819 */ /* 0x000fe4000000121b */
[----:B------:R-:W-:Y:S02]  /*8d10*/  SHF.R.U32.HI R29, RZ, 0x10, R29 ;  /* 0x00000010ff1d7819 */ /* 0x000fe4000001161d */
[----:B------:R-:W-:Y:S02]  /*8d20*/  SHF.R.U32.HI R27, RZ, 0x10, R27 ;  /* 0x00000010ff1b7819 */ /* 0x000fe4000001161b */
[----:B------:R-:W-:Y:S02]  /*8d30*/  PRMT R54, R54, 0x5410, R29 ;  /* 0x0000541036367816 */ /* 0x000fe4000000001d */
[----:B------:R-:W-:-:S02]  /*8d40*/  PRMT R52, R52, 0x5410, R27 ;  /* 0x0000541034347816 */ /* 0x000fc4000000001b */
[----:B------:R-:W-:Y:S01]  /*8d50*/  PRMT R53, R53, 0x5410, R26 ;  /* 0x0000541035357816 */ /* 0x000fe2000000001a */
[C---:B------:R-:W-:Y:S01]  /*8d60*/  IMAD.U32 R30, R54.reuse, 0x10000, RZ ;  /* 0x00010000361e7824 */ /* 0x040fe200078e00ff */
[----:B------:R-:W-:Y:S01]  /*8d70*/  LOP3.LUT R54, R54, 0xffff0000, RZ, 0xc0, !PT ;  /* 0xffff000036367812 */ /* 0x000fe200078ec0ff */
[C---:B------:R-:W-:Y:S01]  /*8d80*/  IMAD.U32 R31, R52.reuse, 0x10000, RZ ;  /* 0x00010000341f7824 */ /* 0x040fe200078e00ff */
[----:B------:R-:W-:Y:S02]  /*8d90*/  LOP3.LUT R52, R52, 0xffff0000, RZ, 0xc0, !PT ;  /* 0xffff000034347812 */ /* 0x000fe400078ec0ff */
[----:B------:R-:W-:Y:S02]  /*8da0*/  PRMT R55, R55, 0x5410, R28 ;  /* 0x0000541037377816 */ /* 0x000fe4000000001c */
[C---:B0-----:R-:W-:Y:S01]  /*8db0*/  LOP3.LUT R27, R6.reuse, 0xffff0000, RZ, 0xc0, !PT ;  /* 0xffff0000061b7812 */ /* 0x041fe200078ec0ff */
[----:B------:R-:W-:Y:S01]  /*8dc0*/  IMAD.U32 R26, R6, 0x10000, RZ ;  /* 0x00010000061a7824 */ /* 0x000fe200078e00ff */
[C---:B------:R-:W-:Y:S01]  /*8dd0*/  LOP3.LUT R29, R7.reuse, 0xffff0000, RZ, 0xc0, !PT ;  /* 0xffff0000071d7812 */ /* 0x040fe200078ec0ff */
[----:B------:R-:W-:-:S02]  /*8de0*/  IMAD.U32 R28, R7, 0x10000, RZ ;  /* 0x00010000071c7824 */ /* 0x000fc400078e00ff */
[C---:B------:R-:W-:Y:S01]  /*8df0*/  FMUL.FTZ R32, R27.reuse, R30 ;  /* 0x0000001e1b207220 */ /* 0x040fe20000410000 */
[-C--:B------:R-:W-:Y:S01]  /*8e00*/  FMUL.FTZ R33, R27, R31.reuse ;  /* 0x0000001f1b217220 */ /* 0x080fe20000410000 */
[----:B------:R-:W-:Y:S01]  /*8e10*/  FMUL.FTZ R27, R29, R52 ;  /* 0x000000341d1b7220 */ /* 0x000fe20000410000 */
[----:B------:R-:W-:Y:S02]  /*8e20*/  IMAD.U32 R6, R4, 0x10000, RZ ;  /* 0x0001000004067824 */ /* 0x000fe400078e00ff */
[C---:B------:R-:W-:Y:S01]  /*8e30*/  FFMA.FTZ R35, R26.reuse, R31, R32 ;  /* 0x0000001f1a237223 */ /* 0x040fe20000010020 */
[----:B------:R-:W-:Y:S02]  /*8e40*/  IMAD.U32 R7, R5, 0x10000, RZ ;  /* 0x0001000005077824 */ /* 0x000fe400078e00ff */
[----:B------:R-:W-:Y:S01]  /*8e50*/  FFMA.FTZ R34, R26, R30, -R33 ;  /* 0x0000001e1a227223 */ /* 0x000fe20000010821 */
[-C--:B------:R-:W-:Y:S01]  /*8e60*/  FMUL.FTZ R31, R29, R54.reuse ;  /* 0x000000361d1f7220 */ /* 0x080fe20000410000 */
[----:B------:R-:W-:Y:S01]  /*8e70*/  LOP3.LUT R4, R4, 0xffff0000, RZ, 0xc0, !PT ;  /* 0xffff000004047812 */ /* 0x000fe200078ec0ff */
[C---:B------:R-:W-:Y:S01]  /*8e80*/  FFMA.FTZ R54, R28.reuse, R54, -R27 ;  /* 0x000000361c367223 */ /* 0x040fe2000001081b */
[----:B------:R-:W-:Y:S01]  /*8e90*/  LOP3.LUT R5, R5, 0xffff0000, RZ, 0xc0, !PT ;  /* 0xffff000005057812 */ /* 0x000fe200078ec0ff */
[C---:B------:R-:W-:Y:S01]  /*8ea0*/  IMAD.U32 R29, R53.reuse, 0x10000, RZ ;  /* 0x00010000351d7824 */ /* 0x040fe200078e00ff */
[----:B------:R-:W-:Y:S01]  /*8eb0*/  LOP3.LUT R30, R53, 0xffff0000, RZ, 0xc0, !PT ;  /* 0xffff0000351e7812 */ /* 0x000fe200078ec0ff */
[C---:B------:R-:W-:Y:S01]  /*8ec0*/  IMAD.U32 R27, R55.reuse, 0x10000, RZ ;  /* 0x00010000371b7824 */ /* 0x040fe200078e00ff */
[----:B------:R-:W-:Y:S01]  /*8ed0*/  LOP3.LUT R26, R55, 0xffff0000, RZ, 0xc0, !PT ;  /* 0xffff0000371a7812 */ /* 0x000fe200078ec0ff */
[----:B------:R-:W-:Y:S01]  /*8ee0*/  FFMA.FTZ R37, R28, R52, R31 ;  /* 0x000000341c257223 */ /* 0x000fe2000001001f */
[C---:B------:R-:W-:Y:S01]  /*8ef0*/  FMUL.FTZ R31, R4.reuse, R29 ;  /* 0x0000001d041f7220 */ /* 0x040fe20000410000 */
[-C--:B------:R-:W-:Y:S01]  /*8f00*/  FMUL.FTZ R28, R4, R27.reuse ;  /* 0x0000001b041c7220 */ /* 0x080fe20000410000 */
[C---:B------:R-:W-:Y:S01]  /*8f10*/  FMUL.FTZ R32, R5.reuse, R30 ;  /* 0x0000001e05207220 */ /* 0x040fe20000410000 */
[-C--:B------:R-:W-:Y:S01]  /*8f20*/  FMUL.FTZ R33, R5, R26.reuse ;  /* 0x0000001a05217220 */ /* 0x080fe20000410000 */
[C---:B------:R-:W-:Y:S01]  /*8f30*/  FFMA.FTZ R4, R6.reuse, R27, -R31 ;  /* 0x0000001b06047223 */ /* 0x040fe2000001081f */
[----:B------:R-:W-:Y:S01]  /*8f40*/  FFMA.FTZ R29, R6, R29, R28 ;  /* 0x0000001d061d7223 */ /* 0x000fe2000001001c */
[C---:B------:R-:W-:Y:S01]  /*8f50*/  FFMA.FTZ R5, R7.reuse, R26, -R32 ;  /* 0x0000001a07057223 */ /* 0x040fe20000010820 */
[----:B------:R-:W-:Y:S01]  /*8f60*/  FFMA.FTZ R30, R7, R30, R33 ;  /* 0x0000001e071e7223 */ /* 0x000fe20000010021 */
[----:B------:R-:W-:-:S02]  /*8f70*/  F2FP.BF16.F32.PACK_AB R6, R35, R34 ;  /* 0x000000222306723e */ /* 0x000fc400000010ff */
[----:B------:R-:W-:Y:S02]  /*8f80*/  F2FP.BF16.F32.PACK_AB R7, R37, R54 ;  /* 0x000000362507723e */ /* 0x000fe400000010ff */
[----:B------:R-:W-:Y:S02]  /*8f90*/  F2FP.BF16.F32.PACK_AB R4, R29, R4 ;  /* 0x000000041d04723e */ /* 0x000fe400000010ff */
[----:B------:R-:W-:-:S05]  /*8fa0*/  F2FP.BF16.F32.PACK_AB R5, R30, R5 ;  /* 0x000000051e05723e */ /* 0x000fca00000010ff */
[----:B------:R2:W-:Y:S02]  /*8fb0*/  STS.128 [R3+0x10a00], R4 ;  /* 0x010a000403007388 */ /* 0x0005e40000000c00 */
.L_x_503:
[----:B------:R-:W-:Y:S05]  /*8fc0*/  BSYNC B1 ;  /* 0x0000000000017941 */ /* 0x000fea0003800000 */
.L_x_502:
[----:B------:R-:W-:Y:S04]  /*8fd0*/  BSSY B1, `(.L_x_504) ;  /* 0x0000030000017945 */ /* 0x000fe80003800000 */
[----:B------:R-:W-:Y:S05]  /*8fe0*/  @P3 BRA `(.L_x_505) ;  /* 0x0000000000b83947 */ /* 0x000fea0003800000 */
[----:B012---:R-:W0:Y:S01]  /*8ff0*/  LDS.128 R4, [R0+0x10a00] ;  /* 0x010a000000047984 */ /* 0x007e220000000c00 */
[--C-:B------:R-:W-:Y:S02]  /*9000*/  SHF.R.U64 R27, R24, 0x10, R25.reuse ;  /* 0x00000010181b7819 */ /* 0x100fe40000001219 */
[----:B------:R-:W-:Y:S02]  /*9010*/  SHF.R.U32.HI R24, RZ, 0x10, R25 ;  /* 0x00000010ff187819 */ /* 0x000fe40000011619 */
[--C-:B------:R-:W-:Y:S02]  /*9020*/  SHF.R.U64 R25, R20, 0x10, R21.reuse ;  /* 0x0000001014197819 */ /* 0x100fe40000001215 */
[----:B------:R-:W-:Y:S02]  /*9030*/  SHF.R.U32.HI R20, RZ, 0x10, R21 ;  /* 0x00000010ff147819 */ /* 0x000fe40000011615 */
[----:B------:R-:W-:Y:S02]  /*9040*/  PRMT R51, R51, 0x5410, R24 ;  /* 0x0000541033337816 */ /* 0x000fe40000000018 */
[----:B------:R-:W-:-:S02]  /*9050*/  PRMT R49, R49, 0x5410, R20 ;  /* 0x0000541031317816 */ /* 0x000fc40000000014 */
[----:B------:R-:W-:Y:S01]  /*9060*/  PRMT R50, R50, 0x5410, R27 ;  /* 0x0000541032327816 */ /* 0x000fe2000000001b */
[----:B------:R-:W-:Y:S01]  /*9070*/  IMAD.U32 R26, R51, 0x10000, RZ ;  /* 0x00010000331a7824 */ /* 0x000fe200078e00ff */
[----:B------:R-:W-:Y:S01]  /*9080*/  PRMT R48, R48, 0x5410, R25 ;  /* 0x0000541030307816 */ /* 0x000fe20000000019 */
[C---:B------:R-:W-:Y:S01]  /*9090*/  IMAD.U32 R27, R49.reuse, 0x10000, RZ ;  /* 0x00010000311b7824 */ /* 0x040fe200078e00ff */
[----:B------:R-:W-:Y:S02]  /*90a0*/  LOP3.LUT R49, R49, 0xffff0000, RZ, 0xc0, !PT ;  /* 0xffff000031317812 */ /* 0x000fe400078ec0ff */
[----:B------:R-:W-:Y:S02]  /*90b0*/  LOP3.LUT R51, R51, 0xffff0000, RZ, 0xc0, !PT ;  /* 0xffff000033337812 */ /* 0x000fe400078ec0ff */
[C---:B0-----:R-:W-:Y:S01]  /*90c0*/  LOP3.LUT R21, R6.reuse, 0xffff0000, RZ, 0xc0, !PT ;  /* 0xffff000006157812 */ /* 0x041fe200078ec0ff */
[----:B------:R-:W-:Y:S01]  /*90d0*/  IMAD.U32 R20, R6, 0x10000, RZ ;  /* 0x0001000006147824 */ /* 0x000fe200078e00ff */
[C---:B------:R-:W-:Y:S01]  /*90e0*/  LOP3.LUT R25, R7.reuse, 0xffff0000, RZ, 0xc0, !PT ;  /* 0xffff000007197812 */ /* 0x040fe200078ec0ff */
[----:B------:R-:W-:-:S02]  /*90f0*/  IMAD.U32 R24, R7, 0x10000, RZ ;  /* 0x0001000007187824 */ /* 0x000fc400078e00ff */
[CC--:B------:R-:W-:Y:S01]  /*9100*/  FMUL.FTZ R28, R21.reuse, R26.reuse ;  /* 0x0000001a151c7220 */ /* 0x0c0fe20000410000 */
[----:B------:R-:W-:Y:S01]  /*9110*/  FMUL.FTZ R29, R21, R27 ;  /* 0x0000001b151d7220 */ /* 0x000fe20000410000 */
[C---:B------:R-:W-:Y:S01]  /*9120*/  FMUL.FTZ R21, R25.reuse, R49 ;  /* 0x0000003119157220 */ /* 0x040fe20000410000 */
[----:B------:R-:W-:Y:S02]  /*9130*/  IMAD.U32 R6, R4, 0x10000, RZ ;  /* 0x0001000004067824 */ /* 0x000fe400078e00ff */
[----:B------:R-:W-:Y:S01]  /*9140*/  FFMA.FTZ R31, R20, R27, R28 ;  /* 0x0000001b141f7223 */ /* 0x000fe2000001001c */
[-C--:B------:R-:W-:Y:S01]  /*9150*/  FMUL.FTZ R27, R25, R51.reuse ;  /* 0x00000033191b7220 */ /* 0x080fe20000410000 */
[----:B------:R-:W-:Y:S01]  /*9160*/  FFMA.FTZ R51, R24, R51, -R21 ;  /* 0x0000003318337223 */ /* 0x000fe20000010815 */
[C---:B------:R-:W-:Y:S01]  /*9170*/  IMAD.U32 R7, R5.reuse, 0x10000, RZ ;  /* 0x0001000005077824 */ /* 0x040fe200078e00ff */
[----:B------:R-:W-:Y:S01]  /*9180*/  LOP3.LUT R4, R4, 0xffff0000, RZ, 0xc0, !PT ;  /* 0xffff000004047812 */ /* 0x000fe200078ec0ff */
[----:B------:R-:W-:Y:S01]  /*9190*/  IMAD.U32 R25, R48, 0x10000, RZ ;  /* 0x0001000030197824 */ /* 0x000fe200078e00ff */
[----:B------:R-:W-:Y:S01]  /*91a0*/  LOP3.LUT R5, R5, 0xffff0000, RZ, 0xc0, !PT ;  /* 0xffff000005057812 */ /* 0x000fe200078ec0ff */
[----:B------:R-:W-:Y:S01]  /*91b0*/  IMAD.U32 R21, R50, 0x10000, RZ ;  /* 0x0001000032157824 */ /* 0x000fe200078e00ff */
[----:B------:R-:W-:Y:S01]  /*91c0*/  LOP3.LUT R48, R48, 0xffff0000, RZ, 0xc0, !PT ;  /* 0xffff000030307812 */ /* 0x000fe200078ec0ff */
[----:B------:R-:W-:Y:S01]  /*91d0*/  FFMA.FTZ R26, R20, R26, -R29 ;  /* 0x0000001a141a7223 */ /* 0x000fe2000001081d */
        /* <DEDUP_REMOVED lines=15> */
.L_x_505:
[----:B------:R-:W-:Y:S05]  /*92d0*/  BSYNC B1 ;  /* 0x0000000000017941 */ /* 0x000fea0003800000 */
.L_x_504:
[----:B------:R-:W-:Y:S04]  /*92e0*/  BSSY B1, `(.L_x_506) ;  /* 0x0000030000017945 */ /* 0x000fe80003800000 */
[----:B------:R-:W-:Y:S05]  /*92f0*/  @P4 BRA `(.L_x_507) ;  /* 0x0000000000b84947 */ /* 0x000fea0003800000 */
[----:B0123--:R-:W0:Y:S01]  /*9300*/  LDS.128 R4, [R3+0x13a00] ;  /* 0x013a000003047984 */ /* 0x00fe220000000c00 */
        /* <DEDUP_REMOVED lines=45> */
.L_x_507:
[----:B------:R-:W-:Y:S05]  /*95e0*/  BSYNC B1 ;  /* 0x0000000000017941 */ /* 0x000fea0003800000 */
.L_x_506:
[----:B------:R-:W-:Y:S05]  /*95f0*/  @P5 BRA `(.L_x_497) ;  /* 0x0000002000585947 */ /* 0x000fea0003800000 */
[----:B01234-:R-:W0:Y:S01]  /*9600*/  LDS.128 R4, [R0+0x13a00] ;  /* 0x013a000000047984 */ /* 0x01fe220000000c00 */
        /* <DEDUP_REMOVED lines=13> */
[C---:B------:R-:W-:Y:S01]  /*96e0*/  IMAD.U32 R10, R7.reuse, 0x10000, RZ ;  /* 0x00010000070a7824 */ /* 0x040fe200078e00ff */
[----:B------:R-:W-:Y:S01]  /*96f0*/  LOP3.LUT R7, R7, 0xffff0000, RZ, 0xc0, !PT ;  /* 0xffff000007077812 */ /* 0x000fe200078ec0ff */
[----:B------:R-:W-:-:S02]  /*9700*/  IMAD.U32 R8, R6, 0x10000, RZ ;  /* 0x0001000006087824 */ /* 0x000fc400078e00ff */
[CC--:B------:R-:W-:Y:S01]  /*9710*/  FMUL.FTZ R13, R9.reuse, R12.reuse ;  /* 0x0000000c090d7220 */ /* 0x0c0fe20000410000 */
[----:B------:R-:W-:Y:S01]  /*9720*/  FMUL.FTZ R9, R9, R11 ;  /* 0x0000000b09097220 */ /* 0x000fe20000410000 */
[C---:B------:R-:W-:Y:S01]  /*9730*/  FMUL.FTZ R21, R7.reuse, R41 ;  /* 0x0000002907157220 */ /* 0x040fe20000410000 */
[----:B------:R-:W-:Y:S02]  /*9740*/  IMAD.U32 R3, R4, 0x10000, RZ ;  /* 0x0001000004037824 */ /* 0x000fe400078e00ff */
[C---:B------:R-:W-:Y:S01]  /*9750*/  FFMA.FTZ R14, R8.reuse, R11, -R13 ;  /* 0x0000000b080e7223 */ /* 0x040fe2000001080d */
[----:B------:R-:W-:Y:S01]  /*9760*/  FFMA.FTZ R15, R8, R12, R9 ;  /* 0x0000000c080f7223 */ /* 0x000fe20000010009 */
[-C--:B------:R-:W-:Y:S01]  /*9770*/  FMUL.FTZ R9, R7, R43.reuse ;  /* 0x0000002b07097220 */ /* 0x080fe20000410000 */
        /* <DEDUP_REMOVED lines=21> */
[----:B------:R0:W-:Y:S01]  /*98d0*/  STS.128 [R0+0x13a00], R4 ;  /* 0x013a000400007388 */ /* 0x0001e20000000c00 */
[----:B------:R-:W-:Y:S05]  /*98e0*/  BRA `(.L_x_497) ;  /* 0x0000001c009c7947 */ /* 0x000fea0003800000 */
.L_x_491:
[----:B------:R-:W-:-:S03]  /*98f0*/  UMOV UR4, 0xffffffff ;  /* 0xffffffff00047882 */ /* 0x000fc60000000000 */
[----:B------:R-:W-:Y:S05]  /*9900*/  BRA.DIV UR4, `(.L_x_508) ;  /* 0x0000017a04ac7947 */ /* 0x000fea000b800000 */
[----:B------:R-:W1:Y:S04]  /*9910*/  SHFL.IDX PT, R3, R25, RZ, 0x1e1f ;  /* 0x001e1fff19037589 */ /* 0x000e6800000e0000 */
[----:B------:R-:W2:Y:S04]  /*9920*/  SHFL.IDX PT, R0, R24, RZ, 0x1e1f ;  /* 0x001e1fff18007589 */ /* 0x000ea800000e0000 */
[----:B------:R3:W4:Y:S04]  /*9930*/  SHFL.IDX PT, R5, R27, RZ, 0x1e1f ;  /* 0x001e1fff1b057589 */ /* 0x00072800000e0000 */
[----:B0-----:R3:W0:Y:S01]  /*9940*/  SHFL.IDX PT, R14, R26, RZ, 0x1e1f ;  /* 0x001e1fff1a0e7589 */ /* 0x00162200000e0000 */
[----:B-1----:R-:W-:-:S02]  /*9950*/  IMAD.MOV.U32 R21, RZ, RZ, R3 ;  /* 0x000000ffff157224 */ /* 0x002fc400078e0003 */
[----:B--23--:R-:W-:-:S07]  /*9960*/  IMAD.MOV.U32 R20, RZ, RZ, R0 ;  /* 0x000000ffff147224 */ /* 0x00cfce00078e0000 */
.L_x_740:
[----:B------:R-:W2:Y:S01]  /*9970*/  LDL R39, [R1+0xa4] ;  /* 0x0000a40001277983 */ /* 0x000ea20000100800 */
[----:B------:R-:W-:Y:S01]  /*9980*/  ULDC UR4, c[0x0][0x448] ;  /* 0x0001120000047ab9 */ /* 0x000fe20000000800 */
[----:B------:R-:W-:Y:S01]  /*9990*/  BSSY B1, `(.L_x_509) ;  /* 0x0000041000017945 */ /* 0x000fe20003800000 */
[----:B------:R-:W-:Y:S01]  /*99a0*/  IMAD R112, R112, UR4, RZ ;  /* 0x0000000470707c24 */ /* 0x000fe2000f8e02ff */
[----:B------:R-:W-:Y:S01]  /*99b0*/  CS2R R8, SRZ ;  /* 0x0000000000087805 */ /* 0x000fe2000001ff00 */
[----:B0-----:R-:W-:Y:S01]  /*99c0*/  IMAD.MOV.U32 R36, RZ, RZ, R14 ;  /* 0x000000ffff247224 */ /* 0x001fe200078e000e */
[----:B------:R-:W-:Y:S01]  /*99d0*/  CS2R R10, SRZ ;  /* 0x00000000000a7805 */ /* 0x000fe2000001ff00 */
[----:B------:R-:W-:Y:S01]  /*99e0*/  IMAD R0, R109, -0xc0, R112 ;  /* 0xffffff406d007824 */ /* 0x000fe200078e0270 */
[----:B------:R-:W-:Y:S01]  /*99f0*/  ISETP.GE.AND P1, PT, R7, R112, PT ;  /* 0x000000700700720c */ /* 0x000fe20003f26270 */
[----:B----4-:R-:W-:Y:S01]  /*9a00*/  IMAD.MOV.U32 R37, RZ, RZ, R5 ;  /* 0x000000ffff257224 */ /* 0x010fe200078e0005 */
[----:B------:R-:W-:-:S02]  /*9a10*/  CS2R R4, SRZ ;  /* 0x0000000000047805 */ /* 0x000fc4000001ff00 */
[----:B------:R-:W-:Y:S02]  /*9a20*/  CS2R R6, SRZ ;  /* 0x0000000000067805 */ /* 0x000fe4000001ff00 */
[----:B------:R-:W-:Y:S02]  /*9a30*/  VIMNMX R0, R0, 0xc0, PT ;  /* 0x000000c000007848 */ /* 0x000fe40003fe0100 */
[----:B------:R-:W-:Y:S02]  /*9a40*/  CS2R R12, SRZ ;  /* 0x00000000000c7805 */ /* 0x000fe4000001ff00 */
[----:B------:R-:W-:Y:S02]  /*9a50*/  CS2R R14, SRZ ;  /* 0x00000000000e7805 */ /* 0x000fe4000001ff00 */
[----:B------:R-:W-:Y:S02]  /*9a60*/  CS2R R24, SRZ ;  /* 0x0000000000187805 */ /* 0x000fe4000001ff00 */
[----:B------:R-:W-:-:S02]  /*9a70*/  ISETP.GE.AND P0, PT, R19, R0, PT ;  /* 0x000000001300720c */ /* 0x000fc40003f06270 */
[----:B------:R-:W-:Y:S02]  /*9a80*/  CS2R R26, SRZ ;  /* 0x00000000001a7805 */ /* 0x000fe4000001ff00 */
[----:B------:R-:W-:Y:S02]  /*9a90*/  CS2R R28, SRZ ;  /* 0x00000000001c7805 */ /* 0x000fe4000001ff00 */
[----:B------:R-:W-:Y:S02]  /*9aa0*/  CS2R R30, SRZ ;  /* 0x00000000001e7805 */ /* 0x000fe4000001ff00 */
[----:B------:R-:W-:Y:S02]  /*9ab0*/  CS2R R32, SRZ ;  /* 0x0000000000207805 */ /* 0x000fe4000001ff00 */
[----:B------:R-:W-:Y:S02]  /*9ac0*/  CS2R R34, SRZ ;  /* 0x0000000000227805 */ /* 0x000fe4000001ff00 */
[----:B--2---:R-:W-:Y:S01]  /*9ad0*/  LEA.HI R0, R39, R39, RZ, 0x1 ;  /* 0x0000002727007211 */ /* 0x004fe200078f08ff */
[----:B------:R-:W-:Y:S06]  /*9ae0*/  @P1 BRA `(.L_x_510) ;  /* 0x0000000000ac1947 */ /* 0x000fec0003800000 */
[----:B------:R-:W2:Y:S04]  /*9af0*/  LDL R43, [R1+0x68] ;  /* 0x00006800012b7983 */ /* 0x000ea80000100800 */
[----:B------:R-:W3:Y:S04]  /*9b00*/  LDL R42, [R1+0x64] ;  /* 0x00006400012a7983 */ /* 0x000ee80000100800 */
[----:B------:R-:W2:Y:S01]  /*9b10*/  LDL.64 R40, [R1+0x40] ;  /* 0x0000400001287983 */ /* 0x000ea20000100a00 */
[C---:B------:R-:W-:Y:S01]  /*9b20*/  VIADD R3, R22.reuse, 0x10 ;  /* 0x0000001016037836 */ /* 0x040fe20000000000 */
[----:B------:R-:W-:Y:S01]  /*9b30*/  ULDC UR4, c[0x0][0x3f4] ;  /* 0x0000fd0000047ab9 */ /* 0x000fe20000000800 */
[C---:B------:R-:W-:Y:S01]  /*9b40*/  VIADD R4, R22.reuse, 0x20 ;  /* 0x0000002016047836 */ /* 0x040fe20000000000 */
[----:B------:R-:W-:-:S02]  /*9b50*/  ISETP.GE.AND P1, PT, R22, UR4, PT ;  /* 0x0000000416007c0c */ /* 0x000fc4000bf26270 */
[----:B------:R-:W-:Y:S02]  /*9b60*/  CS2R R24, SRZ ;  /* 0x0000000000187805 */ /* 0x000fe4000001ff00 */
[----:B------:R-:W-:Y:S02]  /*9b70*/  ISETP.GE.AND P2, PT, R3, UR4, PT ;  /* 0x0000000403007c0c */ /* 0x000fe4000bf46270 */
[----:B------:R-:W-:Y:S02]  /*9b80*/  CS2R R26, SRZ ;  /* 0x00000000001a7805 */ /* 0x000fe4000001ff00 */
[----:B------:R-:W-:Y:S02]  /*9b90*/  ISETP.GE.AND P3, PT, R4, UR4, PT ;  /* 0x0000000404007c0c */ /* 0x000fe4000bf66270 */
[----:B------:R-:W-:Y:S02]  /*9ba0*/  CS2R R28, SRZ ;  /* 0x00000000001c7805 */ /* 0x000fe4000001ff00 */
[----:B------:R-:W-:-:S02]  /*9bb0*/  CS2R R30, SRZ ;  /* 0x00000000001e7805 */ /* 0x000fc4000001ff00 */
[----:B------:R-:W-:Y:S01]  /*9bc0*/  CS2R R8, SRZ ;  /* 0x0000000000087805 */ /* 0x000fe2000001ff00 */
[----:B------:R-:W-:Y:S01]  /*9bd0*/  @!P1 IMAD.WIDE R12, R22, 0x2, R20 ;  /* 0x00000002160c9825 */ /* 0x000fe200078e0214 */
[----:B------:R-:W-:Y:S02]  /*9be0*/  CS2R R10, SRZ ;  /* 0x00000000000a7805 */ /* 0x000fe4000001ff00 */
[----:B------:R-:W-:Y:S02]  /*9bf0*/  CS2R R32, SRZ ;  /* 0x0000000000207805 */ /* 0x000fe4000001ff00 */
[----:B------:R-:W-:Y:S02]  /*9c00*/  CS2R R34, SRZ ;  /* 0x0000000000227805 */ /* 0x000fe4000001ff00 */
[----:B------:R-:W-:Y:S01]  /*9c10*/  CS2R R14, SRZ ;  /* 0x00000000000e7805 */ /* 0x000fe2000001ff00 */
[----:B------:R0:W5:Y:S02]  /*9c20*/  @!P1 LD.E.128 R24, desc[UR60][R12.64] ;  /* 0x0000003c0c189980 */ /* 0x000164000c101d00 */
[----:B0-----:R-:W-:Y:S01]  /*9c30*/  CS2R R12, SRZ ;  /* 0x00000000000c7805 */ /* 0x001fe2000001ff00 */
[----:B--2---:R-:W-:-:S02]  /*9c40*/  IMAD.IADD R3, R40, 0x1, R43 ;  /* 0x0000000128037824 */ /* 0x004fc400078e022b */
[----:B---3--:R-:W-:-:S03]  /*9c50*/  IMAD.IADD R5, R40, 0x1, R42 ;  /* 0x0000000128057824 */ /* 0x008fc600078e022a */
[----:B------:R-:W-:Y:S02]  /*9c60*/  SHF.R.S32.HI R4, RZ, 0x1f, R3 ;  /* 0x0000001fff047819 */ /* 0x000fe40000011403 */
[----:B------:R-:W-:Y:S02]  /*9c70*/  SHF.R.S32.HI R6, RZ, 0x1f, R5 ;  /* 0x0000001fff067819 */ /* 0x000fe40000011405 */
[----:B------:R-:W-:Y:S02]  /*9c80*/  LEA.HI R3, R4, R3, RZ, 0x3 ;  /* 0x0000000304037211 */ /* 0x000fe400078f18ff */
[----:B------:R-:W-:Y:S02]  /*9c90*/  LEA.HI R6, R6, R5, RZ, 0x3 ;  /* 0x0000000506067211 */ /* 0x000fe400078f18ff */
[----:B------:R-:W-:Y:S02]  /*9ca0*/  SHF.R.S32.HI R3, RZ, 0x3, R3 ;  /* 0x00000003ff037819 */ /* 0x000fe40000011403 */
[----:B------:R-:W-:-:S03]  /*9cb0*/  SHF.R.S32.HI R45, RZ, 0x3, R6 ;  /* 0x00000003ff2d7819 */ /* 0x000fc60000011406 */
[----:B------:R-:W-:Y:S02]  /*9cc0*/  @!P2 IMAD.SHL.U32 R3, R3, 0x8, RZ ;  /* 0x000000080303a824 */ /* 0x000fe400078e00ff */
[----:B------:R-:W-:Y:S01]  /*9cd0*/  @!P3 IMAD.SHL.U32 R45, R45, 0x8, RZ ;  /* 0x000000082d2db824 */ /* 0x000fe200078e00ff */
[----:B------:R-:W-:Y:S01]  /*9ce0*/  CS2R R4, SRZ ;  /* 0x0000000000047805 */ /* 0x000fe2000001ff00 */
[----:B------:R-:W-:Y:S01]  /*9cf0*/  @!P2 IMAD.WIDE R40, R3, 0x2, R20 ;  /* 0x000000020328a825 */ /* 0x000fe200078e0214 */
[----:B------:R-:W-:-:S03]  /*9d00*/  CS2R R6, SRZ ;  /* 0x0000000000067805 */ /* 0x000fc6000001ff00 */
[----:B------:R-:W-:Y:S01]  /*9d10*/  @!P3 IMAD.WIDE R42, R45, 0x2, R20 ;  /* 0x000000022d2ab825 */ /* 0x000fe200078e0214 */
[----:B------:R0:W5:Y:S03]  /*9d20*/  @!P2 LD.E.128 R28, desc[UR60][R40.64] ;  /* 0x0000003c281ca980 */ /* 0x000166000c101d00 */
[--C-:B------:R-:W-:Y:S01]  /*9d30*/  @!P2 IMAD.WIDE R20, R3, 0x2, R36.reuse ;  /* 0x000000020314a825 */ /* 0x100fe200078e0224 */
[----:B------:R0:W5:Y:S03]  /*9d40*/  @!P3 LD.E.128 R32, desc[UR60][R42.64] ;  /* 0x0000003c2a20b980 */ /* 0x000166000c101d00 */
[--C-:B------:R-:W-:Y:S01]  /*9d50*/  @!P3 IMAD.WIDE R44, R45, 0x2, R36.reuse ;  /* 0x000000022d2cb825 */ /* 0x100fe200078e0224 */
[----:B------:R0:W5:Y:S03]  /*9d60*/  @!P2 LD.E.128 R8, desc[UR60][R20.64] ;  /* 0x0000003c1408a980 */ /* 0x000166000c101d00 */
[----:B------:R-:W-:Y:S01]  /*9d70*/  @!P1 IMAD.WIDE R36, R22, 0x2, R36 ;  /* 0x0000000216249825 */ /* 0x000fe200078e0224 */
[----:B------:R0:W5:Y:S04]  /*9d80*/  @!P3 LD.E.128 R12, desc[UR60][R44.64] ;  /* 0x0000003c2c0cb980 */ /* 0x000168000c101d00 */
[----:B------:R0:W5:Y:S02]  /*9d90*/  @!P1 LD.E.128 R4, desc[UR60][R36.64] ;  /* 0x0000003c24049980 */ /* 0x000164000c101d00 */
.L_x_510:
[----:B------:R-:W-:Y:S05]  /*9da0*/  BSYNC B1 ;  /* 0x0000000000017941 */ /* 0x000fea0003800000 */
.L_x_509:
[----:B------:R-:W-:Y:S01]  /*9db0*/  LOP3.LUT R0, R0, 0xfffffffe, RZ, 0xc0, !PT ;  /* 0xfffffffe00007812 */ /* 0x000fe200078ec0ff */
[----:B-----5:R-:W-:Y:S01]  /*9dc0*/  IMAD.MOV.U32 R3, RZ, RZ, R4 ;  /* 0x000000ffff037224 */ /* 0x020fe200078e0004 */
[----:B------:R-:W-:Y:S01]  /*9dd0*/  BSSY B1, `(.L_x_511) ;  /* 0x0000031000017945 */ /* 0x000fe20003800000 */
[----:B0-----:R-:W-:Y:S02]  /*9de0*/  IMAD.MOV.U32 R20, RZ, RZ, R5 ;  /* 0x000000ffff147224 */ /* 0x001fe400078e0005 */
[----:B------:R-:W-:Y:S01]  /*9df0*/  IMAD.IADD R0, R39, 0x1, -R0 ;  /* 0x0000000127007824 */ /* 0x000fe200078e0a00 */
[----:B------:R-:W-:Y:S01]  /*9e00*/  PRMT R59, R3, 0x7610, R59 ;  /* 0x00007610033b7816 */ /* 0x000fe2000000003b */
[----:B------:R-:W-:Y:S01]  /*9e10*/  IMAD.MOV.U32 R37, RZ, RZ, R9 ;  /* 0x000000ffff257224 */ /* 0x000fe200078e0009 */
[----:B------:R-:W-:Y:S01]  /*9e20*/  PRMT R60, R20, 0x7610, R60 ;  /* 0x00007610143c7816 */ /* 0x000fe2000000003c */
[----:B------:R-:W-:Y:S01]  /*9e30*/  IMAD.MOV.U32 R20, RZ, RZ, R7 ;  /* 0x000000ffff147224 */ /* 0x000fe200078e0007 */
[----:B------:R-:W-:Y:S01]  /*9e40*/  SHF.L.U32 R3, R0, 0x1f, RZ ;  /* 0x0000001f00037819 */ /* 0x000fe200000006ff */
[----:B------:R-:W-:Y:S01]  /*9e50*/  IMAD.MOV.U32 R36, RZ, RZ, R8 ;  /* 0x000000ffff247224 */ /* 0x000fe200078e0008 */
        /* <DEDUP_REMOVED lines=16> */
[----:B------:R-:W-:-:S02]  /*9f60*/  IMAD.MOV.U32 R37, RZ, RZ, R25 ;  /* 0x000000ffff257224 */ /* 0x000fc400078e0019 */
        /* <DEDUP_REMOVED lines=23> */
.L_x_741:
[----:B------:R-:W-:Y:S05]  /*a0e0*/  BSYNC B1 ;  /* 0x0000000000017941 */ /* 0x000fea0003800000 */
.L_x_511:
[----:B------:R-:W-:Y:S02]  /*a0f0*/  PRMT R49, R0, 0x7610, R49 ;  /* 0x0000761000317816 */ /* 0x000fe40000000031 */
[----:B------:R-:W-:Y:S01]  /*a100*/  PRMT R50, R20, 0x7610, R50 ;  /* 0x0000761014327816 */ /* 0x000fe20000000032 */
[----:B------:R-:W-:Y:S06]  /*a110*/  @P0 BRA `(.L_x_497) ;  /* 0x0000001400900947 */ /* 0x000fec0003800000 */
[----:B------:R1:W5:Y:S01]  /*a120*/  LDL R78, [R1+0x54] ;  /* 0x00005400014e7983 */ /* 0x0003620000100800 */
[----:B0-----:R-:W0:Y:S03]  /*a130*/  LDC R3, c[0x0][0x3f4] ;  /* 0x0000fd00ff037b82 */ /* 0x001e260000000800 */
[----:B------:R1:W5:Y:S04]  /*a140*/  LDL R77, [R1+0xc8] ;  /* 0x0000c800014d7983 */ /* 0x0003680000100800 */
[----:B------:R1:W5:Y:S04]  /*a150*/  LDL R75, [R1+0x5c] ;  /* 0x00005c00014b7983 */ /* 0x0003680000100800 */
[----:B------:R1:W5:Y:S01]  /*a160*/  LDL R73, [R1+0x58] ;  /* 0x0000580001497983 */ /* 0x0003620000100800 */
[C---:B------:R-:W-:Y:S01]  /*a170*/  VIADD R0, R22.reuse, 0x10 ;  /* 0x0000001016007836 */ /* 0x040fe20000000000 */
[----:B------:R-:W-:Y:S01]  /*a180*/  BSSY B1, `(.L_x_513) ;  /* 0x0000073000017945 */ /* 0x000fe20003800000 */
[C---:B------:R-:W-:Y:S01]  /*a190*/  VIADD R20, R22.reuse, 0x20 ;  /* 0x0000002016147836 */ /* 0x040fe20000000000 */
[----:B0-----:R-:W-:-:S02]  /*a1a0*/  ISETP.GE.AND P0, PT, R22, R3, PT ;  /* 0x000000031600720c */ /* 0x001fc40003f06270 */
[-C--:B------:R-:W-:Y:S02]  /*a1b0*/  ISETP.GE.AND P1, PT, R0, R3.reuse, PT ;  /* 0x000000030000720c */ /* 0x080fe40003f26270 */
[----:B------:R-:W-:-:S09]  /*a1c0*/  ISETP.GE.AND P2, PT, R20, R3, PT ;  /* 0x000000031400720c */ /* 0x000fd20003f46270 */
[----:B-1----:R-:W-:Y:S05]  /*a1d0*/  @P0 BRA `(.L_x_514) ;  /* 0x0000000400b40947 */ /* 0x002fea0003800000 */
[----:B------:R-:W-:Y:S02]  /*a1e0*/  LEA.HI R0, R38, R38, RZ, 0x1 ;  /* 0x0000002626007211 */ /* 0x000fe400078f08ff */
[----:B-----5:R-:W-:Y:S02]  /*a1f0*/  LOP3.LUT R20, R78, 0x18, R22, 0xf8, !PT ;  /* 0x000000184e147812 */ /* 0x020fe400078ef816 */
[----:B------:R-:W-:Y:S02]  /*a200*/  LOP3.LUT R37, R0, 0xfffffffe, RZ, 0xc0, !PT ;  /* 0xfffffffe00257812 */ /* 0x000fe400078ec0ff */
[----:B------:R-:W-:Y:S02]  /*a210*/  LOP3.LUT R20, R20, R73, RZ, 0x3c, !PT ;  /* 0x0000004914147212 */ /* 0x000fe400078e3cff */
[----:B------:R-:W-:Y:S01]  /*a220*/  SHF.R.U64 R67, R4, 0x10, R5 ;  /* 0x0000001004437819 */ /* 0x000fe20000001205 */
[----:B------:R-:W-:Y:S01]  /*a230*/  IMAD.IADD R0, R38, 0x1, -R37 ;  /* 0x0000000126007824 */ /* 0x000fe200078e0a25 */
[----:B------:R-:W-:Y:S01]  /*a240*/  SHF.R.U64 R65, R24, 0x10, R25 ;  /* 0x0000001018417819 */ /* 0x000fe20000001219 */
[----:B------:R-:W-:Y:S01]  /*a250*/  IMAD.IADD R36, R75, 0x1, R20 ;  /* 0x000000014b247824 */ /* 0x000fe200078e0214 */
[----:B------:R-:W-:-:S02]  /*a260*/  SHF.R.U64 R24, R26, 0x10, R27 ;  /* 0x000000101a187819 */ /* 0x000fc4000000121b */
[----:B------:R-:W-:Y:S02]  /*a270*/  LEA.HI R0, R3, R0, RZ, 0x1d ;  /* 0x0000000003007211 */ /* 0x000fe400078fe8ff */
[----:B------:R-:W-:Y:S02]  /*a280*/  SHF.R.U32.HI R27, RZ, 0x10, R27 ;  /* 0x00000010ff1b7819 */ /* 0x000fe4000001161b */
[----:B------:R-:W-:Y:S02]  /*a290*/  SHF.R.S32.HI R37, RZ, 0x1f, R0 ;  /* 0x0000001fff257819 */ /* 0x000fe40000011400 */
[----:B------:R-:W-:Y:S02]  /*a2a0*/  PRMT R67, R59, 0x5410, R67 ;  /* 0x000054103b437816 */ /* 0x000fe40000000043 */
[----:B------:R-:W-:Y:S01]  /*a2b0*/  LEA.HI R37, R37, R0, RZ, 0x2 ;  /* 0x0000000025257211 */ /* 0x000fe200078f10ff */
[----:B------:R-:W-:Y:S01]  /*a2c0*/  IMAD.SHL.U32 R0, R0, 0x8, RZ ;  /* 0x0000000800007824 */ /* 0x000fe200078e00ff */
[----:B------:R-:W-:Y:S01]  /*a2d0*/  SHF.R.U32.HI R69, RZ, 0x10, R5 ;  /* 0x00000010ff457819 */ /* 0x000fe20000011605 */
[----:B------:R-:W-:Y:S01]  /*a2e0*/  IMAD.U32 R70, R67, 0x10000, RZ ;  /* 0x0001000043467824 */ /* 0x000fe200078e00ff */
[----:B------:R-:W-:-:S02]  /*a2f0*/  SHF.R.S32.HI R37, RZ, 0x2, R37 ;  /* 0x00000002ff257819 */ /* 0x000fc40000011425 */
[----:B------:R-:W-:Y:S01]  /*a300*/  LOP3.LUT R20, R78, 0x18, R0, 0xf8, !PT ;  /* 0x000000184e147812 */ /* 0x000fe200078ef800 */
[----:B------:R-:W-:Y:S01]  /*a310*/  IMAD R0, R36, 0x2, R77 ;  /* 0x0000000224007824 */ /* 0x000fe200078e024d */
[----:B------:R-:W-:Y:S01]  /*a320*/  PRMT R65, R61, 0x5410, R65 ;  /* 0x000054103d417816 */ /* 0x000fe20000000041 */
[----:B------:R-:W-:Y:S01]  /*a330*/  IMAD R37, R37, 0x1800, R75 ;  /* 0x0000180025257824 */ /* 0x000fe200078e024b */
[----:B------:R-:W-:Y:S02]  /*a340*/  LOP3.LUT R20, R20, R73, RZ, 0x3c, !PT ;  /* 0x0000004914147212 */ /* 0x000fe400078e3cff */
[----:B------:R-:W-:Y:S02]  /*a350*/  SHF.R.U64 R26, R6, 0x10, R7 ;  /* 0x00000010061a7819 */ /* 0x000fe40000001207 */
[----:B------:R-:W-:Y:S01]  /*a360*/  PRMT R5, R62, 0x5410, R27 ;  /* 0x000054103e057816 */ /* 0x000fe2000000001b */
[----:B------:R-:W-:Y:S01]  /*a370*/  IMAD.IADD R41, R37, 0x1, R20 ;  /* 0x0000000125297824 */ /* 0x000fe200078e0214 */
[----:B------:R-:W-:Y:S01]  /*a380*/  SHF.R.U32.HI R66, RZ, 0x10, R25 ;  /* 0x00000010ff427819 */ /* 0x000fe20000011619 */
[----:B------:R-:W0:Y:S01]  /*a390*/  LDS.128 R36, [R0] ;  /* 0x0000000000247984 */ /* 0x000e220000000c00 */
[----:B------:R-:W-:Y:S01]  /*a3a0*/  SHF.R.U32.HI R6, RZ, 0x10, R7 ;  /* 0x00000010ff067819 */ /* 0x000fe20000011607 */
[----:B------:R-:W-:Y:S01]  /*a3b0*/  IMAD R20, R41, 0x2, R16 ;  /* 0x0000000229147824 */ /* 0x000fe200078e0210 */
[----:B------:R-:W-:-:S02]  /*a3c0*/  PRMT R69, R60, 0x5410, R69 ;  /* 0x000054103c457816 */ /* 0x000fc40000000045 */
[----:B------:R-:W-:Y:S02]  /*a3d0*/  PRMT R66, R45, 0x5432, R66 ;  /* 0x000054322d427816 */ /* 0x000fe40000000042 */
[----:B------:R-:W1:Y:S01]  /*a3e0*/  LDS.128 R40, [R20+0xda00] ;  /* 0x00da000014287984 */ /* 0x000e620000000c00 */
[----:B------:R-:W-:Y:S01]  /*a3f0*/  PRMT R6, R44, 0x5432, R6 ;  /* 0x000054322c067816 */ /* 0x000fe20000000006 */
[----:B------:R-:W-:Y:S01]  /*a400*/  IMAD.U32 R72, R69, 0x10000, RZ ;  /* 0x0001000045487824 */ /* 0x000fe200078e00ff */
[----:B------:R-:W-:Y:S02]  /*a410*/  LOP3.LUT R67, R67, 0xffff0000, RZ, 0xc0, !PT ;  /* 0xffff000043437812 */ /* 0x000fe400078ec0ff */
[----:B------:R-:W-:Y:S01]  /*a420*/  LOP3.LUT R69, R69, 0xffff0000, RZ, 0xc0, !PT ;  /* 0xffff000045457812 */ /* 0x000fe200078ec0ff */
[----:B------:R-:W-:Y:S01]  /*a430*/  IMAD.U32 R71, R6, 0x10000, RZ ;  /* 0x0001000006477824 */ /* 0x000fe200078e00ff */
[----:B------:R-:W-:Y:S02]  /*a440*/  PRMT R24, R46, 0x5432, R24 ;  /* 0x000054322e187816 */ /* 0x000fe40000000018 */
[----:B------:R-:W-:Y:S01]  /*a450*/  PRMT R26, R21, 0x5432, R26 ;  /* 0x00005432151a7816 */ /* 0x000fe2000000001a */
[C---:B0-----:R-:W-:Y:S01]  /*a460*/  IMAD.U32 R59, R36.reuse, 0x10000, RZ ;  /* 0x00010000243b7824 */ /* 0x041fe200078e00ff */
[----:B------:R-:W-:Y:S01]  /*a470*/  LOP3.LUT R60, R36, 0xffff0000, RZ, 0xc0, !PT ;  /* 0xffff0000243c7812 */ /* 0x000fe200078ec0ff */
[----:B------:R-:W-:Y:S01]  /*a480*/  IMAD.U32 R36, R65, 0x10000, RZ ;  /* 0x0001000041247824 */ /* 0x000fe200078e00ff */
[C---:B------:R-:W-:Y:S01]  /*a490*/  LOP3.LUT R4, R38.reuse, 0xffff0000, RZ, 0xc0, !PT ;  /* 0xffff000026047812 */ /* 0x040fe200078ec0ff */
[----:B------:R-:W-:Y:S01]  /*a4a0*/  IMAD.U32 R7, R38, 0x10000, RZ ;  /* 0x0001000026077824 */ /* 0x000fe200078e00ff */
[C---:B------:R-:W-:Y:S01]  /*a4b0*/  LOP3.LUT R38, R39.reuse, 0xffff0000, RZ, 0xc0, !PT ;  /* 0xffff000027267812 */ /* 0x040fe200078ec0ff */
[----:B------:R-:W-:Y:S01]  /*a4c0*/  IMAD.U32 R62, R39, 0x10000, RZ ;  /* 0x00010000273e7824 */ /* 0x000fe200078e00ff */
[C---:B-1----:R-:W-:Y:S01]  /*a4d0*/  LOP3.LUT R39, R40.reuse, 0xffff0000, RZ, 0xc0, !PT ;  /* 0xffff000028277812 */ /* 0x042fe200078ec0ff */
[----:B------:R-:W-:Y:S01]  /*a4e0*/  IMAD.U32 R27, R40, 0x10000, RZ ;  /* 0x00010000281b7824 */ /* 0x000fe200078e00ff */
[C---:B------:R-:W-:Y:S01]  /*a4f0*/  LOP3.LUT R40, R41.reuse, 0xffff0000, RZ, 0xc0, !PT ;  /* 0xffff000029287812 */ /* 0x040fe200078ec0ff */
[----:B------:R-:W-:Y:S01]  /*a500*/  IMAD.U32 R63, R41, 0x10000, RZ ;  /* 0x00010000293f7824 */ /* 0x000fe200078e00ff */
[C---:B------:R-:W-:Y:S01]  /*a510*/  LOP3.LUT R25, R42.reuse, 0xffff0000, RZ, 0xc0, !PT ;  /* 0xffff00002a197812 */ /* 0x040fe200078ec0ff */
[C---:B------:R-:W-:Y:S01]  /*a520*/  FMUL.FTZ R68, R27.reuse, R70 ;  /* 0x000000461b447220 */ /* 0x040fe20000410000 */
[-C--:B------:R-:W-:Y:S01]  /*a530*/  FMUL.FTZ R74, R27, R36.reuse ;  /* 0x000000241b4a7220 */ /* 0x080fe20000410000 */
[----:B------:R-:W-:Y:S01]  /*a540*/  IMAD.U32 R64, R43, 0x10000, RZ ;  /* 0x000100002b407824 */ /* 0x000fe200078e00ff */
[----:B------:R-:W-:Y:S01]  /*a550*/  LOP3.LUT R65, R65, 0xffff0000, RZ, 0xc0, !PT ;  /* 0xffff000041417812 */ /* 0x000fe200078ec0ff */
[----:B------:R-:W-:Y:S01]  /*a560*/  FFMA.FTZ R27, R59, R36, -R68 ;  /* 0x000000243b1b7223 */ /* 0x000fe20000010844 */
[----:B------:R-:W-:Y:S01]  /*a570*/  IMAD.U32 R41, R42, 0x10000, RZ ;  /* 0x000100002a297824 */ /* 0x000fe200078e00ff */
[----:B------:R-:W-:Y:S01]  /*a580*/  LOP3.LUT R42, R43, 0xffff0000, RZ, 0xc0, !PT ;  /* 0xffff00002b2a7812 */ /* 0x000fe200078ec0ff */
[----:B------:R-:W-:-:S02]  /*a590*/  IMAD.U32 R68, R66, 0x10000, RZ ;  /* 0x0001000042447824 */ /* 0x000fc400078e00ff */
[----:B------:R-:W-:Y:S01]  /*a5a0*/  FFMA.FTZ R36, R59, R70, R74 ;  /* 0x000000463b247223 */ /* 0x000fe2000001004a */
[----:B------:R-:W-:Y:S02]  /*a5b0*/  IMAD.U32 R43, R5, 0x10000, RZ ;  /* 0x00010000052b7824 */ /* 0x000fe400078e00ff */
[----:B------:R-:W-:Y:S01]  /*a5c0*/  FMUL.FTZ R59, R64, R71 ;  /* 0x00000047403b7220 */ /* 0x000fe20000410000 */
[----:B------:R-:W-:Y:S02]  /*a5d0*/  IMAD.U32 R61, R37, 0x10000, RZ ;  /* 0x00010000253d7824 */ /* 0x000fe400078e00ff */
[C---:B------:R-:W-:Y:S01]  /*a5e0*/  FMUL.FTZ R70, R63.reuse, R68 ;  /* 0x000000443f467220 */ /* 0x040fe20000410000 */
[----:B------:R-:W-:Y:S01]  /*a5f0*/  LOP3.LUT R66, R66, 0xffff0000, RZ, 0xc0, !PT ;  /* 0xffff000042427812 */ /* 0x000fe200078ec0ff */
[-C--:B------:R-:W-:Y:S01]  /*a600*/  FMUL.FTZ R64, R64, R43.reuse ;  /* 0x0000002b40407220 */ /* 0x080fe20000410000 */
[-C--:B------:R-:W-:Y:S01]  /*a610*/  FMUL.FTZ R76, R63, R72.reuse ;  /* 0x000000483f4c7220 */ /* 0x080fe20000410000 */
[----:B------:R-:W-:Y:S01]  /*a620*/  FFMA.FTZ R70, R61, R72, R70 ;  /* 0x000000483d467223 */ /* 0x000fe20000010046 */
[----:B------:R-:W-:Y:S01]  /*a630*/  FFMA.FTZ R59, R62, R43, -R59 ;  /* 0x0000002b3e3b7223 */ /* 0x000fe2000001083b */
[----:B------:R-:W-:Y:S01]  /*a640*/  LOP3.LUT R37, R37, 0xffff0000, RZ, 0xc0, !PT ;  /* 0xffff000025257812 */ /* 0x000fe200078ec0ff */
[C---:B------:R-:W-:Y:S01]  /*a650*/  FMUL.FTZ R43, R39.reuse, R67 ;  /* 0x00000043272b7220 */ /* 0x040fe20000410000 */
[----:B------:R-:W-:Y:S01]  /*a660*/  FMUL.FTZ R72, R40, R69 ;  /* 0x0000004528487220 */ /* 0x000fe20000410000 */
[----:B------:R-:W-:Y:S01]  /*a670*/  FFMA.FTZ R71, R62, R71, R64 ;  /* 0x000000473e477223 */ /* 0x000fe20000010040 */
[----:B------:R-:W-:Y:S01]  /*a680*/  FMUL.FTZ R39, R39, R65 ;  /* 0x0000004127277220 */ /* 0x000fe20000410000 */
[----:B------:R-:W-:Y:S01]  /*a690*/  FMUL.FTZ R40, R40, R66 ;  /* 0x0000004228287220 */ /* 0x000fe20000410000 */
[----:B------:R-:W-:-:S02]  /*a6a0*/  IMAD.U32 R64, R26, 0x10000, RZ ;  /* 0x000100001a407824 */ /* 0x000fc400078e00ff */
[----:B------:R-:W-:Y:S01]  /*a6b0*/  FFMA.FTZ R76, R61, R68, -R76 ;  /* 0x000000443d4c7223 */ /* 0x000fe2000001084c */
[----:B------:R-:W-:Y:S02]  /*a6c0*/  IMAD.U32 R62, R24, 0x10000, RZ ;  /* 0x00010000183e7824 */ /* 0x000fe400078e00ff */
[C---:B------:R-:W-:Y:S01]  /*a6d0*/  FFMA.FTZ R68, R60.reuse, R65, -R43 ;  /* 0x000000413c447223 */ /* 0x040fe2000001082b */
[----:B------:R-:W-:Y:S01]  /*a6e0*/  FFMA.FTZ R39, R60, R67, R39 ;  /* 0x000000433c277223 */ /* 0x000fe20000010027 */
[----:B------:R-:W-:Y:S01]  /*a6f0*/  FFMA.FTZ R69, R37, R69, R40 ;  /* 0x0000004525457223 */ /* 0x000fe20000010028 */
[----:B------:R-:W-:Y:S01]  /*a700*/  FMUL.FTZ R60, R41, R64 ;  /* 0x00000040293c7220 */ /* 0x000fe20000410000 */
[----:B------:R-:W-:Y:S01]  /*a710*/  FFMA.FTZ R43, R37, R66, -R72 ;  /* 0x00000042252b7223 */ /* 0x000fe20000010848 */
[-C--:B------:R-:W-:Y:S01]  /*a720*/  FMUL.FTZ R40, R41, R62.reuse ;  /* 0x0000003e29287220 */ /* 0x080fe20000410000 */
[----:B------:R-:W-:Y:S01]  /*a730*/  LOP3.LUT R26, R26, 0xffff0000, RZ, 0xc0, !PT ;  /* 0xffff00001a1a7812 */ /* 0x000fe200078ec0ff */
[C---:B------:R-:W-:Y:S01]  /*a740*/  FFMA.FTZ R60, R7.reuse, R62, -R60 ;  /* 0x0000003e073c7223 */ /* 0x040fe2000001083c */
[----:B------:R-:W-:Y:S01]  /*a750*/  LOP3.LUT R37, R6, 0xffff0000, RZ, 0xc0, !PT ;  /* 0xffff000006257812 */ /* 0x000fe200078ec0ff */
[----:B------:R-:W-:Y:S01]  /*a760*/  FFMA.FTZ R40, R7, R64, R40 ;  /* 0x0000004007287223 */ /* 0x000fe20000010028 */
[----:B------:R-:W-:Y:S01]  /*a770*/  LOP3.LUT R24, R24, 0xffff0000, RZ, 0xc0, !PT ;  /* 0xffff000018187812 */ /* 0x000fe200078ec0ff */
[----:B------:R-:W-:Y:S01]  /*a780*/  FMUL.FTZ R7, R25, R26 ;  /* 0x0000001a19077220 */ /* 0x000fe20000410000 */
[----:B------:R-:W-:Y:S01]  /*a790*/  LOP3.LUT R5, R5, 0xffff0000, RZ, 0xc0, !PT ;  /* 0xffff000005057812 */ /* 0x000fe200078ec0ff */
[----:B------:R-:W-:-:S02]  /*a7a0*/  FMUL.FTZ R61, R42, R37 ;  /* 0x000000252a3d7220 */ /* 0x000fc40000410000 */
[-C--:B------:R-:W-:Y:S01]  /*a7b0*/  FMUL.FTZ R25, R25, R24.reuse ;  /* 0x0000001819197220 */ /* 0x080fe20000410000 */
[----:B------:R-:W-:Y:S01]  /*a7c0*/  FFMA.FTZ R7, R4, R24, -R7 ;  /* 0x0000001804077223 */ /* 0x000fe20000010807 */
[-C--:B------:R-:W-:Y:S01]  /*a7d0*/  FMUL.FTZ R6, R42, R5.reuse ;  /* 0x000000052a067220 */ /* 0x080fe20000410000 */
[----:B------:R-:W-:Y:S01]  /*a7e0*/  FFMA.FTZ R42, R38, R5, -R61 ;  /* 0x00000005262a7223 */ /* 0x000fe2000001083d */
[----:B------:R-:W-:Y:S01]  /*a7f0*/  FFMA.FTZ R41, R4, R26, R25 ;  /* 0x0000001a04297223 */ /* 0x000fe20000010019 */
[----:B------:R-:W-:Y:S01]  /*a800*/  F2FP.BF16.F32.PACK_AB R4, R68, R27 ;  /* 0x0000001b4404723e */ /* 0x000fe200000010ff */
[----:B------:R-:W-:Y:S01]  /*a810*/  FFMA.FTZ R38, R38, R37, R6 ;  /* 0x0000002526267223 */ /* 0x000fe20000010006 */
[----:B------:R-:W-:Y:S02]  /*a820*/  F2FP.BF16.F32.PACK_AB R6, R7, R60 ;  /* 0x0000003c0706723e */ /* 0x000fe400000010ff */
[----:B------:R-:W-:Y:S02]  /*a830*/  F2FP.BF16.F32.PACK_AB R5, R43, R76 ;  /* 0x0000004c2b05723e */ /* 0x000fe400000010ff */
[----:B------:R-:W-:-:S02]  /*a840*/  F2FP.BF16.F32.PACK_AB R7, R42, R59 ;  /* 0x0000003b2a07723e */ /* 0x000fc400000010ff */
[----:B------:R-:W-:Y:S02]  /*a850*/  F2FP.BF16.F32.PACK_AB R24, R39, R36 ;  /* 0x000000242718723e */ /* 0x000fe400000010ff */
[----:B------:R-:W-:Y:S01]  /*a860*/  F2FP.BF16.F32.PACK_AB R25, R69, R70 ;  /* 0x000000464519723e */ /* 0x000fe200000010ff */
[----:B------:R0:W-:Y:S01]  /*a870*/  STS.128 [R0], R4 ;  /* 0x0000000400007388 */ /* 0x0001e20000000c00 */
[----:B------:R-:W-:Y:S02]  /*a880*/  F2FP.BF16.F32.PACK_AB R26, R41, R40 ;  /* 0x00000028291a723e */ /* 0x000fe400000010ff */
[----:B------:R-:W-:-:S05]  /*a890*/  F2FP.BF16.F32.PACK_AB R27, R38, R71 ;  /* 0x00000047261b723e */ /* 0x000fca00000010ff */
[----:B------:R0:W-:Y:S02]  /*a8a0*/  STS.128 [R20+0xda00], R24 ;  /* 0x00da001814007388 */ /* 0x0001e40000000c00 */
.L_x_514:
[----:B------:R-:W-:Y:S05]  /*a8b0*/  BSYNC B1 ;  /* 0x0000000000017941 */ /* 0x000fea0003800000 */
.L_x_513:
[----:B------:R-:W-:Y:S04]  /*a8c0*/  BSSY B1, `(.L_x_515) ;  /* 0x0000075000017945 */ /* 0x000fe80003800000 */
[----:B------:R-:W-:Y:S05]  /*a8d0*/  @P1 BRA `(.L_x_516) ;  /* 0x0000000400cc1947 */ /* 0x000fea0003800000 */
[----:B0-----:R-:W2:Y:S04]  /*a8e0*/  LDL R0, [R1+0x68] ;  /* 0x0000680001007983 */ /* 0x001ea80000100800 */
[----:B------:R-:W2:Y:S01]  /*a8f0*/  LDL.64 R4, [R1+0x40] ;  /* 0x0000400001047983 */ /* 0x000ea20000100a00 */
[--C-:B------:R-:W-:Y:S02]  /*a900*/  SHF.R.U64 R39, R28, 0x10, R29.reuse ;  /* 0x000000101c277819 */ /* 0x100fe4000000121d */
[----:B------:R-:W-:Y:S02]  /*a910*/  SHF.R.U32.HI R28, RZ, 0x10, R29 ;  /* 0x00000010ff1c7819 */ /* 0x000fe4000001161d */
[----:B------:R-:W-:Y:S02]  /*a920*/  SHF.R.U64 R29, R8, 0x10, R9 ;  /* 0x00000010081d7819 */ /* 0x000fe40000001209 */
[----:B------:R-:W-:-:S02]  /*a930*/  SHF.R.U64 R37, R30, 0x10, R31 ;  /* 0x000000101e257819 */ /* 0x000fc4000000121f */
[----:B------:R-:W-:Y:S02]  /*a940*/  PRMT R54, R54, 0x5410, R29 ;  /* 0x0000541036367816 */ /* 0x000fe4000000001d */
[----:B------:R-:W-:Y:S02]  /*a950*/  SHF.R.U32.HI R8, RZ, 0x10, R9 ;  /* 0x00000010ff087819 */ /* 0x000fe40000011609 */
[----:B------:R-:W-:Y:S01]  /*a960*/  PRMT R58, R58, 0x5410, R39 ;  /* 0x000054103a3a7816 */ /* 0x000fe20000000027 */
[----:B------:R-:W-:Y:S01]  /*a970*/  IMAD.U32 R39, R54, 0x10000, RZ ;  /* 0x0001000036277824 */ /* 0x000fe200078e00ff */
[----:B------:R-:W-:Y:S02]  /*a980*/  PRMT R57, R57, 0x5410, R28 ;  /* 0x0000541039397816 */ /* 0x000fe4000000001c */
[----:B------:R-:W-:Y:S01]  /*a990*/  PRMT R56, R56, 0x5410, R37 ;  /* 0x0000541038387816 */ /* 0x000fe20000000025 */
[----:B------:R-:W-:Y:S01]  /*a9a0*/  IMAD.U32 R37, R58, 0x10000, RZ ;  /* 0x000100003a257824 */ /* 0x000fe200078e00ff */
[----:B------:R-:W-:-:S02]  /*a9b0*/  PRMT R53, R53, 0x5410, R8 ;  /* 0x0000541035357816 */ /* 0x000fc40000000008 */
[----:B------:R-:W-:Y:S02]  /*a9c0*/  LOP3.LUT R41, R54, 0xffff0000, RZ, 0xc0, !PT ;  /* 0xffff000036297812 */ /* 0x000fe400078ec0ff */
[--C-:B------:R-:W-:Y:S02]  /*a9d0*/  SHF.R.U64 R9, R10, 0x10, R11.reuse ;  /* 0x000000100a097819 */ /* 0x100fe4000000120b */
[----:B------:R-:W-:Y:S02]  /*a9e0*/  SHF.R.U32.HI R10, RZ, 0x10, R11 ;  /* 0x00000010ff0a7819 */ /* 0x000fe4000001160b */
[----:B------:R-:W-:Y:S02]  /*a9f0*/  PRMT R52, R52, 0x5410, R9 ;  /* 0x0000541034347816 */ /* 0x000fe40000000009 */
[----:B------:R-:W-:Y:S02]  /*aa00*/  SHF.R.U32.HI R30, RZ, 0x10, R31 ;  /* 0x00000010ff1e7819 */ /* 0x000fe4000001161f */
[----:B------:R-:W-:-:S02]  /*aa10*/  PRMT R51, R51, 0x5410, R10 ;  /* 0x0000541033337816 */ /* 0x000fc4000000000a */
[----:B------:R-:W-:Y:S01]  /*aa20*/  PRMT R55, R55, 0x5410, R30 ;  /* 0x0000541037377816 */ /* 0x000fe2000000001e */
[----:B--2---:R-:W-:-:S05]  /*aa30*/  IMAD.IADD R0, R4, 0x1, R0 ;  /* 0x0000000104007824 */ /* 0x004fca00078e0200 */
[----:B------:R-:W-:-:S04]  /*aa40*/  SHF.R.S32.HI R5, RZ, 0x1f, R0 ;  /* 0x0000001fff057819 */ /* 0x000fc80000011400 */
[CC--:B------:R-:W-:Y:S02]  /*aa50*/  LEA.HI R4, R5.reuse, R0.reuse, RZ, 0x3 ;  /* 0x0000000005047211 */ /* 0x0c0fe400078f18ff */
[----:B------:R-:W-:Y:S02]  /*aa60*/  LEA.HI R5, R5, R0, RZ, 0x5 ;  /* 0x0000000005057211 */ /* 0x000fe400078f28ff */
[--C-:B------:R-:W-:Y:S02]  /*aa70*/  SHF.R.S32.HI R6, RZ, 0x3, R4.reuse ;  /* 0x00000003ff067819 */ /* 0x100fe40000011404 */
[----:B-----5:R-:W-:Y:S02]  /*aa80*/  LOP3.LUT R4, R78, 0x18, R4, 0xf8, !PT ;  /* 0x000000184e047812 */ /* 0x020fe400078ef804 */
[----:B------:R-:W-:Y:S02]  /*aa90*/  LEA.HI R0, R3, R6, RZ, 0x1d ;  /* 0x0000000603007211 */ /* 0x000fe400078fe8ff */
[----:B------:R-:W-:-:S02]  /*aaa0*/  SHF.R.S32.HI R6, RZ, 0x5, R5 ;  /* 0x00000005ff067819 */ /* 0x000fc40000011405 */
[----:B------:R-:W-:Y:S02]  /*aab0*/  SHF.R.S32.HI R5, RZ, 0x1f, R0 ;  /* 0x0000001fff057819 */ /* 0x000fe40000011400 */
[----:B------:R-:W-:Y:S01]  /*aac0*/  LOP3.LUT R7, R4, R73, RZ, 0x3c, !PT ;  /* 0x0000004904077212 */ /* 0x000fe200078e3cff */
[----:B------:R-:W-:Y:S01]  /*aad0*/  IMAD R6, R6, 0x1800, R75 ;  /* 0x0000180006067824 */ /* 0x000fe200078e024b */
[----:B------:R-:W-:Y:S01]  /*aae0*/  LEA.HI R5, R5, R0, RZ, 0x2 ;  /* 0x0000000005057211 */ /* 0x000fe200078f10ff */
[----:B------:R-:W-:Y:S02]  /*aaf0*/  IMAD.SHL.U32 R0, R0, 0x8, RZ ;  /* 0x0000000800007824 */ /* 0x000fe400078e00ff */
[----:B------:R-:W-:Y:S01]  /*ab00*/  IMAD.IADD R6, R6, 0x1, R7 ;  /* 0x0000000106067824 */ /* 0x000fe200078e0207 */
[----:B------:R-:W-:Y:S02]  /*ab10*/  SHF.R.S32.HI R5, RZ, 0x2, R5 ;  /* 0x00000002ff057819 */ /* 0x000fe40000011405 */
[----:B------:R-:W-:Y:S01]  /*ab20*/  LOP3.LUT R4, R78, 0x18, R0, 0xf8, !PT ;  /* 0x000000184e047812 */ /* 0x000fe200078ef800 */
[----:B------:R-:W-:-:S02]  /*ab30*/  IMAD R0, R6, 0x2, R77 ;  /* 0x0000000206007824 */ /* 0x000fc400078e024d */
[----:B------:R-:W-:Y:S01]  /*ab40*/  IMAD R5, R5, 0x1800, R75 ;  /* 0x0000180005057824 */ /* 0x000fe200078e024b */
[----:B------:R-:W-:-:S05]  /*ab50*/  LOP3.LUT R4, R4, R73, RZ, 0x3c, !PT ;  /* 0x0000004904047212 */ /* 0x000fca00078e3cff */
[----:B------:R-:W-:Y:S02]  /*ab60*/  IMAD.IADD R25, R5, 0x1, R4 ;  /* 0x0000000105197824 */ /* 0x000fe400078e0204 */
[----:B------:R-:W0:Y:S02]  /*ab70*/  LDS.128 R4, [R0] ;  /* 0x0000000000047984 */ /* 0x000e240000000c00 */
[----:B------:R-:W-:-:S05]  /*ab80*/  IMAD R20, R25, 0x2, R16 ;  /* 0x0000000219147824 */ /* 0x000fca00078e0210 */
[----:B------:R-:W1:Y:S01]  /*ab90*/  LDS.128 R24, [R20+0xda00] ;  /* 0x00da000014187984 */ /* 0x000e620000000c00 */
[C---:B0-----:R-:W-:Y:S01]  /*aba0*/  IMAD.U32 R8, R4.reuse, 0x10000, RZ ;  /* 0x0001000004087824 */ /* 0x041fe200078e00ff */
[----:B------:R-:W-:Y:S01]  /*abb0*/  LOP3.LUT R4, R4, 0xffff0000, RZ, 0xc0, !PT ;  /* 0xffff000004047812 */ /* 0x000fe200078ec0ff */
[C---:B------:R-:W-:Y:S01]  /*abc0*/  IMAD.U32 R9, R5.reuse, 0x10000, RZ ;  /* 0x0001000005097824 */ /* 0x040fe200078e00ff */
[----:B------:R-:W-:Y:S01]  /*abd0*/  LOP3.LUT R5, R5, 0xffff0000, RZ, 0xc0, !PT ;  /* 0xffff000005057812 */ /* 0x000fe200078ec0ff */
[C---:B------:R-:W-:Y:S01]  /*abe0*/  IMAD.U32 R10, R6.reuse, 0x10000, RZ ;  /* 0x00010000060a7824 */ /* 0x040fe200078e00ff */
[----:B------:R-:W-:Y:S01]  /*abf0*/  LOP3.LUT R6, R6, 0xffff0000, RZ, 0xc0, !PT ;  /* 0xffff000006067812 */ /* 0x000fe200078ec0ff */
[C---:B------:R-:W-:Y:S01]  /*ac00*/  IMAD.U32 R11, R7.reuse, 0x10000, RZ ;  /* 0x00010000070b7824 */ /* 0x040fe200078e00ff */
[----:B------:R-:W-:Y:S01]  /*ac10*/  LOP3.LUT R7, R7, 0xffff0000, RZ, 0xc0, !PT ;  /* 0xffff000007077812 */ /* 0x000fe200078ec0ff */
[C---:B-1----:R-:W-:Y:S01]  /*ac20*/  IMAD.U32 R28, R24.reuse, 0x10000, RZ ;  /* 0x00010000181c7824 */ /* 0x042fe200078e00ff */
[----:B------:R-:W-:Y:S01]  /*ac30*/  LOP3.LUT R24, R24, 0xffff0000, RZ, 0xc0, !PT ;  /* 0xffff000018187812 */ /* 0x000fe200078ec0ff */
[C---:B------:R-:W-:Y:S01]  /*ac40*/  IMAD.U32 R29, R25.reuse, 0x10000, RZ ;  /* 0x00010000191d7824 */ /* 0x040fe200078e00ff */
[----:B------:R-:W-:Y:S01]  /*ac50*/  LOP3.LUT R25, R25, 0xffff0000, RZ, 0xc0, !PT ;  /* 0xffff000019197812 */ /* 0x000fe200078ec0ff */
[C---:B------:R-:W-:Y:S01]  /*ac60*/  FMUL.FTZ R43, R28.reuse, R39 ;  /* 0x000000271c2b7220 */ /* 0x040fe20000410000 */
[----:B------:R-:W-:Y:S01]  /*ac70*/  FMUL.FTZ R59, R28, R37 ;  /* 0x000000251c3b7220 */ /* 0x000fe20000410000 */
[----:B------:R-:W-:-:S02]  /*ac80*/  IMAD.U32 R28, R53, 0x10000, RZ ;  /* 0x00010000351c7824 */ /* 0x000fc400078e00ff */
[----:B------:R-:W-:Y:S01]  /*ac90*/  FMUL.FTZ R61, R24, R41 ;  /* 0x00000029183d7220 */ /* 0x000fe20000410000 */
[----:B------:R-:W-:Y:S01]  /*aca0*/  FFMA.FTZ R43, R8, R37, -R43 ;  /* 0x00000025082b7223 */ /* 0x000fe2000001082b */
[----:B------:R-:W-:Y:S01]  /*acb0*/  LOP3.LUT R37, R58, 0xffff0000, RZ, 0xc0, !PT ;  /* 0xffff00003a257812 */ /* 0x000fe200078ec0ff */
[----:B------:R-:W-:Y:S01]  /*acc0*/  FFMA.FTZ R59, R8, R39, R59 ;  /* 0x00000027083b7223 */ /* 0x000fe2000001003b */
[----:B------:R-:W-:Y:S02]  /*acd0*/  IMAD.U32 R8, R57, 0x10000, RZ ;  /* 0x0001000039087824 */ /* 0x000fe400078e00ff */
[----:B------:R-:W-:Y:S01]  /*ace0*/  FMUL.FTZ R40, R29, R28 ;  /* 0x0000001c1d287220 */ /* 0x000fe20000410000 */
[----:B------:R-:W-:Y:S02]  /*acf0*/  IMAD.U32 R30, R26, 0x10000, RZ ;  /* 0x000100001a1e7824 */ /* 0x000fe400078e00ff */
[-C--:B------:R-:W-:Y:S01]  /*ad00*/  FMUL.FTZ R39, R24, R37.reuse ;  /* 0x0000002518277220 */ /* 0x080fe20000410000 */
[----:B------:R-:W-:Y:S01]  /*ad10*/  LOP3.LUT R24, R53, 0xffff0000, RZ, 0xc0, !PT ;  /* 0xffff000035187812 */ /* 0x000fe200078ec0ff */
[C---:B------:R-:W-:Y:S01]  /*ad20*/  FFMA.FTZ R36, R4.reuse, R37, -R61 ;  /* 0x0000002504247223 */ /* 0x040fe2000001083d */
[-C--:B------:R-:W-:Y:S01]  /*ad30*/  FMUL.FTZ R29, R29, R8.reuse ;  /* 0x000000081d1d7220 */ /* 0x080fe20000410000 */
[----:B------:R-:W-:Y:S01]  /*ad40*/  FFMA.FTZ R38, R4, R41, R39 ;  /* 0x0000002904267223 */ /* 0x000fe20000010027 */
[----:B------:R-:W-:Y:S01]  /*ad50*/  LOP3.LUT R4, R57, 0xffff0000, RZ, 0xc0, !PT ;  /* 0xffff000039047812 */ /* 0x000fe200078ec0ff */
[----:B------:R-:W-:Y:S01]  /*ad60*/  FFMA.FTZ R40, R9, R8, -R40 ;  /* 0x0000000809287223 */ /* 0x000fe20000010828 */
[----:B------:R-:W-:Y:S01]  /*ad70*/  FMUL.FTZ R8, R25, R24 ;  /* 0x0000001819087220 */ /* 0x000fe20000410000 */
[----:B------:R-:W-:Y:S01]  /*ad80*/  FFMA.FTZ R28, R9, R28, R29 ;  /* 0x0000001c091c7223 */ /* 0x000fe2000001001d */
[----:B------:R-:W-:-:S02]  /*ad90*/  IMAD.U32 R29, R52, 0x10000, RZ ;  /* 0x00010000341d7824 */ /* 0x000fc400078e00ff */
[-C--:B------:R-:W-:Y:S01]  /*ada0*/  FMUL.FTZ R42, R25, R4.reuse ;  /* 0x00000004192a7220 */ /* 0x080fe20000410000 */
[----:B------:R-:W-:Y:S02]  /*adb0*/  IMAD.U32 R9, R56, 0x10000, RZ ;  /* 0x0001000038097824 */ /* 0x000fe400078e00ff */
[----:B------:R-:W-:Y:S01]  /*adc0*/  FFMA.FTZ R25, R5, R4, -R8 ;  /* 0x0000000405197223 */ /* 0x000fe20000010808 */
[----:B------:R-:W-:Y:S02]  /*add0*/  IMAD.U32 R31, R27, 0x10000, RZ ;  /* 0x000100001b1f7824 */ /* 0x000fe400078e00ff */
[C---:B------:R-:W-:Y:S01]  /*ade0*/  FMUL.FTZ R39, R30.reuse, R29 ;  /* 0x0000001d1e277220 */ /* 0x040fe20000410000 */
[----:B------:R-:W-:Y:S02]  /*adf0*/  IMAD.U32 R8, R51, 0x10000, RZ ;  /* 0x0001000033087824 */ /* 0x000fe400078e00ff */
[----:B------:R-:W-:Y:S01]  /*ae00*/  FMUL.FTZ R30, R30, R9 ;  /* 0x000000091e1e7220 */ /* 0x000fe20000410000 */
[----:B------:R-:W-:-:S02]  /*ae10*/  IMAD.U32 R4, R55, 0x10000, RZ ;  /* 0x0001000037047824 */ /* 0x000fc400078e00ff */
[----:B------:R-:W-:Y:S01]  /*ae20*/  FFMA.FTZ R37, R5, R24, R42 ;  /* 0x0000001805257223 */ /* 0x000fe2000001002a */
[C---:B------:R-:W-:Y:S01]  /*ae30*/  FMUL.FTZ R24, R31.reuse, R8 ;  /* 0x000000081f187220 */ /* 0x040fe20000410000 */
[----:B------:R-:W-:Y:S01]  /*ae40*/  FFMA.FTZ R39, R10, R9, -R39 ;  /* 0x000000090a277223 */ /* 0x000fe20000010827 */
[----:B------:R-:W-:Y:S01]  /*ae50*/  LOP3.LUT R26, R26, 0xffff0000, RZ, 0xc0, !PT ;  /* 0xffff00001a1a7812 */ /* 0x000fe200078ec0ff */
[-C--:B------:R-:W-:Y:S01]  /*ae60*/  FMUL.FTZ R42, R31, R4.reuse ;  /* 0x000000041f2a7220 */ /* 0x080fe20000410000 */
[----:B------:R-:W-:Y:S01]  /*ae70*/  LOP3.LUT R9, R52, 0xffff0000, RZ, 0xc0, !PT ;  /* 0xffff000034097812 */ /* 0x000fe200078ec0ff */
[----:B------:R-:W-:Y:S01]  /*ae80*/  FFMA.FTZ R30, R10, R29, R30 ;  /* 0x0000001d0a1e7223 */ /* 0x000fe2000001001e */
[----:B------:R-:W-:Y:S01]  /*ae90*/  LOP3.LUT R5, R56, 0xffff0000, RZ, 0xc0, !PT ;  /* 0xffff000038057812 */ /* 0x000fe200078ec0ff */
[----:B------:R-:W-:Y:S01]  /*aea0*/  FFMA.FTZ R29, R11, R4, -R24 ;  /* 0x000000040b1d7223 */ /* 0x000fe20000010818 */
[----:B------:R-:W-:Y:S01]  /*aeb0*/  LOP3.LUT R27, R27, 0xffff0000, RZ, 0xc0, !PT ;  /* 0xffff00001b1b7812 */ /* 0x000fe200078ec0ff */
[----:B------:R-:W-:Y:S01]  /*aec0*/  FFMA.FTZ R42, R11, R8, R42 ;  /* 0x000000080b2a7223 */ /* 0x000fe2000001002a */
[----:B------:R-:W-:Y:S01]  /*aed0*/  LOP3.LUT R10, R51, 0xffff0000, RZ, 0xc0, !PT ;  /* 0xffff0000330a7812 */ /* 0x000fe200078ec0ff */
[C---:B------:R-:W-:Y:S01]  /*aee0*/  FMUL.FTZ R11, R26.reuse, R9 ;  /* 0x000000091a0b7220 */ /* 0x040fe20000410000 */
[----:B------:R-:W-:Y:S01]  /*aef0*/  LOP3.LUT R4, R55, 0xffff0000, RZ, 0xc0, !PT ;  /* 0xffff000037047812 */ /* 0x000fe200078ec0ff */
[----:B------:R-:W-:-:S02]  /*af00*/  FMUL.FTZ R26, R26, R5 ;  /* 0x000000051a1a7220 */ /* 0x000fc40000410000 */
[C---:B------:R-:W-:Y:S01]  /*af10*/  FMUL.FTZ R8, R27.reuse, R10 ;  /* 0x0000000a1b087220 */ /* 0x040fe20000410000 */
[C---:B------:R-:W-:Y:S01]  /*af20*/  FFMA.FTZ R24, R6.reuse, R5, -R11 ;  /* 0x0000000506187223 */ /* 0x040fe2000001080b */
[-C--:B------:R-:W-:Y:S01]  /*af30*/  FMUL.FTZ R27, R27, R4.reuse ;  /* 0x000000041b1b7220 */ /* 0x080fe20000410000 */
[----:B------:R-:W-:Y:S01]  /*af40*/  FFMA.FTZ R11, R6, R9, R26 ;  /* 0x00000009060b7223 */ /* 0x000fe2000001001a */
[C---:B------:R-:W-:Y:S01]  /*af50*/  FFMA.FTZ R26, R7.reuse, R4, -R8 ;  /* 0x00000004071a7223 */ /* 0x040fe20000010808 */
[----:B------:R-:W-:Y:S01]  /*af60*/  F2FP.BF16.F32.PACK_AB R4, R36, R43 ;  /* 0x0000002b2404723e */ /* 0x000fe200000010ff */
[----:B------:R-:W-:Y:S01]  /*af70*/  FFMA.FTZ R27, R7, R10, R27 ;  /* 0x0000000a071b7223 */ /* 0x000fe2000001001b */
[----:B------:R-:W-:Y:S02]  /*af80*/  F2FP.BF16.F32.PACK_AB R5, R25, R40 ;  /* 0x000000281905723e */ /* 0x000fe400000010ff */
[----:B------:R-:W-:Y:S02]  /*af90*/  F2FP.BF16.F32.PACK_AB R6, R24, R39 ;  /* 0x000000271806723e */ /* 0x000fe400000010ff */
[----:B------:R-:W-:-:S02]  /*afa0*/  F2FP.BF16.F32.PACK_AB R10, R11, R30 ;  /* 0x0000001e0b0a723e */ /* 0x000fc400000010ff */
[----:B------:R-:W-:Y:S02]  /*afb0*/  F2FP.BF16.F32.PACK_AB R7, R26, R29 ;  /* 0x0000001d1a07723e */ /* 0x000fe400000010ff */
[----:B------:R-:W-:Y:S02]  /*afc0*/  F2FP.BF16.F32.PACK_AB R8, R38, R59 ;  /* 0x0000003b2608723e */ /* 0x000fe400000010ff */
[----:B------:R-:W-:Y:S01]  /*afd0*/  F2FP.BF16.F32.PACK_AB R9, R37, R28 ;  /* 0x0000001c2509723e */ /* 0x000fe200000010ff */
[----:B------:R1:W-:Y:S01]  /*afe0*/  STS.128 [R0], R4 ;  /* 0x0000000400007388 */ /* 0x0003e20000000c00 */
[----:B------:R-:W-:-:S05]  /*aff0*/  F2FP.BF16.F32.PACK_AB R11, R27, R42 ;  /* 0x0000002a1b0b723e */ /* 0x000fca00000010ff */
[----:B------:R1:W-:Y:S02]  /*b000*/  STS.128 [R20+0xda00], R8 ;  /* 0x00da000814007388 */ /* 0x0003e40000000c00 */
.L_x_516:
[----:B------:R-:W-:Y:S05]  /*b010*/  BSYNC B1 ;  /* 0x0000000000017941 */ /* 0x000fea0003800000 */
.L_x_515:
[----:B------:R-:W-:Y:S05]  /*b020*/  @P2 BRA `(.L_x_497) ;  /* 0x0000000400cc2947 */ /* 0x000fea0003800000 */
[----:B01----:R-:W2:Y:S04]  /*b030*/  LDL R0, [R1+0x64] ;  /* 0x0000640001007983 */ /* 0x003ea80000100800 */
[----:B------:R-:W2:Y:S01]  /*b040*/  LDL.64 R4, [R1+0x40] ;  /* 0x0000400001047983 */ /* 0x000ea20000100a00 */
[----:B------:R-:W-:Y:S02]  /*b050*/  SHF.R.U64 R24, R32, 0x10, R33 ;  /* 0x0000001020187819 */ /* 0x000fe40000001221 */
[----:B------:R-:W-:Y:S02]  /*b060*/  SHF.R.U64 R26, R12, 0x10, R13 ;  /* 0x000000100c1a7819 */ /* 0x000fe4000000120d */
[----:B------:R-:W-:Y:S02]  /*b070*/  SHF.R.U64 R20, R34, 0x10, R35 ;  /* 0x0000001022147819 */ /* 0x000fe40000001223 */
[----:B------:R-:W-:-:S02]  /*b080*/  PRMT R47, R47, 0x5410, R24 ;  /* 0x000054102f2f7816 */ /* 0x000fc40000000018 */
[----:B------:R-:W-:Y:S02]  /*b090*/  PRMT R26, R21, 0x5410, R26 ;  /* 0x00005410151a7816 */ /* 0x000fe4000000001a */
[----:B------:R-:W-:Y:S01]  /*b0a0*/  SHF.R.U32.HI R33, RZ, 0x10, R33 ;  /* 0x00000010ff217819 */ /* 0x000fe20000011621 */
[----:B------:R-:W-:Y:S01]  /*b0b0*/  IMAD.U32 R27, R47, 0x10000, RZ ;  /* 0x000100002f1b7824 */ /* 0x000fe200078e00ff */
[----:B------:R-:W-:Y:S01]  /*b0c0*/  SHF.R.U32.HI R35, RZ, 0x10, R35 ;  /* 0x00000010ff237819 */ /* 0x000fe20000011623 */
[----:B------:R-:W-:Y:S01]  /*b0d0*/  IMAD.U32 R29, R26, 0x10000, RZ ;  /* 0x000100001a1d7824 */ /* 0x000fe200078e00ff */
[----:B------:R-:W-:Y:S02]  /*b0e0*/  SHF.R.U32.HI R13, RZ, 0x10, R13 ;  /* 0x00000010ff0d7819 */ /* 0x000fe4000001160d */
[----:B------:R-:W-:Y:S02]  /*b0f0*/  SHF.R.U64 R12, R14, 0x10, R15 ;  /* 0x000000100e0c7819 */ /* 0x000fe4000000120f */
[----:B------:R-:W-:-:S02]  /*b100*/  PRMT R49, R49, 0x5410, R20 ;  /* 0x0000541031317816 */ /* 0x000fc40000000014 */
[----:B------:R-:W-:Y:S02]  /*b110*/  PRMT R48, R48, 0x5410, R33 ;  /* 0x0000541030307816 */ /* 0x000fe40000000021 */
[----:B------:R-:W-:Y:S02]  /*b120*/  PRMT R50, R50, 0x5410, R35 ;  /* 0x0000541032327816 */ /* 0x000fe40000000023 */
[----:B------:R-:W-:Y:S02]  /*b130*/  PRMT R44, R44, 0x5410, R13 ;  /* 0x000054102c2c7816 */ /* 0x000fe4000000000d */
[----:B------:R-:W-:Y:S02]  /*b140*/  PRMT R45, R45, 0x5410, R12 ;  /* 0x000054102d2d7816 */ /* 0x000fe4000000000c */
[----:B------:R-:W-:Y:S02]  /*b150*/  LOP3.LUT R31, R26, 0xffff0000, RZ, 0xc0, !PT ;  /* 0xffff00001a1f7812 */ /* 0x000fe400078ec0ff */
[----:B------:R-:W-:-:S02]  /*b160*/  LOP3.LUT R47, R47, 0xffff0000, RZ, 0xc0, !PT ;  /* 0xffff00002f2f7812 */ /* 0x000fc400078ec0ff */
[----:B------:R-:W-:-:S04]  /*b170*/  SHF.R.U32.HI R15, RZ, 0x10, R15 ;  /* 0x00000010ff0f7819 */ /* 0x000fc8000001160f */
[----:B------:R-:W-:Y:S01]  /*b180*/  PRMT R46, R46, 0x5410, R15 ;  /* 0x000054102e2e7816 */ /* 0x000fe2000000000f */
[----:B--2---:R-:W-:-:S05]  /*b190*/  IMAD.IADD R0, R4, 0x1, R0 ;  /* 0x0000000104007824 */ /* 0x004fca00078e0200 */
[----:B------:R-:W-:-:S04]  /*b1a0*/  SHF.R.S32.HI R5, RZ, 0x1f, R0 ;  /* 0x0000001fff057819 */ /* 0x000fc80000011400 */
[CC--:B------:R-:W-:Y:S02]  /*b1b0*/  LEA.HI R4, R5.reuse, R0.reuse, RZ, 0x3 ;  /* 0x0000000005047211 */ /* 0x0c0fe400078f18ff */
[----:B------:R-:W-:Y:S02]  /*b1c0*/  LEA.HI R0, R5, R0, RZ, 0x5 ;  /* 0x0000000005007211 */ /* 0x000fe400078f28ff */
[----:B------:R-:W-:Y:S02]  /*b1d0*/  SHF.R.S32.HI R6, RZ, 0x3, R4 ;  /* 0x00000003ff067819 */ /* 0x000fe40000011404 */
[----:B------:R-:W-:Y:S02]  /*b1e0*/  SHF.R.S32.HI R5, RZ, 0x5, R0 ;  /* 0x00000005ff057819 */ /* 0x000fe40000011400 */
[----:B------:R-:W-:Y:S02]  /*b1f0*/  LEA.HI R3, R3, R6, RZ, 0x1d ;  /* 0x0000000603037211 */ /* 0x000fe400078fe8ff */
[----:B-----5:R-:W-:Y:S01]  /*b200*/  LOP3.LUT R4, R78, 0x18, R4, 0xf8, !PT ;  /* 0x000000184e047812 */ /* 0x020fe200078ef804 */
[----:B------:R-:W-:Y:S01]  /*b210*/  IMAD R5, R5, 0x1800, R75 ;  /* 0x0000180005057824 */ /* 0x000fe200078e024b */
[----:B------:R-:W-:-:S02]  /*b220*/  SHF.R.S32.HI R0, RZ, 0x1f, R3 ;  /* 0x0000001fff007819 */ /* 0x000fc40000011403 */
[----:B------:R-:W-:Y:S02]  /*b230*/  LOP3.LUT R4, R4, R73, RZ, 0x3c, !PT ;  /* 0x0000004904047212 */ /* 0x000fe400078e3cff */
[----:B------:R-:W-:Y:S01]  /*b240*/  LEA.HI R0, R0, R3, RZ, 0x2 ;  /* 0x0000000300007211 */ /* 0x000fe200078f10ff */
[----:B------:R-:W-:Y:S02]  /*b250*/  IMAD.SHL.U32 R3, R3, 0x8, RZ ;  /* 0x0000000803037824 */ /* 0x000fe400078e00ff */
[----:B------:R-:W-:Y:S01]  /*b260*/  IMAD.IADD R5, R5, 0x1, R4 ;  /* 0x0000000105057824 */ /* 0x000fe200078e0204 */
[----:B------:R-:W-:Y:S02]  /*b270*/  SHF.R.S32.HI R4, RZ, 0x2, R0 ;  /* 0x00000002ff047819 */ /* 0x000fe40000011400 */
[----:B------:R-:W-:Y:S01]  /*b280*/  LOP3.LUT R3, R78, 0x18, R3, 0xf8, !PT ;  /* 0x000000184e037812 */ /* 0x000fe200078ef803 */
[----:B------:R-:W-:Y:S02]  /*b290*/  IMAD R0, R5, 0x2, R77 ;  /* 0x0000000205007824 */ /* 0x000fe400078e024d */
        /* <DEDUP_REMOVED lines=19> */
[-C--:B------:R-:W-:Y:S01]  /*b3d0*/  FMUL.FTZ R35, R20, R27.reuse ;  /* 0x0000001b14237220 */ /* 0x080fe20000410000 */
[C---:B------:R-:W-:Y:S01]  /*b3e0*/  IMAD.U32 R20, R44.reuse, 0x10000, RZ ;  /* 0x000100002c147824 */ /* 0x040fe200078e00ff */
[----:B------:R-:W-:Y:S01]  /*b3f0*/  LOP3.LUT R44, R44, 0xffff0000, RZ, 0xc0, !PT ;  /* 0xffff00002c2c7812 */ /* 0x000fe200078ec0ff */
[C---:B------:R-:W-:Y:S01]  /*b400*/  FFMA.FTZ R33, R12.reuse, R27, -R33 ;  /* 0x0000001b0c217223 */ /* 0x040fe20000010821 */
[----:B------:R-:W-:Y:S01]  /*b410*/  FFMA.FTZ R35, R12, R29, R35 ;  /* 0x0000001d0c237223 */ /* 0x000fe20000010023 */
[----:B------:R-:W-:-:S02]  /*b420*/  IMAD.U32 R12, R48, 0x10000, RZ ;  /* 0x00010000300c7824 */ /* 0x000fc400078e00ff */
[C---:B------:R-:W-:Y:S01]  /*b430*/  FMUL.FTZ R27, R8.reuse, R31 ;  /* 0x0000001f081b7220 */ /* 0x040fe20000410000 */
[-C--:B------:R-:W-:Y:S01]  /*b440*/  FMUL.FTZ R29, R8, R47.reuse ;  /* 0x0000002f081d7220 */ /* 0x080fe20000410000 */
[C---:B------:R-:W-:Y:S01]  /*b450*/  FMUL.FTZ R8, R21.reuse, R20 ;  /* 0x0000001415087220 */ /* 0x040fe20000410000 */
[----:B------:R-:W-:Y:S01]  /*b460*/  FMUL.FTZ R21, R21, R12 ;  /* 0x0000000c15157220 */ /* 0x000fe20000410000 */
[----:B------:R-:W-:Y:S01]  /*b470*/  LOP3.LUT R48, R48, 0xffff0000, RZ, 0xc0, !PT ;  /* 0xffff000030307812 */ /* 0x000fe200078ec0ff */
[----:B------:R-:W-:Y:S02]  /*b480*/  IMAD.U32 R24, R10, 0x10000, RZ ;  /* 0x000100000a187824 */ /* 0x000fe400078e00ff */
[C---:B------:R-:W-:Y:S01]  /*b490*/  FFMA.FTZ R26, R4.reuse, R47, -R27 ;  /* 0x0000002f041a7223 */ /* 0x040fe2000001081b */
[C---:B------:R-:W-:Y:S01]  /*b4a0*/  FFMA.FTZ R20, R13.reuse, R20, R21 ;  /* 0x000000140d147223 */ /* 0x040fe20000010015 */
[----:B------:R-:W-:Y:S01]  /*b4b0*/  FFMA.FTZ R28, R4, R31, R29 ;  /* 0x0000001f041c7223 */ /* 0x000fe2000001001d */
[----:B------:R-:W-:Y:S01]  /*b4c0*/  FFMA.FTZ R12, R13, R12, -R8 ;  /* 0x0000000c0d0c7223 */ /* 0x000fe20000010808 */
[----:B------:R-:W-:-:S02]  /*b4d0*/  IMAD.U32 R21, R45, 0x10000, RZ ;  /* 0x000100002d157824 */ /* 0x000fc400078e00ff */
[----:B------:R-:W-:Y:S01]  /*b4e0*/  FMUL.FTZ R4, R9, R44 ;  /* 0x0000002c09047220 */ /* 0x000fe20000410000 */
[----:B------:R-:W-:Y:S02]  /*b4f0*/  IMAD.U32 R13, R49, 0x10000, RZ ;  /* 0x00010000310d7824 */ /* 0x000fe400078e00ff */
[-C--:B------:R-:W-:Y:S01]  /*b500*/  FMUL.FTZ R30, R9, R48.reuse ;  /* 0x00000030091e7220 */ /* 0x080fe20000410000 */
[C---:B------:R-:W-:Y:S01]  /*b510*/  FMUL.FTZ R29, R24.reuse, R21 ;  /* 0x00000015181d7220 */ /* 0x040fe20000410000 */
[----:B------:R-:W-:Y:S01]  /*b520*/  FFMA.FTZ R9, R5, R48, -R4 ;  /* 0x0000003005097223 */ /* 0x000fe20000010804 */
[-C--:B------:R-:W-:Y:S01]  /*b530*/  FMUL.FTZ R24, R24, R13.reuse ;  /* 0x0000000d18187220 */ /* 0x080fe20000410000 */
[----:B------:R-:W-:Y:S02]  /*b540*/  IMAD.U32 R25, R11, 0x10000, RZ ;  /* 0x000100000b197824 */ /* 0x000fe400078e00ff */
[----:B------:R-:W-:Y:S01]  /*b550*/  FFMA.FTZ R29, R14, R13, -R29 ;  /* 0x0000000d0e1d7223 */ /* 0x000fe2000001081d */
[----:B------:R-:W-:-:S02]  /*b560*/  IMAD.U32 R4, R50, 0x10000, RZ ;  /* 0x0001000032047824 */ /* 0x000fc400078e00ff */
[----:B------:R-:W-:Y:S01]  /*b570*/  FFMA.FTZ R24, R14, R21, R24 ;  /* 0x000000150e187223 */ /* 0x000fe20000010018 */
[----:B------:R-:W-:Y:S01]  /*b580*/  IMAD.U32 R8, R46, 0x10000, RZ ;  /* 0x000100002e087824 */ /* 0x000fe200078e00ff */
[----:B------:R-:W-:Y:S01]  /*b590*/  LOP3.LUT R10, R10, 0xffff0000, RZ, 0xc0, !PT ;  /* 0xffff00000a0a7812 */ /* 0x000fe200078ec0ff */
[----:B------:R-:W-:Y:S01]  /*b5a0*/  FFMA.FTZ R27, R5, R44, R30 ;  /* 0x0000002c051b7223 */ /* 0x000fe2000001001e */
[----:B------:R-:W-:Y:S01]  /*b5b0*/  LOP3.LUT R11, R11, 0xffff0000, RZ, 0xc0, !PT ;  /* 0xffff00000b0b7812 */ /* 0x000fe200078ec0ff */
[----:B------:R-:W-:Y:S01]  /*b5c0*/  FMUL.FTZ R14, R25, R4 ;  /* 0x00000004190e7220 */ /* 0x000fe20000410000 */
[----:B------:R-:W-:Y:S01]  /*b5d0*/  LOP3.LUT R45, R45, 0xffff0000, RZ, 0xc0, !PT ;  /* 0xffff00002d2d7812 */ /* 0x000fe200078ec0ff */
[-C--:B------:R-:W-:Y:S01]  /*b5e0*/  FMUL.FTZ R30, R25, R8.reuse ;  /* 0x00000008191e7220 */ /* 0x080fe20000410000 */
[----:B------:R-:W-:Y:S01]  /*b5f0*/  LOP3.LUT R46, R46, 0xffff0000, RZ, 0xc0, !PT ;  /* 0xffff00002e2e7812 */ /* 0x000fe200078ec0ff */
[----:B------:R-:W-:Y:S01]  /*b600*/  FFMA.FTZ R14, R15, R8, R14 ;  /* 0x000000080f0e7223 */ /* 0x000fe2000001000e */
[----:B------:R-:W-:Y:S01]  /*b610*/  LOP3.LUT R49, R49, 0xffff0000, RZ, 0xc0, !PT ;  /* 0xffff000031317812 */ /* 0x000fe200078ec0ff */
[----:B------:R-:W-:Y:S01]  /*b620*/  FFMA.FTZ R30, R15, R4, -R30 ;  /* 0x000000040f1e7223 */ /* 0x000fe2000001081e */
[----:B------:R-:W-:Y:S01]  /*b630*/  LOP3.LUT R50, R50, 0xffff0000, RZ, 0xc0, !PT ;  /* 0xffff000032327812 */ /* 0x000fe200078ec0ff */
[C---:B------:R-:W-:Y:S01]  /*b640*/  FMUL.FTZ R5, R10.reuse, R45 ;  /* 0x0000002d0a057220 */ /* 0x040fe20000410000 */
[----:B------:R-:W-:Y:S01]  /*b650*/  FMUL.FTZ R8, R11, R46 ;  /* 0x0000002e0b087220 */ /* 0x000fe20000410000 */
[----:B------:R-:W-:-:S02]  /*b660*/  FMUL.FTZ R4, R10, R49 ;  /* 0x000000310a047220 */ /* 0x000fc40000410000 */
[-C--:B------:R-:W-:Y:S01]  /*b670*/  FMUL.FTZ R13, R11, R50.reuse ;  /* 0x000000320b0d7220 */ /* 0x080fe20000410000 */
[C---:B------:R-:W-:Y:S01]  /*b680*/  FFMA.FTZ R10, R6.reuse, R49, -R5 ;  /* 0x00000031060a7223 */ /* 0x040fe20000010805 */
[C---:B------:R-:W-:Y:S01]  /*b690*/  FFMA.FTZ R11, R7.reuse, R50, -R8 ;  /* 0x00000032070b7223 */ /* 0x040fe20000010808 */
[----:B------:R-:W-:Y:S01]  /*b6a0*/  FFMA.FTZ R45, R6, R45, R4 ;  /* 0x0000002d062d7223 */ /* 0x000fe20000010004 */
[----:B------:R-:W-:Y:S01]  /*b6b0*/  FFMA.FTZ R13, R7, R46, R13 ;  /* 0x0000002e070d7223 */ /* 0x000fe2000001000d */
[----:B------:R-:W-:Y:S02]  /*b6c0*/  F2FP.BF16.F32.PACK_AB R4, R26, R33 ;  /* 0x000000211a04723e */ /* 0x000fe400000010ff */
        /* <DEDUP_REMOVED lines=9> */
.L_x_497:
[----:B------:R-:W-:Y:S05]  /*b760*/  BSYNC B0 ;  /* 0x0000000000007941 */ /* 0x000fea0003800000 */
.L_x_490:
[----:B------:R-:W-:Y:S01]  /*b770*/  @!PT LDS RZ, [RZ] ;  /* 0x00000000fffff984 */ /* 0x000fe20000000800 */
[----:B------:R-:W-:Y:S01]  /*b780*/  @!PT LDS RZ, [RZ] ;  /* 0x00000000fffff984 */ /* 0x000fe20000000800 */
[----:B------:R-:W-:Y:S01]  /*b790*/  @!PT LDS RZ, [RZ] ;  /* 0x00000000fffff984 */ /* 0x000fe20000000800 */
[----:B------:R-:W-:Y:S01]  /*b7a0*/  @!PT LDS RZ, [RZ] ;  /* 0x00000000fffff984 */ /* 0x000fe20000000800 */
[----:B------:R1:W-:Y:S06]  /*b7b0*/  MEMBAR.ALL.CTA ;  /* 0x0000000000007992 */ /* 0x0003ec0000008000 */
[----:B-1----:R-:W1:Y:S01]  /*b7c0*/  FENCE.VIEW.ASYNC.S ;  /* 0x00000000000073c6 */ /* 0x002e620000000000 */
[----:B------:R-:W-:Y:S05]  /*b7d0*/  WARPSYNC.ALL ;  /* 0x0000000000007948 */ /* 0x000fea0003800000 */
[----:B-1----:R-:W-:Y:S06]  /*b7e0*/  BAR.SYNC.DEFER_BLOCKING 0xd, 0x180 ;  /* 0x0346000000007b1d */ /* 0x002fec0000010000 */
.L_x_488:
[----:B0--3--:R-:W3:Y:S02]  /*b7f0*/  LDL R0, [R1+0x4c] ;  /* 0x00004c0001007983 */ /* 0x009ee40000100800 */
[----:B---3--:R-:W-:-:S13]  /*b800*/  ISETP.NE.AND P0, PT, R0, 0x3, PT ;  /* 0x000000030000780c */ /* 0x008fda0003f05270 */
[----:B------:R-:W-:Y:S05]  /*b810*/  @!P0 BRA `(.L_x_517) ;  /* 0x0000000000048947 */ /* 0x000fea0003800000 */
[----:B------:R-:W-:Y:S01]  /*b820*/  BPT.TRAP 0x1 ;  /* 0x000000040000795c */ /* 0x000fe20000300000 */
.L_x_517:
[----:B-12-4-:R-:W2:Y:S01]  /*b830*/  LDL R3, [R1+0x60] ;  /* 0x0000600001037983 */ /* 0x016ea20000100800 */
[----:B------:R-:W-:Y:S01]  /*b840*/  IMAD R0, R154, 0x8, R16 ;  /* 0x000000089a007824 */ /* 0x000fe200078e0210 */
[----:B--2---:R-:W-:-:S04]  /*b850*/  SHF.L.U32 R5, R3, 0x1f, RZ ;  /* 0x0000001f03057819 */ /* 0x004fc800000006ff */
[----:B------:R0:W1:Y:S01]  /*b860*/  SYNCS.PHASECHK.TRANS64.TRYWAIT P1, [R0+URZ+0x31c30], R5 ;  /* 0x031c3005000075a7 */ /* 0x000062000802017f */
[----:B------:R-:W-:Y:S05]  /*b870*/  @!P0 BRA `(.L_x_518) ;  /* 0x0000000000048947 */ /* 0x000fea0003800000 */
[----:B------:R-:W-:Y:S01]  /*b880*/  BPT.TRAP 0x1 ;  /* 0x000000040000795c */ /* 0x000fe20000300000 */
.L_x_518:
[----:B------:R-:W-:Y:S02]  /*b890*/  IMAD R2, R2, 0x1000, R16 ;  /* 0x0000100002027824 */ /* 0x000fe400078e0210 */
[----:B------:R-:W-:Y:S02]  /*b8a0*/  VIADD R4, R16, 0x16a00 ;  /* 0x00016a0010047836 */ /* 0x000fe40000000000 */
[----:B------:R-:W-:-:S03]  /*b8b0*/  VIADD R3, R2, 0xda00 ;  /* 0x0000da0002037836 */ /* 0x000fc60000000000 */
[----:B------:R-:W-:Y:S02]  /*b8c0*/  SHF.R.U32.HI R2, RZ, 0x4, R4 ;  /* 0x00000004ff027819 */ /* 0x000fe40000011604 */
[----:B------:R-:W-:Y:S02]  /*b8d0*/  SHF.R.U32.HI R3, RZ, 0x4, R3 ;  /* 0x00000004ff037819 */ /* 0x000fe40000011603 */
[----:B------:R-:W-:Y:S02]  /*b8e0*/  LOP3.LUT R2, R2, 0x3fff, RZ, 0xc0, !PT ;  /* 0x00003fff02027812 */ /* 0x000fe400078ec0ff */
[----:B------:R-:W-:Y:S02]  /*b8f0*/  LOP3.LUT R3, R3, 0x3fff, RZ, 0xc0, !PT ;  /* 0x00003fff03037812 */ /* 0x000fe400078ec0ff */
[----:B------:R-:W-:-:S05]  /*b900*/  LOP3.LUT R2, R2, 0x10000, RZ, 0xfc, !PT ;  /* 0x0001000002027812 */ /* 0x000fca00078efcff */
[----:B------:R2:W-:Y:S01]  /*b910*/  STL [R1+0x80], R2 ;  /* 0x0000800201007387 */ /* 0x0005e20000100800 */
[----:B-1----:R-:W-:Y:S05]  /*b920*/  @P1 BRA `(.L_x_519) ;  /* 0x0000000000081947 */ /* 0x002fea0003800000 */
[----:B------:R-:W1:Y:S02]  /*b930*/  SYNCS.PHASECHK.TRANS64.TRYWAIT P1, [R0+URZ+0x31c30], R5 ;  /* 0x031c3005000075a7 */ /* 0x000e64000802017f */
[----:B-1----:R-:W-:Y:S05]  /*b940*/  @!P1 BRA `(.L_x_520) ;  /* 0x0000015c00289947 */ /* 0x002fea0003800000 */
.L_x_519:
[----:B------:R-:W3:Y:S01]  /*b950*/  LDL R4, [R1+0x80] ;  /* 0x0000800001047983 */ /* 0x000ee20000100800 */
[----:B--2---:R-:W-:Y:S01]  /*b960*/  LOP3.LUT R2, R3, 0x10000, RZ, 0xfc, !PT ;  /* 0x0001000003027812 */ /* 0x004fe200078efcff */
[----:B------:R-:W-:Y:S02]  /*b970*/  IMAD.MOV.U32 R15, RZ, RZ, -0x7fffffe0 ;  /* 0x80000020ff0f7424 */ /* 0x000fe400078e00ff */
[----:B------:R-:W-:Y:S01]  /*b980*/  IMAD.MOV.U32 R3, RZ, RZ, -0x7fffffe0 ;  /* 0x80000020ff037424 */ /* 0x000fe200078e00ff */
[----:B------:R-:W-:Y:S05]  /*b990*/  WARPSYNC.ALL ;  /* 0x0000000000007948 */ /* 0x000fea0003800000 */
[----:B------:R-:W-:Y:S01]  /*b9a0*/  R2UR UR7, R15 ;  /* 0x000000000f0772ca */ /* 0x000fe200000e0000 */
[----:B------:R-:W2:Y:S01]  /*b9b0*/  LDL R99, [R1+0x8c] ;  /* 0x00008c0001637983 */ /* 0x000ea20000100800 */
[----:B------:R-:W-:-:S02]  /*b9c0*/  R2UR UR4, R2 ;  /* 0x00000000020472ca */ /* 0x000fc400000e0000 */
[C---:B------:R-:W-:Y:S01]  /*b9d0*/  R2UR UR5, R3.reuse ;  /* 0x00000000030572ca */ /* 0x040fe200000e0000 */
[----:B------:R-:W-:Y:S01]  /*b9e0*/  WARPGROUP.ARRIVE ;  /* 0x00000000000079c5 */ /* 0x000fe20000000000 */
[----:B01----:R-:W-:Y:S02]  /*b9f0*/  IMAD.MOV.U32 R5, RZ, RZ, -0x7fffffe0 ;  /* 0x80000020ff057424 */ /* 0x003fe400078e00ff */
[----:B------:R-:W-:Y:S01]  /*ba00*/  IMAD.MOV.U32 R7, RZ, RZ, -0x7fffffe0 ;  /* 0x80000020ff077424 */ /* 0x000fe200078e00ff */
[C---:B------:R-:W-:Y:S02]  /*ba10*/  R2UR UR8, R2.reuse ;  /* 0x00000000020872ca */ /* 0x040fe400000e0000 */
[----:B------:R-:W-:Y:S02]  /*ba20*/  R2UR UR9, R3 ;  /* 0x00000000030972ca */ /* 0x000fe400000e0000 */
[----:B------:R-:W-:Y:S02]  /*ba30*/  R2UR UR11, R7 ;  /* 0x00000000070b72ca */ /* 0x000fe400000e0000 */
[----:B------:R-:W-:-:S02]  /*ba40*/  R2UR UR12, R2 ;  /* 0x00000000020c72ca */ /* 0x000fc400000e0000 */
[C---:B------:R-:W-:Y:S01]  /*ba50*/  R2UR UR13, R3.reuse ;  /* 0x00000000030d72ca */ /* 0x040fe200000e0000 */
[----:B------:R-:W-:Y:S01]  /*ba60*/  IMAD.MOV.U32 R9, RZ, RZ, -0x7fffffe0 ;  /* 0x80000020ff097424 */ /* 0x000fe200078e00ff */
[----:B------:R-:W-:Y:S02]  /*ba70*/  R2UR UR16, R2 ;  /* 0x00000000021072ca */ /* 0x000fe400000e0000 */
[----:B------:R-:W-:Y:S02]  /*ba80*/  R2UR UR17, R3 ;  /* 0x00000000031172ca */ /* 0x000fe400000e0000 */
[----:B------:R-:W-:Y:S01]  /*ba90*/  R2UR UR19, R9 ;  /* 0x00000000091372ca */ /* 0x000fe200000e0000 */
[----:B---3--:R-:W-:-:S05]  /*baa0*/  IMAD R14, R154, 0x6c0, R4 ;  /* 0x000006c09a0e7824 */ /* 0x008fca00078e0204 */
[----:B------:R-:W-:-:S13]  /*bab0*/  R2UR UR6, R14 ;  /* 0x000000000e0672ca */ /* 0x000fda00000e0000 */
[----:B------:R-:W-:Y:S01]  /*bac0*/  HGMMA.64x16x16.F32.BF16 R88, gdesc[UR4], RZ, !UPT, gsb0 ;  /* 0x00200000045879f0 */ /* 0x000fe2000c0018ff */
[----:B------:R-:W-:Y:S01]  /*bad0*/  VIADD R4, R14, 0x40 ;  /* 0x000000400e047836 */ /* 0x000fe20000000000 */
[----:B------:R-:W-:Y:S02]  /*bae0*/  R2UR UR7, R5 ;  /* 0x00000000050772ca */ /* 0x000fe400000e0000 */
[----:B------:R-:W-:Y:S02]  /*baf0*/  R2UR UR4, R2 ;  /* 0x00000000020472ca */ /* 0x000fe400000e0000 */
[----:B------:R-:W-:Y:S02]  /*bb00*/  R2UR UR6, R4 ;  /* 0x00000000040672ca */ /* 0x000fe400000e0000 */
[----:B------:R-:W-:Y:S01]  /*bb10*/  R2UR UR5, R3 ;  /* 0x00000000030572ca */ /* 0x000fe200000e0000 */
[----:B------:R-:W-:Y:S02]  /*bb20*/  WARPGROUP.DEPBAR.LE gsb0, 0x0 ;  /* 0x00008000000079c5 */ /* 0x000fe40000010000 */
[----:B------:R-:W-:-:S10]  /*bb30*/  WARPGROUP.ARRIVE ;  /* 0x00000000000079c5 */ /* 0x000fd40000000000 */
[----:B------:R-:W-:Y:S01]  /*bb40*/  HGMMA.64x16x16.F32.BF16 R80, gdesc[UR4], RZ, !UPT, gsb0 ;  /* 0x00200000045079f0 */ /* 0x000fe2000c0018ff */
[----:B------:R-:W-:-:S05]  /*bb50*/  VIADD R6, R14, 0x80 ;  /* 0x000000800e067836 */ /* 0x000fca0000000000 */
[----:B------:R-:W-:Y:S01]  /*bb60*/  R2UR UR10, R6 ;  /* 0x00000000060a72ca */ /* 0x000fe200000e0000 */
[----:B------:R-:W-:Y:S02]  /*bb70*/  WARPGROUP.DEPBAR.LE gsb0, 0x0 ;  /* 0x00008000000079c5 */ /* 0x000fe40000010000 */
[----:B-----5:R-:W-:-:S10]  /*bb80*/  WARPGROUP.ARRIVE ;  /* 0x00000000000079c5 */ /* 0x020fd40000000000 */
[----:B------:R-:W-:Y:S01]  /*bb90*/  HGMMA.64x16x16.F32.BF16 R72, gdesc[UR8], RZ, !UPT, gsb0 ;  /* 0x00200000084879f0 */ /* 0x000fe2000c0018ff */
[----:B------:R-:W-:Y:S02]  /*bba0*/  VIADD R4, R14, 0xc0 ;  /* 0x000000c00e047836 */ /* 0x000fe40000000000 */
[----:B------:R-:W-:-:S03]  /*bbb0*/  IMAD.MOV.U32 R5, RZ, RZ, -0x7fffffe0 ;  /* 0x80000020ff057424 */ /* 0x000fc600078e00ff */
        /* <DEDUP_REMOVED lines=8> */
[----:B------:R-:W-:-:S10]  /*bc40*/  WARPGROUP.ARRIVE ;  /* 0x00000000000079c5 */ /* 0x000fd40000000000 */
[----:B------:R-:W-:Y:S01]  /*bc50*/  HGMMA.64x16x16.F32.BF16 R56, gdesc[UR16], RZ, !UPT, gsb0 ;  /* 0x00200000103879f0 */ /* 0x000fe2000c0018ff */
[----:B------:R-:W-:Y:S02]  /*bc60*/  VIADD R6, R14, 0x140 ;  /* 0x000001400e067836 */ /* 0x000fe40000000000 */
[----:B------:R-:W-:Y:S01]  /*bc70*/  IMAD.MOV.U32 R7, RZ, RZ, -0x7fffffe0 ;  /* 0x80000020ff077424 */ /* 0x000fe200078e00ff */
[----:B------:R-:W-:Y:S02]  /*bc80*/  R2UR UR20, R2 ;  /* 0x00000000021472ca */ /* 0x000fe400000e0000 */
[----:B------:R-:W-:Y:S02]  /*bc90*/  R2UR UR22, R6 ;  /* 0x00000000061672ca */ /* 0x000fe400000e0000 */
[----:B------:R-:W-:Y:S02]  /*bca0*/  R2UR UR23, R7 ;  /* 0x00000000071772ca */ /* 0x000fe400000e0000 */
[----:B------:R-:W-:Y:S01]  /*bcb0*/  R2UR UR21, R3 ;  /* 0x00000000031572ca */ /* 0x000fe200000e0000 */
[----:B------:R-:W-:-:S02]  /*bcc0*/  WARPGROUP.DEPBAR.LE gsb0, 0x0 ;  /* 0x00008000000079c5 */ /* 0x000fc40000010000 */
        /* <DEDUP_REMOVED lines=30> */
[----:B------:R-:W-:Y:S02]  /*beb0*/  IMAD.MOV.U32 R5, RZ, RZ, -0x7fffffe0 ;  /* 0x80000020ff057424 */ /* 0x000fe400078e00ff */
[----:B------:R-:W-:Y:S02]  /*bec0*/  VIADD R8, R2, 0x2 ;  /* 0x0000000202087836 */ /* 0x000fe40000000000 */
[----:B------:R-:W-:Y:S01]  /*bed0*/  IMAD.MOV.U32 R9, RZ, RZ, -0x7fffffe0 ;  /* 0x80000020ff097424 */ /* 0x000fe200078e00ff */
[----:B------:R-:W-:Y:S02]  /*bee0*/  R2UR UR38, R4 ;  /* 0x00000000042672ca */ /* 0x000fe400000e0000 */
[----:B------:R-:W-:-:S02]  /*bef0*/  R2UR UR39, R5 ;  /* 0x00000000052772ca */ /* 0x000fc400000e0000 */
[----:B------:R-:W-:Y:S02]  /*bf00*/  R2UR UR36, R8 ;  /* 0x00000000082472ca */ /* 0x000fe400000e0000 */
[----:B------:R-:W-:Y:S01]  /*bf10*/  R2UR UR37, R9 ;  /* 0x00000000092572ca */ /* 0x000fe200000e0000 */
[----:B------:R-:W-:Y:S02]  /*bf20*/  WARPGROUP.DEPBAR.LE gsb0, 0x0 ;  /* 0x00008000000079c5 */ /* 0x000fe40000010000 */
[----:B------:R-:W-:-:S10]  /*bf30*/  WARPGROUP.ARRIVE ;  /* 0x00000000000079c5 */ /* 0x000fd40000000000 */
[----:B------:R-:W-:Y:S01]  /*bf40*/  HGMMA.64x16x16.F32.BF16 R88, gdesc[UR36], R88, gsb0 ;  /* 0x00200000245879f0 */ /* 0x000fe20008001858 */
        /* <DEDUP_REMOVED lines=239> */
[----:B------:R-:W-:-:S03]  /*ce40*/  IMAD.MOV.U32 R7, RZ, RZ, -0x7fffffe0 ;  /* 0x80000020ff077424 */ /* 0x000fc600078e00ff */
[----:B------:R-:W-:Y:S01]  /*ce50*/  R2UR UR38, R6 ;  /* 0x00000000062672ca */ /* 0x000fe200000e0000 */
[----:B------:R-:W-:Y:S01]  /*ce60*/  VIADD R6, R2, 0x600 ;  /* 0x0000060002067836 */ /* 0x000fe20000000000 */
[----:B------:R-:W-:Y:S01]  /*ce70*/  R2UR UR39, R7 ;  /* 0x00000000072772ca */ /* 0x000fe200000e0000 */
[----:B------:R-:W-:-:S03]  /*ce80*/  IMAD.MOV.U32 R7, RZ, RZ, -0x7fffffe0 ;  /* 0x80000020ff077424 */ /* 0x000fc600078e00ff */
        /* <DEDUP_REMOVED lines=78> */
[----:B------:R-:W-:Y:S02]  /*d370*/  VIADD R4, R2, 0x602 ;  /* 0x0000060202047836 */ /* 0x000fe40000000000 */
[----:B------:R-:W-:Y:S02]  /*d380*/  IMAD.MOV.U32 R97, RZ, RZ, -0x7fffffe0 ;  /* 0x80000020ff617424 */ /* 0x000fe400078e00ff */
        /* <DEDUP_REMOVED lines=17> */
[----:B------:R-:W-:Y:S01]  /*d4a0*/  VIADD R20, R14, 0x502 ;  /* 0x000005020e147836 */ /* 0x000fe20000000000 */
[----:B------:R-:W-:Y:S01]  /*d4b0*/  R2UR UR8, R4 ;  /* 0x00000000040872ca */ /* 0x000fe200000e0000 */
[----:B------:R-:W-:Y:S01]  /*d4c0*/  IMAD.MOV.U32 R21, RZ, RZ, -0x7fffffe0 ;  /* 0x80000020ff157424 */ /* 0x000fe200078e00ff */
[----:B------:R-:W-:Y:S01]  /*d4d0*/  R2UR UR9, R5 ;  /* 0x00000000050972ca */ /* 0x000fe200000e0000 */
[----:B------:R-:W-:Y:S01]  /*d4e0*/  ULDC UR4, c[0x0][0x9d8] ;  /* 0x0002760000047ab9 */ /* 0x000fe20000000800 */
[----:B------:R-:W-:Y:S01]  /*d4f0*/  R2UR UR10, R20 ;  /* 0x00000000140a72ca */ /* 0x000fe200000e0000 */
[----:B------:R-:W-:Y:S01]  /*d500*/  ULDC UR5, c[0x0][0x988] ;  /* 0x0002620000057ab9 */ /* 0x000fe20000000800 */
        /* <DEDUP_REMOVED lines=42> */
[----:B------:R-:W-:Y:S01]  /*d7b0*/  R2UR UR8, R4 ;  /* 0x00000000040872ca */ /* 0x000fe200000e0000 */
[----:B------:R-:W-:Y:S01]  /*d7c0*/  FMUL.FTZ R15, R88, UR4 ;  /* 0x00000004580f7c20 */ /* 0x000fe20008410000 */
[----:B------:R-:W-:Y:S02]  /*d7d0*/  R2UR UR10, R20 ;  /* 0x00000000140a72ca */ /* 0x000fe400000e0000 */
[----:B------:R-:W-:Y:S02]  /*d7e0*/  R2UR UR11, R21 ;  /* 0x00000000150b72ca */ /* 0x000fe400000e0000 */
[----:B------:R-:W-:Y:S01]  /*d7f0*/  R2UR UR9, R5 ;  /* 0x00000000050972ca */ /* 0x000fe200000e0000 */
[----:B------:R-:W-:Y:S01]  /*d800*/  FMUL.FTZ R88, R89, UR4 ;  /* 0x0000000459587c20 */ /* 0x000fe20008410000 */
[----:B------:R-:W-:Y:S01]  /*d810*/  FMUL.FTZ R89, R90, UR4 ;  /* 0x000000045a597c20 */ /* 0x000fe20008410000 */
[----:B------:R-:W-:Y:S01]  /*d820*/  FMUL.FTZ R90, R91, UR4 ;  /* 0x000000045b5a7c20 */ /* 0x000fe20008410000 */
[----:B------:R-:W-:Y:S01]  /*d830*/  FMUL.FTZ R91, R92, UR4 ;  /* 0x000000045c5b7c20 */ /* 0x000fe20008410000 */
[----:B------:R-:W-:Y:S01]  /*d840*/  FMUL.FTZ R92, R93, UR4 ;  /* 0x000000045d5c7c20 */ /* 0x000fe20008410000 */
[----:B------:R-:W-:Y:S01]  /*d850*/  FMUL.FTZ R93, R94, UR4 ;  /* 0x000000045e5d7c20 */ /* 0x000fe20008410000 */
[----:B------:R-:W-:Y:S01]  /*d860*/  FMUL.FTZ R94, R95, UR4 ;  /* 0x000000045f5e7c20 */ /* 0x000fe20008410000 */
[----:B------:R-:W-:Y:S01]  /*d870*/  FMUL.FTZ R74, R74, UR4 ;  /* 0x000000044a4a7c20 */ /* 0x000fe20008410000 */
[----:B------:R-:W-:Y:S01]  /*d880*/  MUFU.TANH R15, R15 ;  /* 0x0000000f000f7308 */ /* 0x000fe20000002400 */
[----:B--2---:R-:W-:Y:S01]  /*d890*/  IADD3 R116, R116, 0x90, -R99 ;  /* 0x0000009074747810 */ /* 0x004fe20007ffe863 */
[----:B------:R-:W-:-:S06]  /*d8a0*/  FMUL.FTZ R96, R54, UR4 ;  /* 0x0000000436607c20 */ /* 0x000fcc0008410000 */
[----:B------:R-:W-:Y:S08]  /*d8b0*/  MUFU.TANH R92, R92 ;  /* 0x0000005c005c7308 */ /* 0x000ff00000002400 */
[----:B------:R-:W0:Y:S01]  /*d8c0*/  MUFU.TANH R94, R94 ;  /* 0x0000005e005e7308 */ /* 0x000e220000002400 */
[----:B------:R-:W-:Y:S01]  /*d8d0*/  FMUL.FTZ R80, R80, UR4 ;  /* 0x0000000450507c20 */ /* 0x000fe20008410000 */
[----:B------:R-:W-:-:S02]  /*d8e0*/  WARPGROUP.DEPBAR.LE gsb0, 0x0 ;  /* 0x00008000000079c5 */ /* 0x000fc40000010000 */
[----:B------:R-:W-:-:S04]  /*d8f0*/  WARPGROUP.ARRIVE ;  /* 0x00000000000079c5 */ /* 0x000fc80000000000 */
[----:B------:R-:W1:Y:S02]  /*d900*/  MUFU.TANH R88, R88 ;  /* 0x0000005800587308 */ /* 0x000e640000002400 */
[----:B------:R-:W-:Y:S01]  /*d910*/  HGMMA.64x16x16.F32.BF16 R32, gdesc[UR8], R32, gsb0 ;  /* 0x00200000082079f0 */ /* 0x000fe20008001820 */
[----:B------:R-:W-:-:S05]  /*d920*/  FMUL.FTZ R54, R43, UR4 ;  /* 0x000000042b367c20 */ /* 0x000fca0008410000 */
[----:B------:R-:W-:Y:S01]  /*d930*/  MUFU.TANH R74, R74 ;  /* 0x0000004a004a7308 */ /* 0x000fe20000002400 */
[----:B------:R-:W-:Y:S02]  /*d940*/  IMAD R43, R111, -0x90, R116 ;  /* 0xffffff706f2b7824 */ /* 0x000fe400078e0274 */
[----:B------:R-:W-:-:S05]  /*d950*/  FMUL.FTZ R81, R81, UR4 ;  /* 0x0000000451517c20 */ /* 0x000fca0008410000 */
[----:B------:R-:W2:Y:S01]  /*d960*/  MUFU.TANH R91, R91 ;  /* 0x0000005b005b7308 */ /* 0x000ea20000002400 */
[----:B------:R-:W-:Y:S01]  /*d970*/  FMUL.FTZ R97, R55, UR4 ;  /* 0x0000000437617c20 */ /* 0x000fe20008410000 */
[----:B------:R-:W-:Y:S01]  /*d980*/  ISETP.GT.AND P3, PT, R43, 0x9, PT ;  /* 0x000000092b00780c */ /* 0x000fe20003f64270 */
[----:B------:R-:W-:Y:S01]  /*d990*/  FMUL.FTZ R55, R41, UR4 ;  /* 0x0000000429377c20 */ /* 0x000fe20008410000 */
[----:B------:R-:W-:Y:S01]  /*d9a0*/  IMAD.MOV.U32 R41, RZ, RZ, -0x7fffffe0 ;  /* 0x80000020ff297424 */ /* 0x000fe200078e00ff */
[----:B------:R-:W-:-:S03]  /*d9b0*/  ISETP.GT.AND P5, PT, R43, RZ, PT ;  /* 0x000000ff2b00720c */ /* 0x000fc60003fa4270 */
[----:B------:R-:W3:Y:S01]  /*d9c0*/  MUFU.TANH R89, R89 ;  /* 0x0000005900597308 */ /* 0x000ee20000002400 */
[----:B------:R-:W-:Y:S01]  /*d9d0*/  ISETP.GT.AND P1, PT, R43, 0x1, PT ;  /* 0x000000012b00780c */ /* 0x000fe20003f24270 */
[----:B------:R-:W-:Y:S01]  /*d9e0*/  FMUL.FTZ R84, R84, UR4 ;  /* 0x0000000454547c20 */ /* 0x000fe20008410000 */
[----:B------:R-:W-:Y:S01]  /*d9f0*/  FMUL.FTZ R98, R53, UR4 ;  /* 0x0000000435627c20 */ /* 0x000fe20008410000 */
[----:B------:R-:W-:Y:S01]  /*da00*/  FMUL.FTZ R53, R42, UR4 ;  /* 0x000000042a357c20 */ /* 0x000fe20008410000 */
[----:B0-----:R-:W-:-:S03]  /*da10*/  FSEL R94, R94, -INF , P3 ;  /* 0xff8000005e5e7808 */ /* 0x001fc60001800000 */
[----:B------:R-:W0:Y:S01]  /*da20*/  MUFU.TANH R80, R80 ;  /* 0x0000005000507308 */ /* 0x000e220000002400 */
[----:B------:R-:W-:Y:S01]  /*da30*/  FSEL R92, R92, -INF , P3 ;  /* 0xff8000005c5c7808 */ /* 0x000fe20001800000 */
[----:B------:R-:W-:Y:S01]  /*da40*/  FMUL.FTZ R95, R40, UR4 ;  /* 0x00000004285f7c20 */ /* 0x000fe20008410000 */
[----:B------:R-:W-:Y:S01]  /*da50*/  ISETP.GT.AND P3, PT, R43, 0x20, PT ;  /* 0x000000202b00780c */ /* 0x000fe20003f64270 */
[----:B------:R-:W-:Y:S01]  /*da60*/  FMUL.FTZ R85, R85, UR4 ;  /* 0x0000000455557c20 */ /* 0x000fe20008410000 */
[----:B------:R-:W-:-:S03]  /*da70*/  ISETP.GT.AND P2, PT, R43, 0x8, PT ;  /* 0x000000082b00780c */ /* 0x000fc60003f44270 */
[----:B------:R-:W4:Y:S01]  /*da80*/  MUFU.TANH R90, R90 ;  /* 0x0000005a005a7308 */ /* 0x000f220000002400 */
[----:B------:R-:W-:Y:S01]  /*da90*/  FSEL R20, R15, -INF , P5 ;  /* 0xff8000000f147808 */ /* 0x000fe20002800000 */
[----:B------:R-:W-:Y:S01]  /*daa0*/  VIADD R40, R14, 0x682 ;  /* 0x000006820e287836 */ /* 0x000fe20000000000 */
[----:B-1----:R-:W-:Y:S02]  /*dab0*/  FSEL R88, R88, -INF , P1 ;  /* 0xff80000058587808 */ /* 0x002fe40000800000 */
[----:B------:R-:W-:-:S03]  /*dac0*/  R2UR UR15, R41 ;  /* 0x00000000290f72ca */ /* 0x000fc600000e0000 */
[----:B------:R-:W1:Y:S01]  /*dad0*/  MUFU.TANH R81, R81 ;  /* 0x0000005100517308 */ /* 0x000e620000002400 */
[----:B------:R-:W-:Y:S01]  /*dae0*/  FMUL.FTZ R82, R82, UR4 ;  /* 0x0000000452527c20 */ /* 0x000fe20008410000 */
[----:B--2---:R-:W-:Y:S01]  /*daf0*/  FSEL R91, R91, -INF , P2 ;  /* 0xff8000005b5b7808 */ /* 0x004fe20001000000 */
[----:B------:R-:W-:Y:S01]  /*db00*/  FMUL.FTZ R72, R72, UR4 ;  /* 0x0000000448487c20 */ /* 0x000fe20008410000 */
[----:B------:R-:W-:-:S04]  /*db10*/  R2UR UR14, R40 ;  /* 0x00000000280e72ca */ /* 0x000fc800000e0000 */
[----:B------:R-:W2:Y:S01]  /*db20*/  MUFU.TANH R93, R93 ;  /* 0x0000005d005d7308 */ /* 0x000ea20000002400 */
[----:B------:R-:W-:Y:S01]  /*db30*/  FMUL.FTZ R83, R83, UR4 ;  /* 0x0000000453537c20 */ /* 0x000fe20008410000 */
[----:B------:R-:W-:-:S06]  /*db40*/  ISETP.GT.AND P4, PT, R43, 0x10, PT ;  /* 0x000000102b00780c */ /* 0x000fcc0003f84270 */
[----:B------:R3:W-:Y:S01]  /*db50*/  MUFU.TANH R41, R53 ;  /* 0x0000003500297308 */ /* 0x0007e20000002400 */
[----:B------:R-:W-:-:S07]  /*db60*/  FMUL.FTZ R73, R73, UR4 ;  /* 0x0000000449497c20 */ /* 0x000fce0008410000 */
[----:B------:R-:W2:Y:S01]  /*db70*/  MUFU.TANH R84, R84 ;  /* 0x0000005400547308 */ /* 0x000ea20000002400 */
[----:B---3--:R-:W-:Y:S02]  /*db80*/  FSEL R53, R74, -INF , P3 ;  /* 0xff8000004a357808 */ /* 0x008fe40001800000 */
[----:B------:R-:W-:-:S05]  /*db90*/  FMNMX.FTZ R74, R20, R88, !PT ;  /* 0x00000058144a7209 */ /* 0x000fca0007810000 */
[----:B------:R-:W3:Y:S01]  /*dba0*/  MUFU.TANH R85, R85 ;  /* 0x0000005500557308 */ /* 0x000ee20000002400 */
[----:B------:R-:W-:Y:S01]  /*dbb0*/  FSEL R89, R89, -INF , P5 ;  /* 0xff80000059597808 */ /* 0x000fe20002800000 */
[----:B------:R-:W-:Y:S01]  /*dbc0*/  FMUL.FTZ R86, R86, UR4 ;  /* 0x0000000456567c20 */ /* 0x000fe20008410000 */
[----:B------:R-:W-:-:S05]  /*dbd0*/  ISETP.GT.AND P5, PT, R43, 0x11, PT ;  /* 0x000000112b00780c */ /* 0x000fca0003fa4270 */
[----:B------:R4:W-:Y:S01]  /*dbe0*/  MUFU.TANH R40, R55 ;  /* 0x0000003700287308 */ /* 0x0009e20000002400 */
[----:B0-----:R-:W-:Y:S01]  /*dbf0*/  FSEL R80, R80, -INF , P4 ;  /* 0xff80000050507808 */ /* 0x001fe20002000000 */
[----:B------:R-:W-:Y:S01]  /*dc00*/  FMUL.FTZ R76, R76, UR4 ;  /* 0x000000044c4c7c20 */ /* 0x000fe20008410000 */
[----:B----4-:R-:W-:-:S05]  /*dc10*/  FMNMX.FTZ R55, R91, R74, !PT ;  /* 0x0000004a5b377209 */ /* 0x010fca0007810000 */
[----:B------:R-:W0:Y:S01]  /*dc20*/  MUFU.TANH R82, R82 ;  /* 0x0000005200527308 */ /* 0x000e220000002400 */
[----:B------:R-:W-:-:S07]  /*dc30*/  FMNMX.FTZ R55, R92, R55, !PT ;  /* 0x000000375c377209 */ /* 0x000fce0007810000 */
[----:B------:R-:W4:Y:S01]  /*dc40*/  MUFU.TANH R72, R72 ;  /* 0x0000004800487308 */ /* 0x000f220000002400 */
[----:B------:R-:W-:Y:S01]  /*dc50*/  FSEL R90, R90, -INF , P1 ;  /* 0xff8000005a5a7808 */ /* 0x000fe20000800000 */
[----:B------:R-:W-:Y:S01]  /*dc60*/  FMUL.FTZ R87, R87, UR4 ;  /* 0x0000000457577c20 */ /* 0x000fe20008410000 */
[----:B------:R-:W-:Y:S01]  /*dc70*/  ISETP.GT.AND P1, PT, R43, 0x18, PT ;  /* 0x000000182b00780c */ /* 0x000fe20003f24270 */
[----:B------:R-:W-:Y:S01]  /*dc80*/  FMUL.FTZ R77, R77, UR4 ;  /* 0x000000044d4d7c20 */ /* 0x000fe20008410000 */
[----:B-1----:R-:W-:-:S03]  /*dc90*/  FSEL R81, R81, -INF , P5 ;  /* 0xff80000051517808 */ /* 0x002fc60002800000 */
[----:B------:R-:W1:Y:S01]  /*dca0*/  MUFU.TANH R83, R83 ;  /* 0x0000005300537308 */ /* 0x000e620000002400 */
[----:B------:R-:W-:Y:S02]  /*dcb0*/  FMNMX.FTZ R74, R80, R55, !PT ;  /* 0x00000037504a7209 */ /* 0x000fe40007810000 */
[----:B--2---:R-:W-:-:S05]  /*dcc0*/  FSEL R93, R93, -INF , P2 ;  /* 0xff8000005d5d7808 */ /* 0x004fca0001000000 */
[----:B------:R-:W2:Y:S01]  /*dcd0*/  MUFU.TANH R73, R73 ;  /* 0x0000004900497308 */ /* 0x000ea20000002400 */
[----:B------:R-:W-:Y:S01]  /*dce0*/  ISETP.GT.AND P2, PT, R43, 0x19, PT ;  /* 0x000000192b00780c */ /* 0x000fe20003f44270 */
[----:B------:R-:W-:Y:S01]  /*dcf0*/  FMUL.FTZ R64, R64, UR4 ;  /* 0x0000000440407c20 */ /* 0x000fe20008410000 */
[----:B------:R-:W-:Y:S02]  /*dd00*/  FSEL R84, R84, -INF , P1 ;  /* 0xff80000054547808 */ /* 0x000fe40000800000 */
[----:B------:R-:W-:-:S03]  /*dd10*/  FMNMX.FTZ R55, R81, R74, !PT ;  /* 0x0000004a51377209 */ /* 0x000fc60007810000 */
[----:B------:R-:W2:Y:S01]  /*dd20*/  MUFU.TANH R86, R86 ;  /* 0x0000005600567308 */ /* 0x000ea20000002400 */
[----:B------:R-:W-:Y:S01]  /*dd30*/  FMUL.FTZ R75, R75, UR4 ;  /* 0x000000044b4b7c20 */ /* 0x000fe20008410000 */
[----:B---3--:R-:W-:-:S06]  /*dd40*/  FSEL R85, R85, -INF , P2 ;  /* 0xff80000055557808 */ /* 0x008fcc0001000000 */
[----:B------:R-:W3:Y:S01]  /*dd50*/  MUFU.TANH R76, R76 ;  /* 0x0000004c004c7308 */ /* 0x000ee20000002400 */
[----:B------:R-:W-:Y:S01]  /*dd60*/  FMNMX.FTZ R74, R84, R55, !PT ;  /* 0x00000037544a7209 */ /* 0x000fe20007810000 */
[----:B------:R-:W-:Y:S01]  /*dd70*/  FMUL.FTZ R65, R65, UR4 ;  /* 0x0000000441417c20 */ /* 0x000fe20008410000 */
[----:B------:R-:W-:-:S05]  /*dd80*/  R2UR UR12, R4 ;  /* 0x00000000040c72ca */ /* 0x000fca00000e0000 */
[----:B------:R-:W3:Y:S01]  /*dd90*/  MUFU.TANH R87, R87 ;  /* 0x0000005700577308 */ /* 0x000ee20000002400 */
[----:B------:R-:W-:Y:S01]  /*dda0*/  R2UR UR13, R5 ;  /* 0x00000000050d72ca */ /* 0x000fe200000e0000 */
[----:B------:R-:W-:Y:S01]  /*ddb0*/  FMUL.FTZ R78, R78, UR4 ;  /* 0x000000044e4e7c20 */ /* 0x000fe20008410000 */
[----:B0-----:R-:W-:-:S05]  /*ddc0*/  FSEL R82, R82, -INF , P4 ;  /* 0xff80000052527808 */ /* 0x001fca0002000000 */
[----:B------:R-:W0:Y:S01]  /*ddd0*/  MUFU.TANH R77, R77 ;  /* 0x0000004d004d7308 */ /* 0x000e220000002400 */
[----:B------:R-:W-:Y:S01]  /*dde0*/  ISETP.GT.AND P4, PT, R43, 0x21, PT ;  /* 0x000000212b00780c */ /* 0x000fe20003f84270 */
[----:B------:R-:W-:Y:S01]  /*ddf0*/  FMUL.FTZ R68, R68, UR4 ;  /* 0x0000000444447c20 */ /* 0x000fe20008410000 */
[----:B----4-:R-:W-:Y:S02]  /*de00*/  FSEL R72, R72, -INF , P3 ;  /* 0xff80000048487808 */ /* 0x010fe40001800000 */
[----:B------:R-:W-:-:S03]  /*de10*/  FMNMX.FTZ R55, R85, R74, !PT ;  /* 0x0000004a55377209 */ /* 0x000fc60007810000 */
[----:B------:R-:W4:Y:S01]  /*de20*/  MUFU.TANH R64, R64 ;  /* 0x0000004000407308 */ /* 0x000f220000002400 */
[----:B-1----:R-:W-:Y:S01]  /*de30*/  FSEL R83, R83, -INF , P5 ;  /* 0xff80000053537808 */ /* 0x002fe20002800000 */
[----:B------:R-:W-:Y:S01]  /*de40*/  FMUL.FTZ R79, R79, UR4 ;  /* 0x000000044f4f7c20 */ /* 0x000fe20008410000 */
[----:B------:R-:W-:Y:S02]  /*de50*/  WARPGROUP.DEPBAR.LE gsb0, 0x0 ;  /* 0x00008000000079c5 */ /* 0x000fe40000010000 */
[----:B------:R-:W-:-:S03]  /*de60*/  ISETP.GT.AND P5, PT, R43, 0x28, PT ;  /* 0x000000282b00780c */ /* 0x000fc60003fa4270 */
[----:B------:R-:W1:Y:S01]  /*de70*/  MUFU.TANH R75, R75 ;  /* 0x0000004b004b7308 */ /* 0x000e620000002400 */
[----:B--2---:R-:W-:Y:S01]  /*de80*/  FSEL R73, R73, -INF , P4 ;  /* 0xff80000049497808 */ /* 0x004fe20002000000 */
[----:B------:R-:W-:Y:S01]  /*de90*/  FMUL.FTZ R69, R69, UR4 ;  /* 0x0000000445457c20 */ /* 0x000fe20008410000 */
[----:B------:R-:W-:Y:S01]  /*dea0*/  FMNMX.FTZ R74, R72, R55, !PT ;  /* 0x00000037484a7209 */ /* 0x000fe20007810000 */
[----:B------:R-:W-:-:S04]  /*deb0*/  WARPGROUP.ARRIVE ;  /* 0x00000000000079c5 */ /* 0x000fc80000000000 */
[----:B------:R-:W2:Y:S01]  /*dec0*/  MUFU.TANH R65, R65 ;  /* 0x0000004100417308 */ /* 0x000ea20000002400 */
[----:B------:R-:W-:Y:S01]  /*ded0*/  FSEL R86, R86, -INF , P1 ;  /* 0xff80000056567808 */ /* 0x000fe20000800000 */
[----:B------:R-:W-:Y:S01]  /*dee0*/  FMUL.FTZ R66, R66, UR4 ;  /* 0x0000000442427c20 */ /* 0x000fe20008410000 */
[----:B------:R-:W-:Y:S01]  /*def0*/  ISETP.GT.AND P1, PT, R43, 0x29, PT ;  /* 0x000000292b00780c */ /* 0x000fe20003f24270 */
[----:B------:R-:W-:Y:S01]  /*df00*/  FMUL.FTZ R56, R56, UR4 ;  /* 0x0000000438387c20 */ /* 0x000fe20008410000 */
[----:B---3--:R-:W-:-:S03]  /*df10*/  FSEL R76, R76, -INF , P5 ;  /* 0xff8000004c4c7808 */ /* 0x008fc60002800000 */
[----:B------:R-:W3:Y:S01]  /*df20*/  MUFU.TANH R78, R78 ;  /* 0x0000004e004e7308 */ /* 0x000ee20000002400 */
[----:B------:R-:W-:Y:S01]  /*df30*/  FSEL R87, R87, -INF , P2 ;  /* 0xff80000057577808 */ /* 0x000fe20001000000 */
[----:B------:R-:W-:Y:S01]  /*df40*/  FMUL.FTZ R55, R32, UR4 ;  /* 0x0000000420377c20 */ /* 0x000fe20008410000 */
[----:B------:R-:W-:Y:S05]  /*df50*/  HGMMA.64x16x16.F32.BF16 R24, gdesc[UR12], R24, gsb0 ;  /* 0x002000000c1879f0 */ /* 0x000fea0008001818 */
[----:B------:R-:W3:Y:S01]  /*df60*/  MUFU.TANH R68, R68 ;  /* 0x0000004400447308 */ /* 0x000ee20000002400 */
[----:B------:R-:W-:Y:S01]  /*df70*/  FMUL.FTZ R67, R67, UR4 ;  /* 0x0000000443437c20 */ /* 0x000fe20008410000 */
[----:B------:R-:W-:-:S06]  /*df80*/  ISETP.GT.AND P2, PT, R43, 0x30, PT ;  /* 0x000000302b00780c */ /* 0x000fcc0003f44270 */
[----:B------:R4:W-:Y:S01]  /*df90*/  MUFU.TANH R15, R95 ;  /* 0x0000005f000f7308 */ /* 0x0009e20000002400 */
[----:B0-----:R-:W-:Y:S01]  /*dfa0*/  FSEL R77, R77, -INF , P1 ;  /* 0xff8000004d4d7808 */ /* 0x001fe20000800000 */
[----:B------:R-:W-:Y:S01]  /*dfb0*/  FMUL.FTZ R57, R57, UR4 ;  /* 0x0000000439397c20 */ /* 0x000fe20008410000 */
[----:B----4-:R-:W-:-:S05]  /*dfc0*/  FMNMX.FTZ R95, R73, R74, !PT ;  /* 0x0000004a495f7209 */ /* 0x010fca0007810000 */
[----:B------:R-:W0:Y:S01]  /*dfd0*/  MUFU.TANH R79, R79 ;  /* 0x0000004f004f7308 */ /* 0x000e220000002400 */
[----:B------:R-:W-:Y:S01]  /*dfe0*/  FMNMX.FTZ R32, R76, R95, !PT ;  /* 0x0000005f4c207209 */ /* 0x000fe20007810000 */
[----:B------:R-:W-:-:S06]  /*dff0*/  FMUL.FTZ R74, R33, UR4 ;  /* 0x00000004214a7c20 */ /* 0x000fcc0008410000 */
[----:B------:R-:W4:Y:S01]  /*e000*/  MUFU.TANH R69, R69 ;  /* 0x0000004500457308 */ /* 0x000f220000002400 */
[----:B------:R-:W-:Y:S01]  /*e010*/  FMUL.FTZ R70, R70, UR4 ;  /* 0x0000000446467c20 */ /* 0x000fe20008410000 */
[----:B------:R-:W-:Y:S01]  /*e020*/  ISETP.GT.AND P3, PT, R43, 0x31, PT ;  /* 0x000000312b00780c */ /* 0x000fe20003f64270 */
[----:B------:R-:W-:Y:S01]  /*e030*/  FMUL.FTZ R60, R60, UR4 ;  /* 0x000000043c3c7c20 */ /* 0x000fe20008410000 */
[----:B------:R-:W-:Y:S02]  /*e040*/  FSEL R64, R64, -INF , P2 ;  /* 0xff80000040407808 */ /* 0x000fe40001000000 */
[----:B------:R-:W-:Y:S02]  /*e050*/  FMNMX.FTZ R33, R77, R32, !PT ;  /* 0x000000204d217209 */ /* 0x000fe40007810000 */
[----:B------:R-:W4:Y:S01]  /*e060*/  MUFU.TANH R66, R66 ;  /* 0x0000004200427308 */ /* 0x000f220000002400 */
[----:B-1----:R-:W-:Y:S01]  /*e070*/  FSEL R75, R75, -INF , P4 ;  /* 0xff8000004b4b7808 */ /* 0x002fe20002000000 */
[----:B------:R-:W-:Y:S01]  /*e080*/  FMUL.FTZ R71, R71, UR4 ;  /* 0x0000000447477c20 */ /* 0x000fe20008410000 */
[----:B------:R-:W-:-:S05]  /*e090*/  ISETP.GT.AND P4, PT, R43, 0x38, PT ;  /* 0x000000382b00780c */ /* 0x000fca0003f84270 */
[----:B------:R-:W1:Y:S01]  /*e0a0*/  MUFU.TANH R56, R56 ;  /* 0x0000003800387308 */ /* 0x000e620000002400 */
[----:B--2---:R-:W-:Y:S01]  /*e0b0*/  FSEL R65, R65, -INF , P3 ;  /* 0xff80000041417808 */ /* 0x004fe20001800000 */
[----:B------:R-:W-:Y:S01]  /*e0c0*/  FMUL.FTZ R61, R61, UR4 ;  /* 0x000000043d3d7c20 */ /* 0x000fe20008410000 */
[----:B------:R-:W-:-:S05]  /*e0d0*/  FMNMX.FTZ R32, R64, R33, !PT ;  /* 0x0000002140207209 */ /* 0x000fca0007810000 */
[----:B------:R-:W2:Y:S01]  /*e0e0*/  MUFU.TANH R67, R67 ;  /* 0x0000004300437308 */ /* 0x000ea20000002400 */
[----:B---3--:R-:W-:Y:S01]  /*e0f0*/  FSEL R78, R78, -INF , P5 ;  /* 0xff8000004e4e7808 */ /* 0x008fe20002800000 */
[----:B------:R-:W-:Y:S01]  /*e100*/  FMUL.FTZ R58, R58, UR4 ;  /* 0x000000043a3a7c20 */ /* 0x000fe20008410000 */
[----:B------:R-:W-:-:S05]  /*e110*/  ISETP.GT.AND P5, PT, R43, 0x39, PT ;  /* 0x000000392b00780c */ /* 0x000fca0003fa4270 */
[----:B------:R-:W3:Y:S01]  /*e120*/  MUFU.TANH R57, R57 ;  /* 0x0000003900397308 */ /* 0x000ee20000002400 */
[----:B------:R-:W-:Y:S01]  /*e130*/  FSEL R68, R68, -INF , P4 ;  /* 0xff80000044447808 */ /* 0x000fe20002000000 */
[----:B------:R-:W-:Y:S01]  /*e140*/  FMUL.FTZ R48, R48, UR4 ;  /* 0x0000000430307c20 */ /* 0x000fe20008410000 */
[----:B------:R-:W-:-:S05]  /*e150*/  FMNMX.FTZ R33, R65, R32, !PT ;  /* 0x0000002041217209 */ /* 0x000fca0007810000 */
[----:B------:R-:W3:Y:S01]  /*e160*/  MUFU.TANH R70, R70 ;  /* 0x0000004600467308 */ /* 0x000ee20000002400 */
[----:B0-----:R-:W-:Y:S01]  /*e170*/  FSEL R79, R79, -INF , P1 ;  /* 0xff8000004f4f7808 */ /* 0x001fe20000800000 */
[----:B------:R-:W-:Y:S01]  /*e180*/  FMUL.FTZ R59, R59, UR4 ;  /* 0x000000043b3b7c20 */ /* 0x000fe20008410000 */
[----:B------:R-:W-:-:S05]  /*e190*/  ISETP.GT.AND P1, PT, R43, 0x40, PT ;  /* 0x000000402b00780c */ /* 0x000fca0003f24270 */
[----:B------:R-:W0:Y:S01]  /*e1a0*/  MUFU.TANH R60, R60 ;  /* 0x0000003c003c7308 */ /* 0x000e220000002400 */
[----:B----4-:R-:W-:Y:S01]  /*e1b0*/  FSEL R69, R69, -INF , P5 ;  /* 0xff80000045457808 */ /* 0x010fe20002800000 */
[----:B------:R-:W-:Y:S01]  /*e1c0*/  FMUL.FTZ R49, R49, UR4 ;  /* 0x0000000431317c20 */ /* 0x000fe20008410000 */
[----:B------:R-:W-:-:S05]  /*e1d0*/  FMNMX.FTZ R32, R68, R33, !PT ;  /* 0x0000002144207209 */ /* 0x000fca0007810000 */
[----:B------:R-:W4:Y:S01]  /*e1e0*/  MUFU.TANH R71, R71 ;  /* 0x0000004700477308 */ /* 0x000f220000002400 */
[----:B------:R-:W-:Y:S01]  /*e1f0*/  FSEL R66, R66, -INF , P2 ;  /* 0xff80000042427808 */ /* 0x000fe20001000000 */
[----:B------:R-:W-:Y:S01]  /*e200*/  FMUL.FTZ R62, R62, UR4 ;  /* 0x000000043e3e7c20 */ /* 0x000fe20008410000 */
[----:B------:R-:W-:-:S05]  /*e210*/  ISETP.GT.AND P2, PT, R43, 0x41, PT ;  /* 0x000000412b00780c */ /* 0x000fca0003f44270 */
[----:B------:R-:W4:Y:S01]  /*e220*/  MUFU.TANH R61, R61 ;  /* 0x0000003d003d7308 */ /* 0x000f220000002400 */
[----:B-1----:R-:W-:Y:S01]  /*e230*/  FSEL R56, R56, -INF , P1 ;  /* 0xff80000038387808 */ /* 0x002fe20000800000 */
[----:B------:R-:W-:Y:S01]  /*e240*/  FMUL.FTZ R52, R52, UR4 ;  /* 0x0000000434347c20 */ /* 0x000fe20008410000 */
[----:B------:R-:W-:-:S05]  /*e250*/  FMNMX.FTZ R33, R69, R32, !PT ;  /* 0x0000002045217209 */ /* 0x000fca0007810000 */
[----:B------:R-:W1:Y:S01]  /*e260*/  MUFU.TANH R58, R58 ;  /* 0x0000003a003a7308 */ /* 0x000e620000002400 */
[----:B--2---:R-:W-:Y:S01]  /*e270*/  FSEL R67, R67, -INF , P3 ;  /* 0xff80000043437808 */ /* 0x004fe20001800000 */
[----:B------:R-:W-:Y:S01]  /*e280*/  FMUL.FTZ R63, R63, UR4 ;  /* 0x000000043f3f7c20 */ /* 0x000fe20008410000 */
[----:B------:R-:W-:-:S05]  /*e290*/  ISETP.GT.AND P3, PT, R43, 0x48, PT ;  /* 0x000000482b00780c */ /* 0x000fca0003f64270 */
[----:B------:R-:W2:Y:S01]  /*e2a0*/  MUFU.TANH R48, R48 ;  /* 0x0000003000307308 */ /* 0x000ea20000002400 */
[----:B---3--:R-:W-:Y:S02]  /*e2b0*/  FSEL R57, R57, -INF , P2 ;  /* 0xff80000039397808 */ /* 0x008fe40001000000 */
[----:B------:R-:W-:-:S05]  /*e2c0*/  FMNMX.FTZ R32, R56, R33, !PT ;  /* 0x0000002138207209 */ /* 0x000fca0007810000 */
[----:B------:R-:W3:Y:S01]  /*e2d0*/  MUFU.TANH R59, R59 ;  /* 0x0000003b003b7308 */ /* 0x000ee20000002400 */
[----:B------:R-:W-:Y:S01]  /*e2e0*/  FSEL R70, R70, -INF , P4 ;  /* 0xff80000046467808 */ /* 0x000fe20002000000 */
[----:B------:R-:W-:Y:S01]  /*e2f0*/  FMUL.FTZ R50, R50, UR4 ;  /* 0x0000000432327c20 */ /* 0x000fe20008410000 */
[----:B------:R-:W-:-:S05]  /*e300*/  ISETP.GT.AND P4, PT, R43, 0x49, PT ;  /* 0x000000492b00780c */ /* 0x000fca0003f84270 */
[----:B------:R-:W3:Y:S01]  /*e310*/  MUFU.TANH R49, R49 ;  /* 0x0000003100317308 */ /* 0x000ee20000002400 */
[----:B0-----:R-:W-:Y:S02]  /*e320*/  FSEL R60, R60, -INF , P3 ;  /* 0xff8000003c3c7808 */ /* 0x001fe40001800000 */
[----:B------:R-:W-:-:S05]  /*e330*/  FMNMX.FTZ R33, R57, R32, !PT ;  /* 0x0000002039217209 */ /* 0x000fca0007810000 */
[----:B------:R-:W0:Y:S01]  /*e340*/  MUFU.TANH R62, R62 ;  /* 0x0000003e003e7308 */ /* 0x000e220000002400 */
[----:B----4-:R-:W-:Y:S01]  /*e350*/  FSEL R71, R71, -INF , P5 ;  /* 0xff80000047477808 */ /* 0x010fe20002800000 */
[----:B------:R-:W-:Y:S01]  /*e360*/  FMUL.FTZ R51, R51, UR4 ;  /* 0x0000000433337c20 */ /* 0x000fe20008410000 */
[----:B------:R-:W-:-:S05]  /*e370*/  ISETP.GT.AND P5, PT, R43, 0x50, PT ;  /* 0x000000502b00780c */ /* 0x000fca0003fa4270 */
[----:B------:R-:W4:Y:S01]  /*e380*/  MUFU.TANH R52, R52 ;  /* 0x0000003400347308 */ /* 0x000f220000002400 */
[----:B------:R-:W-:Y:S02]  /*e390*/  FSEL R61, R61, -INF , P4 ;  /* 0xff8000003d3d7808 */ /* 0x000fe40002000000 */
[----:B------:R-:W-:-:S05]  /*e3a0*/  FMNMX.FTZ R32, R60, R33, !PT ;  /* 0x000000213c207209 */ /* 0x000fca0007810000 */
[----:B------:R-:W4:Y:S01]  /*e3b0*/  MUFU.TANH R63, R63 ;  /* 0x0000003f003f7308 */ /* 0x000f220000002400 */
[----:B-1----:R-:W-:Y:S01]  /*e3c0*/  FSEL R58, R58, -INF , P1 ;  /* 0xff8000003a3a7808 */ /* 0x002fe20000800000 */
[----:B------:R-:W-:Y:S01]  /*e3d0*/  FMUL.FTZ R44, R44, UR4 ;  /* 0x000000042c2c7c20 */ /* 0x000fe20008410000 */
[----:B------:R-:W-:-:S05]  /*e3e0*/  ISETP.GT.AND P1, PT, R43, 0x51, PT ;  /* 0x000000512b00780c */ /* 0x000fca0003f24270 */
[----:B------:R-:W1:Y:S01]  /*e3f0*/  MUFU.TANH R42, R98 ;  /* 0x00000062002a7308 */ /* 0x000e620000002400 */
[----:B--2---:R-:W-:Y:S02]  /*e400*/  FSEL R48, R48, -INF , P5 ;  /* 0xff80000030307808 */ /* 0x004fe40002800000 */
[----:B------:R-:W-:-:S05]  /*e410*/  FMNMX.FTZ R33, R61, R32, !PT ;  /* 0x000000203d217209 */ /* 0x000fca0007810000 */
[----:B------:R-:W2:Y:S01]  /*e420*/  MUFU.TANH R50, R50 ;  /* 0x0000003200327308 */ /* 0x000ea20000002400 */
[----:B---3--:R-:W-:Y:S01]  /*e430*/  FSEL R59, R59, -INF , P2 ;  /* 0xff8000003b3b7808 */ /* 0x008fe20001000000 */
[----:B------:R-:W-:Y:S01]  /*e440*/  FMUL.FTZ R45, R45, UR4 ;  /* 0x000000042d2d7c20 */ /* 0x000fe20008410000 */
[----:B------:R-:W-:Y:S02]  /*e450*/  ISETP.GT.AND P2, PT, R43, 0x58, PT ;  /* 0x000000582b00780c */ /* 0x000fe40003f44270 */
[----:B------:R-:W-:-:S03]  /*e460*/  FSEL R49, R49, -INF , P1 ;  /* 0xff80000031317808 */ /* 0x000fc60000800000 */
[----:B------:R-:W3:Y:S01]  /*e470*/  MUFU.TANH R51, R51 ;  /* 0x0000003300337308 */ /* 0x000ee20000002400 */
[----:B0-----:R-:W-:Y:S02]  /*e480*/  FSEL R62, R62, -INF , P3 ;  /* 0xff8000003e3e7808 */ /* 0x001fe40001800000 */
[----:B------:R-:W-:-:S05]  /*e490*/  ISETP.GT.AND P3, PT, R43, 0x59, PT ;  /* 0x000000592b00780c */ /* 0x000fca0003f64270 */
[----:B------:R0:W3:Y:S01]  /*e4a0*/  MUFU.TANH R14, R96 ;  /* 0x00000060000e7308 */ /* 0x0000e20000002400 */
[----:B----4-:R-:W-:Y:S01]  /*e4b0*/  FSEL R52, R52, -INF , P2 ;  /* 0xff80000034347808 */ /* 0x010fe20001000000 */
[----:B------:R-:W-:Y:S01]  /*e4c0*/  FMUL.FTZ R95, R35, UR4 ;  /* 0x00000004235f7c20 */ /* 0x000fe20008410000 */
[----:B0-----:R-:W-:-:S05]  /*e4d0*/  FMNMX.FTZ R96, R48, R33, !PT ;  /* 0x0000002130607209 */ /* 0x001fca0007810000 */
[----:B------:R-:W0:Y:S01]  /*e4e0*/  MUFU.TANH R44, R44 ;  /* 0x0000002c002c7308 */ /* 0x000e220000002400 */
[----:B------:R-:W-:Y:S01]  /*e4f0*/  FMNMX.FTZ R33, R49, R96, !PT ;  /* 0x0000006031217209 */ /* 0x000fe20007810000 */
[----:B------:R-:W-:Y:S01]  /*e500*/  FMUL.FTZ R46, R46, UR4 ;  /* 0x000000042e2e7c20 */ /* 0x000fe20008410000 */
[----:B------:R-:W-:-:S05]  /*e510*/  FSEL R63, R63, -INF , P4 ;  /* 0xff8000003f3f7808 */ /* 0x000fca0002000000 */
[----:B------:R-:W4:Y:S01]  /*e520*/  MUFU.TANH R21, R97 ;  /* 0x0000006100157308 */ /* 0x000f220000002400 */
[----:B------:R-:W-:Y:S02]  /*e530*/  ISETP.GT.AND P4, PT, R43, 0x60, PT ;  /* 0x000000602b00780c */ /* 0x000fe40003f84270 */
[----:B-1----:R-:W-:Y:S02]  /*e540*/  FSEL R42, R42, -INF , P3 ;  /* 0xff8000002a2a7808 */ /* 0x002fe40001800000 */
[----:B------:R-:W-:-:S03]  /*e550*/  FMNMX.FTZ R35, R52, R33, !PT ;  /* 0x0000002134237209 */ /* 0x000fc60007810000 */
[----:B------:R-:W1:Y:S01]  /*e560*/  MUFU.TANH R45, R45 ;  /* 0x0000002d002d7308 */ /* 0x000e620000002400 */
[----:B------:R-:W-:Y:S02]  /*e570*/  WARPGROUP.DEPBAR.LE gsb0, 0x0 ;  /* 0x00008000000079c5 */ /* 0x000fe40000010000 */
[----:B--2---:R-:W-:Y:S01]  /*e580*/  FSEL R50, R50, -INF , P5 ;  /* 0xff80000032327808 */ /* 0x004fe20002800000 */
[----:B------:R-:W-:Y:S01]  /*e590*/  FMUL.FTZ R33, R24, UR4 ;  /* 0x0000000418217c20 */ /* 0x000fe20008410000 */
[----:B------:R-:W-:Y:S01]  /*e5a0*/  FMUL.FTZ R47, R47, UR4 ;  /* 0x000000042f2f7c20 */ /* 0x000fe20008410000 */
[----:B------:R-:W-:Y:S02]  /*e5b0*/  ISETP.GT.AND P5, PT, R43, 0x61, PT ;  /* 0x000000612b00780c */ /* 0x000fe40003fa4270 */
[----:B------:R-:W2:Y:S01]  /*e5c0*/  MUFU.TANH R55, R55 ;  /* 0x0000003700377308 */ /* 0x000ea20000002400 */
[----:B------:R-:W-:Y:S01]  /*e5d0*/  FSEL R24, R15, -INF , P4 ;  /* 0xff8000000f187808 */ /* 0x000fe20002000000 */
[----:B------:R-:W-:Y:S01]  /*e5e0*/  FMUL.FTZ R36, R36, UR4 ;  /* 0x0000000424247c20 */ /* 0x000fe20008410000 */
[----:B------:R-:W-:-:S02]  /*e5f0*/  FMNMX.FTZ R35, R42, R35, !PT ;  /* 0x000000232a237209 */ /* 0x000fc40007810000 */
[----:B---3--:R-:W-:-:S03]  /*e600*/  FSEL R51, R51, -INF , P1 ;  /* 0xff80000033337808 */ /* 0x008fc60000800000 */
[----:B------:R-:W3:Y:S01]  /*e610*/  MUFU.TANH R54, R54 ;  /* 0x0000003600367308 */ /* 0x000ee20000002400 */
[----:B------:R-:W-:Y:S01]  /*e620*/  ISETP.GT.AND P1, PT, R43, 0x68, PT ;  /* 0x000000682b00780c */ /* 0x000fe20003f24270 */
[----:B------:R-:W-:Y:S01]  /*e630*/  FMUL.FTZ R37, R37, UR4 ;  /* 0x0000000425257c20 */ /* 0x000fe20008410000 */
[----:B------:R-:W-:Y:S02]  /*e640*/  FSEL R40, R40, -INF , P5 ;  /* 0xff80000028287808 */ /* 0x000fe40002800000 */
[----:B------:R-:W-:-:S03]  /*e650*/  FMNMX.FTZ R35, R24, R35, !PT ;  /* 0x0000002318237209 */ /* 0x000fc60007810000 */
[----:B------:R-:W-:Y:S01]  /*e660*/  MUFU.TANH R46, R46 ;  /* 0x0000002e002e7308 */ /* 0x000fe20000002400 */
        /* <DEDUP_REMOVED lines=11> */
[----:B-1----:R-:W-:Y:S01]  /*e720*/  FSEL R45, R45, -INF , P2 ;  /* 0xff8000002d2d7808 */ /* 0x002fe20001000000 */
[----:B------:R-:W-:Y:S01]  /*e730*/  FMUL.FTZ R38, R25, UR4 ;  /* 0x0000000419267c20 */ /* 0x000fe20008410000 */
[----:B------:R-:W-:Y:S01]  /*e740*/  FMNMX.FTZ R98, R44, R35, !PT ;  /* 0x000000232c627209 */ /* 0x000fe20007810000 */
[----:B------:R-:W-:-:S04]  /*e750*/  FMUL.FTZ R96, R28, UR4 ;  /* 0x000000041c607c20 */ /* 0x000fc80008410000 */
[----:B------:R-:W1:Y:S01]  /*e760*/  MUFU.TANH R37, R37 ;  /* 0x0000002500257308 */ /* 0x000e620000002400 */
[----:B------:R-:W-:Y:S02]  /*e770*/  FSEL R41, R41, -INF , P4 ;  /* 0xff80000029297808 */ /* 0x000fe40002000000 */
[----:B------:R-:W-:Y:S02]  /*e780*/  ISETP.GT.AND P4, PT, R43, 0x71, PT ;  /* 0x000000712b00780c */ /* 0x000fe40003f84270 */
[----:B--2---:R-:W-:-:S03]  /*e790*/  FSEL R28, R55, -INF , P3 ;  /* 0xff800000371c7808 */ /* 0x004fc60001800000 */
[----:B------:R-:W2:Y:S01]  /*e7a0*/  MUFU.TANH R34, R34 ;  /* 0x0000002200227308 */ /* 0x000ea20000002400 */
[----:B------:R-:W-:Y:S02]  /*e7b0*/  FMNMX.FTZ R35, R45, R98, !PT ;  /* 0x000000622d237209 */ /* 0x000fe40007810000 */
[----:B---3--:R-:W-:-:S05]  /*e7c0*/  FSEL R54, R54, -INF , P5 ;  /* 0xff80000036367808 */ /* 0x008fca0002800000 */
[----:B------:R3:W2:Y:S01]  /*e7d0*/  MUFU.TANH R15, R33 ;  /* 0x00000021000f7308 */ /* 0x0006a20000002400 */
[----:B------:R-:W-:Y:S01]  /*e7e0*/  ISETP.GT.AND P5, PT, R43, 0x78, PT ;  /* 0x000000782b00780c */ /* 0x000fe20003fa4270 */
[----:B------:R-:W-:Y:S01]  /*e7f0*/  FMUL.FTZ R29, R29, UR4 ;  /* 0x000000041d1d7c20 */ /* 0x000fe20008410000 */
[----:B------:R-:W-:-:S05]  /*e800*/  FSEL R25, R74, -INF , P4 ;  /* 0xff8000004a197808 */ /* 0x000fca0002000000 */
[----:B------:R-:W2:Y:S01]  /*e810*/  MUFU.TANH R95, R95 ;  /* 0x0000005f005f7308 */ /* 0x000ea20000002400 */
[----:B---3--:R-:W-:Y:S02]  /*e820*/  FSEL R33, R46, -INF , P1 ;  /* 0xff8000002e217808 */ /* 0x008fe40000800000 */
[----:B------:R-:W-:-:S05]  /*e830*/  FMNMX.FTZ R46, R28, R35, !PT ;  /* 0x000000231c2e7209 */ /* 0x000fca0007810000 */
[----:B------:R-:W3:Y:S01]  /*e840*/  MUFU.TANH R38, R38 ;  /* 0x0000002600267308 */ /* 0x000ee20000002400 */
[----:B0-----:R-:W-:Y:S02]  /*e850*/  FSEL R35, R47, -INF , P2 ;  /* 0xff8000002f237808 */ /* 0x001fe40001000000 */
[----:B------:R-:W-:Y:S02]  /*e860*/  ISETP.GT.AND P1, PT, R43, 0x79, PT ;  /* 0x000000792b00780c */ /* 0x000fe40003f24270 */
[----:B----4-:R-:W-:-:S03]  /*e870*/  FSEL R74, R36, -INF , P5 ;  /* 0xff800000244a7808 */ /* 0x010fc60002800000 */
[----:B------:R-:W0:Y:S01]  /*e880*/  MUFU.TANH R14, R14 ;  /* 0x0000000e000e7308 */ /* 0x000e220000002400 */
[----:B------:R-:W-:Y:S02]  /*e890*/  FMNMX.FTZ R47, R25, R46, !PT ;  /* 0x0000002e192f7209 */ /* 0x000fe40007810000 */
[----:B------:R-:W-:-:S05]  /*e8a0*/  ISETP.GT.AND P2, PT, R43, 0x80, PT ;  /* 0x000000802b00780c */ /* 0x000fca0003f44270 */
[----:B------:R-:W4:Y:S01]  /*e8b0*/  MUFU.TANH R96, R96 ;  /* 0x0000006000607308 */ /* 0x000f220000002400 */
[----:B-1----:R-:W-:Y:S02]  /*e8c0*/  FSEL R55, R37, -INF , P1 ;  /* 0xff80000025377808 */ /* 0x002fe40000800000 */
[----:B------:R-:W-:-:S05]  /*e8d0*/  FMNMX.FTZ R36, R74, R47, !PT ;  /* 0x0000002f4a247209 */ /* 0x000fca0007810000 */
[----:B------:R-:W1:Y:S01]  /*e8e0*/  MUFU.TANH R29, R29 ;  /* 0x0000001d001d7308 */ /* 0x000e620000002400 */
[----:B--2---:R-:W-:Y:S02]  /*e8f0*/  FSEL R34, R34, -INF , P3 ;  /* 0xff80000022227808 */ /* 0x004fe40001800000 */
[----:B------:R-:W-:Y:S02]  /*e900*/  ISETP.GT.AND P3, PT, R43, 0x81, PT ;  /* 0x000000812b00780c */ /* 0x000fe40003f64270 */
[----:B------:R-:W-:Y:S02]  /*e910*/  FSEL R47, R15, -INF , P2 ;  /* 0xff8000000f2f7808 */ /* 0x000fe40001000000 */
[----:B------:R-:W-:Y:S02]  /*e920*/  FMNMX.FTZ R36, R55, R36, !PT ;  /* 0x0000002437247209 */ /* 0x000fe40007810000 */
[----:B------:R-:W-:Y:S02]  /*e930*/  FSEL R37, R95, -INF , P4 ;  /* 0xff8000005f257808 */ /* 0x000fe40002000000 */
[----:B------:R-:W-:-:S02]  /*e940*/  ISETP.GT.AND P4, PT, R43, 0x88, PT ;  /* 0x000000882b00780c */ /* 0x000fc40003f84270 */
[----:B---3--:R-:W-:Y:S02]  /*e950*/  FSEL R46, R38, -INF , P3 ;  /* 0xff800000262e7808 */ /* 0x008fe40001800000 */
[----:B------:R-:W-:Y:S02]  /*e960*/  FMNMX.FTZ R15, R47, R36, !PT ;  /* 0x000000242f0f7209 */ /* 0x000fe40007810000 */
[----:B0-----:R-:W-:Y:S02]  /*e970*/  FSEL R36, R14, -INF , P5 ;  /* 0xff8000000e247808 */ /* 0x001fe40002800000 */
[----:B------:R-:W-:Y:S02]  /*e980*/  ISETP.GT.AND P5, PT, R43, 0x89, PT ;  /* 0x000000892b00780c */ /* 0x000fe40003fa4270 */
[----:B----4-:R-:W-:Y:S02]  /*e990*/  FSEL R43, R96, -INF , P4 ;  /* 0xff800000602b7808 */ /* 0x010fe40002000000 */
[----:B------:R-:W-:-:S02]  /*e9a0*/  FMNMX.FTZ R14, R46, R15, !PT ;  /* 0x0000000f2e0e7209 */ /* 0x000fc40007810000 */
[----:B-1----:R-:W-:Y:S02]  /*e9b0*/  FSEL R29, R29, -INF , P5 ;  /* 0xff8000001d1d7808 */ /* 0x002fe40002800000 */
[----:B------:R-:W-:-:S04]  /*e9c0*/  FMNMX.FTZ R14, R43, R14, !PT ;  /* 0x0000000e2b0e7209 */ /* 0x000fc80007810000 */
[----:B------:R-:W-:-:S05]  /*e9d0*/  FMNMX.FTZ R95, R29, R14, !PT ;  /* 0x0000000e1d5f7209 */ /* 0x000fca0007810000 */
[----:B------:R-:W0:Y:S02]  /*e9e0*/  SHFL.BFLY PT, R14, R95, 0x2, 0x1f ;  /* 0x0c401f005f0e7f89 */ /* 0x000e2400000e0000 */
[----:B0-----:R-:W-:-:S05]  /*e9f0*/  FMNMX.FTZ R96, R95, R14, !PT ;  /* 0x0000000e5f607209 */ /* 0x001fca0007810000 */
[----:B------:R-:W0:Y:S01]  /*ea00*/  SHFL.BFLY PT, R15, R96, 0x1, 0x1f ;  /* 0x0c201f00600f7f89 */ /* 0x000e2200000e0000 */
[----:B------:R-:W-:Y:S01]  /*ea10*/  FMUL.FTZ R99, R26, UR4 ;  /* 0x000000041a637c20 */ /* 0x000fe20008410000 */
[----:B------:R-:W-:Y:S01]  /*ea20*/  FMUL.FTZ R98, R39, UR4 ;  /* 0x0000000427627c20 */ /* 0x000fe20008410000 */
[----:B0-----:R-:W-:Y:S01]  /*ea30*/  FMNMX.FTZ R14, R96, R15, !PT ;  /* 0x0000000f600e7209 */ /* 0x001fe20007810000 */
[----:B------:R-:W-:-:S03]  /*ea40*/  IMAD.U32 R15, RZ, RZ, UR5 ;  /* 0x00000005ff0f7e24 */ /* 0x000fc6000f8e00ff */
[C---:B------:R-:W-:Y:S01]  /*ea50*/  FSETP.NEU.FTZ.AND P6, PT, R14.reuse, -INF , PT ;  /* 0xff8000000e00780b */ /* 0x040fe20003fdd000 */
[----:B------:R-:W-:-:S05]  /*ea60*/  FMUL.FTZ R38, R14, R15 ;  /* 0x0000000f0e267220 */ /* 0x000fca0000410000 */
[----:B------:R-:W-:-:S05]  /*ea70*/  FSEL R38, R38, RZ, P6 ;  /* 0x000000ff26267208 */ /* 0x000fca0003000000 */
[----:B------:R-:W-:Y:S01]  /*ea80*/  FFMA.FTZ R26, R20, R15, -R38 ;  /* 0x0000000f141a7223 */ /* 0x000fe20000010826 */
[----:B------:R-:W-:-:S04]  /*ea90*/  FMNMX.FTZ R20, R89, R90, !PT ;  /* 0x0000005a59147209 */ /* 0x000fc80007810000 */
[----:B------:R-:W-:-:S04]  /*eaa0*/  FMNMX.FTZ R39, R93, R20, !PT ;  /* 0x000000145d277209 */ /* 0x000fc80007810000 */
[----:B------:R-:W-:-:S04]  /*eab0*/  FMNMX.FTZ R39, R94, R39, !PT ;  /* 0x000000275e277209 */ /* 0x000fc80007810000 */
[----:B------:R-:W-:-:S04]  /*eac0*/  FMNMX.FTZ R20, R82, R39, !PT ;  /* 0x0000002752147209 */ /* 0x000fc80007810000 */
[----:B------:R-:W-:-:S04]  /*ead0*/  FMNMX.FTZ R39, R83, R20, !PT ;  /* 0x0000001453277209 */ /* 0x000fc80007810000 */
[----:B------:R-:W-:-:S04]  /*eae0*/  FMNMX.FTZ R20, R86, R39, !PT ;  /* 0x0000002756147209 */ /* 0x000fc80007810000 */
[----:B------:R-:W-:Y:S01]  /*eaf0*/  FMNMX.FTZ R20, R87, R20, !PT ;  /* 0x0000001457147209 */ /* 0x000fe20007810000 */
[----:B------:R-:W-:-:S03]  /*eb00*/  FFMA.FTZ R39, R72, R15, -R38 ;  /* 0x0000000f48277223 */ /* 0x000fc60000010826 */
[----:B------:R-:W-:Y:S01]  /*eb10*/  FMNMX.FTZ R20, R53, R20, !PT ;  /* 0x0000001435147209 */ /* 0x000fe20007810000 */
[----:B------:R-:W-:-:S03]  /*eb20*/  FFMA.FTZ R72, R73, R15, -R38 ;  /* 0x0000000f49487223 */ /* 0x000fc60000010826 */
[----:B------:R-:W-:Y:S01]  /*eb30*/  FMNMX.FTZ R73, R75, R20, !PT ;  /* 0x000000144b497209 */ /* 0x000fe20007810000 */
[----:B------:R-:W-:Y:S01]  /*eb40*/  FMUL.FTZ R101, R30, UR4 ;  /* 0x000000041e657c20 */ /* 0x000fe20008410000 */
[--C-:B------:R-:W-:Y:S02]  /*eb50*/  FFMA.FTZ R30, R91, R15, -R38.reuse ;  /* 0x0000000f5b1e7223 */ /* 0x100fe40000010826 */
[----:B------:R-:W-:Y:S01]  /*eb60*/  FMNMX.FTZ R20, R78, R73, !PT ;  /* 0x000000494e147209 */ /* 0x000fe20007810000 */
[----:B------:R-:W-:-:S03]  /*eb70*/  FFMA.FTZ R91, R81, R15, -R38 ;  /* 0x0000000f515b7223 */ /* 0x000fc60000010826 */
[----:B------:R-:W-:Y:S01]  /*eb80*/  FMNMX.FTZ R81, R79, R20, !PT ;  /* 0x000000144f517209 */ /* 0x000fe20007810000 */
[----:B------:R-:W-:-:S03]  /*eb90*/  FFMA.FTZ R73, R76, R15, -R38 ;  /* 0x0000000f4c497223 */ /* 0x000fc60000010826 */
[----:B------:R-:W-:Y:S01]  /*eba0*/  FMNMX.FTZ R20, R66, R81, !PT ;  /* 0x0000005142147209 */ /* 0x000fe20007810000 */
[----:B------:R-:W-:-:S03]  /*ebb0*/  FFMA.FTZ R76, R77, R15, -R38 ;  /* 0x0000000f4d4c7223 */ /* 0x000fc60000010826 */
[----:B------:R-:W-:-:S04]  /*ebc0*/  FMNMX.FTZ R77, R67, R20, !PT ;  /* 0x00000014434d7209 */ /* 0x000fc80007810000 */
[----:B------:R-:W-:-:S04]  /*ebd0*/  FMNMX.FTZ R20, R70, R77, !PT ;  /* 0x0000004d46147209 */ /* 0x000fc80007810000 */
[----:B------:R-:W-:-:S04]  /*ebe0*/  FMNMX.FTZ R81, R71, R20, !PT ;  /* 0x0000001447517209 */ /* 0x000fc80007810000 */
[----:B------:R-:W-:Y:S01]  /*ebf0*/  FMNMX.FTZ R20, R58, R81, !PT ;  /* 0x000000513a147209 */ /* 0x000fe20007810000 */
[----:B------:R-:W-:-:S03]  /*ec00*/  FFMA.FTZ R81, R65, R15, -R38 ;  /* 0x0000000f41517223 */ /* 0x000fc60000010826 */
[----:B------:R-:W-:-:S04]  /*ec10*/  FMNMX.FTZ R65, R59, R20, !PT ;  /* 0x000000143b417209 */ /* 0x000fc80007810000 */
[----:B------:R-:W-:-:S04]  /*ec20*/  FMNMX.FTZ R20, R62, R65, !PT ;  /* 0x000000413e147209 */ /* 0x000fc80007810000 */
[----:B------:R-:W-:-:S04]  /*ec30*/  FMNMX.FTZ R65, R63, R20, !PT ;  /* 0x000000143f417209 */ /* 0x000fc80007810000 */
[----:B------:R-:W-:-:S04]  /*ec40*/  FMNMX.FTZ R20, R50, R65, !PT ;  /* 0x0000004132147209 */ /* 0x000fc80007810000 */
[----:B------:R-:W-:-:S04]  /*ec50*/  FMNMX.FTZ R65, R51, R20, !PT ;  /* 0x0000001433417209 */ /* 0x000fc80007810000 */
[----:B------:R-:W-:-:S04]  /*ec60*/  FMNMX.FTZ R20, R32, R65, !PT ;  /* 0x0000004120147209 */ /* 0x000fc80007810000 */
[----:B------:R-:W-:-:S04]  /*ec70*/  FMNMX.FTZ R20, R21, R20, !PT ;  /* 0x0000001415147209 */ /* 0x000fc80007810000 */
[----:B------:R-:W-:Y:S01]  /*ec80*/  FMNMX.FTZ R65, R41, R20, !PT ;  /* 0x0000001429417209 */ /* 0x000fe20007810000 */
[----:B------:R-:W0:Y:S03]  /*ec90*/  MUFU.TANH R98, R98 ;  /* 0x0000006200627308 */ /* 0x000e260000002400 */
[----:B------:R-:W-:Y:S01]  /*eca0*/  FMNMX.FTZ R20, R54, R65, !PT ;  /* 0x0000004136147209 */ /* 0x000fe20007810000 */
[----:B------:R-:W-:-:S03]  /*ecb0*/  FMUL.FTZ R100, R27, UR4 ;  /* 0x000000041b647c20 */ /* 0x000fc60008410000 */
[----:B------:R-:W-:Y:S01]  /*ecc0*/  FMNMX.FTZ R20, R33, R20, !PT ;  /* 0x0000001421147209 */ /* 0x000fe20007810000 */
[----:B------:R-:W1:Y:S03]  /*ecd0*/  MUFU.TANH R99, R99 ;  /* 0x0000006300637308 */ /* 0x000e660000002400 */
[----:B------:R-:W-:Y:S01]  /*ece0*/  FMNMX.FTZ R65, R35, R20, !PT ;  /* 0x0000001423417209 */ /* 0x000fe20007810000 */
[----:B------:R-:W-:-:S03]  /*ecf0*/  FMUL.FTZ R97, R31, UR4 ;  /* 0x000000041f617c20 */ /* 0x000fc60008410000 */
[----:B------:R-:W-:Y:S01]  /*ed00*/  FMNMX.FTZ R20, R34, R65, !PT ;  /* 0x0000004122147209 */ /* 0x000fe20007810000 */
[----:B------:R-:W2:Y:S03]  /*ed10*/  MUFU.TANH R100, R100 ;  /* 0x0000006400647308 */ /* 0x000ea60000002400 */
[----:B------:R-:W-:-:S05]  /*ed20*/  FMNMX.FTZ R65, R37, R20, !PT ;  /* 0x0000001425417209 */ /* 0x000fca0007810000 */
[----:B------:R-:W3:Y:S01]  /*ed30*/  MUFU.TANH R101, R101 ;  /* 0x0000006500657308 */ /* 0x000ee20000002400 */
[----:B0-----:R-:W-:Y:S02]  /*ed40*/  FSEL R98, R98, -INF , P1 ;  /* 0xff80000062627808 */ /* 0x001fe40000800000 */
[----:B------:R-:W-:-:S05]  /*ed50*/  FMNMX.FTZ R65, R36, R65, !PT ;  /* 0x0000004124417209 */ /* 0x000fca0007810000 */
[----:B------:R-:W0:Y:S01]  /*ed60*/  MUFU.TANH R97, R97 ;  /* 0x0000006100617308 */ /* 0x000e220000002400 */
[----:B-1----:R-:W-:Y:S02]  /*ed70*/  FSEL R99, R99, -INF , P2 ;  /* 0xff80000063637808 */ /* 0x002fe40001000000 */
[----:B------:R-:W-:Y:S02]  /*ed80*/  FMNMX.FTZ R20, R98, R65, !PT ;  /* 0x0000004162147209 */ /* 0x000fe40007810000 */
[----:B--2---:R-:W-:Y:S02]  /*ed90*/  FSEL R100, R100, -INF , P3 ;  /* 0xff80000064647808 */ /* 0x004fe40001800000 */
[----:B------:R-:W-:Y:S01]  /*eda0*/  FMNMX.FTZ R65, R99, R20, !PT ;  /* 0x0000001463417209 */ /* 0x000fe20007810000 */
[--C-:B------:R-:W-:Y:S01]  /*edb0*/  FFMA.FTZ R31, R92, R15, -R38.reuse ;  /* 0x0000000f5c1f7223 */ /* 0x100fe20000010826 */
[----:B---3--:R-:W-:Y:S02]  /*edc0*/  FSEL R101, R101, -INF , P4 ;  /* 0xff80000065657808 */ /* 0x008fe40002000000 */
[----:B------:R-:W-:Y:S01]  /*edd0*/  FMNMX.FTZ R20, R100, R65, !PT ;  /* 0x0000004164147209 */ /* 0x000fe20007810000 */
[-CC-:B------:R-:W-:Y:S01]  /*ede0*/  FFMA.FTZ R92, R84, R15.reuse, -R38.reuse ;  /* 0x0000000f545c7223 */ /* 0x180fe20000010826 */
[----:B------:R-:W-:-:S02]  /*edf0*/  FFMA.FTZ R84, R49, R15, -R38 ;  /* 0x0000000f31547223 */ /* 0x000fc40000010826 */
[----:B------:R-:W-:Y:S02]  /*ee00*/  FMNMX.FTZ R49, R101, R20, !PT ;  /* 0x0000001465317209 */ /* 0x000fe40007810000 */
[----:B0-----:R-:W-:-:S04]  /*ee10*/  FSEL R102, R97, -INF , P5 ;  /* 0xff80000061667808 */ /* 0x001fc80002800000 */
[----:B------:R-:W-:-:S05]  /*ee20*/  FMNMX.FTZ R20, R102, R49, !PT ;  /* 0x0000003166147209 */ /* 0x000fca0007810000 */
[----:B------:R-:W0:Y:S01]  /*ee30*/  SHFL.BFLY PT, R65, R20, 0x2, 0x1f ;  /* 0x0c401f0014417f89 */ /* 0x000e2200000e0000 */
[-CC-:B------:R-:W-:Y:S01]  /*ee40*/  FFMA.FTZ R77, R64, R15.reuse, -R38.reuse ;  /* 0x0000000f404d7223 */ /* 0x180fe20000010826 */
[-CC-:B------:R-:W-:Y:S01]  /*ee50*/  FFMA.FTZ R64, R48, R15.reuse, -R38.reuse ;  /* 0x0000000f30407223 */ /* 0x180fe20000010826 */
[----:B------:R-:W-:Y:S01]  /*ee60*/  FFMA.FTZ R48, R24, R15, -R38 ;  /* 0x0000000f18307223 */ /* 0x000fe20000010826 */
[----:B0-----:R-:W-:-:S05]  /*ee70*/  FMNMX.FTZ R24, R20, R65, !PT ;  /* 0x0000004114187209 */ /* 0x001fca0007810000 */
[----:B------:R-:W0:Y:S01]  /*ee80*/  SHFL.BFLY PT, R103, R24, 0x1, 0x1f ;  /* 0x0c201f0018677f89 */ /* 0x000e2200000e0000 */
[-CC-:B------:R-:W-:Y:S01]  /*ee90*/  FFMA.FTZ R96, R69, R15.reuse, -R38.reuse ;  /* 0x0000000f45607223 */ /* 0x180fe20000010826 */
        /* <DEDUP_REMOVED lines=13> */
[--C-:B------:R-:W-:Y:S01]  /*ef70*/  FFMA.FTZ R45, R45, R15, -R38.reuse ;  /* 0x0000000f2d2d7223 */ /* 0x100fe20000010826 */
[----:B0-----:R-:W-:Y:S01]  /*ef80*/  FMNMX.FTZ R74, R24, R103, !PT ;  /* 0x00000067184a7209 */ /* 0x001fe20007810000 */
[----:B------:R-:W-:-:S03]  /*ef90*/  FFMA.FTZ R65, R28, R15, -R38 ;  /* 0x0000000f1c417223 */ /* 0x000fc60000010826 */
[C---:B------:R-:W-:Y:S01]  /*efa0*/  FSETP.NEU.FTZ.AND P1, PT, R74.reuse, -INF , PT ;  /* 0xff8000004a00780b */ /* 0x040fe20003f3d000 */
[-C--:B------:R-:W-:Y:S01]  /*efb0*/  FMUL.FTZ R24, R74, R15.reuse ;  /* 0x0000000f4a187220 */ /* 0x080fe20000410000 */
[-CC-:B------:R-:W-:Y:S01]  /*efc0*/  FFMA.FTZ R68, R25, R15.reuse, -R38.reuse ;  /* 0x0000000f19447223 */ /* 0x180fe20000010826 */
[-CC-:B------:R-:W-:Y:S01]  /*efd0*/  FFMA.FTZ R55, R55, R15.reuse, -R38.reuse ;  /* 0x0000000f37377223 */ /* 0x180fe20000010826 */
[-CC-:B------:R-:W-:Y:S01]  /*efe0*/  FFMA.FTZ R44, R47, R15.reuse, -R38.reuse ;  /* 0x0000000f2f2c7223 */ /* 0x180fe20000010826 */
[-CC-:B------:R-:W-:Y:S01]  /*eff0*/  FFMA.FTZ R20, R46, R15.reuse, -R38.reuse ;  /* 0x0000000f2e147223 */ /* 0x180fe20000010826 */
[-CC-:B------:R-:W-:Y:S01]  /*f000*/  FFMA.FTZ R40, R43, R15.reuse, -R38.reuse ;  /* 0x0000000f2b287223 */ /* 0x180fe20000010826 */
[----:B------:R-:W-:Y:S01]  /*f010*/  FFMA.FTZ R42, R29, R15, -R38 ;  /* 0x0000000f1d2a7223 */ /* 0x000fe20000010826 */
[----:B------:R-:W-:-:S05]  /*f020*/  FSEL R38, R24, RZ, P1 ;  /* 0x000000ff18267208 */ /* 0x000fca0000800000 */
[-CC-:B------:R-:W-:Y:S01]  /*f030*/  FFMA.FTZ R43, R53, R15.reuse, -R38.reuse ;  /* 0x0000000f352b7223 */ /* 0x180fe20000010826 */
[-CC-:B------:R-:W-:Y:S01]  /*f040*/  FFMA.FTZ R53, R75, R15.reuse, -R38.reuse ;  /* 0x0000000f4b357223 */ /* 0x180fe20000010826 */
[-CC-:B------:R-:W-:Y:S01]  /*f050*/  FFMA.FTZ R75, R78, R15.reuse, -R38.reuse ;  /* 0x0000000f4e4b7223 */ /* 0x180fe20000010826 */
[-CC-:B------:R-:W-:Y:S02]  /*f060*/  FFMA.FTZ R78, R79, R15.reuse, -R38.reuse ;  /* 0x0000000f4f4e7223 */ /* 0x180fe40000010826 */
[----:B------:R-:W2:Y:S01]  /*f070*/  LDL R79, [R1+0x78] ;  /* 0x00007800014f7983 */ /* 0x000ea20000100800 */
[----:B------:R-:W0:Y:S01]  /*f080*/  S2R R104, SR_TID.X ;  /* 0x0000000000687919 */ /* 0x000e220000002100 */
[-CC-:B------:R-:W-:Y:S01]  /*f090*/  FFMA.FTZ R25, R89, R15.reuse, -R38.reuse ;  /* 0x0000000f59197223 */ /* 0x180fe20000010826 */
[-CC-:B------:R-:W-:Y:S01]  /*f0a0*/  FFMA.FTZ R29, R90, R15.reuse, -R38.reuse ;  /* 0x0000000f5a1d7223 */ /* 0x180fe20000010826 */
[----:B------:R-:W-:Y:S01]  /*f0b0*/  MUFU.EX2 R26, R26 ;  /* 0x0000001a001a7308 */ /* 0x000fe20000000800 */
[----:B------:R-:W-:-:S07]  /*f0c0*/  FFMA.FTZ R47, R93, R15, -R38 ;  /* 0x0000000f5d2f7223 */ /* 0x000fce0000010826 */
[----:B------:R-:W1:Y:S01]  /*f0d0*/  MUFU.EX2 R27, R27 ;  /* 0x0000001b001b7308 */ /* 0x000e620000000800 */
[----:B------:R-:W-:-:S07]  /*f0e0*/  FFMA.FTZ R89, R94, R15, -R38 ;  /* 0x0000000f5e597223 */ /* 0x000fce0000010826 */
[----:B------:R-:W3:Y:S01]  /*f0f0*/  MUFU.EX2 R30, R30 ;  /* 0x0000001e001e7308 */ /* 0x000ee20000000800 */
[----:B------:R-:W-:-:S07]  /*f100*/  FFMA.FTZ R82, R82, R15, -R38 ;  /* 0x0000000f52527223 */ /* 0x000fce0000010826 */
[----:B------:R-:W-:Y:S01]  /*f110*/  MUFU.EX2 R25, R25 ;  /* 0x0000001900197308 */ /* 0x000fe20000000800 */
[----:B0-----:R-:W-:-:S07]  /*f120*/  LOP3.LUT R104, R104, 0x7f, RZ, 0xc0, !PT ;  /* 0x0000007f68687812 */ /* 0x001fce00078ec0ff */
[----:B------:R-:W0:Y:S01]  /*f130*/  MUFU.EX2 R29, R29 ;  /* 0x0000001d001d7308 */ /* 0x000e220000000800 */
[----:B------:R-:W-:Y:S01]  /*f140*/  ISETP.NE.AND P1, PT, R104, RZ, PT ;  /* 0x000000ff6800720c */ /* 0x000fe20003f25270 */
[----:B------:R-:W-:-:S06]  /*f150*/  FFMA.FTZ R46, R58, R15, -R38 ;  /* 0x0000000f3a2e7223 */ /* 0x000fcc0000010826 */
[----:B------:R-:W4:Y:S01]  /*f160*/  MUFU.EX2 R31, R31 ;  /* 0x0000001f001f7308 */ /* 0x000f220000000800 */
[-CC-:B------:R-:W-:Y:S01]  /*f170*/  FFMA.FTZ R58, R59, R15.reuse, -R38.reuse ;  /* 0x0000000f3b3a7223 */ /* 0x180fe20000010826 */
[----:B------:R-:W-:-:S06]  /*f180*/  FFMA.FTZ R83, R83, R15, -R38 ;  /* 0x0000000f53537223 */ /* 0x000fcc0000010826 */
[----:B------:R-:W4:Y:S01]  /*f190*/  MUFU.EX2 R47, R47 ;  /* 0x0000002f002f7308 */ /* 0x000f220000000800 */
[-CC-:B------:R-:W-:Y:S01]  /*f1a0*/  FFMA.FTZ R59, R62, R15.reuse, -R38.reuse ;  /* 0x0000000f3e3b7223 */ /* 0x180fe20000010826 */
[----:B------:R-:W-:Y:S01]  /*f1b0*/  FFMA.FTZ R62, R63, R15, -R38 ;  /* 0x0000000f3f3e7223 */ /* 0x000fe20000010826 */
[----:B-1----:R-:W-:-:S05]  /*f1c0*/  FADD.FTZ R63, R26, R27 ;  /* 0x0000001b1a3f7221 */ /* 0x002fca0000010000 */
[----:B------:R-:W1:Y:S01]  /*f1d0*/  MUFU.EX2 R80, R80 ;  /* 0x0000005000507308 */ /* 0x000e620000000800 */
[----:B------:R-:W-:Y:S01]  /*f1e0*/  FFMA.FTZ R86, R86, R15, -R38 ;  /* 0x0000000f56567223 */ /* 0x000fe20000010826 */
[----:B------:R-:W-:-:S06]  /*f1f0*/  @!P1 VIADD R24, R0, 0x31c40 ;  /* 0x00031c4000189836 */ /* 0x000fcc0000000000 */
[----:B------:R-:W1:Y:S01]  /*f200*/  MUFU.EX2 R89, R89 ;  /* 0x0000005900597308 */ /* 0x000e620000000800 */
[----:B---3--:R-:W-:Y:S01]  /*f210*/  FADD.FTZ R94, R30, R63 ;  /* 0x0000003f1e5e7221 */ /* 0x008fe20000010000 */
[----:B0-----:R-:W-:-:S06]  /*f220*/  FADD.FTZ R90, R25, R29 ;  /* 0x0000001d195a7221 */ /* 0x001fcc0000010000 */
[----:B------:R-:W0:Y:S01]  /*f230*/  MUFU.EX2 R91, R91 ;  /* 0x0000005b005b7308 */ /* 0x000e220000000800 */
[-CC-:B------:R-:W-:Y:S01]  /*f240*/  FFMA.FTZ R87, R87, R15.reuse, -R38.reuse ;  /* 0x0000000f57577223 */ /* 0x180fe20000010826 */
[----:B------:R-:W-:-:S06]  /*f250*/  FFMA.FTZ R28, R50, R15, -R38 ;  /* 0x0000000f321c7223 */ /* 0x000fcc0000010826 */
[----:B------:R-:W3:Y:S01]  /*f260*/  MUFU.EX2 R82, R82 ;  /* 0x0000005200527308 */ /* 0x000ee20000000800 */
[----:B------:R-:W-:Y:S01]  /*f270*/  @!P1 PRMT R24, RZ, 0x654, R24 ;  /* 0x00000654ff189816 */ /* 0x000fe20000000018 */
[----:B------:R-:W-:Y:S01]  /*f280*/  FFMA.FTZ R50, R51, R15, -R38 ;  /* 0x0000000f33327223 */ /* 0x000fe20000010826 */
[----:B----4-:R-:W-:-:S05]  /*f290*/  FADD.FTZ R51, R31, R94 ;  /* 0x0000005e1f337221 */ /* 0x010fca0000010000 */
[----:B------:R-:W4:Y:S01]  /*f2a0*/  MUFU.EX2 R92, R92 ;  /* 0x0000005c005c7308 */ /* 0x000f220000000800 */
[----:B------:R-:W-:Y:S01]  /*f2b0*/  FADD.FTZ R90, R47, R90 ;  /* 0x0000005a2f5a7221 */ /* 0x000fe20000010000 */
[----:B------:R0:W-:Y:S06]  /*f2c0*/  @!P1 SYNCS.ARRIVE.TRANS64.RED.A1T0 RZ, [R24+URZ], RZ ;  /* 0x000000ff18ff99a7 */ /* 0x0001ec000810043f */
[----:B------:R-:W4:Y:S01]  /*f2d0*/  MUFU.EX2 R83, R83 ;  /* 0x0000005300537308 */ /* 0x000f220000000800 */
[----:B-1----:R-:W-:Y:S01]  /*f2e0*/  FADD.FTZ R94, R80, R51 ;  /* 0x00000033505e7221 */ /* 0x002fe20000010000 */
[----:B0-----:R-:W-:-:S06]  /*f2f0*/  F2FP.BF16.F32.PACK_AB R24, R27, R26 ;  /* 0x0000001a1b18723e */ /* 0x001fcc00000010ff */
[----:B------:R-:W0:Y:S01]  /*f300*/  MUFU.EX2 R95, R95 ;  /* 0x0000005f005f7308 */ /* 0x000e220000000800 */
[----:B------:R-:W-:-:S07]  /*f310*/  FADD.FTZ R27, R89, R90 ;  /* 0x0000005a591b7221 */ /* 0x000fce0000010000 */
[----:B------:R-:W1:Y:S01]  /*f320*/  MUFU.EX2 R86, R86 ;  /* 0x0000005600567308 */ /* 0x000e620000000800 */
[----:B------:R-:W-:Y:S01]  /*f330*/  FADD.FTZ R63, R91, R94 ;  /* 0x0000005e5b3f7221 */ /* 0x000fe20000010000 */
[----:B------:R-:W-:-:S06]  /*f340*/  F2FP.BF16.F32.PACK_AB R26, R31, R30 ;  /* 0x0000001e1f1a723e */ /* 0x000fcc00000010ff */
[----:B------:R-:W1:Y:S01]  /*f350*/  MUFU.EX2 R39, R39 ;  /* 0x0000002700277308 */ /* 0x000e620000000800 */
[----:B---3--:R-:W-:-:S07]  /*f360*/  FADD.FTZ R30, R82, R27 ;  /* 0x0000001b521e7221 */ /* 0x008fce0000010000 */
[----:B------:R-:W3:Y:S01]  /*f370*/  MUFU.EX2 R87, R87 ;  /* 0x0000005700577308 */ /* 0x000ee20000000800 */
[----:B------:R-:W-:Y:S01]  /*f380*/  FFMA.FTZ R51, R32, R15, -R38 ;  /* 0x0000000f20337223 */ /* 0x000fe20000010826 */
[----:B----4-:R-:W-:-:S06]  /*f390*/  FADD.FTZ R32, R92, R63 ;  /* 0x0000003f5c207221 */ /* 0x010fcc0000010000 */
[----:B------:R-:W4:Y:S01]  /*f3a0*/  MUFU.EX2 R72, R72 ;  /* 0x0000004800487308 */ /* 0x000f220000000800 */
[----:B------:R-:W-:-:S07]  /*f3b0*/  FADD.FTZ R27, R83, R30 ;  /* 0x0000001e531b7221 */ /* 0x000fce0000010000 */
[----:B------:R-:W4:Y:S01]  /*f3c0*/  MUFU.EX2 R43, R43 ;  /* 0x0000002b002b7308 */ /* 0x000f220000000800 */
[----:B------:R-:W-:-:S07]  /*f3d0*/  FFMA.FTZ R66, R66, R15, -R38 ;  /* 0x0000000f42427223 */ /* 0x000fce0000010826 */
[----:B------:R-:W4:Y:S08]  /*f3e0*/  MUFU.EX2 R73, R73 ;  /* 0x0000004900497308 */ /* 0x000f300000000800 */
[----:B------:R-:W4:Y:S08]  /*f3f0*/  MUFU.EX2 R53, R53 ;  /* 0x0000003500357308 */ /* 0x000f300000000800 */
[----:B------:R0:W-:Y:S01]  /*f400*/  MUFU.EX2 R0, R28 ;  /* 0x0000001c00007308 */ /* 0x0001e20000000800 */
[----:B------:R-:W-:-:S07]  /*f410*/  FFMA.FTZ R67, R67, R15, -R38 ;  /* 0x0000000f43437223 */ /* 0x000fce0000010826 */
[----:B------:R-:W4:Y:S01]  /*f420*/  MUFU.EX2 R76, R76 ;  /* 0x0000004c004c7308 */ /* 0x000f220000000800 */
[----:B0-----:R-:W-:Y:S01]  /*f430*/  F2FP.BF16.F32.PACK_AB R28, R91, R80 ;  /* 0x000000505b1c723e */ /* 0x001fe200000010ff */
[----:B------:R-:W-:Y:S01]  /*f440*/  FADD.FTZ R80, R95, R32 ;  /* 0x000000205f507221 */ /* 0x000fe20000010000 */
[----:B-1----:R-:W-:-:S05]  /*f450*/  FADD.FTZ R32, R86, R27 ;  /* 0x0000001b56207221 */ /* 0x002fca0000010000 */
[----:B------:R-:W0:Y:S01]  /*f460*/  MUFU.EX2 R75, R75 ;  /* 0x0000004b004b7308 */ /* 0x000e220000000800 */
[----:B------:R-:W-:Y:S01]  /*f470*/  FADD.FTZ R63, R39, R80 ;  /* 0x00000050273f7221 */ /* 0x000fe20000010000 */
[----:B---3--:R-:W-:Y:S01]  /*f480*/  FADD.FTZ R32, R87, R32 ;  /* 0x0000002057207221 */ /* 0x008fe20000010000 */
[----:B------:R-:W-:Y:S02]  /*f490*/  F2FP.BF16.F32.PACK_AB R25, R29, R25 ;  /* 0x000000191d19723e */ /* 0x000fe400000010ff */
[----:B------:R-:W-:-:S03]  /*f4a0*/  F2FP.BF16.F32.PACK_AB R29, R83, R82 ;  /* 0x00000052531d723e */ /* 0x000fc600000010ff */
[----:B------:R-:W1:Y:S01]  /*f4b0*/  MUFU.EX2 R78, R78 ;  /* 0x0000004e004e7308 */ /* 0x000e620000000800 */
[----:B----4-:R-:W-:Y:S01]  /*f4c0*/  FADD.FTZ R82, R72, R63 ;  /* 0x0000003f48527221 */ /* 0x010fe20000010000 */
[----:B------:R-:W-:Y:S01]  /*f4d0*/  FADD.FTZ R32, R43, R32 ;  /* 0x000000202b207221 */ /* 0x000fe20000010000 */
[----:B------:R-:W-:Y:S01]  /*f4e0*/  FFMA.FTZ R70, R70, R15, -R38 ;  /* 0x0000000f46467223 */ /* 0x000fe20000010826 */
[----:B------:R-:W-:-:S04]  /*f4f0*/  F2FP.BF16.F32.PACK_AB R27, R89, R47 ;  /* 0x0000002f591b723e */ /* 0x000fc800000010ff */
[----:B------:R-:W3:Y:S01]  /*f500*/  MUFU.EX2 R77, R77 ;  /* 0x0000004d004d7308 */ /* 0x000ee20000000800 */
[----:B------:R-:W-:Y:S01]  /*f510*/  FFMA.FTZ R47, R33, R15, -R38 ;  /* 0x0000000f212f7223 */ /* 0x000fe20000010826 */
[----:B------:R-:W-:Y:S01]  /*f520*/  FADD.FTZ R33, R73, R82 ;  /* 0x0000005249217221 */ /* 0x000fe20000010000 */
[----:B------:R-:W-:-:S05]  /*f530*/  FADD.FTZ R32, R53, R32 ;  /* 0x0000002035207221 */ /* 0x000fca0000010000 */
[----:B------:R-:W4:Y:S01]  /*f540*/  MUFU.EX2 R66, R66 ;  /* 0x0000004200427308 */ /* 0x000f220000000800 */
[----:B------:R-:W-:Y:S01]  /*f550*/  FFMA.FTZ R71, R71, R15, -R38 ;  /* 0x0000000f47477223 */ /* 0x000fe20000010826 */
[----:B------:R-:W-:-:S06]  /*f560*/  FADD.FTZ R82, R76, R33 ;  /* 0x000000214c527221 */ /* 0x000fcc0000010000 */
[----:B------:R-:W4:Y:S01]  /*f570*/  MUFU.EX2 R81, R81 ;  /* 0x0000005100517308 */ /* 0x000f220000000800 */
[----:B0-----:R-:W-:-:S07]  /*f580*/  FADD.FTZ R33, R75, R32 ;  /* 0x000000204b217221 */ /* 0x001fce0000010000 */
[----:B------:R-:W0:Y:S01]  /*f590*/  MUFU.EX2 R67, R67 ;  /* 0x0000004300437308 */ /* 0x000e220000000800 */
[----:B-1----:R-:W-:-:S07]  /*f5a0*/  FADD.FTZ R33, R78, R33 ;  /* 0x000000214e217221 */ /* 0x002fce0000010000 */
[----:B------:R-:W1:Y:S08]  /*f5b0*/  MUFU.EX2 R88, R88 ;  /* 0x0000005800587308 */ /* 0x000e700000000800 */
[----:B------:R-:W1:Y:S01]  /*f5c0*/  MUFU.EX2 R70, R70 ;  /* 0x0000004600467308 */ /* 0x000e620000000800 */
[----:B---3--:R-:W-:Y:S01]  /*f5d0*/  FADD.FTZ R82, R77, R82 ;  /* 0x000000524d527221 */ /* 0x008fe20000010000 */
[----:B----4-:R-:W-:-:S06]  /*f5e0*/  FADD.FTZ R32, R66, R33 ;  /* 0x0000002142207221 */ /* 0x010fcc0000010000 */
[----:B------:R-:W3:Y:S01]  /*f5f0*/  MUFU.EX2 R96, R96 ;  /* 0x0000006000607308 */ /* 0x000ee20000000800 */
[----:B------:R-:W-:-:S07]  /*f600*/  FFMA.FTZ R80, R35, R15, -R38 ;  /* 0x0000000f23507223 */ /* 0x000fce0000010826 */
[----:B------:R-:W4:Y:S01]  /*f610*/  MUFU.EX2 R71, R71 ;  /* 0x0000004700477308 */ /* 0x000f220000000800 */
[----:B------:R-:W-:Y:S01]  /*f620*/  FADD.FTZ R35, R81, R82 ;  /* 0x0000005251237221 */ /* 0x000fe20000010000 */
[----:B0-----:R-:W-:-:S06]  /*f630*/  FADD.FTZ R33, R67, R32 ;  /* 0x0000002043217221 */ /* 0x001fcc0000010000 */
[----:B------:R-:W0:Y:S08]  /*f640*/  MUFU.EX2 R56, R56 ;  /* 0x0000003800387308 */ /* 0x000e300000000800 */
[----:B------:R-:W0:Y:S01]  /*f650*/  MUFU.EX2 R46, R46 ;  /* 0x0000002e002e7308 */ /* 0x000e220000000800 */
[----:B-1----:R-:W-:Y:S01]  /*f660*/  FADD.FTZ R35, R88, R35 ;  /* 0x0000002358237221 */ /* 0x002fe20000010000 */
[----:B------:R-:W-:-:S06]  /*f670*/  FADD.FTZ R32, R70, R33 ;  /* 0x0000002146207221 */ /* 0x000fcc0000010000 */
[----:B------:R-:W1:Y:S08]  /*f680*/  MUFU.EX2 R57, R57 ;  /* 0x0000003900397308 */ /* 0x000e700000000800 */
[----:B------:R-:W2:Y:S01]  /*f690*/  MUFU.EX2 R58, R58 ;  /* 0x0000003a003a7308 */ /* 0x000ea20000000800 */
[----:B---3--:R-:W-:Y:S01]  /*f6a0*/  FADD.FTZ R35, R96, R35 ;  /* 0x0000002360237221 */ /* 0x008fe20000010000 */
[----:B----4-:R-:W-:-:S06]  /*f6b0*/  FADD.FTZ R33, R71, R32 ;  /* 0x0000002047217221 */ /* 0x010fcc0000010000 */
[----:B------:R-:W3:Y:S01]  /*f6c0*/  MUFU.EX2 R60, R60 ;  /* 0x0000003c003c7308 */ /* 0x000ee20000000800 */
[----:B------:R-:W-:-:S07]  /*f6d0*/  FFMA.FTZ R21, R21, R15, -R38 ;  /* 0x0000000f15157223 */ /* 0x000fce0000010826 */
[----:B------:R-:W4:Y:S01]  /*f6e0*/  MUFU.EX2 R59, R59 ;  /* 0x0000003b003b7308 */ /* 0x000f220000000800 */
[-CC-:B------:R-:W-:Y:S01]  /*f6f0*/  FFMA.FTZ R41, R41, R15.reuse, -R38.reuse ;  /* 0x0000000f29297223 */ /* 0x180fe20000010826 */
[-CC-:B------:R-:W-:Y:S01]  /*f700*/  FFMA.FTZ R54, R54, R15.reuse, -R38.reuse ;  /* 0x0000000f36367223 */ /* 0x180fe20000010826 */
[-CC-:B------:R-:W-:Y:S01]  /*f710*/  FFMA.FTZ R34, R34, R15.reuse, -R38.reuse ;  /* 0x0000000f22227223 */ /* 0x180fe20000010826 */
[----:B------:R-:W-:-:S04]  /*f720*/  FFMA.FTZ R37, R37, R15, -R38 ;  /* 0x0000000f25257223 */ /* 0x000fc80000010826 */
[----:B------:R-:W4:Y:S01]  /*f730*/  MUFU.EX2 R61, R61 ;  /* 0x0000003d003d7308 */ /* 0x000f220000000800 */
[-CC-:B------:R-:W-:Y:S01]  /*f740*/  FFMA.FTZ R36, R36, R15.reuse, -R38.reuse ;  /* 0x0000000f24247223 */ /* 0x180fe20000010826 */
[-CC-:B------:R-:W-:Y:S01]  /*f750*/  FFMA.FTZ R98, R98, R15.reuse, -R38.reuse ;  /* 0x0000000f62627223 */ /* 0x180fe20000010826 */
[-CC-:B------:R-:W-:Y:S01]  /*f760*/  FFMA.FTZ R99, R99, R15.reuse, -R38.reuse ;  /* 0x0000000f63637223 */ /* 0x180fe20000010826 */
[-CC-:B------:R-:W-:Y:S01]  /*f770*/  FFMA.FTZ R100, R100, R15.reuse, -R38.reuse ;  /* 0x0000000f64647223 */ /* 0x180fe20000010826 */
[----:B------:R-:W-:-:S03]  /*f780*/  FFMA.FTZ R101, R101, R15, -R38 ;  /* 0x0000000f65657223 */ /* 0x000fc60000010826 */
[----:B------:R-:W4:Y:S01]  /*f790*/  MUFU.EX2 R62, R62 ;  /* 0x0000003e003e7308 */ /* 0x000f220000000800 */
[----:B------:R-:W-:Y:S01]  /*f7a0*/  FFMA.FTZ R102, R102, R15, -R38 ;  /* 0x0000000f66667223 */ /* 0x000fe20000010826 */
[----:B0-----:R-:W-:Y:S01]  /*f7b0*/  FADD.FTZ R38, R56, R35 ;  /* 0x0000002338267221 */ /* 0x001fe20000010000 */
[----:B------:R-:W-:Y:S01]  /*f7c0*/  FADD.FTZ R33, R46, R33 ;  /* 0x000000212e217221 */ /* 0x000fe20000010000 */
[----:B------:R-:W-:-:S04]  /*f7d0*/  F2FP.BF16.F32.PACK_AB R30, R95, R92 ;  /* 0x0000005c5f1e723e */ /* 0x000fc800000010ff */
[----:B------:R-:W0:Y:S01]  /*f7e0*/  MUFU.EX2 R64, R64 ;  /* 0x0000004000407308 */ /* 0x000e220000000800 */
[----:B------:R-:W-:Y:S01]  /*f7f0*/  F2FP.BF16.F32.PACK_AB R31, R87, R86 ;  /* 0x00000056571f723e */ /* 0x000fe200000010ff */
[----:B-1----:R-:W-:Y:S01]  /*f800*/  FADD.FTZ R35, R57, R38 ;  /* 0x0000002639237221 */ /* 0x002fe20000010000 */
[----:B--2---:R-:W-:Y:S01]  /*f810*/  FADD.FTZ R32, R58, R33 ;  /* 0x000000213a207221 */ /* 0x004fe20000010000 */
[----:B------:R-:W-:Y:S04]  /*f820*/  STSM.16.M88.4 [R18+0x24300], R24 ;  /* 0x0243001812007844 */ /* 0x000fe80000000200 */
[----:B------:R-:W1:Y:S01]  /*f830*/  MUFU.EX2 R84, R84 ;  /* 0x0000005400547308 */ /* 0x000e620000000800 */
[----:B------:R4:W-:Y:S01]  /*f840*/  STSM.16.M88.4 [R18+0x25b00], R28 ;  /* 0x025b001c12007844 */ /* 0x0009e20000000200 */
[----:B---3--:R-:W-:-:S06]  /*f850*/  FADD.FTZ R38, R60, R35 ;  /* 0x000000233c267221 */ /* 0x008fcc0000010000 */
[----:B------:R-:W2:Y:S08]  /*f860*/  MUFU.EX2 R50, R50 ;  /* 0x0000003200327308 */ /* 0x000eb00000000800 */
[----:B------:R-:W-:Y:S01]  /*f870*/  MUFU.EX2 R85, R85 ;  /* 0x0000005500557308 */ /* 0x000fe20000000800 */
[----:B----4-:R-:W-:Y:S01]  /*f880*/  FADD.FTZ R31, R59, R32 ;  /* 0x000000203b1f7221 */ /* 0x010fe20000010000 */
[----:B------:R-:W-:-:S06]  /*f890*/  FADD.FTZ R29, R61, R38 ;  /* 0x000000263d1d7221 */ /* 0x000fcc0000010000 */
[----:B------:R-:W3:Y:S01]  /*f8a0*/  MUFU.EX2 R51, R51 ;  /* 0x0000003300337308 */ /* 0x000ee20000000800 */
[----:B------:R-:W-:Y:S01]  /*f8b0*/  FADD.FTZ R33, R62, R31 ;  /* 0x0000001f3e217221 */ /* 0x000fe20000010000 */
[----:B0-----:R-:W-:-:S06]  /*f8c0*/  FADD.FTZ R35, R64, R29 ;  /* 0x0000001d40237221 */ /* 0x001fcc0000010000 */
[----:B------:R-:W-:Y:S01]  /*f8d0*/  MUFU.EX2 R97, R97 ;  /* 0x0000006100617308 */ /* 0x000fe20000000800 */
[----:B------:R-:W-:-:S07]  /*f8e0*/  FADD.FTZ R33, R0, R33 ;  /* 0x0000002100217221 */ /* 0x000fce0000010000 */
[----:B------:R-:W0:Y:S01]  /*f8f0*/  MUFU.EX2 R21, R21 ;  /* 0x0000001500157308 */ /* 0x000e220000000800 */
[----:B------:R-:W-:Y:S01]  /*f900*/  F2FP.BF16.F32.PACK_AB R25, R53, R43 ;  /* 0x0000002b3519723e */ /* 0x000fe200000010ff */
[----:B-1----:R-:W-:-:S06]  /*f910*/  FADD.FTZ R32, R84, R35 ;  /* 0x0000002354207221 */ /* 0x002fcc0000010000 */
[----:B------:R-:W1:Y:S01]  /*f920*/  MUFU.EX2 R48, R48 ;  /* 0x0000003000307308 */ /* 0x000e620000000800 */
[----:B------:R-:W-:-:S07]  /*f930*/  F2FP.BF16.F32.PACK_AB R24, R72, R39 ;  /* 0x000000274818723e */ /* 0x000fce00000010ff */
[----:B------:R-:W4:Y:S01]  /*f940*/  MUFU.EX2 R41, R41 ;  /* 0x0000002900297308 */ /* 0x000f220000000800 */
[----:B------:R-:W-:Y:S02]  /*f950*/  F2FP.BF16.F32.PACK_AB R26, R76, R73 ;  /* 0x000000494c1a723e */ /* 0x000fe400000010ff */
[----:B------:R-:W-:-:S05]  /*f960*/  F2FP.BF16.F32.PACK_AB R27, R78, R75 ;  /* 0x0000004b4e1b723e */ /* 0x000fca00000010ff */
[----:B------:R-:W4:Y:S08]  /*f970*/  MUFU.EX2 R49, R49 ;  /* 0x0000003100317308 */ /* 0x000f300000000800 */
[----:B------:R-:W4:Y:S08]  /*f980*/  MUFU.EX2 R54, R54 ;  /* 0x0000003600367308 */ /* 0x000f300000000800 */
[----:B------:R2:W-:Y:S01]  /*f990*/  MUFU.EX2 R43, R36 ;  /* 0x00000024002b7308 */ /* 0x0005e20000000800 */
[----:B------:R0:W-:Y:S01]  /*f9a0*/  STSM.16.M88.4 [R18+0x27300], R24 ;  /* 0x0273001812007844 */ /* 0x0001e20000000200 */
[----:B--2---:R-:W-:-:S06]  /*f9b0*/  FADD.FTZ R36, R50, R33 ;  /* 0x0000002132247221 */ /* 0x004fcc0000010000 */
[----:B------:R-:W2:Y:S01]  /*f9c0*/  MUFU.EX2 R52, R52 ;  /* 0x0000003400347308 */ /* 0x000ea20000000800 */
[----:B---3--:R-:W-:-:S07]  /*f9d0*/  FADD.FTZ R38, R51, R36 ;  /* 0x0000002433267221 */ /* 0x008fce0000010000 */
[----:B------:R3:W-:Y:S01]  /*f9e0*/  MUFU.EX2 R63, R34 ;  /* 0x00000022003f7308 */ /* 0x0007e20000000800 */
[----:B0-----:R-:W-:-:S07]  /*f9f0*/  FADD.FTZ R24, R21, R38 ;  /* 0x0000002615187221 */ /* 0x001fce0000010000 */
[----:B------:R-:W0:Y:S01]  /*fa00*/  MUFU.EX2 R47, R47 ;  /* 0x0000002f002f7308 */ /* 0x000e220000000800 */
[----:B---3--:R-:W-:-:S04]  /*fa10*/  FADD.FTZ R34, R85, R32 ;  /* 0x0000002055227221 */ /* 0x008fc80000010000 */
[----:B------:R-:W-:-:S03]  /*fa20*/  FADD.FTZ R33, R97, R34 ;  /* 0x0000002261217221 */ /* 0x000fc60000010000 */
[----:B------:R-:W3:Y:S01]  /*fa30*/  MUFU.EX2 R45, R45 ;  /* 0x0000002d002d7308 */ /* 0x000ee20000000800 */
[----:B-1----:R-:W-:Y:S01]  /*fa40*/  FADD.FTZ R26, R48, R33 ;  /* 0x00000021301a7221 */ /* 0x002fe20000010000 */
[----:B----4-:R-:W-:-:S06]  /*fa50*/  FADD.FTZ R25, R41, R24 ;  /* 0x0000001829197221 */ /* 0x010fcc0000010000 */
[----:B------:R-:W1:Y:S01]  /*fa60*/  MUFU.EX2 R80, R80 ;  /* 0x0000005000507308 */ /* 0x000e620000000800 */
[----:B------:R-:W-:Y:S01]  /*fa70*/  FADD.FTZ R27, R49, R26 ;  /* 0x0000001a311b7221 */ /* 0x000fe20000010000 */
[----:B------:R-:W-:-:S06]  /*fa80*/  FADD.FTZ R24, R54, R25 ;  /* 0x0000001936187221 */ /* 0x000fcc0000010000 */
[----:B------:R-:W4:Y:S01]  /*fa90*/  MUFU.EX2 R65, R65 ;  /* 0x0000004100417308 */ /* 0x000f220000000800 */
[----:B--2---:R-:W-:Y:S01]  /*faa0*/  FADD.FTZ R26, R52, R27 ;  /* 0x0000001b341a7221 */ /* 0x004fe20000010000 */
[----:B------:R-:W-:-:S06]  /*fab0*/  F2FP.BF16.F32.PACK_AB R39, R21, R51 ;  /* 0x000000331527723e */ /* 0x000fcc00000010ff */
[----:B------:R-:W2:Y:S01]  /*fac0*/  MUFU.EX2 R68, R68 ;  /* 0x0000004400447308 */ /* 0x000ea20000000800 */
[----:B0-----:R-:W-:-:S07]  /*fad0*/  FADD.FTZ R21, R47, R24 ;  /* 0x000000182f157221 */ /* 0x001fce0000010000 */
[----:B------:R0:W2:Y:S01]  /*fae0*/  MUFU.EX2 R72, R37 ;  /* 0x0000002500487308 */ /* 0x0000a20000000800 */
[----:B---3--:R-:W-:-:S07]  /*faf0*/  FADD.FTZ R26, R45, R26 ;  /* 0x0000001a2d1a7221 */ /* 0x008fce0000010000 */
[----:B------:R-:W3:Y:S01]  /*fb00*/  MUFU.EX2 R69, R69 ;  /* 0x0000004500457308 */ /* 0x000ee20000000800 */
[----:B0-----:R-:W-:Y:S01]  /*fb10*/  F2FP.BF16.F32.PACK_AB R37, R50, R0 ;  /* 0x000000003225723e */ /* 0x001fe200000010ff */
[----:B-1----:R-:W-:Y:S01]  /*fb20*/  FADD.FTZ R0, R80, R21 ;  /* 0x0000001550007221 */ /* 0x002fe20000010000 */
[----:B----4-:R-:W-:-:S05]  /*fb30*/  FADD.FTZ R25, R65, R26 ;  /* 0x0000001a41197221 */ /* 0x010fca0000010000 */
[----:B------:R-:W-:Y:S01]  /*fb40*/  MUFU.EX2 R55, R55 ;  /* 0x0000003700377308 */ /* 0x000fe20000000800 */
[----:B------:R-:W-:Y:S01]  /*fb50*/  FADD.FTZ R21, R63, R0 ;  /* 0x000000003f157221 */ /* 0x000fe20000010000 */
[----:B------:R-:W-:-:S06]  /*fb60*/  F2FP.BF16.F32.PACK_AB R28, R81, R77 ;  /* 0x0000004d511c723e */ /* 0x000fcc00000010ff */
[----:B------:R-:W0:Y:S01]  /*fb70*/  MUFU.EX2 R98, R98 ;  /* 0x0000006200627308 */ /* 0x000e220000000800 */
[----:B------:R-:W-:Y:S02]  /*fb80*/  F2FP.BF16.F32.PACK_AB R30, R96, R88 ;  /* 0x00000058601e723e */ /* 0x000fe400000010ff */
[----:B------:R-:W-:Y:S02]  /*fb90*/  F2FP.BF16.F32.PACK_AB R29, R67, R66 ;  /* 0x00000042431d723e */ /* 0x000fe400000010ff */
[----:B------:R-:W-:-:S03]  /*fba0*/  F2FP.BF16.F32.PACK_AB R31, R71, R70 ;  /* 0x00000046471f723e */ /* 0x000fc600000010ff */
[----:B------:R-:W1:Y:S01]  /*fbb0*/  MUFU.EX2 R44, R44 ;  /* 0x0000002c002c7308 */ /* 0x000e620000000800 */
[----:B--2---:R-:W-:Y:S01]  /*fbc0*/  FADD.FTZ R26, R68, R25 ;  /* 0x00000019441a7221 */ /* 0x004fe20000010000 */
[----:B------:R-:W-:-:S06]  /*fbd0*/  FADD.FTZ R0, R72, R21 ;  /* 0x0000001548007221 */ /* 0x000fcc0000010000 */
[----:B------:R-:W2:Y:S01]  /*fbe0*/  MUFU.EX2 R99, R99 ;  /* 0x0000006300637308 */ /* 0x000ea20000000800 */
[----:B------:R-:W-:Y:S01]  /*fbf0*/  F2FP.BF16.F32.PACK_AB R32, R57, R56 ;  /* 0x000000383920723e */ /* 0x000fe200000010ff */
[----:B------:R3:W-:Y:S01]  /*fc00*/  STSM.16.M88.4 [R18+0x28b00], R28 ;  /* 0x028b001c12007844 */ /* 0x0007e20000000200 */
[----:B------:R-:W-:Y:S02]  /*fc10*/  F2FP.BF16.F32.PACK_AB R34, R61, R60 ;  /* 0x0000003c3d22723e */ /* 0x000fe400000010ff */
[----:B------:R-:W-:-:S03]  /*fc20*/  F2FP.BF16.F32.PACK_AB R33, R58, R46 ;  /* 0x0000002e3a21723e */ /* 0x000fc600000010ff */
[----:B------:R-:W4:Y:S01]  /*fc30*/  MUFU.EX2 R20, R20 ;  /* 0x0000001400147308 */ /* 0x000f220000000800 */
[----:B------:R-:W-:Y:S01]  /*fc40*/  F2FP.BF16.F32.PACK_AB R35, R62, R59 ;  /* 0x0000003b3e23723e */ /* 0x000fe200000010ff */
[----:B------:R-:W-:-:S06]  /*fc50*/  FADD.FTZ R21, R43, R0 ;  /* 0x000000002b157221 */ /* 0x000fcc0000010000 */
[----:B------:R-:W4:Y:S01]  /*fc60*/  MUFU.EX2 R100, R100 ;  /* 0x0000006400647308 */ /* 0x000f220000000800 */
[----:B---3--:R-:W-:-:S07]  /*fc70*/  FADD.FTZ R30, R69, R26 ;  /* 0x0000001a451e7221 */ /* 0x008fce0000010000 */
[----:B------:R-:W-:Y:S01]  /*fc80*/  MUFU.EX2 R40, R40 ;  /* 0x0000002800287308 */ /* 0x000fe20000000800 */
[----:B------:R-:W-:-:S07]  /*fc90*/  F2FP.BF16.F32.PACK_AB R36, R84, R64 ;  /* 0x000000405424723e */ /* 0x000fce00000010ff */
[----:B------:R-:W3:Y:S01]  /*fca0*/  MUFU.EX2 R42, R42 ;  /* 0x0000002a002a7308 */ /* 0x000ee20000000800 */
[----:B------:R-:W-:-:S07]  /*fcb0*/  F2FP.BF16.F32.PACK_AB R38, R97, R85 ;  /* 0x000000556126723e */ /* 0x000fce00000010ff */
[----:B------:R-:W-:Y:S01]  /*fcc0*/  MUFU.EX2 R101, R101 ;  /* 0x0000006500657308 */ /* 0x000fe20000000800 */
[----:B------:R1:W-:Y:S07]  /*fcd0*/  STSM.16.M88.4 [R18+0x2a300], R32 ;  /* 0x02a3002012007844 */ /* 0x0003ee0000000200 */
[----:B------:R-:W3:Y:S01]  /*fce0*/  MUFU.EX2 R102, R102 ;  /* 0x0000006600667308 */ /* 0x000ee20000000800 */
[----:B0-----:R-:W-:Y:S01]  /*fcf0*/  FADD.FTZ R0, R98, R21 ;  /* 0x0000001562007221 */ /* 0x001fe20000010000 */
[----:B------:R2:W-:Y:S01]  /*fd00*/  STSM.16.M88.4 [R18+0x2bb00], R36 ;  /* 0x02bb002412007844 */ /* 0x0005e20000000200 */
[----:B-1----:R-:W-:Y:S01]  /*fd10*/  FADD.FTZ R33, R55, R30 ;  /* 0x0000001e37217221 */ /* 0x002fe20000010000 */
[----:B------:R-:W-:-:S03]  /*fd20*/  F2FP.BF16.F32.PACK_AB R24, R49, R48 ;  /* 0x000000303118723e */ /* 0x000fc600000010ff */
[----:B------:R-:W-:Y:S01]  /*fd30*/  FADD.FTZ R21, R44, R33 ;  /* 0x000000212c157221 */ /* 0x000fe20000010000 */
[----:B------:R-:W-:Y:S02]  /*fd40*/  F2FP.BF16.F32.PACK_AB R26, R45, R52 ;  /* 0x000000342d1a723e */ /* 0x000fe400000010ff */
[----:B------:R-:W-:Y:S01]  /*fd50*/  F2FP.BF16.F32.PACK_AB R25, R54, R41 ;  /* 0x000000293619723e */ /* 0x000fe200000010ff */
[----:B--2---:R-:W-:Y:S01]  /*fd60*/  FADD.FTZ R37, R99, R0 ;  /* 0x0000000063257221 */ /* 0x004fe20000010000 */
[----:B------:R-:W-:Y:S01]  /*fd70*/  F2FP.BF16.F32.PACK_AB R27, R80, R47 ;  /* 0x0000002f501b723e */ /* 0x000fe200000010ff */
[----:B----4-:R-:W-:Y:S01]  /*fd80*/  FADD.FTZ R21, R20, R21 ;  /* 0x0000001514157221 */ /* 0x010fe20000010000 */
[----:B------:R-:W-:Y:S02]  /*fd90*/  F2FP.BF16.F32.PACK_AB R28, R68, R65 ;  /* 0x00000041441c723e */ /* 0x000fe400000010ff */
[----:B------:R-:W-:Y:S02]  /*fda0*/  F2FP.BF16.F32.PACK_AB R30, R55, R69 ;  /* 0x00000045371e723e */ /* 0x000fe400000010ff */
[----:B------:R-:W-:-:S02]  /*fdb0*/  F2FP.BF16.F32.PACK_AB R29, R72, R63 ;  /* 0x0000003f481d723e */ /* 0x000fc400000010ff */
[----:B------:R-:W-:Y:S02]  /*fdc0*/  F2FP.BF16.F32.PACK_AB R31, R98, R43 ;  /* 0x0000002b621f723e */ /* 0x000fe400000010ff */
[C---:B------:R-:W-:Y:S01]  /*fdd0*/  F2FP.BF16.F32.PACK_AB R33, R100.reuse, R99 ;  /* 0x000000636421723e */ /* 0x040fe200000010ff */
[----:B------:R-:W-:Y:S01]  /*fde0*/  FADD.FTZ R100, R100, R37 ;  /* 0x0000002564647221 */ /* 0x000fe20000010000 */
[----:B------:R-:W-:Y:S02]  /*fdf0*/  F2FP.BF16.F32.PACK_AB R32, R20, R44 ;  /* 0x0000002c1420723e */ /* 0x000fe400000010ff */
[----:B---3--:R-:W-:Y:S02]  /*fe00*/  F2FP.BF16.F32.PACK_AB R34, R42, R40 ;  /* 0x000000282a22723e */ /* 0x008fe400000010ff */
[----:B------:R-:W-:Y:S01]  /*fe10*/  F2FP.BF16.F32.PACK_AB R35, R102, R101 ;  /* 0x000000656623723e */ /* 0x000fe200000010ff */
[----:B------:R-:W-:Y:S01]  /*fe20*/  STSM.16.M88.4 [R18+0x2d300], R24 ;  /* 0x02d3001812007844 */ /* 0x000fe20000000200 */
[----:B------:R-:W-:Y:S01]  /*fe30*/  FADD.FTZ R21, R40, R21 ;  /* 0x0000001528157221 */ /* 0x000fe20000010000 */
[----:B------:R-:W-:-:S02]  /*fe40*/  FADD.FTZ R101, R101, R100 ;  /* 0x0000006465657221 */ /* 0x000fc40000010000 */
[----:B------:R-:W-:Y:S01]  /*fe50*/  STSM.16.M88.4 [R18+0x2eb00], R28 ;  /* 0x02eb001c12007844 */ /* 0x000fe20000000200 */
[----:B------:R-:W-:-:S03]  /*fe60*/  FADD.FTZ R20, R42, R21 ;  /* 0x000000152a147221 */ /* 0x000fc60000010000 */
[----:B------:R0:W-:Y:S01]  /*fe70*/  STSM.16.M88.4 [R18+0x30300], R32 ;  /* 0x0303002012007844 */ /* 0x0001e20000000200 */
[----:B------:R-:W-:Y:S01]  /*fe80*/  FADD.FTZ R0, R102, R101 ;  /* 0x0000006566007221 */ /* 0x000fe20000010000 */
[----:B------:R1:W-:Y:S06]  /*fe90*/  MEMBAR.ALL.CTA ;  /* 0x0000000000007992 */ /* 0x0003ec0000008000 */
[----:B-1----:R-:W1:Y:S01]  /*fea0*/  FENCE.VIEW.ASYNC.S ;  /* 0x00000000000073c6 */ /* 0x002e620000000000 */
[----:B------:R-:W-:-:S03]  /*feb0*/  VIADD R111, R111, 0xfffffffe ;  /* 0xfffffffe6f6f7836 */ /* 0x000fc60000000000 */
[----:B------:R2:W-:Y:S04]  /*fec0*/  STL [R1+0x38], R20 ;  /* 0x0000381401007387 */ /* 0x0005e80000100800 */
[----:B------:R2:W-:Y:S01]  /*fed0*/  STL [R1+0x48], R0 ;  /* 0x0000480001007387 */ /* 0x0005e20000100800 */
[----:B------:R-:W-:Y:S01]  /*fee0*/  ISETP.GE.AND P2, PT, R111, R79, PT ;  /* 0x0000004f6f00720c */ /* 0x000fe20003f46270 */
[----:B------:R-:W-:-:S04]  /*fef0*/  IMAD.MOV.U32 R71, RZ, RZ, RZ ;  /* 0x000000ffff477224 */ /* 0x000fc800078e00ff */
[--C-:B------:R-:W-:Y:S02]  /*ff00*/  IMAD.MOV.U32 R70, RZ, RZ, R71.reuse ;  /* 0x000000ffff467224 */ /* 0x100fe400078e0047 */
[--C-:B------:R-:W-:Y:S02]  /*ff10*/  IMAD.MOV.U32 R69, RZ, RZ, R71.reuse ;  /* 0x000000ffff457224 */ /* 0x100fe400078e0047 */
[--C-:B------:R-:W-:Y:S02]  /*ff20*/  IMAD.MOV.U32 R68, RZ, RZ, R71.reuse ;  /* 0x000000ffff447224 */ /* 0x100fe400078e0047 */
[--C-:B------:R-:W-:Y:S02]  /*ff30*/  IMAD.MOV.U32 R67, RZ, RZ, R71.reuse ;  /* 0x000000ffff437224 */ /* 0x100fe400078e0047 */
[--C-:B------:R-:W-:Y:S02]  /*ff40*/  IMAD.MOV.U32 R66, RZ, RZ, R71.reuse ;  /* 0x000000ffff427224 */ /* 0x100fe400078e0047 */
[----:B------:R-:W-:-:S02]  /*ff50*/  IMAD.MOV.U32 R65, RZ, RZ, R71 ;  /* 0x000000ffff417224 */ /* 0x000fc400078e0047 */
        /* <DEDUP_REMOVED lines=29> */
[----:B0-----:R-:W-:-:S02]  /*10130*/  IMAD.MOV.U32 R35, RZ, RZ, R71 ;  /* 0x000000ffff237224 */ /* 0x001fc400078e0047 */
        /* <DEDUP_REMOVED lines=10> */
[----:B------:R-:W-:Y:S01]  /*101e0*/  IMAD.MOV.U32 R24, RZ, RZ, R71 ;  /* 0x000000ffff187224 */ /* 0x000fe200078e0047 */
[----:B-1----:R-:W-:Y:S01]  /*101f0*/  NOP ;  /* 0x0000000000007918 */ /* 0x002fe20000000000 */
[----:B--2---:R-:W-:Y:S05]  /*10200*/  @!P2 BRA `(.L_x_521) ;  /* 0x000000540058a947 */ /* 0x004fea0003800000 */
[----:B------:R0:W-:Y:S01]  /*10210*/  STL [R1+0x3c], R111 ;  /* 0x00003c6f01007387 */ /* 0x0001e20000100800 */
[----:B------:R-:W-:-:S03]  /*10220*/  IMAD.MOV.U32 R156, RZ, RZ, R14 ;  /* 0x000000ffff9c7224 */ /* 0x000fc600078e000e */
[----:B------:R0:W-:Y:S04]  /*10230*/  STL [R1+0x34], R74 ;  /* 0x0000344a01007387 */ /* 0x0001e80000100800 */
[----:B------:R0:W5:Y:S01]  /*10240*/  LDL.LU R157, [R1+0x60] ;  /* 0x00006000019d7983 */ /* 0x0001620000300800 */
[----:B------:R-:W-:Y:S01]  /*10250*/  IMAD.MOV.U32 R0, RZ, RZ, R154 ;  /* 0x000000ffff007224 */ /* 0x000fe200078e009a */
        /* <DEDUP_REMOVED lines=23> */
[----:B0-----:R-:W-:-:S07]  /*103d0*/  CS2R R24, SRZ ;  /* 0x0000000000187805 */ /* 0x001fce000001ff00 */
.L_x_531:
[----:B------:R-:W2:Y:S01]  /*103e0*/  LDL R15, [R1+0x7c] ;  /* 0x00007c00010f7983 */ /* 0x000ea20000100800 */
[----:B------:R-:W-:Y:S01]  /*103f0*/  VIADD R154, R0, 0x1 ;  /* 0x00000001009a7836 */ /* 0x000fe20000000000 */
[----:B------:R-:W-:Y:S05]  /*10400*/  YIELD ;  /* 0x0000000000007946 */ /* 0x000fea0003800000 */
[----:B------:R-:W-:-:S04]  /*10410*/  ISETP.NE.AND P3, PT, R154, 0x2, PT ;  /* 0x000000029a00780c */ /* 0x000fc80003f65270 */
[----:B------:R-:W-:Y:S02]  /*10420*/  SEL R14, RZ, 0x1, P3 ;  /* 0x00000001ff0e7807 */ /* 0x000fe40001800000 */
[----:B------:R-:W-:Y:S02]  /*10430*/  SEL R154, R154, RZ, P3 ;  /* 0x000000ff9a9a7207 */ /* 0x000fe40001800000 */
[----:B--2---:R-:W-:Y:S02]  /*10440*/  ISETP.NE.AND P2, PT, R15, RZ, PT ;  /* 0x000000ff0f00720c */ /* 0x004fe40003f45270 */
[----:B-----5:R-:W-:-:S05]  /*10450*/  LOP3.LUT R15, R157, R14, RZ, 0x3c, !PT ;  /* 0x0000000e9d0f7212 */ /* 0x020fca00078e3cff */
[----:B------:R0:W-:Y:S06]  /*10460*/  STL [R1+0x60], R15 ;  /* 0x0000600f01007387 */ /* 0x0001ec0000100800 */
[----:B-1----:R-:W-:Y:S05]  /*10470*/  @P2 BRA `(.L_x_522) ;  /* 0x0000000000302947 */ /* 0x002fea0003800000 */
[----:B------:R-:W-:Y:S05]  /*10480*/  @!P0 BRA `(.L_x_523) ;  /* 0x0000000000048947 */ /* 0x000fea0003800000 */
[----:B------:R-:W-:Y:S01]  /*10490*/  BPT.TRAP 0x1 ;  /* 0x000000040000795c */ /* 0x000fe20000300000 */
.L_x_523:
[----:B------:R-:W-:Y:S01]  /*104a0*/  IMAD R14, R154, 0x8, R16 ;  /* 0x000000089a0e7824 */ /* 0x000fe200078e0210 */
[----:B0-----:R-:W-:-:S04]  /*104b0*/  SHF.L.U32 R15, R15, 0x1f, RZ ;  /* 0x0000001f0f0f7819 */ /* 0x001fc800000006ff */
[----:B------:R0:W1:Y:S01]  /*104c0*/  SYNCS.PHASECHK.TRANS64.TRYWAIT P3, [R14+URZ+0x31c30], R15 ;  /* 0x031c300f0e0075a7 */ /* 0x000062000806017f */
[----:B------:R-:W-:Y:S05]  /*104d0*/  @!P0 BRA `(.L_x_524) ;  /* 0x0000000000048947 */ /* 0x000fea0003800000 */
[----:B------:R-:W-:Y:S01]  /*104e0*/  BPT.TRAP 0x1 ;  /* 0x000000040000795c */ /* 0x000fe20000300000 */
.L_x_524:
[----:B------:R-:W-:Y:S04]  /*104f0*/  BSSY B0, `(.L_x_522) ;  /* 0x0000004000007945 */ /* 0x000fe80003800000 */
[----:B-1----:R-:W-:Y:S05]  /*10500*/  @P3 BRA `(.L_x_525) ;  /* 0x0000000000083947 */ /* 0x002fea0003800000 */
[----:B------:R-:W1:Y:S02]  /*10510*/  SYNCS.PHASECHK.TRANS64.TRYWAIT P3, [R14+URZ+0x31c30], R15 ;  /* 0x031c300f0e0075a7 */ /* 0x000e64000806017f */
[----:B-1----:R-:W-:Y:S05]  /*10520*/  @!P3 BRA `(.L_x_526) ;  /* 0x000001100044b947 */ /* 0x002fea0003800000 */
.L_x_525:
[----:B------:R-:W-:Y:S05]  /*10530*/  BSYNC B0 ;  /* 0x0000000000007941 */ /* 0x000fea0003800000 */
.L_x_522:
[----:B01----:R-:W2:Y:S01]  /*10540*/  LDL R14, [R1+0x80] ;  /* 0x00008000010e7983 */ /* 0x003ea20000100800 */
[----:B------:R-:W-:Y:S05]  /*10550*/  WARPSYNC.ALL ;  /* 0x0000000000007948 */ /* 0x000fea0003800000 */
[----:B------:R-:W0:Y:S01]  /*10560*/  S2R R20, SR_TID.X ;  /* 0x0000000000147919 */ /* 0x000e220000002100 */
[----:B------:R-:W-:Y:S01]  /*10570*/  IMAD.MOV.U32 R21, RZ, RZ, -0x7fffffe0 ;  /* 0x80000020ff157424 */ /* 0x000fe200078e00ff */
[----:B------:R-:W-:Y:S01]  /*10580*/  R2UR UR52, R2 ;  /* 0x00000000023472ca */ /* 0x000fe200000e0000 */
[----:B------:R-:W-:Y:S01]  /*10590*/  IMAD.MOV.U32 R73, RZ, RZ, -0x7fffffe0 ;  /* 0x80000020ff497424 */ /* 0x000fe200078e00ff */
[----:B------:R-:W-:Y:S01]  /*105a0*/  R2UR UR53, R3 ;  /* 0x00000000033572ca */ /* 0x000fe200000e0000 */
[----:B------:R-:W-:Y:S01]  /*105b0*/  IMAD.MOV.U32 R151, RZ, RZ, -0x7fffffe0 ;  /* 0x80000020ff977424 */ /* 0x000fe200078e00ff */
[C---:B------:R-:W-:Y:S01]  /*105c0*/  R2UR UR7, R21.reuse ;  /* 0x00000000150772ca */ /* 0x040fe200000e0000 */
[----:B------:R-:W-:Y:S01]  /*105d0*/  IMAD.MOV.U32 R15, RZ, RZ, -0x7fffffe0 ;  /* 0x80000020ff0f7424 */ /* 0x000fe200078e00ff */
[----:B------:R-:W-:Y:S01]  /*105e0*/  R2UR UR11, R21 ;  /* 0x00000000150b72ca */ /* 0x000fe200000e0000 */
[----:B------:R-:W-:Y:S01]  /*105f0*/  IMAD.MOV.U32 R75, RZ, RZ, -0x7fffffe0 ;  /* 0x80000020ff4b7424 */ /* 0x000fe200078e00ff */
[----:B------:R-:W-:Y:S01]  /*10600*/  R2UR UR55, R73 ;  /* 0x00000000493772ca */ /* 0x000fe200000e0000 */
[----:B------:R-:W-:Y:S01]  /*10610*/  STL [R1+0x118], R28 ;  /* 0x0001181c01007387 */ /* 0x000fe20000100800 */
[----:B------:R-:W-:Y:S01]  /*10620*/  R2UR UR5, R21 ;  /* 0x00000000150572ca */ /* 0x000fe200000e0000 */
[----:B------:R-:W-:Y:S01]  /*10630*/  IMAD.MOV.U32 R153, RZ, RZ, -0x7fffffe0 ;  /* 0x80000020ff997424 */ /* 0x000fe200078e00ff */
[C---:B------:R-:W-:Y:S01]  /*10640*/  R2UR UR59, R15.reuse ;  /* 0x000000000f3b72ca */ /* 0x040fe200000e0000 */
[----:B------:R-:W-:Y:S01]  /*10650*/  STL [R1+0x114], R27 ;  /* 0x0001141b01007387 */ /* 0x000fe20000100800 */
[----:B------:R-:W-:-:S02]  /*10660*/  R2UR UR9, R15 ;  /* 0x000000000f0972ca */ /* 0x000fc400000e0000 */
[----:B------:R-:W-:Y:S01]  /*10670*/  R2UR UR56, R2 ;  /* 0x00000000023872ca */ /* 0x000fe200000e0000 */
[----:B------:R-:W-:Y:S01]  /*10680*/  STL [R1+0x110], R26 ;  /* 0x0001101a01007387 */ /* 0x000fe20000100800 */
[----:B------:R-:W-:Y:S01]  /*10690*/  MOV R77, UR7 ;  /* 0x00000007004d7c02 */ /* 0x000fe20008000f00 */
[----:B------:R-:W-:Y:S01]  /*106a0*/  UMOV UR7, UR11 ;  /* 0x0000000b00077c82 */ /* 0x000fe20008000000 */
[----:B------:R-:W-:Y:S01]  /*106b0*/  R2UR UR57, R3 ;  /* 0x00000000033972ca */ /* 0x000fe200000e0000 */
[----:B------:R-:W-:Y:S01]  /*106c0*/  STL [R1+0x10c], R25 ;  /* 0x00010c1901007387 */ /* 0x000fe20000100800 */
[----:B------:R-:W-:Y:S01]  /*106d0*/  MOV R80, UR55 ;  /* 0x0000003700507c02 */ /* 0x000fe20008000f00 */
[----:B------:R-:W-:Y:S01]  /*106e0*/  UMOV UR55, UR5 ;  /* 0x0000000500377c82 */ /* 0x000fe20008000000 */
[----:B------:R-:W-:Y:S01]  /*106f0*/  MOV R73, UR7 ;  /* 0x0000000700497c02 */ /* 0x000fe20008000f00 */
[----:B------:R-:W-:Y:S01]  /*10700*/  STL [R1+0x108], R24 ;  /* 0x0001081801007387 */ /* 0x000fe20000100800 */
[----:B------:R-:W-:-:S02]  /*10710*/  R2UR UR7, R151 ;  /* 0x00000000970772ca */ /* 0x000fc400000e0000 */
[----:B------:R-:W-:Y:S01]  /*10720*/  R2UR UR5, R3 ;  /* 0x00000000030572ca */ /* 0x000fe200000e0000 */
[----:B------:R-:W-:Y:S01]  /*10730*/  STL [R1+0x104], R23 ;  /* 0x0001041701007387 */ /* 0x000fe20000100800 */
[----:B0-----:R-:W-:Y:S02]  /*10740*/  SHF.R.U32.HI R20, RZ, 0x7, R20 ;  /* 0x00000007ff147819 */ /* 0x001fe40000011614 */
[----:B------:R-:W-:Y:S01]  /*10750*/  MOV R78, UR59 ;  /* 0x0000003b004e7c02 */ /* 0x000fe20008000f00 */
[----:B------:R-:W-:Y:S01]  /*10760*/  UMOV UR59, UR9 ;  /* 0x00000009003b7c82 */ /* 0x000fe20008000000 */
[C---:B------:R-:W-:Y:S01]  /*10770*/  R2UR UR9, R21.reuse ;  /* 0x00000000150972ca */ /* 0x040fe200000e0000 */
[----:B------:R-:W-:Y:S01]  /*10780*/  VIADD R74, R20, 0x8 ;  /* 0x00000008144a7836 */ /* 0x000fe20000000000 */
[C---:B------:R-:W-:Y:S01]  /*10790*/  R2UR UR19, R21.reuse ;  /* 0x00000000151372ca */ /* 0x040fe200000e0000 */
[----:B------:R-:W-:Y:S01]  /*107a0*/  STL [R1+0x100], R22 ;  /* 0x0001001601007387 */ /* 0x000fe20000100800 */
[----:B------:R-:W-:-:S02]  /*107b0*/  R2UR UR27, R21 ;  /* 0x00000000151b72ca */ /* 0x000fc400000e0000 */
[C---:B------:R-:W-:Y:S01]  /*107c0*/  R2UR UR43, R21.reuse ;  /* 0x00000000152b72ca */ /* 0x040fe200000e0000 */
[----:B------:R0:W-:Y:S01]  /*107d0*/  BAR.SYNC.DEFER_BLOCKING R74, 0x100 ;  /* 0x0004004a0000751d */ /* 0x0001e20000010000 */
[----:B------:R-:W-:Y:S02]  /*107e0*/  R2UR UR21, R21 ;  /* 0x00000000151572ca */ /* 0x000fe400000e0000 */
[C---:B------:R-:W-:Y:S02]  /*107f0*/  R2UR UR11, R15.reuse ;  /* 0x000000000f0b72ca */ /* 0x040fe400000e0000 */
[C---:B------:R-:W-:Y:S01]  /*10800*/  R2UR UR23, R15.reuse ;  /* 0x000000000f1772ca */ /* 0x040fe200000e0000 */
[----:B------:R-:W-:Y:S01]  /*10810*/  IMAD.U32 R21, RZ, RZ, UR9 ;  /* 0x00000009ff157e24 */ /* 0x000fe2000f8e00ff */
[C---:B------:R-:W-:Y:S01]  /*10820*/  R2UR UR9, R15.reuse ;  /* 0x000000000f0972ca */ /* 0x040fe200000e0000 */
[----:B------:R-:W-:Y:S01]  /*10830*/  STL [R1+0xfc], R19 ;  /* 0x0000fc1301007387 */ /* 0x000fe20000100800 */
[----:B------:R-:W-:-:S02]  /*10840*/  R2UR UR35, R15 ;  /* 0x000000000f2372ca */ /* 0x000fc400000e0000 */
[C---:B------:R-:W-:Y:S01]  /*10850*/  R2UR UR47, R15.reuse ;  /* 0x000000000f2f72ca */ /* 0x040fe200000e0000 */
[----:B------:R-:W-:Y:S01]  /*10860*/  STL [R1+0xf8], R18 ;  /* 0x0000f81201007387 */ /* 0x000fe20000100800 */
[C---:B------:R-:W-:Y:S02]  /*10870*/  R2UR UR33, R15.reuse ;  /* 0x000000000f2172ca */ /* 0x040fe400000e0000 */
[----:B------:R-:W-:Y:S01]  /*10880*/  R2UR UR29, R15 ;  /* 0x000000000f1d72ca */ /* 0x000fe200000e0000 */
[----:B------:R1:W-:Y:S01]  /*10890*/  STL [R1+0xf4], R17 ;  /* 0x0000f41101007387 */ /* 0x0003e20000100800 */
[C---:B------:R-:W-:Y:S02]  /*108a0*/  R2UR UR15, R75.reuse ;  /* 0x000000004b0f72ca */ /* 0x040fe400000e0000 */
[C---:B------:R-:W-:Y:S01]  /*108b0*/  R2UR UR31, R75.reuse ;  /* 0x000000004b1f72ca */ /* 0x040fe200000e0000 */
[----:B------:R-:W-:Y:S01]  /*108c0*/  IMAD.U32 R15, RZ, RZ, UR9 ;  /* 0x00000009ff0f7e24 */ /* 0x000fe2000f8e00ff */
[C---:B------:R-:W-:Y:S01]  /*108d0*/  R2UR UR39, R75.reuse ;  /* 0x000000004b2772ca */ /* 0x040fe200000e0000 */
[----:B------:R-:W-:Y:S01]  /*108e0*/  STL [R1+0xf0], R16 ;  /* 0x0000f01001007387 */ /* 0x000fe20000100800 */
[C---:B------:R-:W-:Y:S01]  /*108f0*/  R2UR UR51, R75.reuse ;  /* 0x000000004b3372ca */ /* 0x040fe200000e0000 */
[----:B------:R-:W-:Y:S01]  /*10900*/  WARPGROUP.ARRIVE ;  /* 0x00000000000079c5 */ /* 0x000fe20000000000 */
[C---:B------:R-:W-:Y:S01]  /*10910*/  R2UR UR25, R75.reuse ;  /* 0x000000004b1972ca */ /* 0x040fe200000e0000 */
[----:B------:R3:W-:Y:S01]  /*10920*/  STL [R1+0xec], R0 ;  /* 0x0000ec0001007387 */ /* 0x0007e20000100800 */
[----:B------:R-:W-:Y:S01]  /*10930*/  R2UR UR17, R75 ;  /* 0x000000004b1172ca */ /* 0x000fe200000e0000 */
[----:B------:R-:W-:Y:S01]  /*10940*/  IMAD.MOV.U32 R75, RZ, RZ, -0x7fffffe0 ;  /* 0x80000020ff4b7424 */ /* 0x000fe200078e00ff */
[----:B-1----:R-:W-:-:S02]  /*10950*/  MOV R17, UR61 ;  /* 0x0000003d00117c02 */ /* 0x002fc40008000f00 */
[----:B------:R-:W-:Y:S02]  /*10960*/  MOV R28, UR60 ;  /* 0x0000003c001c7c02 */ /* 0x000fe40008000f00 */
[----:B------:R-:W-:Y:S01]  /*10970*/  R2UR UR13, R75 ;  /* 0x000000004b0d72ca */ /* 0x000fe200000e0000 */
[----:B------:R-:W-:Y:S01]  /*10980*/  IMAD.MOV.U32 R75, RZ, RZ, -0x7fffffe0 ;  /* 0x80000020ff4b7424 */ /* 0x000fe200078e00ff */
[C---:B------:R-:W-:Y:S02]  /*10990*/  R2UR UR40, R8.reuse ;  /* 0x00000000082872ca */ /* 0x040fe400000e0000 */
[C---:B------:R-:W-:Y:S02]  /*109a0*/  R2UR UR41, R9.reuse ;  /* 0x00000000092972ca */ /* 0x040fe400000e0000 */
[----:B------:R-:W-:Y:S02]  /*109b0*/  R2UR UR44, R8 ;  /* 0x00000000082c72ca */ /* 0x000fe400000e0000 */
[----:B------:R-:W-:-:S02]  /*109c0*/  R2UR UR45, R9 ;  /* 0x00000000092d72ca */ /* 0x000fc400000e0000 */
[----:B------:R-:W-:Y:S02]  /*109d0*/  R2UR UR48, R8 ;  /* 0x00000000083072ca */ /* 0x000fe400000e0000 */
[----:B------:R-:W-:Y:S01]  /*109e0*/  R2UR UR49, R9 ;  /* 0x00000000093172ca */ /* 0x000fe200000e0000 */
[----:B--2---:R-:W-:-:S04]  /*109f0*/  IMAD R150, R154, 0x6c0, R14 ;  /* 0x000006c09a967824 */ /* 0x004fc800078e020e */
[C---:B------:R-:W-:Y:S02]  /*10a00*/  VIADD R20, R150.reuse, 0x40 ;  /* 0x0000004096147836 */ /* 0x040fe40000000000 */
[C---:B------:R-:W-:Y:S02]  /*10a10*/  VIADD R72, R150.reuse, 0x100 ;  /* 0x0000010096487836 */ /* 0x040fe40000000000 */
[----:B------:R-:W-:Y:S01]  /*10a20*/  VIADD R14, R150, 0x80 ;  /* 0x00000080960e7836 */ /* 0x000fe20000000000 */
[----:B------:R-:W-:Y:S01]  /*10a30*/  R2UR UR4, R20 ;  /* 0x00000000140472ca */ /* 0x000fe200000e0000 */
[----:B------:R-:W-:Y:S01]  /*10a40*/  VIADD R20, R150, 0xc0 ;  /* 0x000000c096147836 */ /* 0x000fe20000000000 */
[----:B------:R-:W-:Y:S01]  /*10a50*/  R2UR UR54, R72 ;  /* 0x00000000483672ca */ /* 0x000fe200000e0000 */
[----:B------:R-:W-:Y:S01]  /*10a60*/  VIADD R72, R150, 0x400 ;  /* 0x0000040096487836 */ /* 0x000fe20000000000 */
[----:B------:R-:W-:Y:S01]  /*10a70*/  R2UR UR8, R14 ;  /* 0x000000000e0872ca */ /* 0x000fe200000e0000 */
[----:B------:R-:W-:Y:S01]  /*10a80*/  VIADD R14, R150, 0x140 ;  /* 0x00000140960e7836 */ /* 0x000fe20000000000 */
[----:B------:R-:W-:Y:S01]  /*10a90*/  R2UR UR10, R20 ;  /* 0x00000000140a72ca */ /* 0x000fe200000e0000 */
[----:B------:R-:W-:-:S02]  /*10aa0*/  VIADD R20, R150, 0x180 ;  /* 0x0000018096147836 */ /* 0x000fc40000000000 */
[----:B0-----:R-:W-:Y:S01]  /*10ab0*/  VIADD R74, R150, 0x200 ;  /* 0x00000200964a7836 */ /* 0x001fe20000000000 */
[----:B------:R-:W-:Y:S01]  /*10ac0*/  R2UR UR58, R14 ;  /* 0x000000000e3a72ca */ /* 0x000fe200000e0000 */
[----:B------:R-:W-:Y:S01]  /*10ad0*/  VIADD R14, R150, 0x1c0 ;  /* 0x000001c0960e7836 */ /* 0x000fe20000000000 */
[----:B------:R-:W-:Y:S01]  /*10ae0*/  R2UR UR6, R20 ;  /* 0x00000000140672ca */ /* 0x000fe200000e0000 */
[----:B------:R-:W-:Y:S01]  /*10af0*/  VIADD R20, R150, 0x2 ;  /* 0x0000000296147836 */ /* 0x000fe20000000000 */
[----:B------:R-:W-:Y:S01]  /*10b00*/  R2UR UR14, R74 ;  /* 0x000000004a0e72ca */ /* 0x000fe200000e0000 */
[----:B------:R-:W-:Y:S01]  /*10b10*/  VIADD R74, R150, 0xc2 ;  /* 0x000000c2964a7836 */ /* 0x000fe20000000000 */
[----:B------:R-:W-:Y:S01]  /*10b20*/  MOV R81, UR54 ;  /* 0x0000003600517c02 */ /* 0x000fe20008000f00 */
[----:B------:R-:W-:Y:S01]  /*10b30*/  UMOV UR54, UR4 ;  /* 0x0000000400367c82 */ /* 0x000fe20008000000 */
        /* <DEDUP_REMOVED lines=8> */
[----:B------:R-:W-:Y:S01]  /*10bc0*/  MOV R76, UR6 ;  /* 0x00000006004c7c02 */ /* 0x000fe20008000f00 */
[----:B------:R-:W-:Y:S01]  /*10bd0*/  UMOV UR6, UR10 ;  /* 0x0000000a00067c82 */ /* 0x000fe20008000000 */
[----:B------:R-:W-:Y:S01]  /*10be0*/  R2UR UR10, R14 ;  /* 0x000000000e0a72ca */ /* 0x000fe200000e0000 */
[----:B------:R-:W-:Y:S01]  /*10bf0*/  VIADD R14, R150, 0x42 ;  /* 0x00000042960e7836 */ /* 0x000fe20000000000 */
[----:B------:R-:W-:-:S02]  /*10c00*/  MOV R82, UR6 ;  /* 0x0000000600527c02 */ /* 0x000fc40008000f00 */
[----:B------:R-:W-:Y:S02]  /*10c10*/  R2UR UR6, R150 ;  /* 0x00000000960672ca */ /* 0x000fe400000e0000 */
[----:B------:R-:W-:Y:S01]  /*10c20*/  R2UR UR26, R20 ;  /* 0x00000000141a72ca */ /* 0x000fe200000e0000 */
        /* <DEDUP_REMOVED lines=10> */
[----:B------:R-:W-:Y:S01]  /*10cd0*/  HGMMA.64x16x16.F32.BF16 R136, gdesc[UR4], RZ, !UPT, gsb0 ;  /* 0x00200000048879f0 */ /* 0x000fe2000c0018ff */
[----:B------:R-:W-:Y:S01]  /*10ce0*/  R2UR UR7, R73 ;  /* 0x00000000490772ca */ /* 0x000fe200000e0000 */
[----:B------:R-:W-:Y:S01]  /*10cf0*/  IMAD.MOV.U32 R73, RZ, RZ, -0x7fffffe0 ;  /* 0x80000020ff497424 */ /* 0x000fe200078e00ff */
[----:B------:R-:W-:Y:S01]  /*10d00*/  R2UR UR6, R82 ;  /* 0x00000000520672ca */ /* 0x000fe200000e0000 */
[----:B------:R-:W-:Y:S01]  /*10d10*/  VIADD R74, R150, 0x280 ;  /* 0x00000280964a7836 */ /* 0x000fe20000000000 */
[----:B------:R-:W-:-:S02]  /*10d20*/  R2UR UR4, R2 ;  /* 0x00000000020472ca */ /* 0x000fc400000e0000 */
[----:B------:R-:W-:Y:S02]  /*10d30*/  R2UR UR5, R3 ;  /* 0x00000000030572ca */ /* 0x000fe400000e0000 */
[----:B------:R-:W-:Y:S01]  /*10d40*/  R2UR UR20, R20 ;  /* 0x00000000141472ca */ /* 0x000fe200000e0000 */
[----:B------:R-:W-:Y:S01]  /*10d50*/  VIADD R20, R150, 0x340 ;  /* 0x0000034096147836 */ /* 0x000fe20000000000 */
[----:B------:R-:W-:Y:S01]  /*10d60*/  R2UR UR46, R14 ;  /* 0x000000000e2e72ca */ /* 0x000fe200000e0000 */
[----:B------:R-:W-:Y:S01]  /*10d70*/  VIADD R14, R150, 0x240 ;  /* 0x00000240960e7836 */ /* 0x000fe20000000000 */
[----:B------:R-:W-:Y:S01]  /*10d80*/  R2UR UR9, R73 ;  /* 0x00000000490972ca */ /* 0x000fe200000e0000 */
[----:B------:R-:W-:Y:S01]  /*10d90*/  IMAD.MOV.U32 R73, RZ, RZ, -0x7fffffe0 ;  /* 0x80000020ff497424 */ /* 0x000fe200078e00ff */
[----:B------:R-:W-:Y:S02]  /*10da0*/  R2UR UR8, R20 ;  /* 0x00000000140872ca */ /* 0x000fe400000e0000 */
[----:B------:R-:W-:Y:S01]  /*10db0*/  R2UR UR32, R14 ;  /* 0x000000000e2072ca */ /* 0x000fe200000e0000 */
[----:B------:R-:W-:Y:S01]  /*10dc0*/  VIADD R14, R150, 0x300 ;  /* 0x00000300960e7836 */ /* 0x000fe20000000000 */
[----:B------:R-:W-:Y:S01]  /*10dd0*/  R2UR UR24, R74 ;  /* 0x000000004a1872ca */ /* 0x000fe200000e0000 */
[----:B------:R-:W-:Y:S01]  /*10de0*/  VIADD R74, R150, 0x3c0 ;  /* 0x000003c0964a7836 */ /* 0x000fe20000000000 */
[----:B------:R-:W-:Y:S01]  /*10df0*/  R2UR UR37, R73 ;  /* 0x00000000492572ca */ /* 0x000fe200000e0000 */
[----:B------:R-:W-:Y:S01]  /*10e00*/  IMAD.MOV.U32 R73, RZ, RZ, -0x7fffffe0 ;  /* 0x80000020ff497424 */ /* 0x000fe200078e00ff */
[----:B------:R-:W-:Y:S01]  /*10e10*/  R2UR UR28, R14 ;  /* 0x000000000e1c72ca */ /* 0x000fe200000e0000 */
[----:B------:R-:W-:Y:S01]  /*10e20*/  VIADD R14, R150, 0x380 ;  /* 0x00000380960e7836 */ /* 0x000fe20000000000 */
[----:B------:R-:W-:Y:S01]  /*10e30*/  R2UR UR16, R74 ;  /* 0x000000004a1072ca */ /* 0x000fe200000e0000 */
[----:B------:R-:W-:Y:S01]  /*10e40*/  VIADD R74, R150, 0x440 ;  /* 0x00000440964a7836 */ /* 0x000fe20000000000 */
[----:B------:R-:W-:Y:S01]  /*10e50*/  R2UR UR61, R73 ;  /* 0x00000000493d72ca */ /* 0x000fe200000e0000 */
[----:B------:R-:W-:Y:S01]  /*10e60*/  IMAD.U32 R20, RZ, RZ, UR8 ;  /* 0x00000008ff147e24 */ /* 0x000fe2000f8e00ff */
[----:B------:R-:W-:Y:S01]  /*10e70*/  R2UR UR8, R14 ;  /* 0x000000000e0872ca */ /* 0x000fe200000e0000 */
[----:B------:R-:W-:Y:S01]  /*10e80*/  IMAD.MOV.U32 R73, RZ, RZ, -0x7fffffe0 ;  /* 0x80000020ff497424 */ /* 0x000fe200078e00ff */
[----:B------:R-:W-:Y:S01]  /*10e90*/  R2UR UR12, R74 ;  /* 0x000000004a0c72ca */ /* 0x000fe200000e0000 */
[----:B------:R-:W-:-:S02]  /*10ea0*/  VIADD R74, R150, 0x282 ;  /* 0x00000282964a7836 */ /* 0x000fc40000000000 */
[----:B------:R-:W-:Y:S01]  /*10eb0*/  IMAD.U32 R147, RZ, RZ, UR37 ;  /* 0x00000025ff937e24 */ /* 0x000fe2000f8e00ff */
[----:B------:R-:W-:Y:S01]  /*10ec0*/  R2UR UR37, R75 ;  /* 0x000000004b2572ca */ /* 0x000fe200000e0000 */
[----:B------:R-:W-:-:S06]  /*10ed0*/  IMAD.MOV.U32 R75, RZ, RZ, -0x7fffffe0 ;  /* 0x80000020ff4b7424 */ /* 0x000fcc00078e00ff */
[----:B------:R-:W-:Y:S01]  /*10ee0*/  IMAD.U32 R14, RZ, RZ, UR8 ;  /* 0x00000008ff0e7e24 */ /* 0x000fe2000f8e00ff */
[----:B------:R-:W-:Y:S01]  /*10ef0*/  R2UR UR8, R72 ;  /* 0x00000000480872ca */ /* 0x000fe200000e0000 */
[----:B------:R-:W-:-:S04]  /*10f00*/  VIADD R72, R150, 0x242 ;  /* 0x0000024296487836 */ /* 0x000fc80000000000 */
[----:B------:R-:W-:Y:S01]  /*10f10*/  IMAD.U32 R149, RZ, RZ, UR37 ;  /* 0x00000025ff957e24 */ /* 0x000fe2000f8e00ff */
[----:B------:R-:W-:Y:S01]  /*10f20*/  R2UR UR36, R72 ;  /* 0x00000000482472ca */ /* 0x000fe200000e0000 */
[----:B------:R-:W-:Y:S01]  /*10f30*/  VIADD R72, R150, 0x2c2 ;  /* 0x000002c296487836 */ /* 0x000fe20000000000 */
[----:B------:R-:W-:Y:S01]  /*10f40*/  R2UR UR37, R9 ;  /* 0x00000000092572ca */ /* 0x000fe200000e0000 */
[----:B------:R-:W-:Y:S02]  /*10f50*/  WARPGROUP.DEPBAR.LE gsb0, 0x0 ;  /* 0x00008000000079c5 */ /* 0x000fe40000010000 */
[----:B------:R-:W-:Y:S01]  /*10f60*/  WARPGROUP.ARRIVE ;  /* 0x00000000000079c5 */ /* 0x000fe20000000000 */
[----:B------:R-:W-:Y:S01]  /*10f70*/  R2UR UR60, R72 ;  /* 0x00000000483c72ca */ /* 0x000fe200000e0000 */
[----:B------:R-:W-:-:S04]  /*10f80*/  VIADD R72, R150, 0x342 ;  /* 0x0000034296487836 */ /* 0x000fc80000000000 */
[----:B------:R-:W-:Y:S01]  /*10f90*/  HGMMA.64x16x16.F32.BF16 R128, gdesc[UR52], RZ, !UPT, gsb0 ;  /* 0x00200000348079f0 */ /* 0x000fe2000c0018ff */
[----:B------:R-:W-:Y:S01]  /*10fa0*/  R2UR UR55, R80 ;  /* 0x00000000503772ca */ /* 0x000fe200000e0000 */
[----:B------:R-:W-:Y:S01]  /*10fb0*/  IMAD.U32 R146, RZ, RZ, UR36 ;  /* 0x00000024ff927e24 */ /* 0x000fe2000f8e00ff */
[----:B------:R-:W-:Y:S02]  /*10fc0*/  R2UR UR54, R81 ;  /* 0x00000000513672ca */ /* 0x000fe400000e0000 */
[----:B------:R-:W-:Y:S02]  /*10fd0*/  R2UR UR52, R2 ;  /* 0x00000000023472ca */ /* 0x000fe400000e0000 */
[----:B------:R-:W-:Y:S02]  /*10fe0*/  R2UR UR53, R3 ;  /* 0x00000000033572ca */ /* 0x000fe400000e0000 */
[----:B------:R-:W-:Y:S01]  /*10ff0*/  R2UR UR36, R74 ;  /* 0x000000004a2472ca */ /* 0x000fe200000e0000 */
[----:B------:R-:W-:-:S12]  /*11000*/  VIADD R74, R150, 0x302 ;  /* 0x00000302964a7836 */ /* 0x000fd80000000000 */
[----:B------:R-:W-:Y:S01]  /*11010*/  IMAD.U32 R148, RZ, RZ, UR36 ;  /* 0x00000024ff947e24 */ /* 0x000fe2000f8e00ff */
[----:B------:R-:W-:Y:S01]  /*11020*/  R2UR UR36, R8 ;  /* 0x00000000082472ca */ /* 0x000fe200000e0000 */
[----:B------:R-:W-:Y:S02]  /*11030*/  WARPGROUP.DEPBAR.LE gsb0, 0x0 ;  /* 0x00008000000079c5 */ /* 0x000fe40000010000 */
[----:B------:R-:W-:-:S06]  /*11040*/  WARPGROUP.ARRIVE ;  /* 0x00000000000079c5 */ /* 0x000fcc0000000000 */
[----:B------:R-:W-:Y:S01]  /*11050*/  HGMMA.64x16x16.F32.BF16 R120, gdesc[UR56], RZ, !UPT, gsb0 ;  /* 0x00200000387879f0 */ /* 0x000fe2000c0018ff */
[----:B------:R-:W-:Y:S02]  /*11060*/  R2UR UR59, R78 ;  /* 0x000000004e3b72ca */ /* 0x000fe400000e0000 */
[----:B------:R-:W-:Y:S02]  /*11070*/  R2UR UR58, R79 ;  /* 0x000000004f3a72ca */ /* 0x000fe400000e0000 */
[----:B------:R-:W-:Y:S02]  /*11080*/  R2UR UR56, R2 ;  /* 0x00000000023872ca */ /* 0x000fe400000e0000 */
        /* <DEDUP_REMOVED lines=11> */
[----:B------:R-:W-:Y:S01]  /*11140*/  UMOV UR54, UR12 ;  /* 0x0000000c00367c82 */ /* 0x000fe20008000000 */
[----:B------:R-:W-:Y:S01]  /*11150*/  UMOV UR55, UR13 ;  /* 0x0000000d00377c82 */ /* 0x000fe20008000000 */
[----:B------:R-:W-:Y:S01]  /*11160*/  R2UR UR12, R74 ;  /* 0x000000004a0c72ca */ /* 0x000fe200000e0000 */
[----:B------:R-:W-:Y:S01]  /*11170*/  VIADD R74, R150, 0x382 ;  /* 0x00000382964a7836 */ /* 0x000fe20000000000 */
[----:B------:R-:W-:Y:S01]  /*11180*/  R2UR UR13, R75 ;  /* 0x000000004b0d72ca */ /* 0x000fe200000e0000 */
[----:B------:R-:W-:Y:S01]  /*11190*/  IMAD.MOV.U32 R75, RZ, RZ, -0x7fffffe0 ;  /* 0x80000020ff4b7424 */ /* 0x000fe200078e00ff */
[----:B------:R-:W-:Y:S01]  /*111a0*/  UMOV UR52, UR16 ;  /* 0x0000001000347c82 */ /* 0x000fe20008000000 */
[----:B------:R-:W-:Y:S01]  /*111b0*/  UMOV UR53, UR17 ;  /* 0x0000001100357c82 */ /* 0x000fe20008000000 */
[----:B------:R-:W-:Y:S02]  /*111c0*/  R2UR UR16, R8 ;  /* 0x00000000081072ca */ /* 0x000fe400000e0000 */
[----:B------:R-:W-:-:S02]  /*111d0*/  R2UR UR17, R9 ;  /* 0x00000000091172ca */ /* 0x000fc400000e0000 */
[----:B------:R-:W-:Y:S01]  /*111e0*/  MOV R27, UR55 ;  /* 0x00000037001b7c02 */ /* 0x000fe20008000f00 */
[----:B------:R-:W-:Y:S01]  /*111f0*/  UMOV UR55, UR25 ;  /* 0x0000001900377c82 */ /* 0x000fe20008000000 */
[----:B------:R-:W-:Y:S01]  /*11200*/  MOV R26, UR54 ;  /* 0x00000036001a7c02 */ /* 0x000fe20008000f00 */
[----:B------:R-:W-:Y:S01]  /*11210*/  IMAD.U32 R144, RZ, RZ, UR12 ;  /* 0x0000000cff907e24 */ /* 0x000fe2000f8e00ff */
[----:B------:R-:W-:Y:S01]  /*11220*/  R2UR UR12, R2 ;  /* 0x00000000020c72ca */ /* 0x000fe200000e0000 */
[----:B------:R-:W-:Y:S01]  /*11230*/  IMAD.U32 R145, RZ, RZ, UR13 ;  /* 0x0000000dff917e24 */ /* 0x000fe2000f8e00ff */
[----:B------:R-:W-:Y:S01]  /*11240*/  R2UR UR13, R3 ;  /* 0x00000000030d72ca */ /* 0x000fe200000e0000 */
[----:B------:R-:W-:Y:S01]  /*11250*/  UMOV UR54, UR24 ;  /* 0x0000001800367c82 */ /* 0x000fe20008000000 */
[----:B------:R-:W-:Y:S02]  /*11260*/  R2UR UR24, R8 ;  /* 0x00000000081872ca */ /* 0x000fe400000e0000 */
[----:B------:R-:W-:Y:S01]  /*11270*/  R2UR UR25, R9 ;  /* 0x00000000091972ca */ /* 0x000fe200000e0000 */
[----:B------:R-:W-:-:S02]  /*11280*/  WARPGROUP.DEPBAR.LE gsb0, 0x0 ;  /* 0x00008000000079c5 */ /* 0x000fc40000010000 */
[----:B------:R-:W-:-:S06]  /*11290*/  WARPGROUP.ARRIVE ;  /* 0x00000000000079c5 */ /* 0x000fcc0000000000 */
[----:B------:R-:W-:Y:S01]  /*112a0*/  HGMMA.64x16x16.F32.BF16 R96, gdesc[UR56], RZ, !UPT, gsb0 ;  /* 0x00200000386079f0 */ /* 0x000fe2000c0018ff */
[----:B------:R-:W-:Y:S01]  /*112b0*/  UMOV UR58, UR8 ;  /* 0x00000008003a7c82 */ /* 0x000fe20008000000 */
[----:B------:R-:W-:Y:S01]  /*112c0*/  UMOV UR59, UR9 ;  /* 0x00000009003b7c82 */ /* 0x000fe20008000000 */
[----:B------:R-:W-:Y:S02]  /*112d0*/  R2UR UR8, R2 ;  /* 0x00000000020872ca */ /* 0x000fe400000e0000 */
[----:B------:R-:W-:Y:S02]  /*112e0*/  R2UR UR9, R3 ;  /* 0x00000000030972ca */ /* 0x000fe400000e0000 */
[----:B------:R-:W-:Y:S01]  /*112f0*/  R2UR UR56, R72 ;  /* 0x00000000483872ca */ /* 0x000fe200000e0000 */
[----:B------:R-:W-:Y:S01]  /*11300*/  VIADD R72, R150, 0x3c2 ;  /* 0x000003c296487836 */ /* 0x000fe20000000000 */
[----:B------:R-:W-:Y:S01]  /*11310*/  R2UR UR57, R73 ;  /* 0x00000000493972ca */ /* 0x000fe200000e0000 */
[----:B------:R-:W-:Y:S01]  /*11320*/  IMAD.MOV.U32 R73, RZ, RZ, -0x7fffffe0 ;  /* 0x80000020ff497424 */ /* 0x000fe200078e00ff */
[----:B------:R-:W-:-:S02]  /*11330*/  WARPGROUP.DEPBAR.LE gsb0, 0x0 ;  /* 0x00008000000079c5 */ /* 0x000fc40000010000 */
[----:B------:R-:W-:-:S06]  /*11340*/  WARPGROUP.ARRIVE ;  /* 0x00000000000079c5 */ /* 0x000fcc0000000000 */
[----:B------:R-:W-:Y:S01]  /*11350*/  HGMMA.64x16x16.F32.BF16 R88, gdesc[UR4], RZ, !UPT, gsb0 ;  /* 0x00200000045879f0 */ /* 0x000fe2000c0018ff */
[----:B------:R-:W-:Y:S01]  /*11360*/  R2UR UR6, R74 ;  /* 0x000000004a0672ca */ /* 0x000fe200000e0000 */
[----:B------:R-:W-:Y:S01]  /*11370*/  UMOV UR4, UR20 ;  /* 0x0000001400047c82 */ /* 0x000fe20008000000 */
[----:B------:R-:W-:Y:S01]  /*11380*/  R2UR UR7, R75 ;  /* 0x000000004b0772ca */ /* 0x000fe200000e0000 */
[----:B------:R-:W-:Y:S01]  /*11390*/  UMOV UR5, UR21 ;  /* 0x0000001500057c82 */ /* 0x000fe20008000000 */
[----:B------:R-:W-:Y:S02]  /*113a0*/  R2UR UR20, R8 ;  /* 0x00000000081472ca */ /* 0x000fe400000e0000 */
[----:B------:R-:W-:-:S07]  /*113b0*/  R2UR UR21, R9 ;  /* 0x00000000091572ca */ /* 0x000fce00000e0000 */
[----:B------:R-:W-:Y:S01]  /*113c0*/  MOV R22, UR6 ;  /* 0x0000000600167c02 */ /* 0x000fe20008000f00 */
[----:B------:R-:W-:Y:S01]  /*113d0*/  UMOV UR6, UR32 ;  /* 0x0000002000067c82 */ /* 0x000fe20008000000 */
[----:B------:R-:W-:Y:S01]  /*113e0*/  MOV R23, UR7 ;  /* 0x0000000700177c02 */ /* 0x000fe20008000f00 */
[----:B------:R-:W-:Y:S01]  /*113f0*/  UMOV UR7, UR33 ;  /* 0x0000002100077c82 */ /* 0x000fe20008000000 */
        /* <DEDUP_REMOVED lines=18> */
[----:B------:R-:W-:Y:S01]  /*11520*/  R2UR UR14, R152 ;  /* 0x00000000980e72ca */ /* 0x000fe200000e0000 */
[----:B------:R-:W-:Y:S01]  /*11530*/  VIADD R152, R150, 0x442 ;  /* 0x0000044296987836 */ /* 0x000fe20000000000 */
[----:B------:R-:W-:Y:S01]  /*11540*/  R2UR UR15, R153 ;  /* 0x00000000990f72ca */ /* 0x000fe200000e0000 */
[----:B------:R-:W-:Y:S01]  /*11550*/  IMAD.MOV.U32 R153, RZ, RZ, -0x7fffffe0 ;  /* 0x80000020ff997424 */ /* 0x000fe200078e00ff */
[----:B------:R-:W-:Y:S02]  /*11560*/  WARPGROUP.DEPBAR.LE gsb0, 0x0 ;  /* 0x00008000000079c5 */ /* 0x000fe40000010000 */
[----:B------:R-:W-:-:S06]  /*11570*/  WARPGROUP.ARRIVE ;  /* 0x00000000000079c5 */ /* 0x000fcc0000000000 */
[----:B------:R-:W-:Y:S01]  /*11580*/  HGMMA.64x16x16.F32.BF16 R136, gdesc[UR16], R136, gsb0 ;  /* 0x00200000108879f0 */ /* 0x000fe20008001888 */
[----:B------:R-:W-:Y:S01]  /*11590*/  R2UR UR18, R152 ;  /* 0x00000000981272ca */ /* 0x000fe200000e0000 */
[----:B------:R-:W-:Y:S01]  /*115a0*/  VIADD R152, R150, 0x480 ;  /* 0x0000048096987836 */ /* 0x000fe20000000000 */
[----:B------:R-:W-:Y:S01]  /*115b0*/  R2UR UR19, R153 ;  /* 0x00000000991372ca */ /* 0x000fe200000e0000 */
[----:B------:R-:W-:Y:S01]  /*115c0*/  IMAD.MOV.U32 R153, RZ, RZ, -0x7fffffe0 ;  /* 0x80000020ff997424 */ /* 0x000fe200078e00ff */
[----:B------:R-:W-:Y:S02]  /*115d0*/  WARPGROUP.DEPBAR.LE gsb0, 0x0 ;  /* 0x00008000000079c5 */ /* 0x000fe40000010000 */
[----:B------:R-:W-:-:S06]  /*115e0*/  WARPGROUP.ARRIVE ;  /* 0x00000000000079c5 */ /* 0x000fcc0000000000 */
[----:B------:R-:W-:Y:S01]  /*115f0*/  HGMMA.64x16x16.F32.BF16 R128, gdesc[UR20], R128, gsb0 ;  /* 0x00200000148079f0 */ /* 0x000fe20008001880 */
[----:B------:R-:W-:Y:S02]  /*11600*/  R2UR UR22, R152 ;  /* 0x00000000981672ca */ /* 0x000fe400000e0000 */
[----:B------:R-:W-:Y:S02]  /*11610*/  R2UR UR23, R153 ;  /* 0x00000000991772ca */ /* 0x000fe400000e0000 */
[----:B------:R-:W-:Y:S02]  /*11620*/  R2UR UR20, R12 ;  /* 0x000000000c1472ca */ /* 0x000fe400000e0000 */
[----:B------:R-:W-:-:S07]  /*11630*/  R2UR UR21, R13 ;  /* 0x000000000d1572ca */ /* 0x000fce00000e0000 */
[----:B---3--:R-:W-:Y:S01]  /*11640*/  MOV R0, UR22 ;  /* 0x0000001600007c02 */ /* 0x008fe20008000f00 */
[----:B------:R-:W-:Y:S01]  /*11650*/  UMOV UR22, UR6 ;  /* 0x0000000600167c82 */ /* 0x000fe20008000000 */
[----:B------:R-:W-:Y:S01]  /*11660*/  MOV R16, UR23 ;  /* 0x0000001700107c02 */ /* 0x000fe20008000f00 */
[----:B------:R-:W-:Y:S01]  /*11670*/  UMOV UR23, UR7 ;  /* 0x0000000700177c82 */ /* 0x000fe20008000000 */
[----:B------:R-:W-:Y:S02]  /*11680*/  R2UR UR6, R20 ;  /* 0x00000000140672ca */ /* 0x000fe400000e0000 */
[----:B------:R-:W-:Y:S01]  /*11690*/  R2UR UR7, R21 ;  /* 0x00000000150772ca */ /* 0x000fe200000e0000 */
[----:B------:R-:W-:Y:S01]  /*116a0*/  IMAD.MOV.U32 R21, RZ, RZ, R17 ;  /* 0x000000ffff157224 */ /* 0x000fe200078e0011 */
        /* <DEDUP_REMOVED lines=15> */
[----:B------:R-:W-:Y:S01]  /*117a0*/  R2UR UR40, R12 ;  /* 0x000000000c2872ca */ /* 0x000fe200000e0000 */
[----:B------:R-:W-:Y:S01]  /*117b0*/  UMOV UR42, UR4 ;  /* 0x00000004002a7c82 */ /* 0x000fe20008000000 */
[----:B------:R-:W-:Y:S01]  /*117c0*/  R2UR UR41, R13 ;  /* 0x000000000d2972ca */ /* 0x000fe200000e0000 */
[----:B------:R-:W-:Y:S01]  /*117d0*/  UMOV UR43, UR5 ;  /* 0x00000005002b7c82 */ /* 0x000fe20008000000 */
[----:B------:R-:W-:Y:S02]  /*117e0*/  WARPGROUP.DEPBAR.LE gsb0, 0x0 ;  /* 0x00008000000079c5 */ /* 0x000fe40000010000 */
[----:B------:R-:W-:-:S06]  /*117f0*/  WARPGROUP.ARRIVE ;  /* 0x00000000000079c5 */ /* 0x000fcc0000000000 */
[----:B------:R-:W-:Y:S01]  /*11800*/  HGMMA.64x16x16.F32.BF16 R80, gdesc[UR44], R80, gsb0 ;  /* 0x002000002c5079f0 */ /* 0x000fe20008001850 */
[----:B------:R-:W-:Y:S01]  /*11810*/  UMOV UR46, UR52 ;  /* 0x00000034002e7c82 */ /* 0x000fe20008000000 */
[----:B------:R-:W-:Y:S01]  /*11820*/  UMOV UR47, UR53 ;  /* 0x00000035002f7c82 */ /* 0x000fe20008000000 */
[----:B------:R-:W-:Y:S02]  /*11830*/  R2UR UR52, R12 ;  /* 0x000000000c3472ca */ /* 0x000fe400000e0000 */
[----:B------:R-:W-:Y:S01]  /*11840*/  R2UR UR53, R13 ;  /* 0x000000000d3572ca */ /* 0x000fe200000e0000 */
[----:B------:R-:W-:Y:S02]  /*11850*/  WARPGROUP.DEPBAR.LE gsb0, 0x0 ;  /* 0x00008000000079c5 */ /* 0x000fe40000010000 */
[----:B------:R-:W-:-:S06]  /*11860*/  WARPGROUP.ARRIVE ;  /* 0x00000000000079c5 */ /* 0x000fcc0000000000 */
[----:B------:R-:W-:Y:S01]  /*11870*/  HGMMA.64x16x16.F32.BF16 R72, gdesc[UR48], R72, gsb0 ;  /* 0x00200000304879f0 */ /* 0x000fe20008001848 */
[----:B------:R-:W-:Y:S02]  /*11880*/  R2UR UR4, R12 ;  /* 0x000000000c0472ca */ /* 0x000fe400000e0000 */
[----:B------:R-:W-:Y:S02]  /*11890*/  R2UR UR5, R13 ;  /* 0x000000000d0572ca */ /* 0x000fe400000e0000 */
[----:B------:R-:W-:Y:S01]  /*118a0*/  R2UR UR50, R14 ;  /* 0x000000000e3272ca */ /* 0x000fe200000e0000 */
[----:B------:R-:W-:Y:S01]  /*118b0*/  VIADD R14, R150, 0x4c0 ;  /* 0x000004c0960e7836 */ /* 0x000fe20000000000 */
[----:B------:R-:W-:Y:S01]  /*118c0*/  R2UR UR51, R15 ;  /* 0x000000000f3372ca */ /* 0x000fe200000e0000 */
[----:B------:R-:W-:Y:S01]  /*118d0*/  IMAD.MOV.U32 R15, RZ, RZ, -0x7fffffe0 ;  /* 0x80000020ff0f7424 */ /* 0x000fe200078e00ff */
[----:B------:R-:W-:Y:S02]  /*118e0*/  R2UR UR48, R12 ;  /* 0x000000000c3072ca */ /* 0x000fe400000e0000 */
[----:B------:R-:W-:-:S02]  /*118f0*/  R2UR UR49, R13 ;  /* 0x000000000d3172ca */ /* 0x000fc400000e0000 */
[----:B------:R-:W-:Y:S02]  /*11900*/  R2UR UR44, R12 ;  /* 0x000000000c2c72ca */ /* 0x000fe400000e0000 */
[----:B------:R-:W-:Y:S02]  /*11910*/  R2UR UR45, R13 ;  /* 0x000000000d2d72ca */ /* 0x000fe400000e0000 */
[----:B------:R-:W-:Y:S01]  /*11920*/  R2UR UR26, R14 ;  /* 0x000000000e1a72ca */ /* 0x000fe200000e0000 */
[----:B------:R-:W-:Y:S01]  /*11930*/  VIADD R14, R150, 0x500 ;  /* 0x00000500960e7836 */ /* 0x000fe20000000000 */
[----:B------:R-:W-:Y:S01]  /*11940*/  R2UR UR27, R15 ;  /* 0x000000000f1b72ca */ /* 0x000fe200000e0000 */
[----:B------:R-:W-:-:S03]  /*11950*/  IMAD.MOV.U32 R15, RZ, RZ, -0x7fffffe0 ;  /* 0x80000020ff0f7424 */ /* 0x000fc600078e00ff */
[----:B------:R-:W-:Y:S01]  /*11960*/  R2UR UR30, R14 ;  /* 0x000000000e1e72ca */ /* 0x000fe200000e0000 */
[----:B------:R-:W-:Y:S01]  /*11970*/  VIADD R14, R150, 0x540 ;  /* 0x00000540960e7836 */ /* 0x000fe20000000000 */
[----:B------:R-:W-:Y:S01]  /*11980*/  R2UR UR31, R15 ;  /* 0x000000000f1f72ca */ /* 0x000fe200000e0000 */
[----:B------:R-:W-:-:S03]  /*11990*/  IMAD.MOV.U32 R15, RZ, RZ, -0x7fffffe0 ;  /* 0x80000020ff0f7424 */ /* 0x000fc600078e00ff */
[----:B------:R-:W-:Y:S01]  /*119a0*/  R2UR UR34, R14 ;  /* 0x000000000e2272ca */ /* 0x000fe200000e0000 */
[----:B------:R-:W-:Y:S01]  /*119b0*/  VIADD R14, R150, 0x580 ;  /* 0x00000580960e7836 */ /* 0x000fe20000000000 */
[----:B------:R-:W-:Y:S01]  /*119c0*/  R2UR UR35, R15 ;  /* 0x000000000f2372ca */ /* 0x000fe200000e0000 */
[----:B------:R-:W-:Y:S01]  /*119d0*/  IMAD.MOV.U32 R15, RZ, RZ, -0x7fffffe0 ;  /* 0x80000020ff0f7424 */ /* 0x000fe200078e00ff */
[----:B------:R-:W-:Y:S02]  /*119e0*/  R2UR UR36, R10 ;  /* 0x000000000a2472ca */ /* 0x000fe400000e0000 */
[----:B------:R-:W-:Y:S01]  /*119f0*/  R2UR UR38, R14 ;  /* 0x000000000e2672ca */ /* 0x000fe200000e0000 */
[----:B------:R-:W-:Y:S01]  /*11a00*/  IMAD.MOV.U32 R14, RZ, RZ, R21 ;  /* 0x000000ffff0e7224 */ /* 0x000fe200078e0015 */
[----:B------:R-:W-:Y:S02]  /*11a10*/  R2UR UR39, R15 ;  /* 0x000000000f2772ca */ /* 0x000fe400000e0000 */
[----:B------:R-:W-:-:S02]  /*11a20*/  R2UR UR37, R11 ;  /* 0x000000000b2572ca */ /* 0x000fc400000e0000 */
[----:B------:R-:W-:Y:S02]  /*11a30*/  R2UR UR32, R10 ;  /* 0x000000000a2072ca */ /* 0x000fe400000e0000 */
[----:B------:R-:W-:Y:S02]  /*11a40*/  MOV R151, UR34 ;  /* 0x0000002200977c02 */ /* 0x000fe40008000f00 */
[----:B------:R-:W-:Y:S02]  /*11a50*/  MOV R152, UR35 ;  /* 0x0000002300987c02 */ /* 0x000fe40008000f00 */
[----:B------:R-:W-:Y:S02]  /*11a60*/  R2UR UR34, R148 ;  /* 0x00000000942272ca */ /* 0x000fe400000e0000 */
[----:B------:R-:W-:Y:S02]  /*11a70*/  MOV R20, UR38 ;  /* 0x0000002600147c02 */ /* 0x000fe40008000f00 */
[----:B------:R-:W-:Y:S01]  /*11a80*/  MOV R21, UR39 ;  /* 0x0000002700157c02 */ /* 0x000fe20008000f00 */
[----:B------:R-:W-:-:S02]  /*11a90*/  WARPGROUP.DEPBAR.LE gsb0, 0x0 ;  /* 0x00008000000079c5 */ /* 0x000fc40000010000 */
[----:B------:R-:W-:Y:S01]  /*11aa0*/  WARPGROUP.ARRIVE ;  /* 0x00000000000079c5 */ /* 0x000fe20000000000 */
[----:B------:R-:W-:Y:S02]  /*11ab0*/  R2UR UR38, R146 ;  /* 0x00000000922672ca */ /* 0x000fe400000e0000 */
[----:B------:R-:W-:Y:S02]  /*11ac0*/  R2UR UR39, R147 ;  /* 0x00000000932772ca */ /* 0x000fe400000e0000 */
[----:B------:R-:W-:Y:S01]  /*11ad0*/  R2UR UR35, R149 ;  /* 0x00000000952372ca */ /* 0x000fe200000e0000 */
[----:B------:R-:W-:Y:S01]  /*11ae0*/  HGMMA.64x16x16.F32.BF16 R136, gdesc[UR20], R136, gsb0 ;  /* 0x00200000148879f0 */ /* 0x000fe20008001888 */
[----:B------:R-:W-:Y:S01]  /*11af0*/  UMOV UR22, UR56 ;  /* 0x0000003800167c82 */ /* 0x000fe20008000000 */
[----:B------:R-:W-:Y:S01]  /*11b00*/  UMOV UR23, UR57 ;  /* 0x0000003900177c82 */ /* 0x000fe20008000000 */
[----:B------:R-:W-:Y:S02]  /*11b10*/  R2UR UR33, R11 ;  /* 0x000000000b2172ca */ /* 0x000fe400000e0000 */
[----:B------:R-:W-:-:S02]  /*11b20*/  R2UR UR28, R10 ;  /* 0x000000000a1c72ca */ /* 0x000fc400000e0000 */
[----:B------:R-:W-:Y:S02]  /*11b30*/  R2UR UR29, R11 ;  /* 0x000000000b1d72ca */ /* 0x000fe400000e0000 */
[----:B------:R-:W-:Y:S01]  /*11b40*/  MOV R19, UR31 ;  /* 0x0000001f00137c02 */ /* 0x000fe20008000f00 */
[----:B------:R-:W-:Y:S01]  /*11b50*/  UMOV UR31, UR61 ;  /* 0x0000003d001f7c82 */ /* 0x000fe20008000000 */
[----:B------:R-:W-:Y:S01]  /*11b60*/  MOV R153, UR30 ;  /* 0x0000001e00997c02 */ /* 0x000fe20008000f00 */
[----:B------:R-:W-:Y:S01]  /*11b70*/  UMOV UR30, UR60 ;  /* 0x0000003c001e7c82 */ /* 0x000fe20008000000 */
[----:B------:R-:W-:Y:S02]  /*11b80*/  MOV R18, UR27 ;  /* 0x0000001b00127c02 */ /* 0x000fe40008000f00 */
[----:B------:R-:W-:Y:S01]  /*11b90*/  MOV R17, UR26 ;  /* 0x0000001a00117c02 */ /* 0x000fe20008000f00 */
[----:B------:R-:W-:Y:S02]  /*11ba0*/  WARPGROUP.DEPBAR.LE gsb0, 0x0 ;  /* 0x00008000000079c5 */ /* 0x000fe40000010000 */
[----:B------:R-:W-:Y:S01]  /*11bb0*/  WARPGROUP.ARRIVE ;  /* 0x00000000000079c5 */ /* 0x000fe20000000000 */
[----:B------:R-:W-:-:S02]  /*11bc0*/  R2UR UR56, R12 ;  /* 0x000000000c3872ca */ /* 0x000fc400000e0000 */
[----:B------:R-:W-:Y:S02]  /*11bd0*/  R2UR UR57, R13 ;  /* 0x000000000d3972ca */ /* 0x000fe400000e0000 */
[----:B------:R-:W-:Y:S01]  /*11be0*/  R2UR UR26, R144 ;  /* 0x00000000901a72ca */ /* 0x000fe200000e0000 */
[----:B------:R-:W-:Y:S01]  /*11bf0*/  HGMMA.64x16x16.F32.BF16 R128, gdesc[UR52], R128, gsb0 ;  /* 0x00200000348079f0 */ /* 0x000fe20008001880 */
[----:B------:R-:W-:Y:S02]  /*11c00*/  R2UR UR27, R145 ;  /* 0x00000000911b72ca */ /* 0x000fe400000e0000 */
[C---:B------:R-:W-:Y:S02]  /*11c10*/  R2UR UR24, R10.reuse ;  /* 0x000000000a1872ca */ /* 0x040fe400000e0000 */
[----:B------:R-:W-:Y:S02]  /*11c20*/  R2UR UR25, R11 ;  /* 0x000000000b1972ca */ /* 0x000fe400000e0000 */
[----:B------:R-:W-:-:S02]  /*11c30*/  R2UR UR20, R10 ;  /* 0x000000000a1472ca */ /* 0x000fc400000e0000 */
[C---:B------:R-:W-:Y:S02]  /*11c40*/  R2UR UR21, R11.reuse ;  /* 0x000000000b1572ca */ /* 0x040fe400000e0000 */
[C---:B------:R-:W-:Y:S02]  /*11c50*/  R2UR UR12, R10.reuse ;  /* 0x000000000a0c72ca */ /* 0x040fe400000e0000 */
[C---:B------:R-:W-:Y:S02]  /*11c60*/  R2UR UR13, R11.reuse ;  /* 0x000000000b0d72ca */ /* 0x040fe400000e0000 */
[----:B------:R-:W-:Y:S02]  /*11c70*/  R2UR UR16, R10 ;  /* 0x000000000a1072ca */ /* 0x000fe400000e0000 */
[----:B------:R-:W-:Y:S01]  /*11c80*/  R2UR UR17, R11 ;  /* 0x000000000b1172ca */ /* 0x000fe200000e0000 */
[----:B------:R-:W-:Y:S01]  /*11c90*/  IMAD.MOV.U32 R15, RZ, RZ, -0x7fffffe0 ;  /* 0x80000020ff0f7424 */ /* 0x000fe200078e00ff */
[----:B------:R-:W-:-:S02]  /*11ca0*/  R2UR UR61, R14 ;  /* 0x000000000e3d72ca */ /* 0x000fc400000e0000 */
[----:B------:R-:W-:Y:S01]  /*11cb0*/  R2UR UR60, R28 ;  /* 0x000000001c3c72ca */ /* 0x000fe200000e0000 */
[----:B------:R-:W-:Y:S02]  /*11cc0*/  WARPGROUP.DEPBAR.LE gsb0, 0x0 ;  /* 0x00008000000079c5 */ /* 0x000fe40000010000 */
[----:B------:R-:W-:Y:S01]  /*11cd0*/  WARPGROUP.ARRIVE ;  /* 0x00000000000079c5 */ /* 0x000fe20000000000 */
[----:B------:R-:W-:Y:S02]  /*11ce0*/  R2UR UR55, R27 ;  /* 0x000000001b3772ca */ /* 0x000fe400000e0000 */
[----:B------:R-:W-:Y:S02]  /*11cf0*/  R2UR UR54, R26 ;  /* 0x000000001a3672ca */ /* 0x000fe400000e0000 */
[----:B------:R-:W-:Y:S01]  /*11d00*/  R2UR UR52, R12 ;  /* 0x000000000c3472ca */ /* 0x000fe200000e0000 */
[----:B------:R-:W-:Y:S01]  /*11d10*/  HGMMA.64x16x16.F32.BF16 R120, gdesc[UR40], R120, gsb0 ;  /* 0x00200000287879f0 */ /* 0x000fe20008001878 */
[----:B------:R-:W-:Y:S01]  /*11d20*/  R2UR UR53, R13 ;  /* 0x000000000d3572ca */ /* 0x000fe200000e0000 */
[----:B------:R-:W-:Y:S01]  /*11d30*/  VIADD R14, R150, 0x5c0 ;  /* 0x000005c0960e7836 */ /* 0x000fe20000000000 */
[----:B------:R0:W5:Y:S01]  /*11d40*/  LDL.LU R28, [R1+0x118] ;  /* 0x00011800011c7983 */ /* 0x0001620000300800 */
[----:B------:R-:W-:-:S02]  /*11d50*/  WARPGROUP.DEPBAR.LE gsb0, 0x0 ;  /* 0x00008000000079c5 */ /* 0x000fc40000010000 */
[----:B------:R-:W-:Y:S01]  /*11d60*/  WARPGROUP.ARRIVE ;  /* 0x00000000000079c5 */ /* 0x000fe20000000000 */
[----:B------:R-:W-:Y:S01]  /*11d70*/  R2UR UR42, R14 ;  /* 0x000000000e2a72ca */ /* 0x000fe200000e0000 */
[----:B------:R0:W5:Y:S04]  /*11d80*/  LDL.LU R27, [R1+0x114] ;  /* 0x00011400011b7983 */ /* 0x0001680000300800 */
[----:B------:R-:W-:Y:S01]  /*11d90*/  HGMMA.64x16x16.F32.BF16 R112, gdesc[UR8], R112, gsb0 ;  /* 0x00200000087079f0 */ /* 0x000fe20008001870 */
[----:B------:R-:W-:Y:S02]  /*11da0*/  R2UR UR43, R15 ;  /* 0x000000000f2b72ca */ /* 0x000fe400000e0000 */
[----:B------:R-:W-:Y:S02]  /*11db0*/  R2UR UR40, R6 ;  /* 0x00000000062872ca */ /* 0x000fe400000e0000 */
[----:B------:R-:W-:Y:S01]  /*11dc0*/  R2UR UR41, R7 ;  /* 0x00000000072972ca */ /* 0x000fe200000e0000 */
[----:B------:R-:W-:Y:S01]  /*11dd0*/  VIADD R14, R150, 0x600 ;  /* 0x00000600960e7836 */ /* 0x000fe20000000000 */
[----:B------:R0:W5:Y:S01]  /*11de0*/  LDL.LU R26, [R1+0x110] ;  /* 0x00011000011a7983 */ /* 0x0001620000300800 */
[----:B------:R-:W-:Y:S01]  /*11df0*/  R2UR UR11, R25 ;  /* 0x00000000190b72ca */ /* 0x000fe200000e0000 */
[----:B------:R-:W-:-:S02]  /*11e00*/  WARPGROUP.DEPBAR.LE gsb0, 0x0 ;  /* 0x00008000000079c5 */ /* 0x000fc40000010000 */
[----:B------:R-:W-:Y:S01]  /*11e10*/  WARPGROUP.ARRIVE ;  /* 0x00000000000079c5 */ /* 0x000fe20000000000 */
[----:B------:R-:W-:Y:S02]  /*11e20*/  R2UR UR10, R24 ;  /* 0x00000000180a72ca */ /* 0x000fe400000e0000 */
[----:B------:R-:W-:Y:S02]  /*11e30*/  R2UR UR8, R10 ;  /* 0x000000000a0872ca */ /* 0x000fe400000e0000 */
[----:B------:R-:W-:Y:S01]  /*11e40*/  R2UR UR9, R11 ;  /* 0x000000000b0972ca */ /* 0x000fe200000e0000 */
[----:B------:R-:W-:Y:S01]  /*11e50*/  HGMMA.64x16x16.F32.BF16 R104, gdesc[UR4], R104, gsb0 ;  /* 0x00200000046879f0 */ /* 0x000fe20008001868 */
[----:B------:R-:W-:Y:S01]  /*11e60*/  IMAD.MOV.U32 R15, RZ, RZ, -0x7fffffe0 ;  /* 0x80000020ff0f7424 */ /* 0x000fe200078e00ff */
[----:B------:R0:W5:Y:S01]  /*11e70*/  LDL.LU R25, [R1+0x10c] ;  /* 0x00010c0001197983 */ /* 0x0001620000300800 */
[----:B------:R-:W-:Y:S02]  /*11e80*/  R2UR UR7, R23 ;  /* 0x00000000170772ca */ /* 0x000fe400000e0000 */
[----:B------:R-:W-:Y:S01]  /*11e90*/  R2UR UR6, R22 ;  /* 0x00000000160672ca */ /* 0x000fe200000e0000 */
[----:B------:R0:W5:Y:S01]  /*11ea0*/  LDL.LU R24, [R1+0x108] ;  /* 0x0001080001187983 */ /* 0x0001620000300800 */
[----:B------:R-:W-:-:S02]  /*11eb0*/  R2UR UR4, R10 ;  /* 0x000000000a0472ca */ /* 0x000fc400000e0000 */
[----:B------:R-:W-:Y:S01]  /*11ec0*/  R2UR UR5, R11 ;  /* 0x000000000b0572ca */ /* 0x000fe200000e0000 */
[----:B------:R0:W5:Y:S04]  /*11ed0*/  LDL.LU R23, [R1+0x104] ;  /* 0x0001040001177983 */ /* 0x0001680000300800 */
[----:B------:R0:W5:Y:S01]  /*11ee0*/  LDL.LU R22, [R1+0x100] ;  /* 0x0001000001167983 */ /* 0x0001620000300800 */
        /* <DEDUP_REMOVED lines=39> */
[----:B------:R-:W-:Y:S02]  /*12160*/  R2UR UR23, R16 ;  /* 0x00000000101772ca */ /* 0x000fe400000e0000 */
[----:B------:R-:W-:Y:S02]  /*12170*/  R2UR UR22, R0 ;  /* 0x00000000001672ca */ /* 0x000fe400000e0000 */
[----:B------:R-:W-:Y:S02]  /*12180*/  R2UR UR20, R6 ;  /* 0x00000000061472ca */ /* 0x000fe400000e0000 */
[----:B------:R-:W-:Y:S01]  /*12190*/  R2UR UR21, R7 ;  /* 0x00000000071572ca */ /* 0x000fe200000e0000 */
[----:B------:R-:W-:Y:S02]  /*121a0*/  WARPGROUP.DEPBAR.LE gsb0, 0x0 ;  /* 0x00008000000079c5 */ /* 0x000fe40000010000 */
[----:B------:R-:W-:-:S10]  /*121b0*/  WARPGROUP.ARRIVE ;  /* 0x00000000000079c5 */ /* 0x000fd40000000000 */
        /* <DEDUP_REMOVED lines=9> */
[----:B------:R-:W-:Y:S01]  /*12250*/  R2UR UR30, R153 ;  /* 0x00000000991e72ca */ /* 0x000fe200000e0000 */
[----:B------:R0:W5:Y:S01]  /*12260*/  LDL.LU R19, [R1+0xfc] ;  /* 0x0000fc0001137983 */ /* 0x0001620000300800 */
[----:B------:R-:W-:Y:S02]  /*12270*/  R2UR UR28, R6 ;  /* 0x00000000061c72ca */ /* 0x000fe400000e0000 */
[----:B------:R-:W-:Y:S01]  /*12280*/  R2UR UR29, R7 ;  /* 0x00000000071d72ca */ /* 0x000fe200000e0000 */
[----:B------:R0:W5:Y:S01]  /*12290*/  LDL.LU R18, [R1+0xf8] ;  /* 0x0000f80001127983 */ /* 0x0001620000300800 */
[----:B------:R-:W-:Y:S02]  /*122a0*/  R2UR UR35, R152 ;  /* 0x00000000982372ca */ /* 0x000fe400000e0000 */
[----:B------:R-:W-:Y:S01]  /*122b0*/  R2UR UR34, R151 ;  /* 0x00000000972272ca */ /* 0x000fe200000e0000 */
[----:B------:R0:W5:Y:S01]  /*122c0*/  LDL.LU R17, [R1+0xf4] ;  /* 0x0000f40001117983 */ /* 0x0001620000300800 */
[----:B------:R-:W-:-:S02]  /*122d0*/  R2UR UR32, R6 ;  /* 0x00000000062072ca */ /* 0x000fc400000e0000 */
[----:B------:R-:W-:Y:S01]  /*122e0*/  R2UR UR33, R7 ;  /* 0x00000000072172ca */ /* 0x000fe200000e0000 */
[----:B------:R0:W5:Y:S01]  /*122f0*/  LDL.LU R16, [R1+0xf0] ;  /* 0x0000f00001107983 */ /* 0x0001620000300800 */
[----:B------:R-:W-:Y:S02]  /*12300*/  R2UR UR39, R21 ;  /* 0x00000000152772ca */ /* 0x000fe400000e0000 */
[----:B------:R-:W-:Y:S01]  /*12310*/  R2UR UR38, R20 ;  /* 0x00000000142672ca */ /* 0x000fe200000e0000 */
[----:B------:R0:W5:Y:S01]  /*12320*/  LDL.LU R0, [R1+0xec] ;  /* 0x0000ec0001007983 */ /* 0x0001620000300800 */
[----:B------:R-:W-:Y:S02]  /*12330*/  WARPGROUP.DEPBAR.LE gsb0, 0x0 ;  /* 0x00008000000079c5 */ /* 0x000fe40000010000 */
[----:B------:R-:W-:-:S06]  /*12340*/  WARPGROUP.ARRIVE ;  /* 0x00000000000079c5 */ /* 0x000fcc0000000000 */
[----:B------:R-:W-:Y:S03]  /*12350*/  HGMMA.64x16x16.F32.BF16 R120, gdesc[UR28], R120, gsb0 ;  /* 0x002000001c7879f0 */ /* 0x000fe60008001878 */
[----:B------:R-:W-:Y:S02]  /*12360*/  WARPGROUP.DEPBAR.LE gsb0, 0x0 ;  /* 0x00008000000079c5 */ /* 0x000fe40000010000 */
[----:B------:R-:W-:-:S06]  /*12370*/  WARPGROUP.ARRIVE ;  /* 0x00000000000079c5 */ /* 0x000fcc0000000000 */
[----:B------:R-:W-:Y:S01]  /*12380*/  HGMMA.64x16x16.F32.BF16 R112, gdesc[UR32], R112, gsb0 ;  /* 0x00200000207079f0 */ /* 0x000fe20008001870 */
[----:B------:R-:W-:Y:S02]  /*12390*/  R2UR UR36, R6 ;  /* 0x00000000062472ca */ /* 0x000fe400000e0000 */
[----:B------:R-:W-:Y:S01]  /*123a0*/  R2UR UR37, R7 ;  /* 0x00000000072572ca */ /* 0x000fe200000e0000 */
[----:B------:R-:W-:Y:S02]  /*123b0*/  WARPGROUP.DEPBAR.LE gsb0, 0x0 ;  /* 0x00008000000079c5 */ /* 0x000fe40000010000 */
[----:B------:R-:W-:-:S10]  /*123c0*/  WARPGROUP.ARRIVE ;  /* 0x00000000000079c5 */ /* 0x000fd40000000000 */
        /* <DEDUP_REMOVED lines=109> */
[----:B------:R-:W-:Y:S03]  /*12aa0*/  HGMMA.64x16x16.F32.BF16 R72, gdesc[UR32], R72, gsb0 ;  /* 0x00200000204879f0 */ /* 0x000fe60008001848 */
[----:B------:R-:W-:Y:S02]  /*12ab0*/  WARPGROUP.DEPBAR.LE gsb0, 0x0 ;  /* 0x00008000000079c5 */ /* 0x000fe40000010000 */
[----:B0-----:R-:W-:Y:S05]  /*12ac0*/  @P2 BRA `(.L_x_527) ;  /* 0x0000000000282947 */ /* 0x001fea0003800000 */
[----:B------:R-:W-:Y:S05]  /*12ad0*/  @!P0 BRA `(.L_x_528) ;  /* 0x0000000000048947 */ /* 0x000fea0003800000 */
[----:B------:R-:W-:Y:S01]  /*12ae0*/  BPT.TRAP 0x1 ;  /* 0x000000040000795c */ /* 0x000fe20000300000 */
.L_x_528:
[----:B------:R-:W-:Y:S01]  /*12af0*/  SHF.L.U32 R14, R157, 0x1f, RZ ;  /* 0x0000001f9d0e7819 */ /* 0x000fe200000006ff */
[----:B-----5:R-:W-:-:S04]  /*12b00*/  IMAD R15, R0, 0x8, R16 ;  /* 0x00000008000f7824 */ /* 0x020fc800078e0210 */
[----:B------:R0:W1:Y:S01]  /*12b10*/  SYNCS.PHASECHK.TRANS64.TRYWAIT P2, [R15+URZ+0x31c50], R14 ;  /* 0x031c500e0f0075a7 */ /* 0x000062000804017f */
[----:B------:R-:W-:Y:S05]  /*12b20*/  @!P0 BRA `(.L_x_529) ;  /* 0x0000000000048947 */ /* 0x000fea0003800000 */
[----:B------:R-:W-:Y:S01]  /*12b30*/  BPT.TRAP 0x1 ;  /* 0x000000040000795c */ /* 0x000fe20000300000 */
.L_x_529:
[----:B-1----:R-:W-:Y:S05]  /*12b40*/  @P2 BRA `(.L_x_527) ;  /* 0x0000000000082947 */ /* 0x002fea0003800000 */
[----:B------:R-:W1:Y:S02]  /*12b50*/  SYNCS.PHASECHK.TRANS64.TRYWAIT P2, [R15+URZ+0x31c50], R14 ;  /* 0x031c500e0f0075a7 */ /* 0x000e64000804017f */
[----:B-1----:R-:W-:Y:S05]  /*12b60*/  @!P2 BRA `(.L_x_530) ;  /* 0x000000e800c8a947 */ /* 0x002fea0003800000 */
.L_x_527:
[----:B------:R-:W-:Y:S05]  /*12b70*/  WARPSYNC.ALL ;  /* 0x0000000000007948 */ /* 0x000fea0003800000 */
[----:B------:R-:W-:Y:S01]  /*12b80*/  ULDC UR4, c[0x0][0x9d8] ;  /* 0x0002760000047ab9 */ /* 0x000fe20000000800 */
[----:B------:R2:W-:Y:S01]  /*12b90*/  STL [R1+0xec], R2 ;  /* 0x0000ec0201007387 */ /* 0x0005e20000100800 */
[----:B------:R-:W-:Y:S01]  /*12ba0*/  FMUL.FTZ R150, R136, UR4 ;  /* 0x0000000488967c20 */ /* 0x000fe20008410000 */
[----:B------:R-:W-:Y:S01]  /*12bb0*/  FMUL.FTZ R149, R137, UR4 ;  /* 0x0000000489957c20 */ /* 0x000fe20008410000 */
[----:B------:R-:W-:Y:S01]  /*12bc0*/  FMUL.FTZ R145, R140, UR4 ;  /* 0x000000048c917c20 */ /* 0x000fe20008410000 */
[----:B------:R-:W-:Y:S01]  /*12bd0*/  FMUL.FTZ R144, R141, UR4 ;  /* 0x000000048d907c20 */ /* 0x000fe20008410000 */
[----:B------:R-:W-:Y:S01]  /*12be0*/  FMUL.FTZ R138, R138, UR4 ;  /* 0x000000048a8a7c20 */ /* 0x000fe20008410000 */
[----:B------:R-:W-:Y:S01]  /*12bf0*/  FMUL.FTZ R141, R128, UR4 ;  /* 0x00000004808d7c20 */ /* 0x000fe20008410000 */
        /* <DEDUP_REMOVED lines=8> */
[----:B------:R-:W3:Y:S01]  /*12c80*/  MUFU.TANH R149, R149 ;  /* 0x0000009500957308 */ /* 0x000ee20000002400 */
[----:B------:R-:W-:Y:S01]  /*12c90*/  FMUL.FTZ R104, R104, UR4 ;  /* 0x0000000468687c20 */ /* 0x000fe20008410000 */
[----:B------:R-:W-:Y:S01]  /*12ca0*/  FMUL.FTZ R105, R105, UR4 ;  /* 0x0000000469697c20 */ /* 0x000fe20008410000 */
[----:B------:R-:W-:Y:S01]  /*12cb0*/  FMUL.FTZ R108, R108, UR4 ;  /* 0x000000046c6c7c20 */ /* 0x000fe20008410000 */
[----:B------:R-:W-:Y:S01]  /*12cc0*/  FMUL.FTZ R109, R109, UR4 ;  /* 0x000000046d6d7c20 */ /* 0x000fe20008410000 */
[----:B------:R-:W-:Y:S01]  /*12cd0*/  FMUL.FTZ R96, R96, UR4 ;  /* 0x0000000460607c20 */ /* 0x000fe20008410000 */
[----:B------:R-:W-:Y:S01]  /*12ce0*/  FMUL.FTZ R97, R97, UR4 ;  /* 0x0000000461617c20 */ /* 0x000fe20008410000 */
[----:B------:R-:W-:Y:S01]  /*12cf0*/  FMUL.FTZ R100, R100, UR4 ;  /* 0x0000000464647c20 */ /* 0x000fe20008410000 */
[----:B------:R-:W4:Y:S01]  /*12d00*/  MUFU.TANH R145, R145 ;  /* 0x0000009100917308 */ /* 0x000f220000002400 */
[----:B01----:R-:W-:Y:S01]  /*12d10*/  FMNMX.FTZ R14, R150, R156, !PT ;  /* 0x0000009c960e7209 */ /* 0x003fe20007810000 */
[----:B------:R-:W-:Y:S01]  /*12d20*/  FMUL.FTZ R101, R101, UR4 ;  /* 0x0000000465657c20 */ /* 0x000fe20008410000 */
[----:B------:R-:W-:Y:S01]  /*12d30*/  FMUL.FTZ R116, R89, UR4 ;  /* 0x0000000459747c20 */ /* 0x000fe20008410000 */
[----:B------:R-:W-:Y:S01]  /*12d40*/  FMUL.FTZ R92, R92, UR4 ;  /* 0x000000045c5c7c20 */ /* 0x000fe20008410000 */
[----:B------:R-:W-:Y:S01]  /*12d50*/  FMUL.FTZ R117, R93, UR4 ;  /* 0x000000045d757c20 */ /* 0x000fe20008410000 */
[----:B------:R-:W-:Y:S01]  /*12d60*/  FMUL.FTZ R140, R80, UR4 ;  /* 0x00000004508c7c20 */ /* 0x000fe20008410000 */
[----:B------:R-:W-:Y:S01]  /*12d70*/  FMUL.FTZ R148, R81, UR4 ;  /* 0x0000000451947c20 */ /* 0x000fe20008410000 */
[----:B------:R-:W0:Y:S01]  /*12d80*/  MUFU.TANH R144, R144 ;  /* 0x0000009000907308 */ /* 0x000e220000002400 */
[----:B---3--:R-:W-:Y:S01]  /*12d90*/  FMNMX.FTZ R14, R149, R14, !PT ;  /* 0x0000000e950e7209 */ /* 0x008fe20007810000 */
[----:B------:R-:W-:Y:S01]  /*12da0*/  FMUL.FTZ R146, R84, UR4 ;  /* 0x0000000454927c20 */ /* 0x000fe20008410000 */
[----:B------:R-:W-:Y:S01]  /*12db0*/  FMUL.FTZ R121, R85, UR4 ;  /* 0x0000000455797c20 */ /* 0x000fe20008410000 */
[----:B------:R-:W-:Y:S01]  /*12dc0*/  FMUL.FTZ R147, R72, UR4 ;  /* 0x0000000448937c20 */ /* 0x000fe20008410000 */
[----:B------:R-:W-:Y:S01]  /*12dd0*/  FMUL.FTZ R151, R73, UR4 ;  /* 0x0000000449977c20 */ /* 0x000fe20008410000 */
[----:B------:R-:W-:Y:S01]  /*12de0*/  FMUL.FTZ R152, R76, UR4 ;  /* 0x000000044c987c20 */ /* 0x000fe20008410000 */
[----:B------:R-:W-:Y:S01]  /*12df0*/  FMUL.FTZ R153, R77, UR4 ;  /* 0x000000044d997c20 */ /* 0x000fe20008410000 */
[----:B--2---:R1:W2:Y:S01]  /*12e00*/  MUFU.TANH R2, R138 ;  /* 0x0000008a00027308 */ /* 0x0042a20000002400 */
[----:B----4-:R-:W-:Y:S01]  /*12e10*/  FMNMX.FTZ R14, R145, R14, !PT ;  /* 0x0000000e910e7209 */ /* 0x010fe20007810000 */
[----:B------:R-:W-:Y:S01]  /*12e20*/  FMUL.FTZ R143, R143, UR4 ;  /* 0x000000048f8f7c20 */ /* 0x000fe20008410000 */
[----:B------:R-:W-:Y:S01]  /*12e30*/  FMUL.FTZ R142, R142, UR4 ;  /* 0x000000048e8e7c20 */ /* 0x000fe20008410000 */
[----:B------:R-:W-:Y:S01]  /*12e40*/  FMUL.FTZ R127, R127, UR4 ;  /* 0x000000047f7f7c20 */ /* 0x000fe20008410000 */
[----:B------:R-:W-:Y:S01]  /*12e50*/  ULDC UR5, c[0x0][0x988] ;  /* 0x0002620000057ab9 */ /* 0x000fe20000000800 */
[----:B------:R-:W-:Y:S01]  /*12e60*/  FMUL.FTZ R134, R134, UR4 ;  /* 0x0000000486867c20 */ /* 0x000fe20008410000 */
[----:B------:R-:W-:Y:S01]  /*12e70*/  FMUL.FTZ R122, R122, UR4 ;  /* 0x000000047a7a7c20 */ /* 0x000fe20008410000 */
[----:B------:R-:W3:Y:S01]  /*12e80*/  MUFU.TANH R141, R141 ;  /* 0x0000008d008d7308 */ /* 0x000ee20000002400 */
[----:B-1----:R-:W-:Y:S01]  /*12e90*/  FMUL.FTZ R138, R129, UR4 ;  /* 0x00000004818a7c20 */ /* 0x002fe20008410000 */
[----:B------:R-:W-:Y:S01]  /*12ea0*/  FMUL.FTZ R129, R120, UR4 ;  /* 0x0000000478817c20 */ /* 0x000fe20008410000 */
[----:B0-----:R-:W-:Y:S01]  /*12eb0*/  FMNMX.FTZ R14, R144, R14, !PT ;  /* 0x0000000e900e7209 */ /* 0x001fe20007810000 */
[----:B------:R-:W-:Y:S01]  /*12ec0*/  FMUL.FTZ R120, R124, UR4 ;  /* 0x000000047c787c20 */ /* 0x000fe20008410000 */
[----:B------:R-:W-:Y:S01]  /*12ed0*/  FMUL.FTZ R124, R113, UR4 ;  /* 0x00000004717c7c20 */ /* 0x000fe20008410000 */
[----:B------:R-:W-:Y:S01]  /*12ee0*/  FMUL.FTZ R113, R88, UR4 ;  /* 0x0000000458717c20 */ /* 0x000fe20008410000 */
[----:B------:R-:W-:Y:S01]  /*12ef0*/  FMUL.FTZ R123, R123, UR4 ;  /* 0x000000047b7b7c20 */ /* 0x000fe20008410000 */
[----:B------:R-:W0:Y:S01]  /*12f00*/  MUFU.TANH R138, R138 ;  /* 0x0000008a008a7308 */ /* 0x000e220000002400 */
[----:B--2---:R-:W-:Y:S01]  /*12f10*/  STL [R1+0x30], R2 ;  /* 0x0000300201007387 */ /* 0x004fe20000100800 */
[----:B------:R-:W-:Y:S01]  /*12f20*/  FMUL.FTZ R126, R126, UR4 ;  /* 0x000000047e7e7c20 */ /* 0x000fe20008410000 */
[----:B------:R-:W-:Y:S01]  /*12f30*/  FMUL.FTZ R131, R131, UR4 ;  /* 0x0000000483837c20 */ /* 0x000fe20008410000 */
[----:B------:R-:W-:Y:S01]  /*12f40*/  FMUL.FTZ R157, R115, UR4 ;  /* 0x00000004739d7c20 */ /* 0x000fe20008410000 */
[----:B------:R-:W-:Y:S01]  /*12f50*/  FMUL.FTZ R118, R118, UR4 ;  /* 0x0000000476767c20 */ /* 0x000fe20008410000 */
[----:B------:R-:W-:Y:S01]  /*12f60*/  FMUL.FTZ R114, R114, UR4 ;  /* 0x0000000472727c20 */ /* 0x000fe20008410000 */
[----:B------:R-:W-:Y:S01]  /*12f70*/  FMUL.FTZ R139, R139, UR4 ;  /* 0x000000048b8b7c20 */ /* 0x000fe20008410000 */
[----:B------:R-:W1:Y:S01]  /*12f80*/  MUFU.TANH R137, R137 ;  /* 0x0000008900897308 */ /* 0x000e620000002400 */
[----:B---3--:R-:W-:Y:S01]  /*12f90*/  FMNMX.FTZ R14, R141, R14, !PT ;  /* 0x0000000e8d0e7209 */ /* 0x008fe20007810000 */
[----:B------:R-:W-:Y:S01]  /*12fa0*/  FMUL.FTZ R130, R130, UR4 ;  /* 0x0000000482827c20 */ /* 0x000fe20008410000 */
[----:B------:R-:W-:-:S05]  /*12fb0*/  FMUL.FTZ R135, R135, UR4 ;  /* 0x0000000487877c20 */ /* 0x000fca0008410000 */
        /* <DEDUP_REMOVED lines=58> */
[----:B------:R-:W-:Y:S01]  /*13360*/  MUFU.TANH R132, R143 ;  /* 0x0000008f00847308 */ /* 0x000fe20000002400 */
[----:B--2---:R-:W-:-:S07]  /*13370*/  FMNMX.FTZ R14, R152, R14, !PT ;  /* 0x0000000e980e7209 */ /* 0x004fce0007810000 */
[----:B------:R-:W-:Y:S01]  /*13380*/  MUFU.TANH R88, R142 ;  /* 0x0000008e00587308 */ /* 0x000fe20000002400 */
[----:B0-----:R-:W-:-:S05]  /*13390*/  FMNMX.FTZ R14, R153, R14, !PT ;  /* 0x0000000e990e7209 */ /* 0x001fca0007810000 */
[----:B------:R-:W0:Y:S02]  /*133a0*/  SHFL.BFLY PT, R15, R14, 0x2, 0x1f ;  /* 0x0c401f000e0f7f89 */ /* 0x000e2400000e0000 */
[----:B------:R-:W-:Y:S08]  /*133b0*/  MUFU.TANH R80, R127 ;  /* 0x0000007f00507308 */ /* 0x000ff00000002400 */
[----:B------:R-:W-:Y:S08]  /*133c0*/  MUFU.TANH R142, R134 ;  /* 0x00000086008e7308 */ /* 0x000ff00000002400 */
[----:B------:R1:W-:Y:S01]  /*133d0*/  MUFU.TANH R133, R122 ;  /* 0x0000007a00857308 */ /* 0x0003e20000002400 */
[----:B0-----:R-:W-:-:S07]  /*133e0*/  FMNMX.FTZ R14, R14, R15, !PT ;  /* 0x0000000f0e0e7209 */ /* 0x001fce0007810000 */
[----:B------:R0:W-:Y:S01]  /*133f0*/  MUFU.TANH R81, R123 ;  /* 0x0000007b00517308 */ /* 0x0001e20000002400 */
[----:B------:R-:W2:Y:S07]  /*13400*/  SHFL.BFLY PT, R15, R14, 0x1, 0x1f ;  /* 0x0c201f000e0f7f89 */ /* 0x000eae00000e0000 */
[----:B------:R-:W-:Y:S08]  /*13410*/  MUFU.TANH R143, R126 ;  /* 0x0000007e008f7308 */ /* 0x000ff00000002400 */
[----:B------:R-:W3:Y:S08]  /*13420*/  MUFU.TANH R89, R131 ;  /* 0x0000008300597308 */ /* 0x000ef00000002400 */
[----:B------:R4:W4:Y:S01]  /*13430*/  MUFU.TANH R93, R114 ;  /* 0x00000072005d7308 */ /* 0x0009220000002400 */
[----:B--2---:R-:W-:Y:S01]  /*13440*/  FMNMX.FTZ R14, R14, R15, !PT ;  /* 0x0000000f0e0e7209 */ /* 0x004fe20007810000 */
[----:B------:R-:W-:-:S04]  /*13450*/  IMAD.U32 R15, RZ, RZ, UR5 ;  /* 0x00000005ff0f7e24 */ /* 0x000fc8000f8e00ff */
[CC--:B-1----:R-:W-:Y:S01]  /*13460*/  FMUL.FTZ R122, R14.reuse, R15.reuse ;  /* 0x0000000f0e7a7220 */ /* 0x0c2fe20000410000 */
[----:B0-----:R-:W-:Y:S01]  /*13470*/  FADD.FTZ R123, -R14, R156 ;  /* 0x0000009c0e7b7221 */ /* 0x001fe20000010100 */
[----:B------:R-:W-:Y:S01]  /*13480*/  MUFU.TANH R2, R139 ;  /* 0x0000008b00027308 */ /* 0x000fe20000002400 */
[----:B---3--:R-:W-:Y:S02]  /*13490*/  IMAD.MOV.U32 R134, RZ, RZ, R89 ;  /* 0x000000ffff867224 */ /* 0x008fe400078e0059 */
[-CC-:B------:R-:W-:Y:S01]  /*134a0*/  FFMA.FTZ R127, R120, R15.reuse, -R122.reuse ;  /* 0x0000000f787f7223 */ /* 0x180fe2000001087a */
[-C--:B------:R-:W-:Y:S01]  /*134b0*/  FMUL.FTZ R123, R123, R15.reuse ;  /* 0x0000000f7b7b7220 */ /* 0x080fe20000410000 */
[----:B------:R-:W2:Y:S01]  /*134c0*/  LDL.LU R120, [R1+0x38] ;  /* 0x0000380001787983 */ /* 0x000ea20000300800 */
[-C--:B------:R-:W-:Y:S01]  /*134d0*/  FFMA.FTZ R115, R150, R15.reuse, -R122 ;  /* 0x0000000f96737223 */ /* 0x080fe2000001087a */
[----:B------:R-:W-:Y:S02]  /*134e0*/  IMAD.MOV.U32 R150, RZ, RZ, R132 ;  /* 0x000000ffff967224 */ /* 0x000fe400078e0084 */
[-CC-:B------:R-:W-:Y:S01]  /*134f0*/  FFMA.FTZ R126, R20, R15.reuse, -R122.reuse ;  /* 0x0000000f147e7223 */ /* 0x180fe2000001087a */
[----:B------:R-:W-:Y:S01]  /*13500*/  FFMA.FTZ R131, R137, R15, -R122 ;  /* 0x0000000f89837223 */ /* 0x000fe2000001087a */
[----:B------:R0:W-:Y:S01]  /*13510*/  MUFU.EX2 R20, R123 ;  /* 0x0000007b00147308 */ /* 0x0001e20000000800 */
[----:B------:R-:W-:-:S02]  /*13520*/  IMAD.MOV.U32 R137, RZ, RZ, R80 ;  /* 0x000000ffff897224 */ /* 0x000fc400078e0050 */
[-CC-:B------:R-:W-:Y:S01]  /*13530*/  FFMA.FTZ R80, R105, R15.reuse, -R122.reuse ;  /* 0x0000000f69507223 */ /* 0x180fe2000001087a */
[-CC-:B------:R-:W-:Y:S01]  /*13540*/  FFMA.FTZ R73, R104, R15.reuse, -R122.reuse ;  /* 0x0000000f68497223 */ /* 0x180fe2000001087a */
[----:B------:R-:W3:Y:S01]  /*13550*/  LDL.LU R105, [R1+0x30] ;  /* 0x0000300001697983 */ /* 0x000ee20000300800 */
[-CC-:B----4-:R-:W-:Y:S01]  /*13560*/  FFMA.FTZ R114, R145, R15.reuse, -R122.reuse ;  /* 0x0000000f91727223 */ /* 0x190fe2000001087a */
[-CC-:B------:R-:W-:Y:S01]  /*13570*/  FFMA.FTZ R144, R144, R15.reuse, -R122.reuse ;  /* 0x0000000f90907223 */ /* 0x180fe2000001087a */
[-C--:B------:R-:W-:Y:S01]  /*13580*/  FFMA.FTZ R85, R116, R15.reuse, -R122 ;  /* 0x0000000f74557223 */ /* 0x080fe2000001087a */
[----:B------:R1:W-:Y:S01]  /*13590*/  MUFU.TANH R156, R118 ;  /* 0x00000076009c7308 */ /* 0x0003e20000002400 */
[----:B0-----:R-:W-:Y:S02]  /*135a0*/  IMAD.MOV.U32 R123, RZ, RZ, R150 ;  /* 0x000000ffff7b7224 */ /* 0x001fe400078e0096 */
[----:B------:R-:W-:Y:S01]  /*135b0*/  FFMA.FTZ R72, R97, R15, -R122 ;  /* 0x0000000f61487223 */ /* 0x000fe2000001087a */
[----:B------:R-:W-:-:S02]  /*135c0*/  IMAD.MOV.U32 R150, RZ, RZ, R142 ;  /* 0x000000ffff967224 */ /* 0x000fc400078e008e */
[-CC-:B------:R-:W-:Y:S01]  /*135d0*/  FFMA.FTZ R142, R146, R15.reuse, -R122.reuse ;  /* 0x0000000f928e7223 */ /* 0x180fe2000001087a */
[-CC-:B------:R-:W-:Y:S01]  /*135e0*/  FFMA.FTZ R132, R138, R15.reuse, -R122.reuse ;  /* 0x0000000f8a847223 */ /* 0x180fe2000001087a */
[----:B------:R-:W3:Y:S01]  /*135f0*/  LDL.LU R146, [R1+0x34] ;  /* 0x0000340001927983 */ /* 0x000ee20000300800 */
[-CC-:B------:R-:W-:Y:S01]  /*13600*/  FFMA.FTZ R76, R21, R15.reuse, -R122.reuse ;  /* 0x0000000f154c7223 */ /* 0x180fe2000001087a */
[----:B------:R-:W-:Y:S01]  /*13610*/  MUFU.EX2 R104, R115 ;  /* 0x0000007300687308 */ /* 0x000fe20000000800 */
[-CC-:B-1----:R-:W-:Y:S01]  /*13620*/  FFMA.FTZ R118, R149, R15.reuse, -R122.reuse ;  /* 0x0000000f95767223 */ /* 0x182fe2000001087a */
[----:B------:R-:W-:Y:S01]  /*13630*/  FMUL.FTZ R116, R106, UR4 ;  /* 0x000000046a747c20 */ /* 0x000fe20008410000 */
[----:B------:R-:W-:Y:S02]  /*13640*/  IMAD.MOV.U32 R138, RZ, RZ, R81 ;  /* 0x000000ffff8a7224 */ /* 0x000fe400078e0051 */
[----:B------:R-:W-:Y:S01]  /*13650*/  FFMA.FTZ R129, R129, R15, -R122 ;  /* 0x0000000f81817223 */ /* 0x000fe2000001087a */
[----:B------:R-:W-:-:S02]  /*13660*/  IMAD.MOV.U32 R149, RZ, RZ, R133 ;  /* 0x000000ffff957224 */ /* 0x000fc400078e0085 */
[-CC-:B------:R-:W-:Y:S01]  /*13670*/  FFMA.FTZ R128, R128, R15.reuse, -R122.reuse ;  /* 0x0000000f80807223 */ /* 0x180fe2000001087a */
[----:B------:R-:W-:Y:S08]  /*13680*/  MUFU.EX2 R118, R118 ;  /* 0x0000007600767308 */ /* 0x000ff00000000800 */
[----:B------:R0:W-:Y:S08]  /*13690*/  MUFU.EX2 R106, R114 ;  /* 0x00000072006a7308 */ /* 0x0001f00000000800 */
[----:B------:R-:W-:Y:S01]  /*136a0*/  MUFU.EX2 R144, R144 ;  /* 0x0000009000907308 */ /* 0x000fe20000000800 */
[----:B------:R-:W-:Y:S01]  /*136b0*/  FFMA.FTZ R81, R112, R15, -R122 ;  /* 0x0000000f70517223 */ /* 0x000fe2000001087a */
[----:B0-----:R-:W-:-:S02]  /*136c0*/  IMAD.MOV.U32 R114, RZ, RZ, R143 ;  /* 0x000000ffff727224 */ /* 0x001fc400078e008f */
[-C--:B------:R-:W-:Y:S01]  /*136d0*/  FFMA.FTZ R133, R141, R15.reuse, -R122 ;  /* 0x0000000f8d857223 */ /* 0x080fe2000001087a */
[----:B------:R-:W-:Y:S02]  /*136e0*/  IMAD.MOV.U32 R112, RZ, RZ, R88 ;  /* 0x000000ffff707224 */ /* 0x000fe400078e0058 */
[-CC-:B------:R-:W-:Y:S01]  /*136f0*/  FFMA.FTZ R125, R125, R15.reuse, -R122.reuse ;  /* 0x0000000f7d7d7223 */ /* 0x180fe2000001087a */
[----:B------:R0:W-:Y:S01]  /*13700*/  MUFU.TANH R139, R130 ;  /* 0x00000082008b7308 */ /* 0x0001e20000002400 */
[-CC-:B------:R-:W-:Y:S01]  /*13710*/  FFMA.FTZ R124, R124, R15.reuse, -R122.reuse ;  /* 0x0000000f7c7c7223 */ /* 0x180fe2000001087a */
[-CC-:B------:R-:W-:Y:S01]  /*13720*/  FFMA.FTZ R88, R108, R15.reuse, -R122.reuse ;  /* 0x0000000f6c587223 */ /* 0x180fe2000001087a */
[-CC-:B------:R-:W-:Y:S01]  /*13730*/  FFMA.FTZ R77, R109, R15.reuse, -R122.reuse ;  /* 0x0000000f6d4d7223 */ /* 0x180fe2000001087a */
[-CC-:B------:R-:W-:Y:S01]  /*13740*/  FFMA.FTZ R96, R96, R15.reuse, -R122.reuse ;  /* 0x0000000f60607223 */ /* 0x180fe2000001087a */
[-CC-:B------:R-:W-:Y:S01]  /*13750*/  FFMA.FTZ R21, R101, R15.reuse, -R122.reuse ;  /* 0x0000000f65157223 */ /* 0x180fe2000001087a */
[-CC-:B------:R-:W-:Y:S01]  /*13760*/  FFMA.FTZ R89, R113, R15.reuse, -R122.reuse ;  /* 0x0000000f71597223 */ /* 0x180fe2000001087a */
[-CC-:B------:R-:W-:Y:S01]  /*13770*/  FFMA.FTZ R92, R92, R15.reuse, -R122.reuse ;  /* 0x0000000f5c5c7223 */ /* 0x180fe2000001087a */
[----:B------:R-:W1:Y:S01]  /*13780*/  MUFU.TANH R135, R135 ;  /* 0x0000008700877308 */ /* 0x000e620000002400 */
[----:B0-----:R-:W-:Y:S01]  /*13790*/  FFMA.FTZ R130, R136, R15, -R122 ;  /* 0x0000000f88827223 */ /* 0x001fe2000001087a */
[----:B------:R-:W-:-:S02]  /*137a0*/  IMAD.MOV.U32 R136, RZ, RZ, R93 ;  /* 0x000000ffff887224 */ /* 0x000fc400078e005d */
        /* <DEDUP_REMOVED lines=8> */
[----:B------:R-:W-:Y:S01]  /*13830*/  FFMA.FTZ R153, R153, R15, -R122 ;  /* 0x0000000f99997223 */ /* 0x000fe2000001087a */
[----:B------:R-:W-:Y:S02]  /*13840*/  IMAD.MOV.U32 R122, RZ, RZ, R112 ;  /* 0x000000ffff7a7224 */ /* 0x000fe400078e0070 */
[----:B------:R-:W-:Y:S01]  /*13850*/  FMUL.FTZ R108, R102, UR4 ;  /* 0x00000004666c7c20 */ /* 0x000fe20008410000 */
[----:B------:R-:W-:-:S02]  /*13860*/  IMAD.MOV.U32 R102, RZ, RZ, R134 ;  /* 0x000000ffff667224 */ /* 0x000fc400078e0086 */
[----:B------:R-:W-:Y:S01]  /*13870*/  FMUL.FTZ R121, R99, UR4 ;  /* 0x0000000463797c20 */ /* 0x000fe20008410000 */
[----:B------:R-:W0:Y:S01]  /*13880*/  MUFU.TANH R157, R157 ;  /* 0x0000009d009d7308 */ /* 0x000e220000002400 */
[----:B-1----:R-:W-:Y:S02]  /*13890*/  IMAD.MOV.U32 R99, RZ, RZ, R135 ;  /* 0x000000ffff637224 */ /* 0x002fe400078e0087 */
[----:B------:R-:W-:Y:S02]  /*138a0*/  IMAD.MOV.U32 R100, RZ, RZ, R149 ;  /* 0x000000ffff647224 */ /* 0x000fe400078e0095 */
[----:B------:R-:W-:Y:S02]  /*138b0*/  IMAD.MOV.U32 R101, RZ, RZ, R138 ;  /* 0x000000ffff657224 */ /* 0x000fe400078e008a */
[----:B------:R-:W-:Y:S01]  /*138c0*/  FMUL.FTZ R115, R119, UR4 ;  /* 0x0000000477737c20 */ /* 0x000fe20008410000 */
[----:B------:R-:W-:Y:S02]  /*138d0*/  IMAD.MOV.U32 R113, RZ, RZ, R137 ;  /* 0x000000ffff717224 */ /* 0x000fe400078e0089 */
[----:B------:R-:W-:-:S02]  /*138e0*/  IMAD.MOV.U32 R112, RZ, RZ, R136 ;  /* 0x000000ffff707224 */ /* 0x000fc400078e0088 */
[----:B------:R-:W-:Y:S01]  /*138f0*/  FMUL.FTZ R117, R107, UR4 ;  /* 0x000000046b757c20 */ /* 0x000fe20008410000 */
[----:B------:R-:W1:Y:S01]  /*13900*/  MUFU.TANH R115, R115 ;  /* 0x0000007300737308 */ /* 0x000e620000002400 */
[----:B------:R-:W-:-:S07]  /*13910*/  FMUL.FTZ R119, R111, UR4 ;  /* 0x000000046f777c20 */ /* 0x000fce0008410000 */
[----:B------:R-:W4:Y:S08]  /*13920*/  MUFU.TANH R116, R116 ;  /* 0x0000007400747308 */ /* 0x000f300000002400 */
[----:B------:R-:W4:Y:S08]  /*13930*/  MUFU.TANH R117, R117 ;  /* 0x0000007500757308 */ /* 0x000f300000002400 */
[----:B------:R-:W-:Y:S01]  /*13940*/  MUFU.TANH R119, R119 ;  /* 0x0000007700777308 */ /* 0x000fe20000002400 */
[----:B------:R-:W-:-:S07]  /*13950*/  FMUL.FTZ R109, R103, UR4 ;  /* 0x00000004676d7c20 */ /* 0x000fce0008410000 */
[----:B------:R-:W-:Y:S01]  /*13960*/  MUFU.TANH R121, R121 ;  /* 0x0000007900797308 */ /* 0x000fe20000002400 */
[----:B------:R-:W-:-:S07]  /*13970*/  FMUL.FTZ R111, R91, UR4 ;  /* 0x000000045b6f7c20 */ /* 0x000fce0008410000 */
[----:B------:R-:W-:Y:S01]  /*13980*/  MUFU.TANH R108, R108 ;  /* 0x0000006c006c7308 */ /* 0x000fe20000002400 */
[----:B------:R-:W-:-:S07]  /*13990*/  FMUL.FTZ R134, R94, UR4 ;  /* 0x000000045e867c20 */ /* 0x000fce0008410000 */
[----:B------:R-:W-:Y:S01]  /*139a0*/  MUFU.TANH R109, R109 ;  /* 0x0000006d006d7308 */ /* 0x000fe20000002400 */
[----:B------:R-:W-:Y:S01]  /*139b0*/  FMUL.FTZ R135, R95, UR4 ;  /* 0x000000045f877c20 */ /* 0x000fe20008410000 */
[----:B------:R-:W-:-:S06]  /*139c0*/  FMUL.FTZ R136, R82, UR4 ;  /* 0x0000000452887c20 */ /* 0x000fcc0008410000 */
[----:B------:R-:W-:Y:S01]  /*139d0*/  MUFU.TANH R111, R111 ;  /* 0x0000006f006f7308 */ /* 0x000fe20000002400 */
[----:B------:R-:W-:-:S07]  /*139e0*/  FMUL.FTZ R137, R83, UR4 ;  /* 0x0000000453897c20 */ /* 0x000fce0008410000 */
[----:B------:R-:W-:Y:S01]  /*139f0*/  MUFU.TANH R134, R134 ;  /* 0x0000008600867308 */ /* 0x000fe20000002400 */
[----:B------:R-:W-:-:S07]  /*13a00*/  FMUL.FTZ R138, R86, UR4 ;  /* 0x00000004568a7c20 */ /* 0x000fce0008410000 */
[----:B------:R-:W-:Y:S01]  /*13a10*/  MUFU.TANH R135, R135 ;  /* 0x0000008700877308 */ /* 0x000fe20000002400 */
[----:B------:R-:W-:-:S07]  /*13a20*/  IMAD.MOV.U32 R103, RZ, RZ, R139 ;  /* 0x000000ffff677224 */ /* 0x000fce00078e008b */
[----:B------:R-:W-:Y:S08]  /*13a30*/  MUFU.TANH R136, R136 ;  /* 0x0000008800887308 */ /* 0x000ff00000002400 */
[----:B------:R-:W-:Y:S01]  /*13a40*/  MUFU.TANH R137, R137 ;  /* 0x0000008900897308 */ /* 0x000fe20000002400 */
[----:B--2---:R-:W-:-:S04]  /*13a50*/  FFMA.FTZ R97, R20, R120, R104 ;  /* 0x0000007814617223 */ /* 0x004fc80000010068 */
[----:B------:R-:W-:-:S04]  /*13a60*/  FADD.FTZ R97, R118, R97 ;  /* 0x0000006176617221 */ /* 0x000fc80000010000 */
[----:B------:R-:W-:-:S04]  /*13a70*/  FADD.FTZ R97, R106, R97 ;  /* 0x000000616a617221 */ /* 0x000fc80000010000 */
[----:B------:R-:W-:Y:S01]  /*13a80*/  FADD.FTZ R143, R144, R97 ;  /* 0x00000061908f7221 */ /* 0x000fe20000010000 */
[----:B---3--:R-:W-:-:S04]  /*13a90*/  FMNMX.FTZ R97, R105, R146, !PT ;  /* 0x0000009269617209 */ /* 0x008fc80007810000 */
[----:B------:R-:W-:-:S04]  /*13aa0*/  FMNMX.FTZ R97, R2, R97, !PT ;  /* 0x0000006102617209 */ /* 0x000fc80007810000 */
[----:B------:R-:W-:-:S04]  /*13ab0*/  FMNMX.FTZ R97, R122, R97, !PT ;  /* 0x000000617a617209 */ /* 0x000fc80007810000 */
[----:B------:R-:W-:Y:S01]  /*13ac0*/  FMNMX.FTZ R97, R123, R97, !PT ;  /* 0x000000617b617209 */ /* 0x000fe20007810000 */
[----:B------:R-:W-:-:S03]  /*13ad0*/  FMUL.FTZ R120, R98, UR4 ;  /* 0x0000000462787c20 */ /* 0x000fc60008410000 */
[----:B------:R-:W-:Y:S01]  /*13ae0*/  FMNMX.FTZ R97, R139, R97, !PT ;  /* 0x000000618b617209 */ /* 0x000fe20007810000 */
[----:B------:R-:W-:-:S03]  /*13af0*/  IMAD.MOV.U32 R98, RZ, RZ, R150 ;  /* 0x000000ffff627224 */ /* 0x000fc600078e0096 */
[----:B------:R-:W-:-:S04]  /*13b00*/  FMNMX.FTZ R97, R102, R97, !PT ;  /* 0x0000006166617209 */ /* 0x000fc80007810000 */
[----:B------:R-:W-:-:S04]  /*13b10*/  FMNMX.FTZ R97, R98, R97, !PT ;  /* 0x0000006162617209 */ /* 0x000fc80007810000 */
[----:B------:R-:W-:-:S04]  /*13b20*/  FMNMX.FTZ R97, R99, R97, !PT ;  /* 0x0000006163617209 */ /* 0x000fc80007810000 */
[----:B------:R-:W-:-:S04]  /*13b30*/  FMNMX.FTZ R97, R100, R97, !PT ;  /* 0x0000006164617209 */ /* 0x000fc80007810000 */
[----:B------:R-:W-:-:S04]  /*13b40*/  FMNMX.FTZ R97, R101, R97, !PT ;  /* 0x0000006165617209 */ /* 0x000fc80007810000 */
[----:B------:R-:W-:-:S04]  /*13b50*/  FMNMX.FTZ R97, R114, R97, !PT ;  /* 0x0000006172617209 */ /* 0x000fc80007810000 */
[----:B------:R-:W-:Y:S02]  /*13b60*/  FMNMX.FTZ R97, R113, R97, !PT ;  /* 0x0000006171617209 */ /* 0x000fe40007810000 */
[----:B------:R-:W-:Y:S01]  /*13b70*/  F2FP.BF16.F32.PACK_AB R104, R118, R104 ;  /* 0x000000687668723e */ /* 0x000fe200000010ff */
[----:B------:R-:W-:Y:S01]  /*13b80*/  FMUL.FTZ R118, R110, UR4 ;  /* 0x000000046e767c20 */ /* 0x000fe20008410000 */
[----:B------:R-:W-:-:S04]  /*13b90*/  FMNMX.FTZ R97, R112, R97, !PT ;  /* 0x0000006170617209 */ /* 0x000fc80007810000 */
[----:B0-----:R-:W-:Y:S01]  /*13ba0*/  FMNMX.FTZ R97, R157, R97, !PT ;  /* 0x000000619d617209 */ /* 0x001fe20007810000 */
[----:B------:R-:W0:Y:S03]  /*13bb0*/  MUFU.TANH R118, R118 ;  /* 0x0000007600767308 */ /* 0x000e260000002400 */
[----:B------:R-:W-:-:S04]  /*13bc0*/  FMNMX.FTZ R97, R156, R97, !PT ;  /* 0x000000619c617209 */ /* 0x000fc80007810000 */
[----:B-1----:R-:W-:Y:S01]  /*13bd0*/  FMNMX.FTZ R97, R115, R97, !PT ;  /* 0x0000006173617209 */ /* 0x002fe20007810000 */
[----:B------:R-:W1:Y:S03]  /*13be0*/  MUFU.TANH R120, R120 ;  /* 0x0000007800787308 */ /* 0x000e660000002400 */
[----:B----4-:R-:W-:-:S04]  /*13bf0*/  FMNMX.FTZ R97, R116, R97, !PT ;  /* 0x0000006174617209 */ /* 0x010fc80007810000 */
[----:B------:R-:W-:Y:S01]  /*13c00*/  FMNMX.FTZ R97, R117, R97, !PT ;  /* 0x0000006175617209 */ /* 0x000fe20007810000 */
[----:B------:R-:W-:-:S03]  /*13c10*/  FMUL.FTZ R110, R90, UR4 ;  /* 0x000000045a6e7c20 */ /* 0x000fc60008410000 */
[----:B0-----:R-:W-:-:S04]  /*13c20*/  FMNMX.FTZ R97, R118, R97, !PT ;  /* 0x0000006176617209 */ /* 0x001fc80007810000 */
[----:B------:R-:W-:Y:S01]  /*13c30*/  FMNMX.FTZ R97, R119, R97, !PT ;  /* 0x0000006177617209 */ /* 0x000fe20007810000 */
[----:B------:R-:W0:Y:S03]  /*13c40*/  MUFU.TANH R110, R110 ;  /* 0x0000006e006e7308 */ /* 0x000e260000002400 */
[----:B-1----:R-:W-:-:S04]  /*13c50*/  FMNMX.FTZ R97, R120, R97, !PT ;  /* 0x0000006178617209 */ /* 0x002fc80007810000 */
[----:B------:R-:W-:-:S04]  /*13c60*/  FMNMX.FTZ R97, R121, R97, !PT ;  /* 0x0000006179617209 */ /* 0x000fc80007810000 */
[----:B------:R-:W-:-:S04]  /*13c70*/  FMNMX.FTZ R97, R108, R97, !PT ;  /* 0x000000616c617209 */ /* 0x000fc80007810000 */
[----:B------:R-:W-:-:S04]  /*13c80*/  FMNMX.FTZ R97, R109, R97, !PT ;  /* 0x000000616d617209 */ /* 0x000fc80007810000 */
[----:B0-----:R-:W-:Y:S01]  /*13c90*/  FMNMX.FTZ R97, R110, R97, !PT ;  /* 0x000000616e617209 */ /* 0x001fe20007810000 */
[----:B------:R-:W-:-:S03]  /*13ca0*/  FMUL.FTZ R139, R87, UR4 ;  /* 0x00000004578b7c20 */ /* 0x000fc60008410000 */
[----:B------:R-:W-:Y:S01]  /*13cb0*/  FMNMX.FTZ R97, R111, R97, !PT ;  /* 0x000000616f617209 */ /* 0x000fe20007810000 */
[----:B------:R-:W0:Y:S01]  /*13cc0*/  MUFU.TANH R138, R138 ;  /* 0x0000008a008a7308 */ /* 0x000e220000002400 */
[----:B------:R-:W-:Y:S01]  /*13cd0*/  F2FP.BF16.F32.PACK_AB R106, R144, R106 ;  /* 0x0000006a906a723e */ /* 0x000fe200000010ff */
[----:B------:R-:W-:Y:S01]  /*13ce0*/  FMUL.FTZ R144, R74, UR4 ;  /* 0x000000044a907c20 */ /* 0x000fe20008410000 */
[----:B------:R-:W-:Y:S01]  /*13cf0*/  FMNMX.FTZ R97, R134, R97, !PT ;  /* 0x0000006186617209 */ /* 0x000fe20007810000 */
[----:B------:R-:W-:Y:S02]  /*13d00*/  IMAD.MOV.U32 R86, RZ, RZ, R146 ;  /* 0x000000ffff567224 */ /* 0x000fe400078e0092 */
[----:B------:R-:W-:Y:S01]  /*13d10*/  FMUL.FTZ R146, R75, UR4 ;  /* 0x000000044b927c20 */ /* 0x000fe20008410000 */
[----:B------:R-:W-:Y:S01]  /*13d20*/  FMNMX.FTZ R97, R135, R97, !PT ;  /* 0x0000006187617209 */ /* 0x000fe20007810000 */
[----:B------:R-:W1:Y:S01]  /*13d30*/  MUFU.TANH R139, R139 ;  /* 0x0000008b008b7308 */ /* 0x000e620000002400 */
[----:B------:R-:W-:-:S02]  /*13d40*/  FMUL.FTZ R148, R78, UR4 ;  /* 0x000000044e947c20 */ /* 0x000fc40008410000 */
[----:B------:R-:W-:-:S05]  /*13d50*/  FMNMX.FTZ R97, R136, R97, !PT ;  /* 0x0000006188617209 */ /* 0x000fca0007810000 */
[----:B------:R-:W2:Y:S01]  /*13d60*/  MUFU.TANH R144, R144 ;  /* 0x0000009000907308 */ /* 0x000ea20000002400 */
[----:B------:R-:W-:Y:S01]  /*13d70*/  FMNMX.FTZ R97, R137, R97, !PT ;  /* 0x0000006189617209 */ /* 0x000fe20007810000 */
[----:B------:R-:W-:-:S06]  /*13d80*/  FMUL.FTZ R149, R79, UR4 ;  /* 0x000000044f957c20 */ /* 0x000fcc0008410000 */
[----:B------:R-:W3:Y:S01]  /*13d90*/  MUFU.TANH R146, R146 ;  /* 0x0000009200927308 */ /* 0x000ee20000002400 */
[----:B0-----:R-:W-:-:S07]  /*13da0*/  FMNMX.FTZ R97, R138, R97, !PT ;  /* 0x000000618a617209 */ /* 0x001fce0007810000 */
[----:B------:R-:W0:Y:S01]  /*13db0*/  MUFU.TANH R148, R148 ;  /* 0x0000009400947308 */ /* 0x000e220000002400 */
[----:B-1----:R-:W-:-:S07]  /*13dc0*/  FMNMX.FTZ R97, R139, R97, !PT ;  /* 0x000000618b617209 */ /* 0x002fce0007810000 */
[----:B------:R-:W1:Y:S01]  /*13dd0*/  MUFU.TANH R149, R149 ;  /* 0x0000009500957308 */ /* 0x000e620000002400 */
[----:B--2---:R-:W-:-:S04]  /*13de0*/  FMNMX.FTZ R97, R144, R97, !PT ;  /* 0x0000006190617209 */ /* 0x004fc80007810000 */
[----:B---3--:R-:W-:-:S04]  /*13df0*/  FMNMX.FTZ R97, R146, R97, !PT ;  /* 0x0000006192617209 */ /* 0x008fc80007810000 */
[----:B0-----:R-:W-:-:S04]  /*13e00*/  FMNMX.FTZ R74, R148, R97, !PT ;  /* 0x00000061944a7209 */ /* 0x001fc80007810000 */
[----:B-1----:R-:W-:-:S05]  /*13e10*/  FMNMX.FTZ R74, R149, R74, !PT ;  /* 0x0000004a954a7209 */ /* 0x002fca0007810000 */
[----:B------:R-:W0:Y:S02]  /*13e20*/  SHFL.BFLY PT, R75, R74, 0x2, 0x1f ;  /* 0x0c401f004a4b7f89 */ /* 0x000e2400000e0000 */
[----:B0-----:R-:W-:-:S05]  /*13e30*/  FMNMX.FTZ R74, R74, R75, !PT ;  /* 0x0000004b4a4a7209 */ /* 0x001fca0007810000 */
[----:B------:R-:W0:Y:S02]  /*13e40*/  SHFL.BFLY PT, R75, R74, 0x1, 0x1f ;  /* 0x0c201f004a4b7f89 */ /* 0x000e2400000e0000 */
[----:B0-----:R-:W-:-:S05]  /*13e50*/  FMNMX.FTZ R74, R74, R75, !PT ;  /* 0x0000004b4a4a7209 */ /* 0x001fca0007810000 */
[----:B------:R-:W-:-:S04]  /*13e60*/  FMUL.FTZ R150, R74, R15 ;  /* 0x0000000f4a967220 */ /* 0x000fc80000410000 */
[-CC-:B------:R-:W-:Y:S01]  /*13e70*/  FFMA.FTZ R83, R134, R15.reuse, -R150.reuse ;  /* 0x0000000f86537223 */ /* 0x180fe20000010896 */
[-C--:B------:R-:W-:Y:S01]  /*13e80*/  FFMA.FTZ R107, R2, R15.reuse, -R150 ;  /* 0x0000000f026b7223 */ /* 0x080fe20000010896 */
[----:B------:R-:W-:Y:S01]  /*13e90*/  IMAD.MOV.U32 R134, RZ, RZ, R86 ;  /* 0x000000ffff867224 */ /* 0x000fe200078e0056 */
[----:B------:R0:W5:Y:S01]  /*13ea0*/  LDL.LU R2, [R1+0xec] ;  /* 0x0000ec0001027983 */ /* 0x0001620000300800 */
[----:B------:R-:W-:-:S03]  /*13eb0*/  FFMA.FTZ R86, R135, R15, -R150 ;  /* 0x0000000f87567223 */ /* 0x000fc60000010896 */
[----:B------:R-:W2:Y:S01]  /*13ec0*/  LDL R135, [R1+0x84] ;  /* 0x0000840001877983 */ /* 0x000ea20000100800 */
[----:B------:R-:W-:Y:S01]  /*13ed0*/  FFMA.FTZ R90, R108, R15, -R150 ;  /* 0x0000000f6c5a7223 */ /* 0x000fe20000010896 */
[----:B-----5:R-:W-:-:S05]  /*13ee0*/  VIADD R108, R16, 0x200 ;  /* 0x00000200106c7836 */ /* 0x020fca0000000000 */
[----:B------:R-:W-:-:S04]  /*13ef0*/  SHF.R.U32.HI R108, RZ, 0x4, R108 ;  /* 0x00000004ff6c7819 */ /* 0x000fc8000001166c */
[----:B------:R-:W-:-:S04]  /*13f00*/  LOP3.LUT R108, R108, 0x3fff, RZ, 0xc0, !PT ;  /* 0x00003fff6c6c7812 */ /* 0x000fc800078ec0ff */
[----:B------:R-:W-:Y:S01]  /*13f10*/  LOP3.LUT R108, R108, 0x2400000, RZ, 0xfc, !PT ;  /* 0x024000006c6c7812 */ /* 0x000fe200078efcff */
[----:B------:R-:W-:-:S04]  /*13f20*/  FFMA.FTZ R94, R110, R15, -R150 ;  /* 0x0000000f6e5e7223 */ /* 0x000fc80000010896 */
[----:B------:R-:W-:-:S04]  /*13f30*/  IMAD R108, R0, 0x6c0, R108 ;  /* 0x000006c0006c7824 */ /* 0x000fc800078e026c */
[----:B------:R-:W-:-:S05]  /*13f40*/  VIADD R110, R108, 0x40 ;  /* 0x000000406c6e7836 */ /* 0x000fca0000000000 */
[----:B------:R-:W-:Y:S01]  /*13f50*/  R2UR UR10, R110 ;  /* 0x000000006e0a72ca */ /* 0x000fe200000e0000 */
        /* <DEDUP_REMOVED lines=8> */
[C---:B------:R-:W-:Y:S02]  /*13fe0*/  VIADD R110, R108.reuse, 0x180 ;  /* 0x000001806c6e7836 */ /* 0x040fe40000000000 */
[----:B------:R-:W-:Y:S01]  /*13ff0*/  FFMA.FTZ R91, R109, R15, -R150 ;  /* 0x0000000f6d5b7223 */ /* 0x000fe20000010896 */
[----:B------:R-:W-:Y:S01]  /*14000*/  IMAD.MOV.U32 R109, RZ, RZ, -0x7fffffe0 ;  /* 0x80000020ff6d7424 */ /* 0x000fe200078e00ff */
[----:B------:R-:W-:Y:S02]  /*14010*/  R2UR UR6, R108 ;  /* 0x000000006c0672ca */ /* 0x000fe400000e0000 */
[----:B------:R-:W-:Y:S01]  /*14020*/  R2UR UR30, R110 ;  /* 0x000000006e1e72ca */ /* 0x000fe200000e0000 */
[C---:B------:R-:W-:Y:S02]  /*14030*/  VIADD R110, R108.reuse, 0x1c0 ;  /* 0x000001c06c6e7836 */ /* 0x040fe40000000000 */
[----:B------:R-:W-:Y:S01]  /*14040*/  VIADD R108, R108, 0x200 ;  /* 0x000002006c6c7836 */ /* 0x000fe20000000000 */
[----:B------:R-:W-:-:S02]  /*14050*/  R2UR UR7, R109 ;  /* 0x000000006d0772ca */ /* 0x000fc400000e0000 */
[----:B------:R-:W-:Y:S01]  /*14060*/  R2UR UR39, R109 ;  /* 0x000000006d2772ca */ /* 0x000fe200000e0000 */
[----:B------:R-:W-:Y:S01]  /*14070*/  IMAD.MOV.U32 R109, RZ, RZ, -0x3ffffff0 ;  /* 0xc0000010ff6d7424 */ /* 0x000fe200078e00ff */
[----:B------:R-:W-:-:S04]  /*14080*/  R2UR UR38, R108 ;  /* 0x000000006c2672ca */ /* 0x000fc800000e0000 */
[----:B------:R-:W-:Y:S01]  /*14090*/  R2UR UR5, R109 ;  /* 0x000000006d0572ca */ /* 0x000fe200000e0000 */
[----:B------:R-:W-:Y:S01]  /*140a0*/  WARPGROUP.ARRIVE ;  /* 0x00000000000079c5 */ /* 0x000fe20000000000 */
[----:B------:R-:W-:Y:S01]  /*140b0*/  FFMA.FTZ R82, R111, R15, -R150 ;  /* 0x0000000f6f527223 */ /* 0x000fe20000010896 */
[----:B------:R-:W-:Y:S01]  /*140c0*/  IMAD.MOV.U32 R111, RZ, RZ, -0x7fffffe0 ;  /* 0x80000020ff6f7424 */ /* 0x000fe200078e00ff */
[----:B------:R-:W-:-:S04]  /*140d0*/  R2UR UR34, R110 ;  /* 0x000000006e2272ca */ /* 0x000fc800000e0000 */
[C---:B------:R-:W-:Y:S02]  /*140e0*/  R2UR UR11, R111.reuse ;  /* 0x000000006f0b72ca */ /* 0x040fe400000e0000 */
[C---:B------:R-:W-:Y:S02]  /*140f0*/  R2UR UR15, R111.reuse ;  /* 0x000000006f0f72ca */ /* 0x040fe400000e0000 */
[C---:B------:R-:W-:Y:S02]  /*14100*/  R2UR UR19, R111.reuse ;  /* 0x000000006f1372ca */ /* 0x040fe400000e0000 */
[C---:B------:R-:W-:Y:S02]  /*14110*/  R2UR UR23, R111.reuse ;  /* 0x000000006f1772ca */ /* 0x040fe400000e0000 */
[C---:B------:R-:W-:Y:S02]  /*14120*/  R2UR UR27, R111.reuse ;  /* 0x000000006f1b72ca */ /* 0x040fe400000e0000 */
[----:B------:R-:W-:-:S02]  /*14130*/  R2UR UR31, R111 ;  /* 0x000000006f1f72ca */ /* 0x000fc400000e0000 */
[----:B------:R-:W-:Y:S01]  /*14140*/  R2UR UR35, R111 ;  /* 0x000000006f2372ca */ /* 0x000fe200000e0000 */
[----:B------:R-:W-:-:S05]  /*14150*/  IMAD.MOV.U32 R111, RZ, RZ, -0x3ffffff0 ;  /* 0xc0000010ff6f7424 */ /* 0x000fca00078e00ff */
[----:B------:R-:W-:Y:S01]  /*14160*/  R2UR UR9, R111 ;  /* 0x000000006f0972ca */ /* 0x000fe200000e0000 */
[----:B------:R-:W-:Y:S01]  /*14170*/  IMAD.MOV.U32 R111, RZ, RZ, -0x3ffffff0 ;  /* 0xc0000010ff6f7424 */ /* 0x000fe200078e00ff */
[----:B--2---:R-:W-:-:S04]  /*14180*/  LOP3.LUT R108, R135, 0x10000, RZ, 0xfc, !PT ;  /* 0x00010000876c7812 */ /* 0x004fc800078efcff */
[----:B------:R-:W-:-:S13]  /*14190*/  R2UR UR4, R108 ;  /* 0x000000006c0472ca */ /* 0x000fda00000e0000 */
[----:B------:R-:W-:Y:S01]  /*141a0*/  HGMMA.64x96x16.F32.BF16 R24, gdesc[UR4].tnspB, R24, gsb0 ;  /* 0x41600000041879f0 */ /* 0x000fe20008001818 */
[----:B------:R-:W-:-:S05]  /*141b0*/  VIADD R110, R108, 0x180 ;  /* 0x000001806c6e7836 */ /* 0x000fca0000000000 */
[----:B------:R-:W-:Y:S01]  /*141c0*/  R2UR UR8, R110 ;  /* 0x000000006e0872ca */ /* 0x000fe200000e0000 */
[----:B------:R-:W-:Y:S01]  /*141d0*/  VIADD R110, R108, 0x300 ;  /* 0x000003006c6e7836 */ /* 0x000fe20000000000 */
[----:B------:R-:W-:Y:S01]  /*141e0*/  R2UR UR13, R111 ;  /* 0x000000006f0d72ca */ /* 0x000fe200000e0000 */
[----:B------:R-:W-:Y:S02]  /*141f0*/  WARPGROUP.DEPBAR.LE gsb0, 0x0 ;  /* 0x00008000000079c5 */ /* 0x000fe40000010000 */
[----:B------:R-:W-:-:S08]  /*14200*/  WARPGROUP.ARRIVE ;  /* 0x00000000000079c5 */ /* 0x000fd00000000000 */
[----:B------:R-:W-:Y:S01]  /*14210*/  HGMMA.64x96x16.F32.BF16 R24, gdesc[UR8].tnspB, R24, gsb0 ;  /* 0x41600000081879f0 */ /* 0x000fe20008001818 */
[----:B------:R-:W-:Y:S01]  /*14220*/  R2UR UR12, R110 ;  /* 0x000000006e0c72ca */ /* 0x000fe200000e0000 */
[----:B------:R-:W-:Y:S02]  /*14230*/  VIADD R110, R108, 0x480 ;  /* 0x000004806c6e7836 */ /* 0x000fe40000000000 */
[----:B------:R-:W-:-:S03]  /*14240*/  IMAD.MOV.U32 R111, RZ, RZ, -0x3ffffff0 ;  /* 0xc0000010ff6f7424 */ /* 0x000fc600078e00ff */
[----:B------:R-:W-:Y:S02]  /*14250*/  R2UR UR16, R110 ;  /* 0x000000006e1072ca */ /* 0x000fe400000e0000 */
[----:B------:R-:W-:Y:S01]  /*14260*/  R2UR UR17, R111 ;  /* 0x000000006f1172ca */ /* 0x000fe200000e0000 */
[----:B------:R-:W-:Y:S02]  /*14270*/  WARPGROUP.DEPBAR.LE gsb0, 0x0 ;  /* 0x00008000000079c5 */ /* 0x000fe40000010000 */
[----:B------:R-:W-:-:S06]  /*14280*/  WARPGROUP.ARRIVE ;  /* 0x00000000000079c5 */ /* 0x000fcc0000000000 */
[----:B------:R-:W-:Y:S01]  /*14290*/  HGMMA.64x96x16.F32.BF16 R24, gdesc[UR12].tnspB, R24, gsb0 ;  /* 0x416000000c1879f0 */ /* 0x000fe20008001818 */
        /* <DEDUP_REMOVED lines=15> */
[----:B------:R-:W-:Y:S02]  /*14390*/  IMAD.MOV.U32 R111, RZ, RZ, -0x3ffffff0 ;  /* 0xc0000010ff6f7424 */ /* 0x000fe400078e00ff */
[----:B------:R-:W-:Y:S01]  /*143a0*/  IMAD.MOV.U32 R135, RZ, RZ, R134 ;  /* 0x000000ffff877224 */ /* 0x000fe200078e0086 */
[----:B------:R-:W-:Y:S01]  /*143b0*/  R2UR UR28, R110 ;  /* 0x000000006e1c72ca */ /* 0x000fe200000e0000 */
[----:B------:R-:W2:Y:S01]  /*143c0*/  LDL.LU R134, [R1+0x48] ;  /* 0x0000480001867983 */ /* 0x000ea20000300800 */
        /* <DEDUP_REMOVED lines=11> */
[----:B------:R-:W-:-:S04]  /*14480*/  FADD.FTZ R109, -R74, R135 ;  /* 0x000000874a6d7221 */ /* 0x000fc80000010100 */
[----:B------:R-:W-:Y:S01]  /*14490*/  FMUL.FTZ R109, R109, R15 ;  /* 0x0000000f6d6d7220 */ /* 0x000fe20000410000 */
[----:B------:R-:W-:-:S03]  /*144a0*/  VIADD R108, R108, 0xc00 ;  /* 0x00000c006c6c7836 */ /* 0x000fc60000000000 */
[----:B------:R1:W-:Y:S01]  /*144b0*/  MUFU.EX2 R110, R109 ;  /* 0x0000006d006e7308 */ /* 0x0003e20000000800 */
[----:B------:R-:W-:Y:S02]  /*144c0*/  WARPGROUP.DEPBAR.LE gsb0, 0x0 ;  /* 0x00008000000079c5 */ /* 0x000fe40000010000 */
[----:B------:R-:W-:-:S06]  /*144d0*/  WARPGROUP.ARRIVE ;  /* 0x00000000000079c5 */ /* 0x000fcc0000000000 */
[----:B------:R-:W-:Y:S01]  /*144e0*/  HGMMA.64x96x16.F32.BF16 R24, gdesc[UR32].tnspB, R24, gsb0 ;  /* 0x41600000201879f0 */ /* 0x000fe20008001818 */
[----:B-1----:R-:W-:Y:S01]  /*144f0*/  IMAD.MOV.U32 R109, RZ, RZ, -0x3ffffff0 ;  /* 0xc0000010ff6d7424 */ /* 0x002fe200078e00ff */
[----:B------:R-:W-:-:S04]  /*14500*/  R2UR UR36, R108 ;  /* 0x000000006c2472ca */ /* 0x000fc800000e0000 */
[----:B------:R-:W-:Y:S01]  /*14510*/  R2UR UR37, R109 ;  /* 0x000000006d2572ca */ /* 0x000fe200000e0000 */
[-CC-:B------:R-:W-:Y:S02]  /*14520*/  FFMA.FTZ R87, R136, R15.reuse, -R150.reuse ;  /* 0x0000000f88577223 */ /* 0x180fe40000010896 */
[----:B------:R-:W1:Y:S01]  /*14530*/  S2R R136, SR_TID.X ;  /* 0x0000000000887919 */ /* 0x000e620000002100 */
[----:B------:R-:W-:Y:S01]  /*14540*/  FFMA.FTZ R105, R105, R15, -R150 ;  /* 0x0000000f69697223 */ /* 0x000fe20000010896 */
[----:B------:R-:W-:Y:S08]  /*14550*/  MUFU.EX2 R108, R107 ;  /* 0x0000006b006c7308 */ /* 0x000ff00000000800 */
[----:B------:R-:W2:Y:S01]  /*14560*/  MUFU.EX2 R105, R105 ;  /* 0x0000006900697308 */ /* 0x000ea20000000800 */
[----:B------:R-:W-:-:S02]  /*14570*/  WARPGROUP.DEPBAR.LE gsb0, 0x0 ;  /* 0x00008000000079c5 */ /* 0x000fc40000010000 */
[----:B------:R-:W-:-:S06]  /*14580*/  WARPGROUP.ARRIVE ;  /* 0x00000000000079c5 */ /* 0x000fcc0000000000 */
[----:B------:R-:W-:Y:S01]  /*14590*/  HGMMA.64x96x16.F32.BF16 R24, gdesc[UR36].tnspB, R24, gsb0 ;  /* 0x41600000241879f0 */ /* 0x000fe20008001818 */
[----:B-1----:R-:W-:Y:S01]  /*145a0*/  SHF.R.U32.HI R135, RZ, 0x7, R136 ;  /* 0x00000007ff877819 */ /* 0x002fe20000011688 */
[-CC-:B------:R-:W-:Y:S01]  /*145b0*/  FFMA.FTZ R123, R123, R15.reuse, -R150.reuse ;  /* 0x0000000f7b7b7223 */ /* 0x180fe20000010896 */
[----:B------:R-:W-:Y:S01]  /*145c0*/  FFMA.FTZ R122, R122, R15, -R150 ;  /* 0x0000000f7a7a7223 */ /* 0x000fe20000010896 */
[----:B------:R-:W-:Y:S02]  /*145d0*/  ISETP.GE.U32.AND P2, PT, R136, 0x180, PT ;  /* 0x000001808800780c */ /* 0x000fe40003f46070 */
[----:B------:R-:W-:Y:S01]  /*145e0*/  VIADD R109, R135, 0x9 ;  /* 0x00000009876d7836 */ /* 0x000fe20000000000 */
[----:B------:R-:W-:Y:S01]  /*145f0*/  MUFU.EX2 R107, R122 ;  /* 0x0000007a006b7308 */ /* 0x000fe20000000800 */
[----:B--2---:R-:W-:-:S03]  /*14600*/  FFMA.FTZ R111, R110, R134, R105 ;  /* 0x000000866e6f7223 */ /* 0x004fc60000010069 */
[----:B------:R-:W-:-:S04]  /*14610*/  SEL R109, R109, 0x9, !P2 ;  /* 0x000000096d6d7807 */ /* 0x000fc80005000000 */
[----:B------:R-:W-:Y:S01]  /*14620*/  MUFU.EX2 R123, R123 ;  /* 0x0000007b007b7308 */ /* 0x000fe20000000800 */
[----:B------:R-:W-:Y:S01]  /*14630*/  F2FP.BF16.F32.PACK_AB R105, R108, R105 ;  /* 0x000000696c69723e */ /* 0x000fe200000010ff */
[-CC-:B------:R-:W-:Y:S01]  /*14640*/  FFMA.FTZ R95, R103, R15.reuse, -R150.reuse ;  /* 0x0000000f675f7223 */ /* 0x180fe20000010896 */
[----:B------:R-:W-:-:S05]  /*14650*/  FFMA.FTZ R97, R102, R15, -R150 ;  /* 0x0000000f66617223 */ /* 0x000fca0000010896 */
[----:B------:R-:W1:Y:S01]  /*14660*/  MUFU.EX2 R133, R133 ;  /* 0x0000008500857308 */ /* 0x000e620000000800 */
[----:B------:R-:W-:-:S07]  /*14670*/  FFMA.FTZ R98, R98, R15, -R150 ;  /* 0x0000000f62627223 */ /* 0x000fce0000010896 */
[----:B------:R-:W2:Y:S01]  /*14680*/  MUFU.EX2 R132, R132 ;  /* 0x0000008400847308 */ /* 0x000ea20000000800 */
[----:B------:R-:W-:-:S07]  /*14690*/  FFMA.FTZ R99, R99, R15, -R150 ;  /* 0x0000000f63637223 */ /* 0x000fce0000010896 */
[----:B------:R-:W3:Y:S01]  /*146a0*/  MUFU.EX2 R131, R131 ;  /* 0x0000008300837308 */ /* 0x000ee20000000800 */
[----:B-1----:R-:W-:-:S07]  /*146b0*/  FADD.FTZ R143, R133, R143 ;  /* 0x0000008f858f7221 */ /* 0x002fce0000010000 */
[----:B------:R-:W-:Y:S01]  /*146c0*/  MUFU.EX2 R97, R97 ;  /* 0x0000006100617308 */ /* 0x000fe20000000800 */
[----:B------:R-:W-:-:S07]  /*146d0*/  FFMA.FTZ R100, R100, R15, -R150 ;  /* 0x0000000f64647223 */ /* 0x000fce0000010896 */
[----:B------:R-:W1:Y:S01]  /*146e0*/  MUFU.EX2 R130, R130 ;  /* 0x0000008200827308 */ /* 0x000e620000000800 */
[----:B------:R-:W-:Y:S01]  /*146f0*/  FFMA.FTZ R101, R101, R15, -R150 ;  /* 0x0000000f65657223 */ /* 0x000fe20000010896 */
[----:B--2---:R-:W-:-:S06]  /*14700*/  FADD.FTZ R143, R132, R143 ;  /* 0x0000008f848f7221 */ /* 0x004fcc0000010000 */
[----:B------:R-:W-:Y:S08]  /*14710*/  MUFU.EX2 R98, R98 ;  /* 0x0000006200627308 */ /* 0x000ff00000000800 */
[----:B------:R-:W-:Y:S01]  /*14720*/  MUFU.EX2 R129, R129 ;  /* 0x0000008100817308 */ /* 0x000fe20000000800 */
[----:B------:R-:W-:Y:S02]  /*14730*/  WARPGROUP.DEPBAR.LE gsb0, 0x0 ;  /* 0x00008000000079c5 */ /* 0x000fe40000010000 */
[----:B------:R2:W-:Y:S06]  /*14740*/  BAR.ARV R109, 0x100 ;  /* 0x0004006d0000751d */ /* 0x0005ec0000002000 */
[----:B--2---:R-:W-:Y:S01]  /*14750*/  FADD.FTZ R109, R108, R111 ;  /* 0x0000006f6c6d7221 */ /* 0x004fe20000010000 */
[----:B------:R-:W-:-:S02]  /*14760*/  @!P1 IMAD R111, R154, 0x8, R16 ;  /* 0x000000089a6f9824 */ /* 0x000fc400078e0210 */
[----:B------:R-:W-:Y:S02]  /*14770*/  @!P1 IMAD R108, R0, 0x8, R16 ;  /* 0x00000008006c9824 */ /* 0x000fe400078e0210 */
[----:B------:R-:W-:Y:S02]  /*14780*/  @!P1 VIADD R111, R111, 0x31c40 ;  /* 0x00031c406f6f9836 */ /* 0x000fe40000000000 */
[----:B------:R-:W-:Y:S02]  /*14790*/  @!P1 VIADD R108, R108, 0x31c60 ;  /* 0x00031c606c6c9836 */ /* 0x000fe40000000000 */
[----:B------:R-:W-:Y:S01]  /*147a0*/  FADD.FTZ R0, R107, R109 ;  /* 0x0000006d6b007221 */ /* 0x000fe20000010000 */
[----:B------:R-:W-:Y:S02]  /*147b0*/  F2FP.BF16.F32.PACK_AB R107, R123, R107 ;  /* 0x0000006b7b6b723e */ /* 0x000fe400000010ff */
[----:B------:R-:W-:Y:S02]  /*147c0*/  @!P1 PRMT R111, RZ, 0x654, R111 ;  /* 0x00000654ff6f9816 */ /* 0x000fe4000000006f */
[----:B------:R-:W-:-:S02]  /*147d0*/  @!P1 PRMT R108, RZ, 0x654, R108 ;  /* 0x00000654ff6c9816 */ /* 0x000fc4000000006c */
[----:B------:R2:W-:Y:S02]  /*147e0*/  @!P1 SYNCS.ARRIVE.TRANS64.RED.A1T0 RZ, [R111+URZ], RZ ;  /* 0x000000ff6fff99a7 */ /* 0x0005e4000810043f */
[----:B------:R4:W-:Y:S01]  /*147f0*/  @!P1 SYNCS.ARRIVE.TRANS64.RED.A1T0 RZ, [R108+URZ], RZ ;  /* 0x000000ff6cff99a7 */ /* 0x0009e2000810043f */
[----:B------:R0:W-:Y:S01]  /*14800*/  STSM.16.M88.4 [R18+0x24300], R104 ;  /* 0x0243006812007844 */ /* 0x0001e20000000200 */
[----:B------:R-:W-:Y:S01]  /*14810*/  MUFU.EX2 R99, R99 ;  /* 0x0000006300637308 */ /* 0x000fe20000000800 */
[----:B------:R-:W-:-:S07]  /*14820*/  FADD.FTZ R123, R123, R0 ;  /* 0x000000007b7b7221 */ /* 0x000fce0000010000 */
[----:B0-----:R-:W-:Y:S08]  /*14830*/  MUFU.EX2 R105, R89 ;  /* 0x0000005900697308 */ /* 0x001ff00000000800 */
[----:B------:R-:W0:Y:S01]  /*14840*/  MUFU.EX2 R89, R95 ;  /* 0x0000005f00597308 */ /* 0x000e220000000800 */
[----:B------:R-:W-:Y:S01]  /*14850*/  FFMA.FTZ R102, R114, R15, -R150 ;  /* 0x0000000f72667223 */ /* 0x000fe20000010896 */
[----:B---3--:R-:W-:-:S06]  /*14860*/  FADD.FTZ R143, R131, R143 ;  /* 0x0000008f838f7221 */ /* 0x008fcc0000010000 */
[----:B------:R-:W3:Y:S01]  /*14870*/  MUFU.EX2 R128, R128 ;  /* 0x0000008000807308 */ /* 0x000ee20000000800 */
[----:B------:R-:W-:-:S07]  /*14880*/  FFMA.FTZ R103, R113, R15, -R150 ;  /* 0x0000000f71677223 */ /* 0x000fce0000010896 */
[----:B------:R-:W-:Y:S01]  /*14890*/  MUFU.EX2 R122, R81 ;  /* 0x00000051007a7308 */ /* 0x000fe20000000800 */
[----:B-1----:R-:W-:-:S07]  /*148a0*/  FADD.FTZ R143, R130, R143 ;  /* 0x0000008f828f7221 */ /* 0x002fce0000010000 */
[----:B------:R0:W-:Y:S08]  /*148b0*/  MUFU.EX2 R134, R80 ;  /* 0x0000005000867308 */ /* 0x0001f00000000800 */
[----:B------:R-:W-:Y:S01]  /*148c0*/  MUFU.EX2 R81, R100 ;  /* 0x0000006400517308 */ /* 0x000fe20000000800 */
[----:B0-----:R-:W-:-:S07]  /*148d0*/  FADD.FTZ R80, R89, R123 ;  /* 0x0000007b59507221 */ /* 0x001fce0000010000 */
[----:B------:R-:W0:Y:S01]  /*148e0*/  MUFU.EX2 R127, R127 ;  /* 0x0000007f007f7308 */ /* 0x000e220000000800 */
[----:B------:R-:W-:Y:S01]  /*148f0*/  FADD.FTZ R80, R97, R80 ;  /* 0x0000005061507221 */ /* 0x000fe20000010000 */
[----:B------:R-:W-:-:S06]  /*14900*/  FADD.FTZ R143, R129, R143 ;  /* 0x0000008f818f7221 */ /* 0x000fcc0000010000 */
[----:B------:R-:W1:Y:S01]  /*14910*/  MUFU.EX2 R101, R101 ;  /* 0x0000006500657308 */ /* 0x000e620000000800 */
[----:B------:R-:W-:Y:S01]  /*14920*/  FADD.FTZ R80, R98, R80 ;  /* 0x0000005062507221 */ /* 0x000fe20000010000 */
[----:B------:R-:W-:-:S06]  /*14930*/  FFMA.FTZ R79, R139, R15, -R150 ;  /* 0x0000000f8b4f7223 */ /* 0x000fcc0000010896 */
[----:B------:R-:W2:Y:S01]  /*14940*/  MUFU.EX2 R126, R126 ;  /* 0x0000007e007e7308 */ /* 0x000ea20000000800 */
[-CC-:B------:R-:W-:Y:S01]  /*14950*/  FFMA.FTZ R112, R112, R15.reuse, -R150.reuse ;  /* 0x0000000f70707223 */ /* 0x180fe20000010896 */
[----:B------:R-:W-:-:S06]  /*14960*/  FFMA.FTZ R113, R157, R15, -R150 ;  /* 0x0000000f9d717223 */ /* 0x000fcc0000010896 */
[----:B------:R-:W4:Y:S01]  /*14970*/  MUFU.EX2 R102, R102 ;  /* 0x0000006600667308 */ /* 0x000f220000000800 */
[----:B------:R-:W-:Y:S01]  /*14980*/  FFMA.FTZ R78, R138, R15, -R150 ;  /* 0x0000000f8a4e7223 */ /* 0x000fe20000010896 */
[----:B---3--:R-:W-:-:S06]  /*14990*/  FADD.FTZ R143, R128, R143 ;  /* 0x0000008f808f7221 */ /* 0x008fcc0000010000 */
[----:B------:R-:W3:Y:S01]  /*149a0*/  MUFU.EX2 R125, R125 ;  /* 0x0000007d007d7308 */ /* 0x000ee20000000800 */
[----:B------:R-:W-:Y:S01]  /*149b0*/  FFMA.FTZ R114, R156, R15, -R150 ;  /* 0x0000000f9c727223 */ /* 0x000fe20000010896 */
[----:B0-----:R-:W-:-:S06]  /*149c0*/  FADD.FTZ R143, R127, R143 ;  /* 0x0000008f7f8f7221 */ /* 0x001fcc0000010000 */
[----:B------:R0:W-:Y:S08]  /*149d0*/  MUFU.EX2 R139, R84 ;  /* 0x00000054008b7308 */ /* 0x0001f00000000800 */
[----:B------:R-:W3:Y:S01]  /*149e0*/  MUFU.EX2 R103, R103 ;  /* 0x0000006700677308 */ /* 0x000ee20000000800 */
[----:B0-----:R-:W-:-:S07]  /*149f0*/  FADD.FTZ R84, R99, R80 ;  /* 0x0000005063547221 */ /* 0x001fce0000010000 */
[----:B------:R-:W0:Y:S01]  /*14a00*/  MUFU.EX2 R124, R124 ;  /* 0x0000007c007c7308 */ /* 0x000e220000000800 */
[----:B------:R-:W-:-:S07]  /*14a10*/  FADD.FTZ R84, R81, R84 ;  /* 0x0000005451547221 */ /* 0x000fce0000010000 */
[----:B------:R-:W-:Y:S01]  /*14a20*/  MUFU.EX2 R138, R85 ;  /* 0x00000055008a7308 */ /* 0x000fe20000000800 */
[----:B-1----:R-:W-:Y:S01]  /*14a30*/  FADD.FTZ R84, R101, R84 ;  /* 0x0000005465547221 */ /* 0x002fe20000010000 */
[----:B------:R-:W-:-:S06]  /*14a40*/  FFMA.FTZ R115, R115, R15, -R150 ;  /* 0x0000000f73737223 */ /* 0x000fcc0000010896 */
[----:B------:R-:W1:Y:S01]  /*14a50*/  MUFU.EX2 R85, R112 ;  /* 0x0000007000557308 */ /* 0x000e620000000800 */
[----:B--2---:R-:W-:-:S07]  /*14a60*/  FADD.FTZ R143, R126, R143 ;  /* 0x0000008f7e8f7221 */ /* 0x004fce0000010000 */
[----:B------:R-:W-:Y:S01]  /*14a70*/  MUFU.EX2 R111, R76 ;  /* 0x0000004c006f7308 */ /* 0x000fe20000000800 */
[----:B------:R-:W-:-:S07]  /*14a80*/  FFMA.FTZ R116, R116, R15, -R150 ;  /* 0x0000000f74747223 */ /* 0x000fce0000010896 */
[----:B------:R-:W2:Y:S08]  /*14a90*/  MUFU.EX2 R113, R113 ;  /* 0x0000007100717308 */ /* 0x000eb00000000800 */
[----:B------:R4:W-:Y:S01]  /*14aa0*/  MUFU.EX2 R95, R91 ;  /* 0x0000005b005f7308 */ /* 0x0009e20000000800 */
[----:B------:R-:W-:-:S07]  /*14ab0*/  FFMA.FTZ R117, R117, R15, -R150 ;  /* 0x0000000f75757223 */ /* 0x000fce0000010896 */
[----:B------:R-:W2:Y:S01]  /*14ac0*/  MUFU.EX2 R114, R114 ;  /* 0x0000007200727308 */ /* 0x000ea20000000800 */
[----:B----4-:R-:W-:-:S07]  /*14ad0*/  F2FP.BF16.F32.PACK_AB R91, R99, R98 ;  /* 0x00000062635b723e */ /* 0x010fce00000010ff */
[----:B------:R4:W-:Y:S01]  /*14ae0*/  MUFU.EX2 R99, R82 ;  /* 0x0000005200637308 */ /* 0x0009e20000000800 */
[----:B------:R-:W-:-:S07]  /*14af0*/  F2FP.BF16.F32.PACK_AB R89, R97, R89 ;  /* 0x000000596159723e */ /* 0x000fce00000010ff */
[----:B------:R-:W2:Y:S01]  /*14b00*/  MUFU.EX2 R109, R73 ;  /* 0x00000049006d7308 */ /* 0x000ea20000000800 */
[----:B----4-:R-:W-:Y:S01]  /*14b10*/  FADD.FTZ R82, R102, R84 ;  /* 0x0000005466527221 */ /* 0x010fe20000010000 */
[----:B---3--:R-:W-:-:S03]  /*14b20*/  FADD.FTZ R84, R125, R143 ;  /* 0x0000008f7d547221 */ /* 0x008fc60000010000 */
[----:B------:R-:W-:Y:S01]  /*14b30*/  FADD.FTZ R82, R103, R82 ;  /* 0x0000005267527221 */ /* 0x000fe20000010000 */
[----:B0-----:R-:W-:Y:S02]  /*14b40*/  FADD.FTZ R84, R124, R84 ;  /* 0x000000547c547221 */ /* 0x001fe40000010000 */
[----:B------:R-:W0:Y:S01]  /*14b50*/  MUFU.EX2 R115, R115 ;  /* 0x0000007300737308 */ /* 0x000e220000000800 */
[----:B-1----:R-:W-:Y:S01]  /*14b60*/  FADD.FTZ R82, R85, R82 ;  /* 0x0000005255527221 */ /* 0x002fe20000010000 */
[----:B------:R-:W-:-:S06]  /*14b70*/  FFMA.FTZ R118, R118, R15, -R150 ;  /* 0x0000000f76767223 */ /* 0x000fcc0000010896 */
[----:B------:R-:W1:Y:S01]  /*14b80*/  MUFU.EX2 R116, R116 ;  /* 0x0000007400747308 */ /* 0x000e620000000800 */
[----:B--2---:R-:W-:Y:S01]  /*14b90*/  FADD.FTZ R82, R113, R82 ;  /* 0x0000005271527221 */ /* 0x004fe20000010000 */
[----:B------:R-:W-:-:S06]  /*14ba0*/  FFMA.FTZ R119, R119, R15, -R150 ;  /* 0x0000000f77777223 */ /* 0x000fcc0000010896 */
[----:B------:R-:W-:Y:S08]  /*14bb0*/  MUFU.EX2 R108, R88 ;  /* 0x00000058006c7308 */ /* 0x000ff00000000800 */
[----:B------:R2:W-:Y:S01]  /*14bc0*/  MUFU.EX2 R97, R83 ;  /* 0x0000005300617308 */ /* 0x0005e20000000800 */
[----:B------:R-:W-:Y:S01]  /*14bd0*/  FADD.FTZ R82, R114, R82 ;  /* 0x0000005272527221 */ /* 0x000fe20000010000 */
[----:B--2---:R-:W-:-:S06]  /*14be0*/  FADD.FTZ R83, R111, R84 ;  /* 0x000000546f537221 */ /* 0x004fcc0000010000 */
[----:B------:R-:W2:Y:S01]  /*14bf0*/  MUFU.EX2 R117, R117 ;  /* 0x0000007500757308 */ /* 0x000ea20000000800 */
[----:B------:R-:W-:-:S07]  /*14c00*/  FADD.FTZ R83, R122, R83 ;  /* 0x000000537a537221 */ /* 0x000fce0000010000 */
[----:B------:R-:W3:Y:S01]  /*14c10*/  MUFU.EX2 R135, R77 ;  /* 0x0000004d00877308 */ /* 0x000ee20000000800 */
[----:B------:R-:W-:Y:S01]  /*14c20*/  FFMA.FTZ R120, R120, R15, -R150 ;  /* 0x0000000f78787223 */ /* 0x000fe20000010896 */
[----:B------:R-:W-:Y:S01]  /*14c30*/  FADD.FTZ R83, R109, R83 ;  /* 0x000000536d537221 */ /* 0x000fe20000010000 */
[----:B0-----:R-:W-:-:S05]  /*14c40*/  FADD.FTZ R84, R115, R82 ;  /* 0x0000005273547221 */ /* 0x001fca0000010000 */
[----:B------:R-:W-:Y:S01]  /*14c50*/  MUFU.EX2 R118, R118 ;  /* 0x0000007600767308 */ /* 0x000fe20000000800 */
[----:B------:R-:W-:Y:S01]  /*14c60*/  FFMA.FTZ R121, R121, R15, -R150 ;  /* 0x0000000f79797223 */ /* 0x000fe20000010896 */
[----:B------:R-:W-:-:S06]  /*14c70*/  FADD.FTZ R83, R134, R83 ;  /* 0x0000005386537221 */ /* 0x000fcc0000010000 */
[----:B------:R-:W0:Y:S01]  /*14c80*/  MUFU.EX2 R107, R96 ;  /* 0x00000060006b7308 */ /* 0x000e220000000800 */
[----:B-1----:R-:W-:-:S07]  /*14c90*/  FADD.FTZ R84, R116, R84 ;  /* 0x0000005474547221 */ /* 0x002fce0000010000 */
[----:B------:R-:W1:Y:S01]  /*14ca0*/  MUFU.EX2 R119, R119 ;  /* 0x0000007700777308 */ /* 0x000e620000000800 */
[----:B------:R-:W-:-:S07]  /*14cb0*/  FFMA.FTZ R75, R137, R15, -R150 ;  /* 0x0000000f894b7223 */ /* 0x000fce0000010896 */
[----:B------:R-:W4:Y:S01]  /*14cc0*/  MUFU.EX2 R136, R72 ;  /* 0x0000004800887308 */ /* 0x000f220000000800 */
[----:B--2---:R-:W-:-:S07]  /*14cd0*/  FADD.FTZ R84, R117, R84 ;  /* 0x0000005475547221 */ /* 0x004fce0000010000 */
[----:B------:R-:W2:Y:S01]  /*14ce0*/  MUFU.EX2 R120, R120 ;  /* 0x0000007800787308 */ /* 0x000ea20000000800 */
[----:B------:R-:W-:-:S07]  /*14cf0*/  F2FP.BF16.F32.PACK_AB R88, R132, R133 ;  /* 0x000000858458723e */ /* 0x000fce00000010ff */
[----:B------:R-:W2:Y:S01]  /*14d00*/  MUFU.EX2 R106, R93 ;  /* 0x0000005d006a7308 */ /* 0x000ea20000000800 */
[----:B------:R-:W-:-:S07]  /*14d10*/  F2FP.BF16.F32.PACK_AB R80, R128, R129 ;  /* 0x000000818050723e */ /* 0x000fce00000010ff */
[----:B------:R3:W-:Y:S01]  /*14d20*/  MUFU.EX2 R100, R86 ;  /* 0x0000005600647308 */ /* 0x0007e20000000800 */
[----:B------:R-:W-:Y:S02]  /*14d30*/  F2FP.BF16.F32.PACK_AB R81, R101, R81 ;  /* 0x000000516551723e */ /* 0x000fe400000010ff */
[----:B------:R-:W-:Y:S01]  /*14d40*/  F2FP.BF16.F32.PACK_AB R82, R126, R127 ;  /* 0x0000007f7e52723e */ /* 0x000fe200000010ff */
[----:B---3--:R-:W-:-:S04]  /*14d50*/  FADD.FTZ R86, R108, R83 ;  /* 0x000000536c567221 */ /* 0x008fc80000010000 */
[----:B------:R-:W3:Y:S01]  /*14d60*/  MUFU.EX2 R121, R121 ;  /* 0x0000007900797308 */ /* 0x000ee20000000800 */
[----:B------:R-:W-:Y:S01]  /*14d70*/  F2FP.BF16.F32.PACK_AB R83, R103, R102 ;  /* 0x000000666753723e */ /* 0x000fe200000010ff */
[----:B------:R-:W-:-:S06]  /*14d80*/  FADD.FTZ R86, R135, R86 ;  /* 0x0000005687567221 */ /* 0x000fcc0000010000 */
[----:B------:R-:W3:Y:S01]  /*14d90*/  MUFU.EX2 R137, R21 ;  /* 0x0000001500897308 */ /* 0x000ee20000000800 */
[----:B0-----:R-:W-:-:S07]  /*14da0*/  FADD.FTZ R86, R107, R86 ;  /* 0x000000566b567221 */ /* 0x001fce0000010000 */
[----:B------:R0:W3:Y:S08]  /*14db0*/  MUFU.EX2 R0, R90 ;  /* 0x0000005a00007308 */ /* 0x0000f00000000800 */
[----:B------:R1:W-:Y:S01]  /*14dc0*/  MUFU.EX2 R98, R87 ;  /* 0x0000005700627308 */ /* 0x0003e20000000800 */
[----:B0-----:R-:W-:-:S05]  /*14dd0*/  F2FP.BF16.F32.PACK_AB R90, R130, R131 ;  /* 0x00000083825a723e */ /* 0x001fca00000010ff */
[----:B------:R-:W-:Y:S01]  /*14de0*/  STSM.16.M88.4 [R18+0x25b00], R88 ;  /* 0x025b005812007844 */ /* 0x000fe20000000200 */
[----:B-1----:R-:W-:-:S03]  /*14df0*/  FADD.FTZ R87, R118, R84 ;  /* 0x0000005476577221 */ /* 0x002fc60000010000 */
[----:B------:R4:W-:Y:S01]  /*14e00*/  STSM.16.M88.4 [R18+0x27300], R80 ;  /* 0x0273005012007844 */ /* 0x0009e20000000200 */
[----:B------:R-:W-:Y:S01]  /*14e10*/  FADD.FTZ R87, R119, R87 ;  /* 0x0000005777577221 */ /* 0x000fe20000010000 */
[----:B------:R-:W0:Y:S08]  /*14e20*/  MUFU.EX2 R94, R94 ;  /* 0x0000005e005e7308 */ /* 0x000e300000000800 */
[----:B------:R-:W1:Y:S01]  /*14e30*/  MUFU.EX2 R104, R92 ;  /* 0x0000005c00687308 */ /* 0x000e620000000800 */
[----:B----4-:R-:W-:Y:S01]  /*14e40*/  FADD.FTZ R80, R136, R86 ;  /* 0x0000005688507221 */ /* 0x010fe20000010000 */
[----:B--2---:R-:W-:-:S03]  /*14e50*/  FADD.FTZ R81, R120, R87 ;  /* 0x0000005778517221 */ /* 0x004fc60000010000 */
[----:B------:R-:W-:Y:S01]  /*14e60*/  FADD.FTZ R82, R106, R80 ;  /* 0x000000506a527221 */ /* 0x000fe20000010000 */
[----:B---3--:R-:W-:-:S03]  /*14e70*/  FADD.FTZ R81, R121, R81 ;  /* 0x0000005179517221 */ /* 0x008fc60000010000 */
[----:B------:R-:W-:Y:S01]  /*14e80*/  FADD.FTZ R82, R137, R82 ;  /* 0x0000005289527221 */ /* 0x000fe20000010000 */
[----:B------:R-:W2:Y:S01]  /*14e90*/  MUFU.EX2 R93, R140 ;  /* 0x0000008c005d7308 */ /* 0x000ea20000000800 */
[----:B------:R-:W-:Y:S02]  /*14ea0*/  FADD.FTZ R83, R0, R81 ;  /* 0x0000005100537221 */ /* 0x000fe40000010000 */
[----:B------:R-:W-:Y:S01]  /*14eb0*/  FADD.FTZ R88, R105, R82 ;  /* 0x0000005269587221 */ /* 0x000fe20000010000 */
[----:B------:R-:W-:Y:S01]  /*14ec0*/  F2FP.BF16.F32.PACK_AB R84, R124, R125 ;  /* 0x0000007d7c54723e */ /* 0x000fe200000010ff */
[----:B------:R-:W-:Y:S01]  /*14ed0*/  FADD.FTZ R89, R95, R83 ;  /* 0x000000535f597221 */ /* 0x000fe20000010000 */
[----:B------:R-:W-:Y:S02]  /*14ee0*/  F2FP.BF16.F32.PACK_AB R85, R113, R85 ;  /* 0x000000557155723e */ /* 0x000fe400000010ff */
[----:B------:R-:W-:Y:S01]  /*14ef0*/  F2FP.BF16.F32.PACK_AB R86, R122, R111 ;  /* 0x0000006f7a56723e */ /* 0x000fe200000010ff */
[----:B------:R-:W3:Y:S01]  /*14f00*/  MUFU.EX2 R96, R141 ;  /* 0x0000008d00607308 */ /* 0x000ee20000000800 */
[----:B------:R-:W-:Y:S01]  /*14f10*/  F2FP.BF16.F32.PACK_AB R87, R115, R114 ;  /* 0x000000727357723e */ /* 0x000fe200000010ff */
[----:B------:R-:W-:Y:S01]  /*14f20*/  FADD.FTZ R88, R138, R88 ;  /* 0x000000588a587221 */ /* 0x000fe20000010000 */
[----:B0-----:R-:W-:-:S03]  /*14f30*/  FADD.FTZ R89, R94, R89 ;  /* 0x000000595e597221 */ /* 0x001fc60000010000 */
[----:B------:R1:W-:Y:S02]  /*14f40*/  STSM.16.M88.4 [R18+0x28b00], R84 ;  /* 0x028b005412007844 */ /* 0x0003e40000000200 */
[----:B------:R-:W0:Y:S01]  /*14f50*/  MUFU.EX2 R77, R142 ;  /* 0x0000008e004d7308 */ /* 0x000e220000000800 */
[----:B------:R-:W-:Y:S01]  /*14f60*/  FADD.FTZ R90, R99, R89 ;  /* 0x00000059635a7221 */ /* 0x000fe20000010000 */
[----:B------:R-:W-:Y:S02]  /*14f70*/  F2FP.BF16.F32.PACK_AB R80, R134, R109 ;  /* 0x0000006d8650723e */ /* 0x000fe400000010ff */
[----:B------:R-:W-:-:S04]  /*14f80*/  F2FP.BF16.F32.PACK_AB R81, R117, R116 ;  /* 0x000000747551723e */ /* 0x000fc800000010ff */
[----:B------:R-:W4:Y:S01]  /*14f90*/  MUFU.EX2 R75, R75 ;  /* 0x0000004b004b7308 */ /* 0x000f220000000800 */
[----:B-1----:R-:W-:-:S07]  /*14fa0*/  FADD.FTZ R84, R104, R88 ;  /* 0x0000005868547221 */ /* 0x002fce0000010000 */
[----:B------:R-:W1:Y:S01]  /*14fb0*/  MUFU.EX2 R92, R145 ;  /* 0x00000091005c7308 */ /* 0x000e620000000800 */
[----:B------:R-:W-:Y:S01]  /*14fc0*/  FADD.FTZ R102, R139, R84 ;  /* 0x000000548b667221 */ /* 0x000fe20000010000 */
[----:B------:R-:W-:Y:S01]  /*14fd0*/  F2FP.BF16.F32.PACK_AB R82, R135, R108 ;  /* 0x0000006c8752723e */ /* 0x000fe200000010ff */
[----:B------:R-:W-:Y:S01]  /*14fe0*/  FADD.FTZ R91, R97, R90 ;  /* 0x0000005a615b7221 */ /* 0x000fe20000010000 */
[----:B------:R-:W-:Y:S01]  /*14ff0*/  F2FP.BF16.F32.PACK_AB R83, R119, R118 ;  /* 0x000000767753723e */ /* 0x000fe200000010ff */
[----:B--2---:R-:W-:-:S03]  /*15000*/  FADD.FTZ R101, R93, R102 ;  /* 0x000000665d657221 */ /* 0x004fc60000010000 */
[----:B------:R-:W2:Y:S01]  /*15010*/  MUFU.EX2 R78, R78 ;  /* 0x0000004e004e7308 */ /* 0x000ea20000000800 */
[----:B------:R-:W-:Y:S01]  /*15020*/  FADD.FTZ R85, R100, R91 ;  /* 0x0000005b64557221 */ /* 0x000fe20000010000 */
[----:B------:R3:W-:Y:S06]  /*15030*/  STSM.16.M88.4 [R18+0x2a300], R80 ;  /* 0x02a3005012007844 */ /* 0x0007ec0000000200 */
[----:B------:R-:W2:Y:S01]  /*15040*/  MUFU.EX2 R21, R147 ;  /* 0x0000009300157308 */ /* 0x000ea20000000800 */
[----:B------:R-:W-:Y:S01]  /*15050*/  F2FP.BF16.F32.PACK_AB R91, R95, R0 ;  /* 0x000000005f5b723e */ /* 0x000fe200000010ff */
[----:B------:R-:W-:-:S06]  /*15060*/  FADD.FTZ R0, R98, R85 ;  /* 0x0000005562007221 */ /* 0x000fcc0000010000 */
[----:B------:R-:W2:Y:S01]  /*15070*/  MUFU.EX2 R79, R79 ;  /* 0x0000004f004f7308 */ /* 0x000ea20000000800 */
[----:B---3--:R-:W-:-:S07]  /*15080*/  FADD.FTZ R82, R96, R101 ;  /* 0x0000006560527221 */ /* 0x008fce0000010000 */
[----:B------:R-:W3:Y:S01]  /*15090*/  MUFU.EX2 R72, R151 ;  /* 0x0000009700487308 */ /* 0x000ee20000000800 */
[----:B0-----:R-:W-:Y:S01]  /*150a0*/  FADD.FTZ R85, R77, R82 ;  /* 0x000000524d557221 */ /* 0x001fe20000010000 */
[----:B----4-:R-:W-:-:S06]  /*150b0*/  FADD.FTZ R83, R75, R0 ;  /* 0x000000004b537221 */ /* 0x010fcc0000010000 */
[----:B------:R-:W0:Y:S01]  /*150c0*/  MUFU.EX2 R73, R152 ;  /* 0x0000009800497308 */ /* 0x000e220000000800 */
[----:B-1----:R-:W-:Y:S01]  /*150d0*/  FADD.FTZ R84, R92, R85 ;  /* 0x000000555c547221 */ /* 0x002fe20000010000 */
[----:B--2---:R-:W-:-:S03]  /*150e0*/  FADD.FTZ R0, R78, R83 ;  /* 0x000000534e007221 */ /* 0x004fc60000010000 */
[----:B------:R-:W-:Y:S01]  /*150f0*/  FADD.FTZ R95, R21, R84 ;  /* 0x00000054155f7221 */ /* 0x000fe20000010000 */
[----:B------:R-:W-:-:S03]  /*15100*/  FADD.FTZ R87, R79, R0 ;  /* 0x000000004f577221 */ /* 0x000fc60000010000 */
[----:B---3--:R-:W-:Y:S01]  /*15110*/  FADD.FTZ R0, R72, R95 ;  /* 0x0000005f48007221 */ /* 0x008fe20000010000 */
[----:B------:R-:W-:Y:S02]  /*15120*/  F2FP.BF16.F32.PACK_AB R86, R92, R77 ;  /* 0x0000004d5c56723e */ /* 0x000fe400000010ff */
[----:B------:R-:W-:Y:S02]  /*15130*/  F2FP.BF16.F32.PACK_AB R92, R72, R21 ;  /* 0x00000015485c723e */ /* 0x000fe400000010ff */
[----:B------:R-:W2:Y:S01]  /*15140*/  LDL R21, [R1+0x78] ;  /* 0x0000780001157983 */ /* 0x000ea20000100800 */
[----:B0-----:R-:W-:-:S03]  /*15150*/  FADD.FTZ R77, R73, R0 ;  /* 0x00000000494d7221 */ /* 0x001fc60000010000 */
[----:B------:R-:W2:Y:S01]  /*15160*/  LDL.LU R0, [R1+0x3c] ;  /* 0x00003c0001007983 */ /* 0x000ea20000300800 */
[-CC-:B------:R-:W-:Y:S01]  /*15170*/  FFMA.FTZ R144, R144, R15.reuse, -R150.reuse ;  /* 0x0000000f90907223 */ /* 0x180fe20000010896 */
[-CC-:B------:R-:W-:Y:S01]  /*15180*/  FFMA.FTZ R146, R146, R15.reuse, -R150.reuse ;  /* 0x0000000f92927223 */ /* 0x180fe20000010896 */
[-CC-:B------:R-:W-:Y:S01]  /*15190*/  FFMA.FTZ R148, R148, R15.reuse, -R150.reuse ;  /* 0x0000000f94947223 */ /* 0x180fe20000010896 */
[----:B------:R-:W-:-:S03]  /*151a0*/  FFMA.FTZ R149, R149, R15, -R150 ;  /* 0x0000000f95957223 */ /* 0x000fc60000010896 */
[----:B------:R-:W0:Y:S08]  /*151b0*/  MUFU.EX2 R144, R144 ;  /* 0x0000009000907308 */ /* 0x000e300000000800 */
[----:B------:R-:W1:Y:S08]  /*151c0*/  MUFU.EX2 R146, R146 ;  /* 0x0000009200927308 */ /* 0x000e700000000800 */
[----:B------:R-:W3:Y:S08]  /*151d0*/  MUFU.EX2 R76, R153 ;  /* 0x00000099004c7308 */ /* 0x000ef00000000800 */
[----:B------:R-:W-:Y:S08]  /*151e0*/  MUFU.EX2 R148, R148 ;  /* 0x0000009400947308 */ /* 0x000ff00000000800 */
[----:B------:R-:W4:Y:S01]  /*151f0*/  MUFU.EX2 R149, R149 ;  /* 0x0000009500957308 */ /* 0x000f220000000800 */
[----:B------:R-:W-:Y:S01]  /*15200*/  F2FP.BF16.F32.PACK_AB R85, R75, R98 ;  /* 0x000000624b55723e */ /* 0x000fe200000010ff */
[----:B0-----:R-:W-:Y:S01]  /*15210*/  FADD.FTZ R75, R144, R87 ;  /* 0x00000057904b7221 */ /* 0x001fe20000010000 */
[----:B------:R-:W-:-:S02]  /*15220*/  F2FP.BF16.F32.PACK_AB R88, R136, R107 ;  /* 0x0000006b8858723e */ /* 0x000fc400000010ff */
[----:B------:R-:W-:Y:S01]  /*15230*/  F2FP.BF16.F32.PACK_AB R89, R121, R120 ;  /* 0x000000787959723e */ /* 0x000fe200000010ff */
[----:B-1----:R-:W-:Y:S01]  /*15240*/  FADD.FTZ R75, R146, R75 ;  /* 0x0000004b924b7221 */ /* 0x002fe20000010000 */
[----:B------:R-:W-:Y:S01]  /*15250*/  F2FP.BF16.F32.PACK_AB R90, R137, R106 ;  /* 0x0000006a895a723e */ /* 0x000fe200000010ff */
[----:B---3--:R-:W-:Y:S01]  /*15260*/  FADD.FTZ R72, R76, R77 ;  /* 0x0000004d4c487221 */ /* 0x008fe20000010000 */
[----:B------:R-:W-:Y:S02]  /*15270*/  F2FP.BF16.F32.PACK_AB R80, R138, R105 ;  /* 0x000000698a50723e */ /* 0x000fe400000010ff */
[----:B------:R-:W-:Y:S02]  /*15280*/  F2FP.BF16.F32.PACK_AB R81, R99, R94 ;  /* 0x0000005e6351723e */ /* 0x000fe400000010ff */
[----:B------:R-:W-:Y:S02]  /*15290*/  F2FP.BF16.F32.PACK_AB R82, R139, R104 ;  /* 0x000000688b52723e */ /* 0x000fe400000010ff */
[----:B------:R-:W-:-:S02]  /*152a0*/  F2FP.BF16.F32.PACK_AB R83, R100, R97 ;  /* 0x000000616453723e */ /* 0x000fc400000010ff */
[----:B------:R-:W-:Y:S02]  /*152b0*/  F2FP.BF16.F32.PACK_AB R84, R96, R93 ;  /* 0x0000005d6054723e */ /* 0x000fe400000010ff */
[----:B------:R-:W-:Y:S02]  /*152c0*/  F2FP.BF16.F32.PACK_AB R87, R79, R78 ;  /* 0x0000004e4f57723e */ /* 0x000fe400000010ff */
[----:B------:R-:W-:Y:S02]  /*152d0*/  F2FP.BF16.F32.PACK_AB R93, R146, R144 ;  /* 0x00000090925d723e */ /* 0x000fe400000010ff */
[----:B------:R-:W-:Y:S02]  /*152e0*/  F2FP.BF16.F32.PACK_AB R94, R76, R73 ;  /* 0x000000494c5e723e */ /* 0x000fe400000010ff */
[C---:B----4-:R-:W-:Y:S01]  /*152f0*/  F2FP.BF16.F32.PACK_AB R95, R149.reuse, R148 ;  /* 0x00000094955f723e */ /* 0x050fe200000010ff */
[----:B------:R-:W-:Y:S01]  /*15300*/  FADD.FTZ R148, R148, R75 ;  /* 0x0000004b94947221 */ /* 0x000fe20000010000 */
[----:B------:R-:W-:Y:S04]  /*15310*/  STSM.16.M88.4 [R18+0x2bb00], R88 ;  /* 0x02bb005812007844 */ /* 0x000fe80000000200 */
[----:B------:R-:W-:Y:S04]  /*15320*/  STSM.16.M88.4 [R18+0x2d300], R80 ;  /* 0x02d3005012007844 */ /* 0x000fe80000000200 */
[----:B------:R0:W-:Y:S04]  /*15330*/  STL [R1+0x38], R72 ;  /* 0x0000384801007387 */ /* 0x0001e80000100800 */
[----:B------:R-:W-:Y:S04]  /*15340*/  STSM.16.M88.4 [R18+0x2eb00], R84 ;  /* 0x02eb005412007844 */ /* 0x000fe80000000200 */
[----:B------:R-:W-:Y:S01]  /*15350*/  STSM.16.M88.4 [R18+0x30300], R92 ;  /* 0x0303005c12007844 */ /* 0x000fe20000000200 */
[----:B0-----:R-:W-:Y:S01]  /*15360*/  FADD.FTZ R72, R149, R148 ;  /* 0x0000009495487221 */ /* 0x001fe20000010000 */
[----:B------:R-:W-:Y:S01]  /*15370*/  @!PT LDS RZ, [RZ] ;  /* 0x00000000fffff984 */ /* 0x000fe20000000800 */
[----:B------:R-:W-:Y:S01]  /*15380*/  @!PT LDS RZ, [RZ] ;  /* 0x00000000fffff984 */ /* 0x000fe20000000800 */
[----:B------:R-:W-:Y:S01]  /*15390*/  @!PT LDS RZ, [RZ] ;  /* 0x00000000fffff984 */ /* 0x000fe20000000800 */
[----:B------:R-:W-:Y:S01]  /*153a0*/  @!PT LDS RZ, [RZ] ;  /* 0x00000000fffff984 */ /* 0x000fe20000000800 */
[----:B------:R0:W-:Y:S06]  /*153b0*/  MEMBAR.ALL.CTA ;  /* 0x0000000000007992 */ /* 0x0001ec0000008000 */
[----:B0-----:R-:W0:Y:S04]  /*153c0*/  FENCE.VIEW.ASYNC.S ;  /* 0x00000000000073c6 */ /* 0x001e280000000000 */
[----:B------:R-:W-:Y:S04]  /*153d0*/  STL [R1+0x48], R72 ;  /* 0x0000484801007387 */ /* 0x000fe80000100800 */
[----:B------:R1:W5:Y:S01]  /*153e0*/  LDL R157, [R1+0x60] ;  /* 0x00006000019d7983 */ /* 0x0003620000100800 */
        /* <DEDUP_REMOVED lines=48> */
[----:B------:R-:W-:Y:S01]  /*156f0*/  IMAD.MOV.U32 R156, RZ, RZ, R14 ;  /* 0x000000ffff9c7224 */ /* 0x000fe200078e000e */
[C---:B--2---:R-:W-:Y:S01]  /*15700*/  ISETP.GT.AND P2, PT, R0.reuse, R21, PT ;  /* 0x000000150000720c */ /* 0x044fe20003f44270 */
[----:B------:R-:W-:-:S05]  /*15710*/  VIADD R0, R0, 0xffffffff ;  /* 0xffffffff00007836 */ /* 0x000fca0000000000 */
[----:B------:R2:W-:Y:S04]  /*15720*/  STL [R1+0x3c], R0 ;  /* 0x00003c0001007387 */ /* 0x0005e80000100800 */
[----:B------:R1:W-:Y:S01]  /*15730*/  STL [R1+0x34], R74 ;  /* 0x0000344a01007387 */ /* 0x0003e20000100800 */
[----:B--2---:R-:W-:Y:S01]  /*15740*/  IMAD.MOV.U32 R0, RZ, RZ, R154 ;  /* 0x000000ffff007224 */ /* 0x004fe200078e009a */
[----:B0-----:R-:W-:Y:S01]  /*15750*/  NOP ;  /* 0x0000000000007918 */ /* 0x001fe20000000000 */
[----:B------:R-:W-:Y:S05]  /*15760*/  @P2 BRA `(.L_x_531) ;  /* 0xffffffac001c2947 */ /* 0x000fea000383ffff */
.L_x_521:
[----:B------:R-:W-:Y:S05]  /*15770*/  WARPSYNC.ALL ;  /* 0x0000000000007948 */ /* 0x000fea0003800000 */
[----:B------:R-:W-:Y:S06]  /*15780*/  BAR.ARV 0x8, 0x200 ;  /* 0x0208000000007b1d */ /* 0x000fec0000002000 */
[----:B------:R-:W-:Y:S05]  /*15790*/  @!P0 BRA `(.L_x_532) ;  /* 0x0000000000048947 */ /* 0x000fea0003800000 */
[----:B------:R-:W-:Y:S01]  /*157a0*/  BPT.TRAP 0x1 ;  /* 0x000000040000795c */ /* 0x000fe20000300000 */
.L_x_532:
[----:B------:R-:W2:Y:S01]  /*157b0*/  LDL R2, [R1+0x60] ;  /* 0x0000600001027983 */ /* 0x000ea20000100800 */
[----:B------:R-:W-:Y:S01]  /*157c0*/  IMAD R0, R154, 0x8, R16 ;  /* 0x000000089a007824 */ /* 0x000fe200078e0210 */
[----:B--2---:R-:W-:-:S04]  /*157d0*/  SHF.L.U32 R3, R2, 0x1f, RZ ;  /* 0x0000001f02037819 */ /* 0x004fc800000006ff */
[----:B------:R0:W2:Y:S01]  /*157e0*/  SYNCS.PHASECHK.TRANS64.TRYWAIT P2, [R0+URZ+0x31c50], R3 ;  /* 0x031c5003000075a7 */ /* 0x0000a2000804017f */
[----:B------:R-:W-:Y:S05]  /*157f0*/  @!P0 BRA `(.L_x_533) ;  /* 0x0000000000048947 */ /* 0x000fea0003800000 */
[----:B------:R-:W-:Y:S01]  /*15800*/  BPT.TRAP 0x1 ;  /* 0x000000040000795c */ /* 0x000fe20000300000 */
.L_x_533:
[----:B------:R-:W3:Y:S01]  /*15810*/  LDL.LU R2, [R1+0x84] ;  /* 0x0000840001027983 */ /* 0x000ee20000300800 */
[----:B------:R-:W-:Y:S02]  /*15820*/  VIADD R16, R16, 0x200 ;  /* 0x0000020010107836 */ /* 0x000fe40000000000 */
[----:B------:R-:W-:-:S03]  /*15830*/  IMAD.MOV.U32 R5, RZ, RZ, -0x3ffffff0 ;  /* 0xc0000010ff057424 */ /* 0x000fc600078e00ff */
[----:B------:R-:W-:-:S04]  /*15840*/  SHF.R.U32.HI R16, RZ, 0x4, R16 ;  /* 0x00000004ff107819 */ /* 0x000fc80000011610 */
[----:B------:R-:W-:-:S04]  /*15850*/  LOP3.LUT R16, R16, 0x3fff, RZ, 0xc0, !PT ;  /* 0x00003fff10107812 */ /* 0x000fc800078ec0ff */
[----:B------:R-:W-:Y:S02]  /*15860*/  LOP3.LUT R7, R16, 0x2400000, RZ, 0xfc, !PT ;  /* 0x0240000010077812 */ /* 0x000fe400078efcff */
[----:B---3--:R-:W-:Y:S01]  /*15870*/  LOP3.LUT R4, R2, 0x10000, RZ, 0xfc, !PT ;  /* 0x0001000002047812 */ /* 0x008fe200078efcff */
[----:B--2---:R-:W-:Y:S06]  /*15880*/  @P2 BRA `(.L_x_534) ;  /* 0x0000000000082947 */ /* 0x004fec0003800000 */
[----:B------:R-:W2:Y:S02]  /*15890*/  SYNCS.PHASECHK.TRANS64.TRYWAIT P0, [R0+URZ+0x31c50], R3 ;  /* 0x031c5003000075a7 */ /* 0x000ea4000800017f */
[----:B--2---:R-:W-:Y:S05]  /*158a0*/  @!P0 BRA `(.L_x_535) ;  /* 0x000000bc008c8947 */ /* 0x004fea0003800000 */
.L_x_534:
[----:B------:R-:W-:Y:S01]  /*158b0*/  IMAD R2, R154, 0x6c0, R7 ;  /* 0x000006c09a027824 */ /* 0x000fe200078e0207 */
[----:B------:R-:W3:Y:S01]  /*158c0*/  LDL.LU R11, [R1+0x38] ;  /* 0x00003800010b7983 */ /* 0x000ee20000300800 */
[----:B0-2---:R-:W-:Y:S01]  /*158d0*/  IMAD.MOV.U32 R3, RZ, RZ, -0x7fffffe0 ;  /* 0x80000020ff037424 */ /* 0x005fe200078e00ff */
[----:B------:R-:W-:Y:S05]  /*158e0*/  WARPSYNC.ALL ;  /* 0x0000000000007948 */ /* 0x000fea0003800000 */
[C---:B------:R-:W-:Y:S01]  /*158f0*/  R2UR UR4, R4.reuse ;  /* 0x00000000040472ca */ /* 0x040fe200000e0000 */
[----:B------:R-:W-:Y:S01]  /*15900*/  VIADD R6, R4, 0x180 ;  /* 0x0000018004067836 */ /* 0x000fe20000000000 */
[----:B------:R-:W-:Y:S01]  /*15910*/  R2UR UR5, R5 ;  /* 0x00000000050572ca */ /* 0x000fe200000e0000 */
[C---:B------:R-:W-:Y:S01]  /*15920*/  VIADD R8, R2.reuse, 0x40 ;  /* 0x0000004002087836 */ /* 0x040fe20000000000 */
[----:B------:R-:W-:Y:S01]  /*15930*/  R2UR UR6, R2 ;  /* 0x00000000020672ca */ /* 0x000fe200000e0000 */
[----:B------:R-:W-:Y:S01]  /*15940*/  IMAD.MOV.U32 R7, RZ, RZ, -0x3ffffff0 ;  /* 0xc0000010ff077424 */ /* 0x000fe200078e00ff */
[----:B------:R-:W-:Y:S01]  /*15950*/  R2UR UR7, R3 ;  /* 0x00000000030772ca */ /* 0x000fe200000e0000 */
[----:B------:R-:W-:Y:S01]  /*15960*/  WARPGROUP.ARRIVE ;  /* 0x00000000000079c5 */ /* 0x000fe20000000000 */
[----:B------:R-:W-:Y:S01]  /*15970*/  IMAD.MOV.U32 R9, RZ, RZ, -0x7fffffe0 ;  /* 0x80000020ff097424 */ /* 0x000fe200078e00ff */
[----:B------:R-:W2:Y:S04]  /*15980*/  LDL.LU R10, [R1+0x48] ;  /* 0x00004800010a7983 */ /* 0x000ea80000300800 */
[----:B------:R-:W4:Y:S01]  /*15990*/  LDL.LU R12, [R1+0x60] ;  /* 0x00006000010c7983 */ /* 0x000f220000300800 */
[----:B------:R-:W-:-:S02]  /*159a0*/  IMAD.MOV.U32 R5, RZ, RZ, -0x3ffffff0 ;  /* 0xc0000010ff057424 */ /* 0x000fc400078e00ff */
[----:B------:R-:W-:Y:S01]  /*159b0*/  IMAD.MOV.U32 R3, RZ, RZ, -0x7fffffe0 ;  /* 0x80000020ff037424 */ /* 0x000fe200078e00ff */
[----:B------:R-:W4:Y:S01]  /*159c0*/  LDL.LU R13, [R1+0xa4] ;  /* 0x0000a400010d7983 */ /* 0x000f220000300800 */
[----:B------:R-:W-:Y:S01]  /*159d0*/  VIADD R154, R154, 0x1 ;  /* 0x000000019a9a7836 */ /* 0x000fe20000000000 */
[----:B------:R-:W-:Y:S01]  /*159e0*/  HGMMA.64x96x16.F32.BF16 R24, gdesc[UR4].tnspB, R24, gsb0 ;  /* 0x41600000041879f0 */ /* 0x000fe20008001818 */
[----:B------:R-:W-:Y:S01]  /*159f0*/  R2UR UR4, R6 ;  /* 0x00000000060472ca */ /* 0x000fe200000e0000 */
[----:B------:R-:W-:Y:S01]  /*15a00*/  VIADD R6, R4, 0x300 ;  /* 0x0000030004067836 */ /* 0x000fe20000000000 */
[----:B------:R-:W-:Y:S01]  /*15a10*/  R2UR UR5, R7 ;  /* 0x00000000070572ca */ /* 0x000fe200000e0000 */
[----:B------:R-:W-:Y:S01]  /*15a20*/  IMAD.MOV.U32 R7, RZ, RZ, -0x3ffffff0 ;  /* 0xc0000010ff077424 */ /* 0x000fe200078e00ff */
[----:B------:R-:W-:Y:S01]  /*15a30*/  R2UR UR6, R8 ;  /* 0x00000000080672ca */ /* 0x000fe200000e0000 */
[----:B------:R-:W-:Y:S01]  /*15a40*/  VIADD R8, R2, 0x80 ;  /* 0x0000008002087836 */ /* 0x000fe20000000000 */
[----:B------:R-:W-:Y:S01]  /*15a50*/  R2UR UR7, R9 ;  /* 0x00000000090772ca */ /* 0x000fe200000e0000 */
[----:B------:R-:W-:Y:S01]  /*15a60*/  IMAD.MOV.U32 R9, RZ, RZ, -0x7fffffe0 ;  /* 0x80000020ff097424 */ /* 0x000fe200078e00ff */
[----:B------:R-:W-:Y:S01]  /*15a70*/  ISETP.NE.AND P2, PT, R154, 0x2, PT ;  /* 0x000000029a00780c */ /* 0x000fe20003f45270 */
[----:B------:R-:W-:-:S02]  /*15a80*/  WARPGROUP.DEPBAR.LE gsb0, 0x0 ;  /* 0x00008000000079c5 */ /* 0x000fc40000010000 */
[----:B------:R-:W-:-:S08]  /*15a90*/  WARPGROUP.ARRIVE ;  /* 0x00000000000079c5 */ /* 0x000fd00000000000 */
        /* <DEDUP_REMOVED lines=9> */
[----:B------:R-:W-:Y:S02]  /*15b30*/  WARPGROUP.DEPBAR.LE gsb0, 0x0 ;  /* 0x00008000000079c5 */ /* 0x000fe40000010000 */
[----:B------:R-:W-:-:S09]  /*15b40*/  WARPGROUP.ARRIVE ;  /* 0x00000000000079c5 */ /* 0x000fd20000000000 */
        /* <DEDUP_REMOVED lines=41> */
[----:B------:R-:W-:Y:S02]  /*15de0*/  IMAD.MOV.U32 R9, RZ, RZ, -0x7fffffe0 ;  /* 0x80000020ff097424 */ /* 0x000fe400078e00ff */
[----:B------:R-:W-:-:S02]  /*15df0*/  VIADD R4, R4, 0xc00 ;  /* 0x00000c0004047836 */ /* 0x000fc40000000000 */
[----:B------:R-:W-:Y:S01]  /*15e00*/  VIADD R2, R2, 0x200 ;  /* 0x0000020002027836 */ /* 0x000fe20000000000 */
[----:B------:R-:W-:Y:S02]  /*15e10*/  WARPGROUP.DEPBAR.LE gsb0, 0x0 ;  /* 0x00008000000079c5 */ /* 0x000fe40000010000 */
[----:B------:R-:W-:-:S06]  /*15e20*/  WARPGROUP.ARRIVE ;  /* 0x00000000000079c5 */ /* 0x000fcc0000000000 */
[----:B------:R-:W-:Y:S01]  /*15e30*/  HGMMA.64x96x16.F32.BF16 R24, gdesc[UR4].tnspB, R24, gsb0 ;  /* 0x41600000041879f0 */ /* 0x000fe20008001818 */
[----:B------:R-:W-:Y:S02]  /*15e40*/  R2UR UR4, R6 ;  /* 0x00000000060472ca */ /* 0x000fe400000e0000 */
[----:B------:R-:W-:Y:S02]  /*15e50*/  R2UR UR5, R7 ;  /* 0x00000000070572ca */ /* 0x000fe400000e0000 */
[----:B------:R-:W-:Y:S02]  /*15e60*/  R2UR UR6, R8 ;  /* 0x00000000080672ca */ /* 0x000fe400000e0000 */
[----:B------:R-:W-:Y:S01]  /*15e70*/  R2UR UR7, R9 ;  /* 0x00000000090772ca */ /* 0x000fe200000e0000 */
[----:B------:R-:W-:Y:S02]  /*15e80*/  WARPGROUP.DEPBAR.LE gsb0, 0x0 ;  /* 0x00008000000079c5 */ /* 0x000fe40000010000 */
[----:B------:R-:W-:-:S10]  /*15e90*/  WARPGROUP.ARRIVE ;  /* 0x00000000000079c5 */ /* 0x000fd40000000000 */
[----:B------:R-:W-:Y:S01]  /*15ea0*/  HGMMA.64x96x16.F32.BF16 R24, gdesc[UR4].tnspB, R24, gsb0 ;  /* 0x41600000041879f0 */ /* 0x000fe20008001818 */
[----:B------:R-:W-:Y:S02]  /*15eb0*/  R2UR UR4, R4 ;  /* 0x00000000040472ca */ /* 0x000fe400000e0000 */
[----:B------:R-:W-:Y:S02]  /*15ec0*/  R2UR UR5, R5 ;  /* 0x00000000050572ca */ /* 0x000fe400000e0000 */
[----:B------:R-:W-:Y:S02]  /*15ed0*/  R2UR UR6, R2 ;  /* 0x00000000020672ca */ /* 0x000fe400000e0000 */
[----:B------:R-:W-:Y:S01]  /*15ee0*/  R2UR UR7, R3 ;  /* 0x00000000030772ca */ /* 0x000fe200000e0000 */
[----:B---3--:R-:W0:Y:S04]  /*15ef0*/  SHFL.BFLY PT, R2, R11, 0x2, 0x1f ;  /* 0x0c401f000b027f89 */ /* 0x008e2800000e0000 */
[----:B--2---:R-:W2:Y:S01]  /*15f00*/  SHFL.BFLY PT, R3, R10, 0x2, 0x1f ;  /* 0x0c401f000a037f89 */ /* 0x004ea200000e0000 */
[----:B0-----:R-:W-:Y:S01]  /*15f10*/  FADD.FTZ R2, R2, R11 ;  /* 0x0000000b02027221 */ /* 0x001fe20000010000 */
[----:B--2---:R-:W-:Y:S01]  /*15f20*/  FADD.FTZ R4, R3, R10 ;  /* 0x0000000a03047221 */ /* 0x004fe20000010000 */
[----:B------:R-:W-:-:S03]  /*15f30*/  IMAD.MOV.U32 R10, RZ, RZ, RZ ;  /* 0x000000ffff0a7224 */ /* 0x000fc600078e00ff */
[----:B------:R-:W0:Y:S04]  /*15f40*/  SHFL.BFLY PT, R3, R2, 0x1, 0x1f ;  /* 0x0c201f0002037f89 */ /* 0x000e2800000e0000 */
[----:B------:R-:W2:Y:S01]  /*15f50*/  SHFL.BFLY PT, R5, R4, 0x1, 0x1f ;  /* 0x0c201f0004057f89 */ /* 0x000ea200000e0000 */
[----:B----4-:R-:W-:Y:S02]  /*15f60*/  VIADD R13, R13, 0x1 ;  /* 0x000000010d0d7836 */ /* 0x010fe40000000000 */
[----:B0-----:R-:W-:Y:S01]  /*15f70*/  FADD.FTZ R8, R2, R3 ;  /* 0x0000000302087221 */ /* 0x001fe20000010000 */
[----:B------:R-:W-:Y:S01]  /*15f80*/  SEL R2, RZ, 0x1, P2 ;  /* 0x00000001ff027807 */ /* 0x000fe20001000000 */
[----:B--2---:R-:W-:-:S03]  /*15f90*/  FADD.FTZ R11, R4, R5 ;  /* 0x00000005040b7221 */ /* 0x004fc60000010000 */
[----:B------:R-:W-:Y:S02]  /*15fa0*/  FSETP.NE.FTZ.AND P0, PT, R8, RZ, PT ;  /* 0x000000ff0800720b */ /* 0x000fe40003f15000 */
[----:B------:R-:W-:Y:S02]  /*15fb0*/  LOP3.LUT R12, R12, R2, RZ, 0x3c, !PT ;  /* 0x000000020c0c7212 */ /* 0x000fe400078e3cff */
[----:B------:R-:W-:Y:S01]  /*15fc0*/  FSETP.NE.FTZ.AND P3, PT, R11, RZ, PT ;  /* 0x000000ff0b00720b */ /* 0x000fe20003f75000 */
[----:B------:R-:W-:Y:S02]  /*15fd0*/  WARPGROUP.DEPBAR.LE gsb0, 0x0 ;  /* 0x00008000000079c5 */ /* 0x000fe40000010000 */
[----:B------:R-:W-:-:S06]  /*15fe0*/  WARPGROUP.ARRIVE ;  /* 0x00000000000079c5 */ /* 0x000fcc0000000000 */
[----:B------:R-:W-:Y:S01]  /*15ff0*/  @P0 MUFU.RCP R10, R8 ;  /* 0x00000008000a0308 */ /* 0x000fe20000001000 */
[----:B------:R-:W-:Y:S01]  /*16000*/  HGMMA.64x96x16.F32.BF16 R24, gdesc[UR4].tnspB, R24, gsb0 ;  /* 0x41600000041879f0 */ /* 0x000fe20008001818 */
[----:B------:R-:W-:Y:S01]  /*16010*/  IMAD.MOV.U32 R3, RZ, RZ, RZ ;  /* 0x000000ffff037224 */ /* 0x000fe200078e00ff */
[----:B------:R0:W-:Y:S05]  /*16020*/  STL [R1+0x60], R12 ;  /* 0x0000600c01007387 */ /* 0x0001ea0000100800 */
[----:B------:R-:W2:Y:S01]  /*16030*/  @P0 MUFU.LG2 R6, R8 ;  /* 0x0000000800060308 */ /* 0x000ea20000000c00 */
[----:B------:R3:W-:Y:S07]  /*16040*/  STL [R1+0xa4], R13 ;  /* 0x0000a40d01007387 */ /* 0x0007ee0000100800 */
[----:B------:R-:W4:Y:S01]  /*16050*/  @P3 MUFU.LG2 R7, R11 ;  /* 0x0000000b00073308 */ /* 0x000f220000000c00 */
[----:B------:R-:W-:-:S07]  /*16060*/  @!P1 VIADD R4, R0, 0x31c60 ;  /* 0x00031c6000049836 */ /* 0x000fce0000000000 */
[----:B------:R-:W1:Y:S01]  /*16070*/  @P3 MUFU.RCP R3, R11 ;  /* 0x0000000b00033308 */ /* 0x000e620000001000 */
[C---:B------:R-:W-:Y:S01]  /*16080*/  @P0 FMUL.FTZ R5, R15.reuse, 0.69314718246459960938 ;  /* 0x3f3172180f050820 */ /* 0x040fe20000410000 */
[----:B0-----:R-:W-:Y:S01]  /*16090*/  @P3 FMUL.FTZ R12, R15, 0.69314718246459960938 ;  /* 0x3f3172180f0c3820 */ /* 0x001fe20000410000 */
[----:B--2---:R-:W-:Y:S01]  /*160a0*/  @P0 FMUL.FTZ R6, R6, 0.69314718246459960938 ;  /* 0x3f31721806060820 */ /* 0x004fe20000410000 */
[----:B------:R-:W-:Y:S01]  /*160b0*/  @!P1 PRMT R4, RZ, 0x654, R4 ;  /* 0x00000654ff049816 */ /* 0x000fe20000000004 */
[----:B------:R-:W-:Y:S02]  /*160c0*/  IMAD.MOV.U32 R2, RZ, RZ, -0x800000 ;  /* 0xff800000ff027424 */ /* 0x000fe400078e00ff */
[----:B----4-:R-:W-:Y:S01]  /*160d0*/  @P3 FMUL.FTZ R7, R7, 0.69314718246459960938 ;  /* 0x3f31721807073820 */ /* 0x010fe20000410000 */
[----:B------:R-:W-:Y:S02]  /*160e0*/  IMAD.MOV.U32 R0, RZ, RZ, -0x800000 ;  /* 0xff800000ff007424 */ /* 0x000fe400078e00ff */
[----:B------:R-:W-:Y:S01]  /*160f0*/  @P0 FFMA.FTZ R2, R5, R14, R6 ;  /* 0x0000000e05020223 */ /* 0x000fe20000010006 */
[----:B------:R-:W-:Y:S01]  /*16100*/  PLOP3.LUT P0, PT, PT, PT, PT, 0x8, 0x0 ;  /* 0x000000000000781c */ /* 0x000fe20003f0e170 */
[----:B------:R-:W-:Y:S01]  /*16110*/  @P3 FFMA.FTZ R0, R12, R74, R7 ;  /* 0x0000004a0c003223 */ /* 0x000fe20000010007 */
[----:B------:R-:W-:Y:S01]  /*16120*/  SEL R154, R154, RZ, P2 ;  /* 0x000000ff9a9a7207 */ /* 0x000fe20001000000 */
[----:B------:R-:W-:-:S02]  /*16130*/  WARPGROUP.DEPBAR.LE gsb0, 0x0 ;  /* 0x00008000000079c5 */ /* 0x000fc40000010000 */
        /* <DEDUP_REMOVED lines=24> */
[----:B0-----:R-:W-:Y:S01]  /*162c0*/  FMUL.FTZ R4, R24, R10 ;  /* 0x0000000a18047220 */ /* 0x001fe20000410000 */
[-C--:B-1----:R-:W-:Y:S01]  /*162d0*/  FMUL.FTZ R68, R26, R3.reuse ;  /* 0x000000031a447220 */ /* 0x082fe20000410000 */
        /* <DEDUP_REMOVED lines=22> */
[----:B---3--:R-:W-:-:S07]  /*16440*/  FMUL.FTZ R71, R71, R3 ;  /* 0x0000000347477220 */ /* 0x008fce0000410000 */
.L_x_480:
[----:B------:R-:W-:Y:S05]  /*16450*/  WARPSYNC.ALL ;  /* 0x0000000000007948 */ /* 0x000fea0003800000 */
[----:B------:R-:W0:Y:S08]  /*16460*/  S2UR UR5, SR_CgaCtaId ;  /* 0x00000000000579c3 */ /* 0x000e300000008800 */
[----:B------:R-:W-:Y:S06]  /*16470*/  BAR.SYNC.DEFER_BLOCKING 0x5, 0x200 ;  /* 0x0148000000007b1d */ /* 0x000fec0000010000 */
[----:B------:R-:W-:Y:S01]  /*16480*/  UMOV UR4, 0x400 ;  /* 0x0000040000047882 */ /* 0x000fe20000000000 */
[----:B------:R-:W-:Y:S01]  /*16490*/  BSSY B0, `(.L_x_536) ;  /* 0x00002bb000007945 */ /* 0x000fe20003800000 */
[----:B0-----:R-:W-:-:S06]  /*164a0*/  ULEA UR4, UR5, UR4, 0x18 ;  /* 0x0000000405047291 */ /* 0x001fcc000f8ec03f */
[----:B------:R-:W-:-:S05]  /*164b0*/  IMAD.U32 R16, RZ, RZ, UR4 ;  /* 0x00000004ff107e24 */ /* 0x000fca000f8e00ff */
[----:B------:R0:W1:Y:S01]  /*164c0*/  LDS.128 R108, [R16+0x31cd0] ;  /* 0x031cd000106c7984 */ /* 0x0000620000000c00 */
[----:B------:R-:W-:Y:S06]  /*164d0*/  BAR.ARV 0x4, 0x200 ;  /* 0x0108000000007b1d */ /* 0x000fec0000002000 */
[----:B------:R-:W-:Y:S05]  /*164e0*/  @P0 BRA `(.L_x_537) ;  /* 0x0000001c00f00947 */ /* 0x000fea0003800000 */
[----:B------:R-:W2:Y:S01]  /*164f0*/  LDL R12, [R1+0xe8] ;  /* 0x0000e800010c7983 */ /* 0x000ea20000100800 */
[----:B------:R-:W-:-:S03]  /*16500*/  ULDC UR4, c[0x0][0xad4] ;  /* 0x0002b50000047ab9 */ /* 0x000fc60000000800 */
[----:B------:R-:W3:Y:S04]  /*16510*/  LDL.LU R76, [R1+0x94] ;  /* 0x00009400014c7983 */ /* 0x000ee80000300800 */
[----:B------:R-:W4:Y:S04]  /*16520*/  LDL.LU R82, [R1+0x9c] ;  /* 0x00009c0001527983 */ /* 0x000f280000300800 */
[----:B------:R-:W4:Y:S01]  /*16530*/  LDL.LU R81, [R1+0xa0] ;  /* 0x0000a00001517983 */ /* 0x000f220000300800 */
[----:B------:R-:W0:Y:S01]  /*16540*/  S2R R3, SR_SWINHI ;  /* 0x0000000000037919 */ /* 0x000e220000002f00 */
[----:B------:R-:W-:-:S02]  /*16550*/  MOV R10, R16 ;  /* 0x00000010000a7202 */ /* 0x000fc40000000f00 */
[----:B0-----:R-:W-:-:S03]  /*16560*/  MOV R11, R3 ;  /* 0x00000003000b7202 */ /* 0x001fc60000000f00 */
[----:B--2---:R-:W-:-:S03]  /*16570*/  IMAD.WIDE R12, R12, 0x2, R10 ;  /* 0x000000020c0c7825 */ /* 0x004fc600078e020a */
[C---:B------:R-:W-:Y:S02]  /*16580*/  IADD3 R77, P0, R12.reuse, 0x6020, RZ ;  /* 0x000060200c4d7810 */ /* 0x040fe40007f1e0ff */
[----:B------:R-:W-:-:S03]  /*16590*/  LOP3.LUT R3, R12, 0x180, RZ, 0xc0, !PT ;  /* 0x000001800c037812 */ /* 0x000fc600078ec0ff */
[----:B------:R-:W-:Y:S01]  /*165a0*/  IMAD.X R27, RZ, RZ, R13, P0 ;  /* 0x000000ffff1b7224 */ /* 0x000fe200000e060d */
[----:B---3--:R-:W-:Y:S02]  /*165b0*/  ISETP.NE.AND P0, PT, R76, RZ, PT ;  /* 0x000000ff4c00720c */ /* 0x008fe40003f05270 */
[----:B------:R-:W-:Y:S02]  /*165c0*/  IADD3 R24, P4, R12, 0x20, RZ ;  /* 0x000000200c187810 */ /* 0x000fe40007f9e0ff */
[----:B------:R-:W-:Y:S01]  /*165d0*/  SEL R80, R76, UR4, P0 ;  /* 0x000000044c507c07 */ /* 0x000fe20008000000 */
[----:B------:R-:W-:Y:S05]  /*165e0*/  WARPSYNC.ALL ;  /* 0x0000000000007948 */ /* 0x000fea0003800000 */
[----:B------:R-:W-:-:S02]  /*165f0*/  SHF.R.U64 R3, R3, 0x3, RZ ;  /* 0x0000000303037819 */ /* 0x000fc400000012ff */
[----:B------:R-:W-:Y:S01]  /*16600*/  LOP3.LUT R14, R24, 0x180, RZ, 0xc0, !PT ;  /* 0x00000180180e7812 */ /* 0x000fe200078ec0ff */
[----:B------:R-:W-:Y:S01]  /*16610*/  BAR.SYNC.DEFER_BLOCKING 0x1, 0x180 ;  /* 0x0046000000007b1d */ /* 0x000fe20000010000 */
[C---:B------:R-:W-:Y:S02]  /*16620*/  IADD3 R26, P3, R12.reuse, 0x3000, RZ ;  /* 0x000030000c1a7810 */ /* 0x040fe40007f7e0ff */
[C---:B------:R-:W-:Y:S02]  /*16630*/  IADD3 R15, P2, R12.reuse, 0x3020, RZ ;  /* 0x000030200c0f7810 */ /* 0x040fe40007f5e0ff */
[----:B------:R-:W-:Y:S02]  /*16640*/  IADD3 R35, P1, R12, 0x6000, RZ ;  /* 0x000060000c237810 */ /* 0x000fe40007f3e0ff */
[----:B------:R-:W-:Y:S01]  /*16650*/  LOP3.LUT R34, R77, 0x180, RZ, 0xc0, !PT ;  /* 0x000001804d227812 */ /* 0x000fe200078ec0ff */
[----:B------:R-:W-:Y:S01]  /*16660*/  IMAD.X R29, RZ, RZ, R13, P4 ;  /* 0x000000ffff1d7224 */ /* 0x000fe200020e060d */
[----:B------:R-:W-:Y:S01]  /*16670*/  LOP3.LUT R12, R3, R12, RZ, 0x3c, !PT ;  /* 0x0000000c030c7212 */ /* 0x000fe200078e3cff */
[----:B------:R-:W-:Y:S01]  /*16680*/  ULDC.64 UR6, c[0x0][0xc08] ;  /* 0x0003020000067ab9 */ /* 0x000fe20000000a00 */
[----:B------:R-:W-:Y:S01]  /*16690*/  SHF.R.U64 R3, R14, 0x3, RZ ;  /* 0x000000030e037819 */ /* 0x000fe200000012ff */
[----:B------:R-:W-:Y:S01]  /*166a0*/  ULDC.64 UR4, c[0x0][0xc00] ;  /* 0x0003000000047ab9 */ /* 0x000fe20000000a00 */
[----:B------:R-:W-:-:S02]  /*166b0*/  LOP3.LUT R14, R15, 0x180, RZ, 0xc0, !PT ;  /* 0x000001800f0e7812 */ /* 0x000fc400078ec0ff */
[----:B------:R-:W-:Y:S02]  /*166c0*/  LOP3.LUT R28, R3, R24, RZ, 0x3c, !PT ;  /* 0x00000018031c7212 */ /* 0x000fe400078e3cff */
[----:B------:R-:W-:Y:S02]  /*166d0*/  LOP3.LUT R3, R26, 0x180, RZ, 0xc0, !PT ;  /* 0x000001801a037812 */ /* 0x000fe400078ec0ff */
[----:B------:R-:W-:Y:S02]  /*166e0*/  LOP3.LUT R24, R35, 0x180, RZ, 0xc0, !PT ;  /* 0x0000018023187812 */ /* 0x000fe400078ec0ff */
[----:B------:R-:W-:Y:S02]  /*166f0*/  SHF.R.U64 R3, R3, 0x3, RZ ;  /* 0x0000000303037819 */ /* 0x000fe400000012ff */
[----:B------:R-:W-:Y:S02]  /*16700*/  SHF.R.U64 R24, R24, 0x3, RZ ;  /* 0x0000000318187819 */ /* 0x000fe400000012ff */
[----:B------:R-:W-:Y:S01]  /*16710*/  SHF.R.U64 R14, R14, 0x3, RZ ;  /* 0x000000030e0e7819 */ /* 0x000fe200000012ff */
[--C-:B------:R-:W-:Y:S01]  /*16720*/  IMAD.X R31, RZ, RZ, R13.reuse, P3 ;  /* 0x000000ffff1f7224 */ /* 0x100fe200018e060d */
[----:B------:R-:W-:Y:S01]  /*16730*/  LOP3.LUT R30, R3, R26, RZ, 0x3c, !PT ;  /* 0x0000001a031e7212 */ /* 0x000fe200078e3cff */
[--C-:B------:R-:W-:Y:S01]  /*16740*/  IMAD.X R33, RZ, RZ, R13.reuse, P2 ;  /* 0x000000ffff217224 */ /* 0x100fe200010e060d */
[----:B------:R-:W-:Y:S01]  /*16750*/  LOP3.LUT R24, R24, R35, RZ, 0x3c, !PT ;  /* 0x0000002318187212 */ /* 0x000fe200078e3cff */
[----:B------:R-:W-:Y:S01]  /*16760*/  IMAD.X R25, RZ, RZ, R13, P1 ;  /* 0x000000ffff197224 */ /* 0x000fe200008e060d */
[----:B------:R-:W-:-:S02]  /*16770*/  SHF.R.U64 R34, R34, 0x3, RZ ;  /* 0x0000000322227819 */ /* 0x000fc400000012ff */
[----:B------:R-:W-:Y:S02]  /*16780*/  LOP3.LUT R32, R14, R15, RZ, 0x3c, !PT ;  /* 0x0000000f0e207212 */ /* 0x000fe400078e3cff */
[----:B------:R-:W-:Y:S02]  /*16790*/  MOV R35, R12 ;  /* 0x0000000c00237202 */ /* 0x000fe40000000f00 */
[----:B------:R-:W-:Y:S02]  /*167a0*/  F2FP.BF16.F32.PACK_AB R12, R5, R4 ;  /* 0x00000004050c723e */ /* 0x000fe400000010ff */
[----:B------:R-:W-:Y:S02]  /*167b0*/  F2FP.BF16.F32.PACK_AB R13, R69, R68 ;  /* 0x00000044450d723e */ /* 0x000fe400000010ff */
[----:B------:R-:W-:Y:S02]  /*167c0*/  F2FP.BF16.F32.PACK_AB R14, R7, R6 ;  /* 0x00000006070e723e */ /* 0x000fe400000010ff */
[----:B------:R-:W-:-:S02]  /*167d0*/  F2FP.BF16.F32.PACK_AB R15, R73, R72 ;  /* 0x00000048490f723e */ /* 0x000fc400000010ff */
[----:B------:R-:W-:Y:S02]  /*167e0*/  MOV R79, R28 ;  /* 0x0000001c004f7202 */ /* 0x000fe40000000f00 */
[----:B------:R-:W-:Y:S02]  /*167f0*/  MOV R3, R30 ;  /* 0x0000001e00037202 */ /* 0x000fe40000000f00 */
[----:B------:R-:W-:Y:S02]  /*16800*/  LOP3.LUT R26, R34, R77, RZ, 0x3c, !PT ;  /* 0x0000004d221a7212 */ /* 0x000fe400078e3cff */
[----:B------:R-:W-:Y:S02]  /*16810*/  F2FP.BF16.F32.PACK_AB R28, R9, R8 ;  /* 0x00000008091c723e */ /* 0x000fe400000010ff */
[----:B------:R-:W-:Y:S02]  /*16820*/  F2FP.BF16.F32.PACK_AB R29, R75, R74 ;  /* 0x0000004a4b1d723e */ /* 0x000fe400000010ff */
[----:B------:R-:W-:-:S02]  /*16830*/  F2FP.BF16.F32.PACK_AB R30, R21, R20 ;  /* 0x00000014151e723e */ /* 0x000fc400000010ff */
[----:B------:R-:W-:Y:S01]  /*16840*/  F2FP.BF16.F32.PACK_AB R31, R39, R38 ;  /* 0x00000026271f723e */ /* 0x000fe200000010ff */
[----:B------:R0:W-:Y:S01]  /*16850*/  STSM.16.M88.4 [R35], R12 ;  /* 0x0000000c23007844 */ /* 0x0001e20000000200 */
[----:B------:R-:W-:Y:S02]  /*16860*/  MOV R78, R32 ;  /* 0x00000020004e7202 */ /* 0x000fe40000000f00 */
[----:B------:R-:W-:Y:S02]  /*16870*/  F2FP.BF16.F32.PACK_AB R32, R37, R36 ;  /* 0x000000242520723e */ /* 0x000fe400000010ff */
[----:B------:R-:W-:Y:S02]  /*16880*/  F2FP.BF16.F32.PACK_AB R33, R43, R42 ;  /* 0x0000002a2b21723e */ /* 0x000fe400000010ff */
[----:B------:R-:W-:Y:S01]  /*16890*/  F2FP.BF16.F32.PACK_AB R34, R41, R40 ;  /* 0x000000282922723e */ /* 0x000fe200000010ff */
[----:B------:R2:W-:Y:S01]  /*168a0*/  STSM.16.M88.4 [R79], R28 ;  /* 0x0000001c4f007844 */ /* 0x0005e20000000200 */
[----:B------:R-:W-:-:S02]  /*168b0*/  MOV R77, R24 ;  /* 0x00000018004d7202 */ /* 0x000fc40000000f00 */
[----:B------:R-:W-:Y:S02]  /*168c0*/  MOV R76, R26 ;  /* 0x0000001a004c7202 */ /* 0x000fe40000000f00 */
[----:B------:R-:W-:Y:S02]  /*168d0*/  F2FP.BF16.F32.PACK_AB R24, R53, R52 ;  /* 0x000000343518723e */ /* 0x000fe400000010ff */
[----:B0-----:R-:W-:Y:S02]  /*168e0*/  F2FP.BF16.F32.PACK_AB R35, R47, R46 ;  /* 0x0000002e2f23723e */ /* 0x001fe400000010ff */
[----:B------:R-:W-:Y:S02]  /*168f0*/  F2FP.BF16.F32.PACK_AB R12, R45, R44 ;  /* 0x0000002c2d0c723e */ /* 0x000fe400000010ff */
[----:B------:R-:W-:Y:S02]  /*16900*/  F2FP.BF16.F32.PACK_AB R13, R51, R50 ;  /* 0x00000032330d723e */ /* 0x000fe400000010ff */
[----:B------:R-:W-:-:S02]  /*16910*/  F2FP.BF16.F32.PACK_AB R14, R49, R48 ;  /* 0x00000030310e723e */ /* 0x000fc400000010ff */
[----:B------:R-:W-:Y:S02]  /*16920*/  F2FP.BF16.F32.PACK_AB R15, R55, R54 ;  /* 0x00000036370f723e */ /* 0x000fe400000010ff */
[----:B------:R-:W-:Y:S02]  /*16930*/  F2FP.BF16.F32.PACK_AB R25, R59, R58 ;  /* 0x0000003a3b19723e */ /* 0x000fe400000010ff */
[----:B------:R-:W-:Y:S02]  /*16940*/  F2FP.BF16.F32.PACK_AB R26, R57, R56 ;  /* 0x00000038391a723e */ /* 0x000fe400000010ff */
[----:B------:R-:W-:Y:S02]  /*16950*/  F2FP.BF16.F32.PACK_AB R27, R63, R62 ;  /* 0x0000003e3f1b723e */ /* 0x000fe400000010ff */
[----:B--2---:R-:W-:Y:S02]  /*16960*/  F2FP.BF16.F32.PACK_AB R28, R61, R60 ;  /* 0x0000003c3d1c723e */ /* 0x004fe400000010ff */
[----:B------:R-:W-:-:S02]  /*16970*/  F2FP.BF16.F32.PACK_AB R29, R67, R66 ;  /* 0x00000042431d723e */ /* 0x000fc400000010ff */
[----:B------:R-:W-:Y:S02]  /*16980*/  F2FP.BF16.F32.PACK_AB R30, R65, R64 ;  /* 0x00000040411e723e */ /* 0x000fe400000010ff */
[----:B------:R-:W-:Y:S01]  /*16990*/  F2FP.BF16.F32.PACK_AB R31, R71, R70 ;  /* 0x00000046471f723e */ /* 0x000fe200000010ff */
[----:B------:R4:W-:Y:S01]  /*169a0*/  STSM.16.M88.4 [R3], R32 ;  /* 0x0000002003007844 */ /* 0x0009e20000000200 */
[----:B------:R-:W-:-:S03]  /*169b0*/  ISETP.NE.U32.AND P3, PT, RZ, UR6, PT ;  /* 0x00000006ff007c0c */ /* 0x000fc6000bf65070 */
[----:B------:R-:W-:Y:S01]  /*169c0*/  STSM.16.M88.4 [R78], R12 ;  /* 0x0000000c4e007844 */ /* 0x000fe20000000200 */
[----:B------:R-:W-:-:S03]  /*169d0*/  ISETP.NE.AND.EX P3, PT, RZ, UR7, PT, P3 ;  /* 0x00000007ff007c0c */ /* 0x000fc6000bf65330 */
[----:B------:R0:W-:Y:S04]  /*169e0*/  STSM.16.M88.4 [R77], R24 ;  /* 0x000000184d007844 */ /* 0x0001e80000000200 */
[----:B------:R2:W-:Y:S01]  /*169f0*/  STSM.16.M88.4 [R76], R28 ;  /* 0x0000001c4c007844 */ /* 0x0005e20000000200 */
[----:B------:R-:W-:Y:S01]  /*16a00*/  BAR.SYNC.DEFER_BLOCKING 0x1, 0x180 ;  /* 0x0046000000007b1d */ /* 0x000fe20000010000 */
[----:B------:R-:W-:Y:S02]  /*16a10*/  ISETP.NE.U32.AND P0, PT, RZ, UR4, PT ;  /* 0x00000004ff007c0c */ /* 0x000fe4000bf05070 */
[----:B----4-:R-:W-:Y:S02]  /*16a20*/  IADD3 R32, P1, R82, UR4, RZ ;  /* 0x0000000452207c10 */ /* 0x010fe4000ff3e0ff */
[----:B------:R-:W-:-:S02]  /*16a30*/  ISETP.NE.AND.EX P0, PT, RZ, UR5, PT, P0 ;  /* 0x00000005ff007c0c */ /* 0x000fc4000bf05300 */
[C---:B------:R-:W-:Y:S02]  /*16a40*/  IADD3.X R33, R81.reuse, UR5, RZ, P1, !PT ;  /* 0x0000000551217c10 */ /* 0x040fe40008ffe4ff */
[----:B------:R-:W-:Y:S01]  /*16a50*/  @P3 IADD3 R34, P1, R82, UR6, RZ ;  /* 0x0000000652223c10 */ /* 0x000fe2000ff3e0ff */
[----:B------:R-:W-:Y:S01]  /*16a60*/  ULDC UR6, c[0x0][0xa88] ;  /* 0x0002a20000067ab9 */ /* 0x000fe20000000800 */
[----:B------:R-:W-:Y:S01]  /*16a70*/  IMAD.MOV.U32 R3, RZ, RZ, RZ ;  /* 0x000000ffff037224 */ /* 0x000fe200078e00ff */
[----:B------:R-:W-:Y:S01]  /*16a80*/  ISETP.GT.AND P2, PT, R80, 0x1, PT ;  /* 0x000000015000780c */ /* 0x000fe20003f44270 */
[----:B0-----:R-:W-:Y:S01]  /*16a90*/  IMAD.MOV.U32 R26, RZ, RZ, 0x9b8 ;  /* 0x000009b8ff1a7424 */ /* 0x001fe200078e00ff */
[----:B------:R-:W-:Y:S01]  /*16aa0*/  @P3 IADD3.X R35, R81, UR7, RZ, P1, !PT ;  /* 0x0000000751233c10 */ /* 0x000fe20008ffe4ff */
[----:B------:R-:W-:Y:S01]  /*16ab0*/  IMAD.U32 R81, RZ, RZ, UR6 ;  /* 0x00000006ff517e24 */ /* 0x000fe2000f8e00ff */
[----:B--2---:R-:W0:Y:S02]  /*16ac0*/  LDC R76, c[0x0][0xbe8] ;  /* 0x0002fa00ff4c7b82 */ /* 0x004e240000000800 */
[----:B------:R2:W5:Y:S04]  /*16ad0*/  @P0 LDG.E R3, desc[UR60][R32.64] ;  /* 0x0000003c20030981 */ /* 0x000568000c1e1900 */
[----:B------:R2:W5:Y:S01]  /*16ae0*/  @P3 LDG.E R81, desc[UR60][R34.64] ;  /* 0x0000003c22513981 */ /* 0x000562000c1e1900 */
[----:B------:R-:W-:-:S04]  /*16af0*/  SEL R26, R26, 0x978, P2 ;  /* 0x000009781a1a7807 */ /* 0x000fc80001000000 */
[----:B------:R2:W3:Y:S08]  /*16b00*/  LDC.64 R12, c[0x0][R26+0x220] ;  /* 0x000088001a0c7b82 */ /* 0x0004f00000000a00 */
[----:B------:R2:W4:Y:S08]  /*16b10*/  LDC.64 R14, c[0x0][R26+0x218] ;  /* 0x000086001a0e7b82 */ /* 0x0005300000000a00 */
[----:B------:R2:W1:Y:S01]  /*16b20*/  LDC.64 R24, c[0x0][R26+0x228] ;  /* 0x00008a001a187b82 */ /* 0x0004620000000a00 */
[----:B0-----:R-:W-:Y:S01]  /*16b30*/  ISETP.NE.AND P1, PT, R76, 0x1, PT ;  /* 0x000000014c00780c */ /* 0x001fe20003f25270 */
[----:B--2---:R-:W-:-:S12]  /*16b40*/  @P3 BRA `(.L_x_538) ;  /* 0x0000000000103947 */ /* 0x004fd80003800000 */
[----:B------:R-:W-:Y:S05]  /*16b50*/  @!P0 BRA `(.L_x_538) ;  /* 0x00000000000c8947 */ /* 0x000fea0003800000 */
[----:B------:R-:W2:Y:S04]  /*16b60*/  LDG.E R28, desc[UR60][R32.64] ;  /* 0x0000003c201c7981 */ /* 0x000ea8000c1e1900 */
[----:B-----5:R-:W2:Y:S02]  /*16b70*/  LDG.E R81, desc[UR60][R32.64+0x4] ;  /* 0x0000043c20517981 */ /* 0x020ea4000c1e1900 */
[----:B--2---:R-:W-:-:S07]  /*16b80*/  IMAD.IADD R81, R81, 0x1, -R28 ;  /* 0x0000000151517824 */ /* 0x004fce00078e0a1c */
.L_x_538:
[----:B------:R-:W2:Y:S01]  /*16b90*/  LDL.LU R28, [R1+0x98] ;  /* 0x00009800011c7983 */ /* 0x000ea20000300800 */
[----:B------:R-:W0:Y:S03]  /*16ba0*/  LDC.64 R26, c[0x0][R26+0x210] ;  /* 0x000084001a1a7b82 */ /* 0x000e260000000a00 */
[----:B------:R-:W3:Y:S04]  /*16bb0*/  LDL.LU R31, [R1+0xc4] ;  /* 0x0000c400011f7983 */ /* 0x000ee80000300800 */
[----:B------:R-:W4:Y:S01]  /*16bc0*/  LDL R82, [R1+0x90] ;  /* 0x0000900001527983 */ /* 0x000f220000100800 */
[----:B------:R-:W-:Y:S01]  /*16bd0*/  ISETP.NE.U32.AND P0, PT, RZ, UR4, PT ;  /* 0x00000004ff007c0c */ /* 0x000fe2000bf05070 */
[----:B------:R-:W1:Y:S02]  /*16be0*/  @P1 LDC R30, c[0x0][0xbec] ;  /* 0x0002fb00ff1e1b82 */ /* 0x000e640000000800 */
[----:B------:R-:W4:Y:S04]  /*16bf0*/  LDL R32, [R1+0xe4] ;  /* 0x0000e40001207983 */ /* 0x000f280000100800 */
[----:B------:R-:W4:Y:S02]  /*16c00*/  LDL R84, [R1+0xa8] ;  /* 0x0000a80001547983 */ /* 0x000f240000100800 */
[----:B------:R-:W0:Y:S02]  /*16c10*/  @P1 LDC R83, c[0x0][0xbf0] ;  /* 0x0002fc00ff531b82 */ /* 0x000e240000000800 */
[----:B------:R-:W4:Y:S04]  /*16c20*/  LDL R80, [R1+0xb0] ;  /* 0x0000b00001507983 */ /* 0x000f280000100800 */
[----:B------:R-:W4:Y:S04]  /*16c30*/  LDL R78, [R1+0xe0] ;  /* 0x0000e000014e7983 */ /* 0x000f280000100800 */
[----:B------:R-:W4:Y:S01]  /*16c40*/  LDL R34, [R1+0xcc] ;  /* 0x0000cc0001227983 */ /* 0x000f220000100800 */
[----:B------:R-:W-:-:S04]  /*16c50*/  ISETP.NE.AND.EX P0, PT, RZ, UR5, PT, P0 ;  /* 0x00000005ff007c0c */ /* 0x000fc8000bf05300 */
[----:B--2---:R-:W-:Y:S02]  /*16c60*/  SEL R77, R28, RZ, !P0 ;  /* 0x000000ff1c4d7207 */ /* 0x004fe40004000000 */
[----:B------:R-:W2:Y:S01]  /*16c70*/  LDC.64 R28, c[0x0][0xba8] ;  /* 0x0002ea00ff1c7b82 */ /* 0x000ea20000000a00 */
[----:B---3--:R-:W-:Y:S02]  /*16c80*/  SEL R31, R31, RZ, !P0 ;  /* 0x000000ff1f1f7207 */ /* 0x008fe40004000000 */
[----:B------:R-:W-:Y:S02]  /*16c90*/  IMAD R13, R13, R77, RZ ;  /* 0x0000004d0d0d7224 */ /* 0x000fe400078e02ff */
[-C--:B----4-:R-:W-:Y:S02]  /*16ca0*/  IMAD R35, R15, R82.reuse, RZ ;  /* 0x000000520f237224 */ /* 0x090fe400078e02ff */
[----:B------:R-:W-:Y:S02]  /*16cb0*/  IMAD R79, R12, R31, R13 ;  /* 0x0000001f0c4f7224 */ /* 0x000fe400078e020d */
[----:B------:R-:W-:-:S04]  /*16cc0*/  IMAD.WIDE.U32 R14, R14, R82, RZ ;  /* 0x000000520e0e7225 */ /* 0x000fc800078e00ff */
[----:B------:R-:W-:-:S04]  /*16cd0*/  IMAD.WIDE.U32 R12, R12, R77, RZ ;  /* 0x0000004d0c0c7225 */ /* 0x000fc800078e00ff */
[----:B------:R-:W-:Y:S01]  /*16ce0*/  IMAD R31, R84, 0xc0, R32 ;  /* 0x000000c0541f7824 */ /* 0x000fe200078e0220 */
[----:B-----5:R-:W-:Y:S01]  /*16cf0*/  IADD3 R14, P0, P3, R12, R14, R3 ;  /* 0x0000000e0c0e7210 */ /* 0x020fe20007b1e003 */
[----:B------:R-:W-:Y:S02]  /*16d00*/  IMAD.IADD R32, R15, 0x1, R35 ;  /* 0x000000010f207824 */ /* 0x000fe400078e0223 */
[----:B-1----:R-:W-:Y:S01]  /*16d10*/  @P1 IMAD.HI.U32 R12, R31, R30, RZ ;  /* 0x0000001e1f0c1227 */ /* 0x002fe200078e00ff */
[----:B------:R-:W-:Y:S01]  /*16d20*/  SEL R33, R80, RZ, P2 ;  /* 0x000000ff50217207 */ /* 0x000fe20001000000 */
[----:B--2---:R-:W1:Y:S02]  /*16d30*/  @!P2 LDC R28, c[0x0][0xb50] ;  /* 0x0002d400ff1cab82 */ /* 0x004e640000000800 */
[----:B------:R-:W-:Y:S02]  /*16d40*/  IMAD.IADD R15, R13, 0x1, R79 ;  /* 0x000000010d0f7824 */ /* 0x000fe400078e024f */
[----:B------:R-:W-:Y:S01]  /*16d50*/  IMAD.MOV.U32 R13, RZ, RZ, R31 ;  /* 0x000000ffff0d7224 */ /* 0x000fe200078e001f */
[----:B0-----:R-:W-:Y:S01]  /*16d60*/  @P1 SHF.R.U32.HI R13, RZ, R83, R12 ;  /* 0x00000053ff0d1219 */ /* 0x001fe2000001160c */
[-C--:B------:R-:W-:Y:S01]  /*16d70*/  IMAD R35, R25, R33.reuse, RZ ;  /* 0x0000002119237224 */ /* 0x080fe200078e02ff */
[----:B------:R-:W-:Y:S01]  /*16d80*/  SHF.R.S32.HI R79, RZ, 0x1f, R3 ;  /* 0x0000001fff4f7819 */ /* 0x000fe20000011403 */
[----:B------:R-:W-:Y:S01]  /*16d90*/  IMAD.WIDE.U32 R24, R24, R33, RZ ;  /* 0x0000002118187225 */ /* 0x000fe200078e00ff */
[----:B------:R-:W0:Y:S03]  /*16da0*/  @!P2 LDC R29, c[0x0][0xb54] ;  /* 0x0002d500ff1dab82 */ /* 0x000e260000000800 */
[----:B------:R-:W-:Y:S01]  /*16db0*/  IMAD.MOV R30, RZ, RZ, -R13 ;  /* 0x000000ffff1e7224 */ /* 0x000fe200078e0a0d */
[----:B------:R-:W-:Y:S01]  /*16dc0*/  IADD3.X R15, R15, R32, R79, P0, P3 ;  /* 0x000000200f0f7210 */ /* 0x000fe200007e644f */
[----:B------:R-:W-:Y:S01]  /*16dd0*/  IMAD.IADD R35, R25, 0x1, R35 ;  /* 0x0000000119237824 */ /* 0x000fe200078e0223 */
[----:B------:R-:W-:-:S02]  /*16de0*/  IADD3 R24, P0, P3, R13, R14, R24 ;  /* 0x0000000e0d187210 */ /* 0x000fc40007b1e018 */
[----:B------:R-:W-:Y:S01]  /*16df0*/  SHF.R.S32.HI R12, RZ, 0x1f, R13 ;  /* 0x0000001fff0c7819 */ /* 0x000fe2000001140d */
[----:B------:R-:W-:-:S03]  /*16e00*/  IMAD R13, R76, R30, R31 ;  /* 0x0000001e4c0d7224 */ /* 0x000fc600078e021f */
[----:B------:R-:W-:Y:S01]  /*16e10*/  IADD3.X R25, R12, R15, R35, P0, P3 ;  /* 0x0000000f0c197210 */ /* 0x000fe200007e6423 */
[-C--:B------:R-:W-:Y:S01]  /*16e20*/  IMAD R12, R27, R13.reuse, RZ ;  /* 0x0000000d1b0c7224 */ /* 0x080fe200078e02ff */
[----:B------:R-:W-:Y:S01]  /*16e30*/  SHF.R.S32.HI R15, RZ, 0x1f, R13 ;  /* 0x0000001fff0f7819 */ /* 0x000fe2000001140d */
[----:B------:R-:W-:-:S04]  /*16e40*/  IMAD.WIDE.U32 R24, R26, R13, R24 ;  /* 0x0000000d1a187225 */ /* 0x000fc800078e0018 */
[----:B------:R-:W-:Y:S01]  /*16e50*/  IMAD R15, R26, R15, R12 ;  /* 0x0000000f1a0f7224 */ /* 0x000fe200078e020c */
[----:B-1----:R-:W-:-:S03]  /*16e60*/  LEA R28, P0, R24, R28, 0x2 ;  /* 0x0000001c181c7211 */ /* 0x002fc600078010ff */
[----:B------:R-:W-:-:S05]  /*16e70*/  IMAD.IADD R12, R25, 0x1, R15 ;  /* 0x00000001190c7824 */ /* 0x000fca00078e020f */
[----:B0-----:R-:W-:Y:S01]  /*16e80*/  LEA.HI.X R29, R24, R29, R12, 0x2, P0 ;  /* 0x0000001d181d7211 */ /* 0x001fe200000f140c */
[----:B------:R-:W-:Y:S01]  /*16e90*/  SHFL.IDX PT, R14, R28, 0x1, 0x1c1f ;  /* 0x003c1f001c0e7f89 */ /* 0x000fe200000e0000 */
[----:B------:R-:W-:-:S03]  /*16ea0*/  IMAD R27, R84, 0xc0, R78 ;  /* 0x000000c0541b7824 */ /* 0x000fc600078e024e */
[----:B------:R-:W-:Y:S04]  /*16eb0*/  SHFL.IDX PT, R12, R28, RZ, 0x1c1f ;  /* 0x001c1fff1c0c7589 */ /* 0x000fe800000e0000 */
[----:B------:R-:W0:Y:S04]  /*16ec0*/  SHFL.IDX PT, R13, R29, RZ, 0x1c1f ;  /* 0x001c1fff1d0d7589 */ /* 0x000e2800000e0000 */
[----:B------:R-:W1:Y:S01]  /*16ed0*/  SHFL.IDX PT, R15, R29, 0x1, 0x1c1f ;  /* 0x003c1f001d0f7f89 */ /* 0x000e6200000e0000 */
[----:B------:R-:W-:Y:S01]  /*16ee0*/  IMAD R78, R81, R76, RZ ;  /* 0x0000004c514e7224 */ /* 0x000fe200078e02ff */
[----:B------:R-:W-:Y:S01]  /*16ef0*/  LOP3.LUT P0, RZ, R34, 0x3, RZ, 0xc0, !PT ;  /* 0x0000000322ff7812 */ /* 0x000fe2000780c0ff */
[----:B------:R-:W-:-:S03]  /*16f00*/  VIADD R25, R27, 0x8 ;  /* 0x000000081b197836 */ /* 0x000fc60000000000 */
[-C--:B------:R-:W-:Y:S02]  /*16f10*/  ISETP.GE.OR P3, PT, R27, R78.reuse, P0 ;  /* 0x0000004e1b00720c */ /* 0x080fe40000766670 */
[----:B------:R-:W-:-:S11]  /*16f20*/  ISETP.GE.OR P0, PT, R25, R78, P0 ;  /* 0x0000004e1900720c */ /* 0x000fd60000706670 */
[----:B0-----:R0:W-:Y:S04]  /*16f30*/  @!P3 ST.E desc[UR60][R12.64], R2 ;  /* 0x000000020c00b985 */ /* 0x0011e8000c10193c */
[----:B-1----:R0:W-:Y:S01]  /*16f40*/  @!P0 ST.E desc[UR60][R14.64], R0 ;  /* 0x000000000e008985 */ /* 0x0021e2000c10193c */
[----:B------:R-:W-:Y:S05]  /*16f50*/  @P2 BRA `(.L_x_539) ;  /* 0x00000008002c2947 */ /* 0x000fea0003800000 */
[----:B------:R-:W1:Y:S01]  /*16f60*/  S2R R34, SR_TID.X ;  /* 0x0000000000227919 */ /* 0x000e620000002100 */
[----:B0-----:R-:W0:Y:S01]  /*16f70*/  @P1 LDC R15, c[0x0][0xbec] ;  /* 0x0002fb00ff0f1b82 */ /* 0x001e220000000800 */
[----:B------:R-:W-:-:S07]  /*16f80*/  ULDC.64 UR4, c[0x0][0xaa0] ;  /* 0x0002a80000047ab9 */ /* 0x000fce0000000a00 */
[----:B------:R-:W2:Y:S01]  /*16f90*/  @P1 LDC R21, c[0x0][0xbf0] ;  /* 0x0002fc00ff151b82 */ /* 0x000ea20000000800 */
[----:B-1----:R-:W-:-:S05]  /*16fa0*/  VIADD R0, R34, 0xffffff80 ;  /* 0xffffff8022007836 */ /* 0x002fca0000000000 */
[----:B------:R-:W-:-:S04]  /*16fb0*/  SHF.R.S32.HI R5, RZ, 0x1f, R0 ;  /* 0x0000001fff057819 */ /* 0x000fc80000011400 */
[----:B------:R-:W-:-:S04]  /*16fc0*/  LEA.HI R5, R5, R0, RZ, 0x2 ;  /* 0x0000000005057211 */ /* 0x000fc800078f10ff */
[----:B------:R-:W-:Y:S02]  /*16fd0*/  LOP3.LUT R7, R5, 0xfffffffc, RZ, 0xc0, !PT ;  /* 0xfffffffc05077812 */ /* 0x000fe400078ec0ff */
[----:B------:R-:W-:-:S03]  /*16fe0*/  SHF.R.S32.HI R9, RZ, 0x2, R5 ;  /* 0x00000002ff097819 */ /* 0x000fc60000011405 */
[----:B------:R-:W-:-:S04]  /*16ff0*/  IMAD.IADD R12, R0, 0x1, -R7 ;  /* 0x00000001000c7824 */ /* 0x000fc800078e0a07 */
[----:B------:R-:W-:-:S04]  /*17000*/  IMAD.SHL.U32 R8, R12, 0x8, RZ ;  /* 0x000000080c087824 */ /* 0x000fc800078e00ff */
[----:B------:R-:W-:-:S04]  /*17010*/  IMAD R5, R9, 0x20, R8 ;  /* 0x0000002009057824 */ /* 0x000fc800078e0208 */
[----:B------:R-:W-:-:S03]  /*17020*/  IMAD.WIDE R10, R5, 0x2, R10 ;  /* 0x00000002050a7825 */ /* 0x000fc600078e020a */
[C---:B------:R-:W-:Y:S02]  /*17030*/  IADD3 R5, P5, R10.reuse, 0x7800, RZ ;  /* 0x000078000a057810 */ /* 0x040fe40007fbe0ff */
[C---:B------:R-:W-:Y:S02]  /*17040*/  LOP3.LUT R7, R10.reuse, 0x180, RZ, 0xc0, !PT ;  /* 0x000001800a077812 */ /* 0x040fe400078ec0ff */
[----:B------:R-:W-:Y:S01]  /*17050*/  LOP3.LUT R0, R5, 0x180, RZ, 0xc0, !PT ;  /* 0x0000018005007812 */ /* 0x000fe200078ec0ff */
[----:B------:R-:W-:Y:S01]  /*17060*/  IMAD.X R41, RZ, RZ, R11, P5 ;  /* 0x000000ffff297224 */ /* 0x000fe200028e060b */
[----:B------:R-:W-:Y:S02]  /*17070*/  IADD3 R25, P0, R10, 0x1800, RZ ;  /* 0x000018000a197810 */ /* 0x000fe40007f1e0ff */
[----:B------:R-:W-:Y:S02]  /*17080*/  SHF.R.U64 R0, R0, 0x3, RZ ;  /* 0x0000000300007819 */ /* 0x000fe400000012ff */
[----:B------:R-:W-:-:S02]  /*17090*/  IADD3 R29, P2, R10, 0x3000, RZ ;  /* 0x000030000a1d7810 */ /* 0x000fc40007f5e0ff */
[----:B------:R-:W-:Y:S01]  /*170a0*/  LOP3.LUT R40, R0, R5, RZ, 0x3c, !PT ;  /* 0x0000000500287212 */ /* 0x000fe200078e3cff */
[----:B------:R-:W-:Y:S01]  /*170b0*/  IMAD R0, R79, UR4, RZ ;  /* 0x000000044f007c24 */ /* 0x000fe2000f8e02ff */
[C---:B------:R-:W-:Y:S02]  /*170c0*/  IADD3 R33, P3, R10.reuse, 0x4800, RZ ;  /* 0x000048000a217810 */ /* 0x040fe40007f7e0ff */
[----:B------:R-:W-:Y:S01]  /*170d0*/  IADD3 R37, P4, R10, 0x6000, RZ ;  /* 0x000060000a257810 */ /* 0x000fe20007f9e0ff */
[----:B------:R-:W-:Y:S01]  /*170e0*/  IMAD R13, R3, UR5, R0 ;  /* 0x00000005030d7c24 */ /* 0x000fe2000f8e0200 */
[----:B------:R-:W-:Y:S01]  /*170f0*/  SHF.R.U64 R7, R7, 0x3, RZ ;  /* 0x0000000307077819 */ /* 0x000fe200000012ff */
[----:B------:R-:W-:Y:S01]  /*17100*/  IMAD.WIDE.U32 R2, R3, UR4, RZ ;  /* 0x0000000403027c25 */ /* 0x000fe2000f8e00ff */
[----:B------:R-:W-:Y:S01]  /*17110*/  LOP3.LUT R24, R25, 0x180, RZ, 0xc0, !PT ;  /* 0x0000018019187812 */ /* 0x000fe200078ec0ff */
[----:B------:R-:W-:Y:S01]  /*17120*/  ULDC.64 UR4, c[0x0][0xae8] ;  /* 0x0002ba0000047ab9 */ /* 0x000fe20000000a00 */
[----:B------:R-:W-:Y:S01]  /*17130*/  LOP3.LUT R28, R29, 0x180, RZ, 0xc0, !PT ;  /* 0x000001801d1c7812 */ /* 0x000fe200078ec0ff */
[----:B------:R-:W-:Y:S01]  /*17140*/  IMAD R0, R12, 0x60, R9 ;  /* 0x000000600c007824 */ /* 0x000fe200078e0209 */
[----:B------:R-:W-:Y:S01]  /*17150*/  LOP3.LUT R32, R33, 0x180, RZ, 0xc0, !PT ;  /* 0x0000018021207812 */ /* 0x000fe200078ec0ff */
[----:B------:R-:W5:Y:S01]  /*17160*/  LD.E.128 R40, desc[UR60][R40.64] ;  /* 0x0000003c28287980 */ /* 0x000f62000c101d00 */
[----:B------:R-:W-:Y:S01]  /*17170*/  LOP3.LUT R36, R37, 0x180, RZ, 0xc0, !PT ;  /* 0x0000018025247812 */ /* 0x000fe200078ec0ff */
[----:B------:R-:W-:Y:S01]  /*17180*/  IMAD.IADD R3, R3, 0x1, R13 ;  /* 0x0000000103037824 */ /* 0x000fe200078e020d */
[----:B------:R-:W-:Y:S01]  /*17190*/  LOP3.LUT R10, R7, R10, RZ, 0x3c, !PT ;  /* 0x0000000a070a7212 */ /* 0x000fe200078e3cff */
[----:B------:R-:W-:Y:S01]  /*171a0*/  IMAD R12, R84, 0xc0, R0 ;  /* 0x000000c0540c7824 */ /* 0x000fe200078e0200 */
[----:B------:R-:W-:-:S02]  /*171b0*/  SHF.R.U64 R24, R24, 0x3, RZ ;  /* 0x0000000318187819 */ /* 0x000fc400000012ff */
[----:B------:R-:W-:Y:S02]  /*171c0*/  SHF.R.U64 R28, R28, 0x3, RZ ;  /* 0x000000031c1c7819 */ /* 0x000fe400000012ff */
[----:B------:R-:W-:Y:S02]  /*171d0*/  SHF.R.U64 R32, R32, 0x3, RZ ;  /* 0x0000000320207819 */ /* 0x000fe400000012ff */
[----:B------:R-:W-:Y:S01]  /*171e0*/  SHF.R.U64 R36, R36, 0x3, RZ ;  /* 0x0000000324247819 */ /* 0x000fe200000012ff */
[----:B------:R-:W-:Y:S01]  /*171f0*/  IMAD.WIDE.U32 R2, R82, UR4, R2 ;  /* 0x0000000452027c25 */ /* 0x000fe2000f8e0002 */
[----:B------:R1:W5:Y:S01]  /*17200*/  LD.E.128 R4, desc[UR60][R10.64] ;  /* 0x0000003c0a047980 */ /* 0x000362000c101d00 */
[----:B------:R-:W-:Y:S02]  /*17210*/  LOP3.LUT R24, R24, R25, RZ, 0x3c, !PT ;  /* 0x0000001918187212 */ /* 0x000fe400078e3cff */
[----:B------:R-:W-:Y:S01]  /*17220*/  LOP3.LUT R28, R28, R29, RZ, 0x3c, !PT ;  /* 0x0000001d1c1c7212 */ /* 0x000fe200078e3cff */
[----:B0-----:R-:W-:Y:S01]  /*17230*/  @P1 IMAD.HI.U32 R0, R12, R15, RZ ;  /* 0x0000000f0c001227 */ /* 0x001fe200078e00ff */
[----:B------:R-:W-:-:S02]  /*17240*/  LOP3.LUT R32, R32, R33, RZ, 0x3c, !PT ;  /* 0x0000002120207212 */ /* 0x000fc400078e3cff */
[----:B------:R-:W-:Y:S01]  /*17250*/  LOP3.LUT R36, R36, R37, RZ, 0x3c, !PT ;  /* 0x0000002524247212 */ /* 0x000fe200078e3cff */
[----:B------:R-:W-:Y:S01]  /*17260*/  IMAD.X R25, RZ, RZ, R11, P0 ;  /* 0x000000ffff197224 */ /* 0x000fe200000e060b */
[----:B-1----:R-:W-:Y:S01]  /*17270*/  SHF.R.S32.HI R10, RZ, 0x1f, R77 ;  /* 0x0000001fff0a7819 */ /* 0x002fe2000001144d */
[--C-:B------:R-:W-:Y:S02]  /*17280*/  IMAD.X R29, RZ, RZ, R11.reuse, P2 ;  /* 0x000000ffff1d7224 */ /* 0x100fe400010e060b */
[--C-:B------:R-:W-:Y:S02]  /*17290*/  IMAD.X R33, RZ, RZ, R11.reuse, P3 ;  /* 0x000000ffff217224 */ /* 0x100fe400018e060b */
[----:B------:R-:W5:Y:S01]  /*172a0*/  LD.E.128 R24, desc[UR60][R24.64] ;  /* 0x0000003c18187980 */ /* 0x000f62000c101d00 */
[----:B------:R-:W-:Y:S02]  /*172b0*/  IMAD.X R37, RZ, RZ, R11, P4 ;  /* 0x000000ffff257224 */ /* 0x000fe400020e060b */
[----:B------:R-:W-:Y:S01]  /*172c0*/  IMAD R3, R82, UR5, R3 ;  /* 0x0000000552037c24 */ /* 0x000fe2000f8e0203 */
[----:B------:R-:W-:Y:S01]  /*172d0*/  ULDC.64 UR4, c[0x0][0xaf0] ;  /* 0x0002bc0000047ab9 */ /* 0x000fe20000000a00 */
[----:B------:R-:W-:Y:S01]  /*172e0*/  IMAD.MOV.U32 R11, RZ, RZ, R12 ;  /* 0x000000ffff0b7224 */ /* 0x000fe200078e000c */
[----:B--2---:R-:W-:Y:S01]  /*172f0*/  @P1 SHF.R.U32.HI R11, RZ, R21, R0 ;  /* 0x00000015ff0b1219 */ /* 0x004fe20000011600 */
[----:B------:R-:W-:Y:S01]  /*17300*/  IMAD R10, R10, UR4, RZ ;  /* 0x000000040a0a7c24 */ /* 0x000fe2000f8e02ff */
[----:B------:R-:W5:Y:S01]  /*17310*/  LD.E.128 R28, desc[UR60][R28.64] ;  /* 0x0000003c1c1c7980 */ /* 0x000f62000c101d00 */
[----:B------:R-:W-:-:S03]  /*17320*/  IMAD.WIDE.U32 R2, R77, UR4, R2 ;  /* 0x000000044d027c25 */ /* 0x000fc6000f8e0002 */
[----:B------:R-:W5:Y:S01]  /*17330*/  LD.E.128 R32, desc[UR60][R32.64] ;  /* 0x0000003c20207980 */ /* 0x000f62000c101d00 */
[----:B------:R-:W-:-:S03]  /*17340*/  IMAD R13, R77, UR5, R10 ;  /* 0x000000054d0d7c24 */ /* 0x000fc6000f8e020a */
[----:B------:R-:W5:Y:S01]  /*17350*/  LD.E.128 R36, desc[UR60][R36.64] ;  /* 0x0000003c24247980 */ /* 0x000f62000c101d00 */
[--C-:B------:R-:W-:Y:S01]  /*17360*/  IMAD.MOV R15, RZ, RZ, -R11.reuse ;  /* 0x000000ffff0f7224 */ /* 0x100fe200078e0a0b */
[----:B------:R-:W-:Y:S01]  /*17370*/  SHF.R.S32.HI R0, RZ, 0x1f, R11 ;  /* 0x0000001fff007819 */ /* 0x000fe2000001140b */
[----:B------:R-:W-:Y:S01]  /*17380*/  ULDC.64 UR4, c[0x0][0xae0] ;  /* 0x0002b80000047ab9 */ /* 0x000fe20000000a00 */
[----:B------:R-:W-:Y:S01]  /*17390*/  @!PT LDS RZ, [RZ] ;  /* 0x00000000fffff984 */ /* 0x000fe20000000800 */
[----:B------:R-:W-:Y:S01]  /*173a0*/  @!PT LDS RZ, [RZ] ;  /* 0x00000000fffff984 */ /* 0x000fe20000000800 */
[----:B------:R-:W-:Y:S01]  /*173b0*/  @!PT LDS RZ, [RZ] ;  /* 0x00000000fffff984 */ /* 0x000fe20000000800 */
[----:B------:R-:W-:Y:S01]  /*173c0*/  @!PT LDS RZ, [RZ] ;  /* 0x00000000fffff984 */ /* 0x000fe20000000800 */
[----:B------:R0:W-:Y:S06]  /*173d0*/  MEMBAR.ALL.CTA ;  /* 0x0000000000007992 */ /* 0x0001ec0000008000 */
[----:B0-----:R-:W0:Y:S01]  /*173e0*/  FENCE.VIEW.ASYNC.S ;  /* 0x00000000000073c6 */ /* 0x001e220000000000 */
[----:B------:R-:W-:-:S02]  /*173f0*/  IMAD.IADD R3, R3, 0x1, R13 ;  /* 0x0000000103037824 */ /* 0x000fc400078e020d */
[----:B------:R-:W-:Y:S02]  /*17400*/  IMAD R13, R76, R15, R12 ;  /* 0x0000000f4c0d7224 */ /* 0x000fe400078e020c */
[----:B------:R-:W-:Y:S02]  /*17410*/  IMAD R0, R0, UR4, RZ ;  /* 0x0000000400007c24 */ /* 0x000fe4000f8e02ff */
[----:B------:R-:W-:Y:S01]  /*17420*/  IMAD.WIDE.U32 R2, R11, UR4, R2 ;  /* 0x000000040b027c25 */ /* 0x000fe2000f8e0002 */
[----:B------:R-:W-:-:S03]  /*17430*/  SHF.R.S32.HI R10, RZ, 0x1f, R13 ;  /* 0x0000001fff0a7819 */ /* 0x000fc6000001140d */
[----:B------:R-:W-:Y:S01]  /*17440*/  IMAD R11, R11, UR5, R0 ;  /* 0x000000050b0b7c24 */ /* 0x000fe2000f8e0200 */
[----:B------:R-:W-:Y:S01]  /*17450*/  ULDC.64 UR4, c[0x0][0xad8] ;  /* 0x0002b60000047ab9 */ /* 0x000fe20000000a00 */
[----:B------:R-:W-:Y:S02]  /*17460*/  VIADD R0, R16, 0x31c20 ;  /* 0x00031c2010007836 */ /* 0x000fe40000000000 */
[----:B------:R-:W-:Y:S02]  /*17470*/  IMAD.IADD R3, R3, 0x1, R11 ;  /* 0x0000000103037824 */ /* 0x000fe400078e020b */
[----:B------:R-:W-:Y:S01]  /*17480*/  IMAD R10, R10, UR4, RZ ;  /* 0x000000040a0a7c24 */ /* 0x000fe2000f8e02ff */
[----:B------:R-:W-:Y:S01]  /*17490*/  PRMT R0, RZ, 0x654, R0 ;  /* 0x00000654ff007816 */ /* 0x000fe20000000000 */
[----:B------:R-:W-:-:S04]  /*174a0*/  IMAD.WIDE.U32 R2, R13, UR4, R2 ;  /* 0x000000040d027c25 */ /* 0x000fc8000f8e0002 */
[----:B------:R-:W-:Y:S01]  /*174b0*/  IMAD R11, R13, UR5, R10 ;  /* 0x000000050d0b7c24 */ /* 0x000fe2000f8e020a */
[----:B------:R-:W-:Y:S01]  /*174c0*/  ULDC.64 UR4, c[0x0][0xa80] ;  /* 0x0002a00000047ab9 */ /* 0x000fe20000000a00 */
[----:B0-----:R0:W-:Y:S02]  /*174d0*/  SYNCS.ARRIVE.TRANS64.RED.A1T0 RZ, [R0+URZ], RZ ;  /* 0x000000ff00ff79a7 */ /* 0x0011e4000810043f */
[----:B------:R-:W-:Y:S02]  /*174e0*/  IMAD.IADD R3, R3, 0x1, R11 ;  /* 0x0000000103037824 */ /* 0x000fe400078e020b */
[C---:B------:R-:W-:Y:S02]  /*174f0*/  VIADD R44, R8.reuse, 0x20 ;  /* 0x00000020082c7836 */ /* 0x040fe40000000000 */
[----:B------:R-:W-:Y:S01]  /*17500*/  VIADD R46, R8, 0x40 ;  /* 0x00000040082e7836 */ /* 0x000fe20000000000 */
[----:B0-----:R-:W-:Y:S01]  /*17510*/  LEA R0, P0, R2, UR4, 0x1 ;  /* 0x0000000402007c11 */ /* 0x001fe2000f8008ff */
[----:B------:R-:W-:-:S03]  /*17520*/  UMOV UR4, 0xffffffff ;  /* 0xffffffff00047882 */ /* 0x000fc60000000000 */
[----:B------:R-:W-:Y:S02]  /*17530*/  LEA.HI.X R2, R2, UR5, R3, 0x1, P0 ;  /* 0x0000000502027c11 */ /* 0x000fe400080f0c03 */
[----:B------:R-:W-:Y:S02]  /*17540*/  SHF.R.S32.HI R45, RZ, 0x1f, R44 ;  /* 0x0000001fff2d7819 */ /* 0x000fe4000001142c */
[----:B------:R-:W-:Y:S01]  /*17550*/  SHF.R.S32.HI R47, RZ, 0x1f, R46 ;  /* 0x0000001fff2f7819 */ /* 0x000fe2000001142e */
[----:B------:R-:W-:Y:S06]  /*17560*/  BRA.DIV UR4, `(.L_x_540) ;  /* 0x000000a204707947 */ /* 0x000fec000b800000 */
[----:B------:R0:W1:Y:S04]  /*17570*/  SHFL.IDX PT, R3, R2, RZ, 0x1c1f ;  /* 0x001c1fff02037589 */ /* 0x00006800000e0000 */
[----:B------:R0:W2:Y:S02]  /*17580*/  SHFL.IDX PT, R14, R0, RZ, 0x1c1f ;  /* 0x001c1fff000e7589 */ /* 0x0000a400000e0000 */
.L_x_744:
[----:B------:R-:W-:Y:S01]  /*17590*/  IMAD R9, R84, 0xc0, R9 ;  /* 0x000000c054097824 */ /* 0x000fe200078e0209 */
[----:B------:R-:W-:Y:S04]  /*175a0*/  BSSY B1, `(.L_x_541) ;  /* 0x0000010000017945 */ /* 0x000fe80003800000 */
[----:B------:R-:W-:-:S13]  /*175b0*/  ISETP.GE.AND P0, PT, R9, R78, PT ;  /* 0x0000004e0900720c */ /* 0x000fda0003f06270 */
[----:B------:R-:W-:Y:S05]  /*175c0*/  @P0 BRA `(.L_x_542) ;  /* 0x0000000000340947 */ /* 0x000fea0003800000 */
[----:B------:R-:W-:Y:S02]  /*175d0*/  ULDC UR4, c[0x0][0xac8] ;  /* 0x0002b20000047ab9 */ /* 0x000fe40000000800 */
[----:B------:R-:W-:Y:S02]  /*175e0*/  ISETP.GE.AND P0, PT, R8, UR4, PT ;  /* 0x0000000408007c0c */ /* 0x000fe4000bf06270 */
[----:B------:R-:W-:Y:S02]  /*175f0*/  ISETP.GE.AND P1, PT, R44, UR4, PT ;  /* 0x000000042c007c0c */ /* 0x000fe4000bf26270 */
[----:B------:R-:W-:-:S09]  /*17600*/  ISETP.GE.AND P2, PT, R46, UR4, PT ;  /* 0x000000042e007c0c */ /* 0x000fd2000bf46270 */
[----:B-1----:R-:W-:Y:S02]  /*17610*/  @!P0 IMAD.MOV.U32 R15, RZ, RZ, R3 ;  /* 0x000000ffff0f8224 */ /* 0x002fe400078e0003 */
[-C--:B--2---:R-:W-:Y:S02]  /*17620*/  @!P1 LEA R12, P3, R44, R14.reuse, 0x1 ;  /* 0x0000000e2c0c9211 */ /* 0x084fe400078608ff */
[----:B------:R-:W-:Y:S01]  /*17630*/  @!P2 LEA R20, P4, R46, R14, 0x1 ;  /* 0x0000000e2e14a211 */ /* 0x000fe200078808ff */
[----:B------:R-:W-:Y:S01]  /*17640*/  @!P0 IMAD.WIDE R10, R8, 0x2, R14 ;  /* 0x00000002080a8825 */ /* 0x000fe200078e020e */
[-C--:B------:R-:W-:Y:S02]  /*17650*/  @!P1 LEA.HI.X R13, R44, R3.reuse, R45, 0x1, P3 ;  /* 0x000000032c0d9211 */ /* 0x080fe400018f0c2d */
[----:B------:R-:W-:Y:S02]  /*17660*/  @!P2 LEA.HI.X R21, R46, R3, R47, 0x1, P4 ;  /* 0x000000032e15a211 */ /* 0x000fe400020f0c2f */
[----:B-----5:R3:W-:Y:S04]  /*17670*/  @!P0 ST.E.128 desc[UR60][R10.64], R4 ;  /* 0x000000040a008985 */ /* 0x0207e8000c101d3c */
[----:B------:R3:W-:Y:S04]  /*17680*/  @!P1 ST.E.128 desc[UR60][R12.64], R28 ;  /* 0x0000001c0c009985 */ /* 0x0007e8000c101d3c */
[----:B------:R3:W-:Y:S02]  /*17690*/  @!P2 ST.E.128 desc[UR60][R20.64], R36 ;  /* 0x000000241400a985 */ /* 0x0007e4000c101d3c */
.L_x_542:
[----:B------:R-:W-:Y:S05]  /*176a0*/  BSYNC B1 ;  /* 0x0000000000017941 */ /* 0x000fea0003800000 */
.L_x_541:
[----:B------:R-:W-:-:S03]  /*176b0*/  UMOV UR4, 0xffffffff ;  /* 0xffffffff00047882 */ /* 0x000fc60000000000 */
[----:B------:R-:W-:Y:S05]  /*176c0*/  BRA.DIV UR4, `(.L_x_543) ;  /* 0x000000a2044c7947 */ /* 0x000fea000b800000 */
[----:B-1----:R1:W4:Y:S04]  /*176d0*/  SHFL.IDX PT, R3, R2, 0x1, 0x1c1f ;  /* 0x003c1f0002037f89 */ /* 0x00232800000e0000 */
[----:B--2---:R1:W2:Y:S02]  /*176e0*/  SHFL.IDX PT, R14, R0, 0x1, 0x1c1f ;  /* 0x003c1f00000e7f89 */ /* 0x0042a400000e0000 */
.L_x_748:
[----:B---3-5:R-:W-:-:S05]  /*176f0*/  VIADD R5, R9, 0x60 ;  /* 0x0000006009057836 */ /* 0x028fca0000000000 */
[----:B------:R-:W-:-:S13]  /*17700*/  ISETP.GE.AND P0, PT, R5, R78, PT ;  /* 0x0000004e0500720c */ /* 0x000fda0003f06270 */
[----:B------:R-:W-:Y:S05]  /*17710*/  @P0 BRA `(.L_x_544) ;  /* 0x0000001800480947 */ /* 0x000fea0003800000 */
[----:B------:R-:W-:Y:S02]  /*17720*/  ULDC UR4, c[0x0][0xac8] ;  /* 0x0002b20000047ab9 */ /* 0x000fe40000000800 */
[----:B------:R-:W-:Y:S02]  /*17730*/  ISETP.GE.AND P1, PT, R8, UR4, PT ;  /* 0x0000000408007c0c */ /* 0x000fe4000bf26270 */
[----:B------:R-:W-:-:S11]  /*17740*/  ISETP.GE.AND P2, PT, R44, UR4, PT ;  /* 0x000000042c007c0c */ /* 0x000fd6000bf46270 */
[----:B012---:R-:W-:Y:S02]  /*17750*/  @!P1 IMAD.MOV.U32 R2, RZ, RZ, R14 ;  /* 0x000000ffff029224 */ /* 0x007fe400078e000e */
[----:B------:R-:W-:Y:S02]  /*17760*/  @!P2 LEA R4, P0, R44, R14, 0x1 ;  /* 0x0000000e2c04a211 */ /* 0x000fe400078008ff */
[----:B----4-:R-:W-:Y:S02]  /*17770*/  @!P1 IMAD.WIDE R8, R8, 0x2, R2 ;  /* 0x0000000208089825 */ /* 0x010fe400078e0202 */
[----:B------:R-:W-:Y:S02]  /*17780*/  @!P2 LEA.HI.X R5, R44, R3, R45, 0x1, P0 ;  /* 0x000000032c05a211 */ /* 0x000fe400000f0c2d */
[----:B------:R-:W-:Y:S01]  /*17790*/  ISETP.GE.AND P0, PT, R46, UR4, PT ;  /* 0x000000042e007c0c */ /* 0x000fe2000bf06270 */
[----:B------:R0:W-:Y:S04]  /*177a0*/  @!P1 ST.E.128 desc[UR60][R8.64], R24 ;  /* 0x0000001808009985 */ /* 0x0001e8000c101d3c */
[----:B------:R0:W-:Y:S08]  /*177b0*/  @!P2 ST.E.128 desc[UR60][R4.64], R32 ;  /* 0x000000200400a985 */ /* 0x0001f0000c101d3c */
[----:B------:R-:W-:Y:S05]  /*177c0*/  @P0 BRA `(.L_x_544) ;  /* 0x00000018001c0947 */ /* 0x000fea0003800000 */
[----:B------:R-:W-:-:S04]  /*177d0*/  LEA R14, P0, R46, R14, 0x1 ;  /* 0x0000000e2e0e7211 */ /* 0x000fc800078008ff */
[----:B------:R-:W-:-:S05]  /*177e0*/  LEA.HI.X R15, R46, R3, R47, 0x1, P0 ;  /* 0x000000032e0f7211 */ /* 0x000fca00000f0c2f */
[----:B------:R1:W-:Y:S01]  /*177f0*/  ST.E.128 desc[UR60][R14.64], R40 ;  /* 0x000000280e007985 */ /* 0x0003e2000c101d3c */
[----:B------:R-:W-:Y:S05]  /*17800*/  BRA `(.L_x_544) ;  /* 0x00000018000c7947 */ /* 0x000fea0003800000 */
.L_x_539:
[----:B------:R-:W-:Y:S01]  /*17810*/  ULDC.64 UR4, c[0x0][0xb08] ;  /* 0x0002c20000047ab9 */ /* 0x000fe20000000a00 */
[----:B0-----:R-:W0:Y:S01]  /*17820*/  @P1 LDC R12, c[0x0][0xbec] ;  /* 0x0002fb00ff0c1b82 */ /* 0x001e220000000800 */
[----:B------:R-:W-:Y:S02]  /*17830*/  IMAD R0, R79, UR4, RZ ;  /* 0x000000044f007c24 */ /* 0x000fe4000f8e02ff */
[----:B------:R-:W-:-:S04]  /*17840*/  IMAD.WIDE.U32 R10, R3, UR4, RZ ;  /* 0x00000004030a7c25 */ /* 0x000fc8000f8e00ff */
[----:B------:R-:W-:Y:S01]  /*17850*/  IMAD R3, R3, UR5, R0 ;  /* 0x0000000503037c24 */ /* 0x000fe2000f8e0200 */
[----:B------:R-:W1:Y:S01]  /*17860*/  @P1 LDC R15, c[0x0][0xbf0] ;  /* 0x0002fc00ff0f1b82 */ /* 0x000e620000000800 */
[----:B------:R-:W-:Y:S01]  /*17870*/  ULDC.64 UR4, c[0x0][0xb38] ;  /* 0x0002ce0000047ab9 */ /* 0x000fe20000000a00 */
[----:B------:R-:W-:Y:S01]  /*17880*/  SHF.R.S32.HI R0, RZ, 0x1f, R77 ;  /* 0x0000001fff007819 */ /* 0x000fe2000001144d */
[----:B------:R-:W-:Y:S02]  /*17890*/  IMAD.IADD R11, R11, 0x1, R3 ;  /* 0x000000010b0b7824 */ /* 0x000fe400078e0203 */
[----:B------:R-:W-:-:S04]  /*178a0*/  IMAD.WIDE.U32 R2, R82, UR4, R10 ;  /* 0x0000000452027c25 */ /* 0x000fc8000f8e000a */
[----:B------:R-:W-:Y:S01]  /*178b0*/  IMAD R3, R82, UR5, R3 ;  /* 0x0000000552037c24 */ /* 0x000fe2000f8e0203 */
[----:B------:R-:W-:Y:S01]  /*178c0*/  ULDC.64 UR4, c[0x0][0xb40] ;  /* 0x0002d00000047ab9 */ /* 0x000fe20000000a00 */
[----:B------:R-:W-:Y:S02]  /*178d0*/  IMAD.MOV.U32 R11, RZ, RZ, R31 ;  /* 0x000000ffff0b7224 */ /* 0x000fe400078e001f */
[----:B------:R-:W-:Y:S02]  /*178e0*/  IMAD R0, R0, UR4, RZ ;  /* 0x0000000400007c24 */ /* 0x000fe4000f8e02ff */
[----:B------:R-:W-:-:S04]  /*178f0*/  IMAD.WIDE.U32 R2, R77, UR4, R2 ;  /* 0x000000044d027c25 */ /* 0x000fc8000f8e0002 */
[----:B------:R-:W-:Y:S01]  /*17900*/  IMAD R13, R77, UR5, R0 ;  /* 0x000000054d0d7c24 */ /* 0x000fe2000f8e0200 */
[----:B------:R-:W-:Y:S01]  /*17910*/  ULDC.64 UR4, c[0x0][0xb48] ;  /* 0x0002d20000047ab9 */ /* 0x000fe20000000a00 */
[----:B0-----:R-:W-:-:S04]  /*17920*/  @P1 IMAD.HI.U32 R12, R31, R12, RZ ;  /* 0x0000000c1f0c1227 */ /* 0x001fc800078e00ff */
[----:B------:R-:W-:Y:S01]  /*17930*/  IMAD.IADD R3, R3, 0x1, R13 ;  /* 0x0000000103037824 */ /* 0x000fe200078e020d */
[----:B-1----:R-:W-:Y:S01]  /*17940*/  @P1 SHF.R.U32.HI R11, RZ, R15, R12 ;  /* 0x0000000fff0b1219 */ /* 0x002fe2000001160c */
[----:B------:R-:W-:Y:S02]  /*17950*/  VIADD R10, R16, 0x31c20 ;  /* 0x00031c20100a7836 */ /* 0x000fe40000000000 */
[C---:B------:R-:W-:Y:S01]  /*17960*/  IMAD.WIDE.U32 R2, R80.reuse, UR4, R2 ;  /* 0x0000000450027c25 */ /* 0x040fe2000f8e0002 */
[--C-:B------:R-:W-:Y:S02]  /*17970*/  SHF.R.S32.HI R0, RZ, 0x1f, R11.reuse ;  /* 0x0000001fff007819 */ /* 0x100fe4000001140b */
[----:B------:R-:W-:Y:S01]  /*17980*/  PRMT R10, RZ, 0x654, R10 ;  /* 0x00000654ff0a7816 */ /* 0x000fe2000000000a */
[----:B------:R-:W-:Y:S02]  /*17990*/  IMAD.MOV R13, RZ, RZ, -R11 ;  /* 0x000000ffff0d7224 */ /* 0x000fe400078e0a0b */
[----:B------:R-:W-:Y:S01]  /*179a0*/  IMAD R3, R80, UR5, R3 ;  /* 0x0000000550037c24 */ /* 0x000fe2000f8e0203 */
[----:B------:R-:W-:Y:S01]  /*179b0*/  ULDC.64 UR4, c[0x0][0xb30] ;  /* 0x0002cc0000047ab9 */ /* 0x000fe20000000a00 */
[----:B------:R-:W-:Y:S01]  /*179c0*/  IMAD R13, R76, R13, R31 ;  /* 0x0000000d4c0d7224 */ /* 0x000fe200078e021f */
[----:B------:R0:W-:Y:S01]  /*179d0*/  SYNCS.ARRIVE.TRANS64.RED.A1T0 RZ, [R10+URZ], RZ ;  /* 0x000000ff0aff79a7 */ /* 0x0001e2000810043f */
[----:B------:R-:W-:-:S02]  /*179e0*/  IMAD R0, R0, UR4, RZ ;  /* 0x0000000400007c24 */ /* 0x000fc4000f8e02ff */
[----:B------:R-:W-:-:S04]  /*179f0*/  IMAD.WIDE.U32 R2, R11, UR4, R2 ;  /* 0x000000040b027c25 */ /* 0x000fc8000f8e0002 */
[----:B------:R-:W-:Y:S01]  /*17a00*/  IMAD R15, R11, UR5, R0 ;  /* 0x000000050b0f7c24 */ /* 0x000fe2000f8e0200 */
[----:B------:R-:W-:Y:S01]  /*17a10*/  SHF.R.S32.HI R0, RZ, 0x1f, R13 ;  /* 0x0000001fff007819 */ /* 0x000fe2000001140d */
[----:B------:R-:W-:Y:S02]  /*17a20*/  ULDC.64 UR4, c[0x0][0xb28] ;  /* 0x0002ca0000047ab9 */ /* 0x000fe40000000a00 */
[----:B------:R-:W-:Y:S02]  /*17a30*/  IMAD.IADD R3, R3, 0x1, R15 ;  /* 0x0000000103037824 */ /* 0x000fe400078e020f */
[----:B------:R-:W-:Y:S02]  /*17a40*/  IMAD R0, R0, UR4, RZ ;  /* 0x0000000400007c24 */ /* 0x000fe4000f8e02ff */
[----:B------:R-:W-:-:S04]  /*17a50*/  IMAD.WIDE.U32 R2, R13, UR4, R2 ;  /* 0x000000040d027c25 */ /* 0x000fc8000f8e0002 */
[----:B------:R-:W-:Y:S01]  /*17a60*/  IMAD R13, R13, UR5, R0 ;  /* 0x000000050d0d7c24 */ /* 0x000fe2000f8e0200 */
[----:B------:R-:W-:Y:S02]  /*17a70*/  ULDC.64 UR4, c[0x0][0xb00] ;  /* 0x0002c00000047ab9 */ /* 0x000fe40000000a00 */
[----:B------:R-:W-:Y:S01]  /*17a80*/  LEA R0, P0, R2, UR4, 0x2 ;  /* 0x0000000402007c11 */ /* 0x000fe2000f8010ff */
[----:B------:R-:W-:Y:S01]  /*17a90*/  IMAD.IADD R3, R3, 0x1, R13 ;  /* 0x0000000103037824 */ /* 0x000fe200078e020d */
[----:B------:R-:W-:-:S04]  /*17aa0*/  UMOV UR4, 0xffffffff ;  /* 0xffffffff00047882 */ /* 0x000fc80000000000 */
[----:B------:R-:W-:Y:S01]  /*17ab0*/  LEA.HI.X R2, R2, UR5, R3, 0x2, P0 ;  /* 0x0000000502027c11 */ /* 0x000fe200080f1403 */
[----:B0-----:R-:W-:Y:S06]  /*17ac0*/  BRA.DIV UR4, `(.L_x_545) ;  /* 0x0000009e04947947 */ /* 0x001fec000b800000 */
[----:B------:R0:W1:Y:S04]  /*17ad0*/  SHFL.IDX PT, R3, R2, RZ, 0x1c1f ;  /* 0x001c1fff02037589 */ /* 0x00006800000e0000 */
[----:B------:R0:W2:Y:S02]  /*17ae0*/  SHFL.IDX PT, R14, R0, RZ, 0x1c1f ;  /* 0x001c1fff000e7589 */ /* 0x0000a400000e0000 */
.L_x_751:
[----:B------:R-:W-:Y:S01]  /*17af0*/  ISETP.GE.AND P0, PT, R27, R78, PT ;  /* 0x0000004e1b00720c */ /* 0x000fe20003f06270 */
[----:B------:R-:W-:-:S12]  /*17b00*/  BSSY B1, `(.L_x_546) ;  /* 0x000004a000017945 */ /* 0x000fd80003800000 */
[----:B------:R-:W-:Y:S05]  /*17b10*/  @P0 BRA `(.L_x_547) ;  /* 0x0000000400200947 */ /* 0x000fea0003800000 */
[----:B------:R-:W3:Y:S01]  /*17b20*/  LDL R35, [R1+0x8c] ;  /* 0x00008c0001237983 */ /* 0x000ee20000100800 */
[----:B------:R-:W-:-:S03]  /*17b30*/  ULDC UR4, c[0x0][0xac8] ;  /* 0x0002b20000047ab9 */ /* 0x000fc60000000800 */
[----:B------:R-:W4:Y:S04]  /*17b40*/  LDL R33, [R1+0xc0] ;  /* 0x0000c00001217983 */ /* 0x000f280000100800 */
[----:B------:R-:W5:Y:S04]  /*17b50*/  LDL R31, [R1+0xbc] ;  /* 0x0000bc00011f7983 */ /* 0x000f680000100800 */
[----:B------:R-:W2:Y:S04]  /*17b60*/  LDL R24, [R1+0xb8] ;  /* 0x0000b80001187983 */ /* 0x000ea80000100800 */
[----:B------:R-:W2:Y:S04]  /*17b70*/  LDL R34, [R1+0xdc] ;  /* 0x0000dc0001227983 */ /* 0x000ea80000100800 */
[----:B------:R-:W2:Y:S04]  /*17b80*/  LDL R32, [R1+0xd8] ;  /* 0x0000d80001207983 */ /* 0x000ea80000100800 */
[----:B------:R-:W2:Y:S04]  /*17b90*/  LDL R77, [R1+0xb4] ;  /* 0x0000b400014d7983 */ /* 0x000ea80000100800 */
[----:B------:R-:W2:Y:S04]  /*17ba0*/  LDL R76, [R1+0xac] ;  /* 0x0000ac00014c7983 */ /* 0x000ea80000100800 */
[----:B------:R-:W2:Y:S04]  /*17bb0*/  LDL R30, [R1+0xd4] ;  /* 0x0000d400011e7983 */ /* 0x000ea80000100800 */
[----:B------:R-:W2:Y:S01]  /*17bc0*/  LDL R79, [R1+0xd0] ;  /* 0x0000d000014f7983 */ /* 0x000ea20000100800 */
[----:B---3--:R-:W-:-:S02]  /*17bd0*/  ISETP.GE.AND P1, PT, R35, UR4, PT ;  /* 0x0000000423007c0c */ /* 0x008fc4000bf26270 */
[----:B----4-:R-:W-:Y:S02]  /*17be0*/  ISETP.GE.AND P0, PT, R33, UR4, PT ;  /* 0x0000000421007c0c */ /* 0x010fe4000bf06270 */
[----:B-----5:R-:W-:-:S09]  /*17bf0*/  ISETP.GE.AND P3, PT, R31, UR4, PT ;  /* 0x000000041f007c0c */ /* 0x020fd2000bf66270 */
[----:B-1----:R-:W-:Y:S01]  /*17c00*/  @!P1 IMAD.MOV.U32 R15, RZ, RZ, R3 ;  /* 0x000000ffff0f9224 */ /* 0x002fe200078e0003 */
[----:B--2---:R-:W-:Y:S01]  /*17c10*/  ISETP.GE.AND P4, PT, R24, UR4, PT ;  /* 0x0000000418007c0c */ /* 0x004fe2000bf86270 */
[----:B------:R-:W-:Y:S01]  /*17c20*/  @!P1 IMAD.WIDE R10, R35, 0x4, R14 ;  /* 0x00000004230a9825 */ /* 0x000fe200078e020e */
[----:B------:R-:W-:-:S04]  /*17c30*/  @!P0 LEA R12, P2, R33, R14, 0x2 ;  /* 0x0000000e210c8211 */ /* 0x000fc800078410ff */
[----:B------:R1:W-:Y:S01]  /*17c40*/  @!P1 ST.E.64 desc[UR60][R10.64], R4 ;  /* 0x000000040a009985 */ /* 0x0003e2000c101b3c */
[-C--:B------:R-:W-:Y:S02]  /*17c50*/  @!P3 LEA R26, P1, R31, R14.reuse, 0x2 ;  /* 0x0000000e1f1ab211 */ /* 0x080fe400078210ff */
[-C--:B------:R-:W-:Y:S02]  /*17c60*/  @!P0 LEA.HI.X R13, R33, R3.reuse, R34, 0x2, P2 ;  /* 0x00000003210d8211 */ /* 0x080fe400010f1422 */
[----:B------:R-:W-:Y:S02]  /*17c70*/  ISETP.GE.AND P2, PT, R77, UR4, PT ;  /* 0x000000044d007c0c */ /* 0x000fe4000bf46270 */
[----:B------:R-:W-:Y:S02]  /*17c80*/  @!P3 LEA.HI.X R27, R31, R3, R32, 0x2, P1 ;  /* 0x000000031f1bb211 */ /* 0x000fe400008f1420 */
[----:B------:R-:W-:Y:S02]  /*17c90*/  ISETP.GE.AND P1, PT, R76, UR4, PT ;  /* 0x000000044c007c0c */ /* 0x000fe4000bf26270 */
[----:B------:R-:W-:Y:S01]  /*17ca0*/  @!P4 LEA R28, P5, R24, R14, 0x2 ;  /* 0x0000000e181cc211 */ /* 0x000fe200078a10ff */
[----:B------:R-:W-:-:S02]  /*17cb0*/  VIADD R15, R35, 0x30 ;  /* 0x00000030230f7836 */ /* 0x000fc40000000000 */
[----:B------:R-:W-:Y:S01]  /*17cc0*/  VIADD R33, R35, 0x38 ;  /* 0x0000003823217836 */ /* 0x000fe20000000000 */
[----:B------:R-:W-:Y:S01]  /*17cd0*/  @!P4 LEA.HI.X R29, R24, R3, R30, 0x2, P5 ;  /* 0x00000003181dc211 */ /* 0x000fe200028f141e */
[----:B------:R-:W-:Y:S01]  /*17ce0*/  @!P0 ST.E.64 desc[UR60][R12.64], R6 ;  /* 0x000000060c008985 */ /* 0x000fe2000c101b3c */
[----:B------:R-:W-:-:S03]  /*17cf0*/  ISETP.GE.AND P0, PT, R15, UR4, PT ;  /* 0x000000040f007c0c */ /* 0x000fc6000bf06270 */
[----:B------:R-:W-:Y:S01]  /*17d00*/  @!P3 ST.E.64 desc[UR60][R26.64], R8 ;  /* 0x000000081a00b985 */ /* 0x000fe2000c101b3c */
[----:B------:R-:W-:Y:S01]  /*17d10*/  ISETP.GE.AND P3, PT, R33, UR4, PT ;  /* 0x0000000421007c0c */ /* 0x000fe2000bf66270 */
[----:B------:R-:W-:Y:S01]  /*17d20*/  VIADD R34, R35, 0x40 ;  /* 0x0000004023227836 */ /* 0x000fe20000000000 */
[CC--:B-1----:R-:W-:Y:S01]  /*17d30*/  @!P2 LEA R10, P5, R77.reuse, R14.reuse, 0x2 ;  /* 0x0000000e4d0aa211 */ /* 0x0c2fe200078a10ff */
[----:B------:R1:W-:Y:S01]  /*17d40*/  @!P4 ST.E.64 desc[UR60][R28.64], R20 ;  /* 0x000000141c00c985 */ /* 0x0003e2000c101b3c */
[----:B------:R-:W-:Y:S02]  /*17d50*/  SHF.R.S32.HI R24, RZ, 0x1f, R76 ;  /* 0x0000001fff187819 */ /* 0x000fe4000001144c */
[C---:B------:R-:W-:Y:S02]  /*17d60*/  @!P1 LEA R30, P4, R76.reuse, R14, 0x2 ;  /* 0x0000000e4c1e9211 */ /* 0x040fe400078810ff */
[-C--:B------:R-:W-:Y:S02]  /*17d70*/  @!P2 LEA.HI.X R11, R77, R3.reuse, R79, 0x2, P5 ;  /* 0x000000034d0ba211 */ /* 0x080fe400028f144f */
[----:B------:R-:W-:-:S02]  /*17d80*/  @!P1 LEA.HI.X R31, R76, R3, R24, 0x2, P4 ;  /* 0x000000034c1f9211 */ /* 0x000fc400020f1418 */
[----:B------:R-:W-:Y:S01]  /*17d90*/  ISETP.GE.AND P4, PT, R34, UR4, PT ;  /* 0x0000000422007c0c */ /* 0x000fe2000bf86270 */
[----:B------:R2:W-:Y:S01]  /*17da0*/  @!P2 ST.E.64 desc[UR60][R10.64], R36 ;  /* 0x000000240a00a985 */ /* 0x0005e2000c101b3c */
[----:B-1----:R-:W-:-:S03]  /*17db0*/  VIADD R20, R35, 0x48 ;  /* 0x0000004823147836 */ /* 0x002fc60000000000 */
[----:B------:R3:W-:Y:S01]  /*17dc0*/  @!P1 ST.E.64 desc[UR60][R30.64], R40 ;  /* 0x000000281e009985 */ /* 0x0007e2000c101b3c */
[----:B------:R-:W-:Y:S01]  /*17dd0*/  SHF.R.S32.HI R32, RZ, 0x1f, R15 ;  /* 0x0000001fff207819 */ /* 0x000fe2000001140f */
[----:B------:R-:W-:Y:S01]  /*17de0*/  VIADD R13, R35, 0x50 ;  /* 0x00000050230d7836 */ /* 0x000fe20000000000 */
[-C--:B------:R-:W-:Y:S02]  /*17df0*/  @!P0 LEA R4, P5, R15, R14.reuse, 0x2 ;  /* 0x0000000e0f048211 */ /* 0x080fe400078a10ff */
[----:B------:R-:W-:Y:S02]  /*17e00*/  ISETP.GE.AND P2, PT, R20, UR4, PT ;  /* 0x0000000414007c0c */ /* 0x000fe4000bf46270 */
[----:B------:R-:W-:Y:S02]  /*17e10*/  SHF.R.S32.HI R12, RZ, 0x1f, R33 ;  /* 0x0000001fff0c7819 */ /* 0x000fe40000011421 */
[----:B------:R-:W-:Y:S02]  /*17e20*/  @!P3 LEA R6, P1, R33, R14, 0x2 ;  /* 0x0000000e2106b211 */ /* 0x000fe400078210ff */
[-C--:B------:R-:W-:Y:S01]  /*17e30*/  @!P0 LEA.HI.X R5, R15, R3.reuse, R32, 0x2, P5 ;  /* 0x000000030f058211 */ /* 0x080fe200028f1420 */
[----:B------:R-:W-:Y:S01]  /*17e40*/  VIADD R15, R35, 0x58 ;  /* 0x00000058230f7836 */ /* 0x000fe20000000000 */
[----:B------:R-:W-:-:S02]  /*17e50*/  @!P3 LEA.HI.X R7, R33, R3, R12, 0x2, P1 ;  /* 0x000000032107b211 */ /* 0x000fc400008f140c */
[----:B------:R-:W-:Y:S01]  /*17e60*/  ISETP.GE.AND P1, PT, R13, UR4, PT ;  /* 0x000000040d007c0c */ /* 0x000fe2000bf26270 */
[----:B------:R3:W-:Y:S01]  /*17e70*/  @!P0 ST.E.64 desc[UR60][R4.64], R44 ;  /* 0x0000002c04008985 */ /* 0x0007e2000c101b3c */
[----:B------:R-:W-:Y:S02]  /*17e80*/  SHF.R.S32.HI R9, RZ, 0x1f, R34 ;  /* 0x0000001fff097819 */ /* 0x000fe40000011422 */
[C---:B------:R-:W-:Y:S02]  /*17e90*/  @!P4 LEA R8, P5, R34.reuse, R14, 0x2 ;  /* 0x0000000e2208c211 */ /* 0x040fe400078a10ff */
[----:B------:R-:W-:Y:S02]  /*17ea0*/  ISETP.GE.AND P0, PT, R15, UR4, PT ;  /* 0x000000040f007c0c */ /* 0x000fe4000bf06270 */
[----:B------:R-:W-:Y:S02]  /*17eb0*/  @!P4 LEA.HI.X R9, R34, R3, R9, 0x2, P5 ;  /* 0x000000032209c211 */ /* 0x000fe400028f1409 */
[----:B--2---:R-:W-:-:S02]  /*17ec0*/  SHF.R.S32.HI R11, RZ, 0x1f, R20 ;  /* 0x0000001fff0b7819 */ /* 0x004fc40000011414 */
[----:B------:R-:W-:-:S04]  /*17ed0*/  @!P2 LEA R10, P5, R20, R14, 0x2 ;  /* 0x0000000e140aa211 */ /* 0x000fc800078a10ff */
[----:B------:R-:W-:Y:S02]  /*17ee0*/  @!P2 LEA.HI.X R11, R20, R3, R11, 0x2, P5 ;  /* 0x00000003140ba211 */ /* 0x000fe400028f140b */
[----:B------:R-:W-:Y:S02]  /*17ef0*/  SHF.R.S32.HI R20, RZ, 0x1f, R13 ;  /* 0x0000001fff147819 */ /* 0x000fe4000001140d */
[----:B------:R-:W-:-:S04]  /*17f00*/  @!P1 LEA R12, P5, R13, R14, 0x2 ;  /* 0x0000000e0d0c9211 */ /* 0x000fc800078a10ff */
[-C--:B------:R-:W-:Y:S02]  /*17f10*/  @!P1 LEA.HI.X R13, R13, R3.reuse, R20, 0x2, P5 ;  /* 0x000000030d0d9211 */ /* 0x080fe400028f1414 */
[----:B------:R-:W-:Y:S02]  /*17f20*/  SHF.R.S32.HI R20, RZ, 0x1f, R15 ;  /* 0x0000001fff147819 */ /* 0x000fe4000001140f */
[C---:B------:R-:W-:Y:S01]  /*17f30*/  @!P0 LEA R14, P5, R15.reuse, R14, 0x2 ;  /* 0x0000000e0f0e8211 */ /* 0x040fe200078a10ff */
[----:B------:R3:W-:Y:S03]  /*17f40*/  @!P3 ST.E.64 desc[UR60][R6.64], R48 ;  /* 0x000000300600b985 */ /* 0x0007e6000c101b3c */
[----:B------:R-:W-:Y:S01]  /*17f50*/  @!P0 LEA.HI.X R15, R15, R3, R20, 0x2, P5 ;  /* 0x000000030f0f8211 */ /* 0x000fe200028f1414 */
[----:B------:R3:W-:Y:S04]  /*17f60*/  @!P4 ST.E.64 desc[UR60][R8.64], R52 ;  /* 0x000000340800c985 */ /* 0x0007e8000c101b3c */
[----:B------:R3:W-:Y:S04]  /*17f70*/  @!P2 ST.E.64 desc[UR60][R10.64], R56 ;  /* 0x000000380a00a985 */ /* 0x0007e8000c101b3c */
[----:B------:R3:W-:Y:S04]  /*17f80*/  @!P1 ST.E.64 desc[UR60][R12.64], R60 ;  /* 0x0000003c0c009985 */ /* 0x0007e8000c101b3c */
[----:B------:R3:W-:Y:S02]  /*17f90*/  @!P0 ST.E.64 desc[UR60][R14.64], R64 ;  /* 0x000000400e008985 */ /* 0x0007e4000c101b3c */
.L_x_547:
[----:B------:R-:W-:Y:S05]  /*17fa0*/  BSYNC B1 ;  /* 0x0000000000017941 */ /* 0x000fea0003800000 */
.L_x_546:
[----:B------:R-:W-:-:S03]  /*17fb0*/  UMOV UR4, 0xffffffff ;  /* 0xffffffff00047882 */ /* 0x000fc60000000000 */
[----:B------:R-:W-:Y:S05]  /*17fc0*/  BRA.DIV UR4, `(.L_x_548) ;  /* 0x0000009a04887947 */ /* 0x000fea000b800000 */
[----:B-1----:R1:W4:Y:S04]  /*17fd0*/  SHFL.IDX PT, R3, R2, 0x1, 0x1c1f ;  /* 0x003c1f0002037f89 */ /* 0x00232800000e0000 */
[----:B--23--:R1:W2:Y:S02]  /*17fe0*/  SHFL.IDX PT, R14, R0, 0x1, 0x1c1f ;  /* 0x003c1f00000e7f89 */ /* 0x00c2a400000e0000 */
.L_x_755:
[----:B------:R-:W-:-:S13]  /*17ff0*/  ISETP.GE.AND P0, PT, R25, R78, PT ;  /* 0x0000004e1900720c */ /* 0x000fda0003f06270 */
[----:B------:R-:W-:Y:S05]  /*18000*/  @P0 BRA `(.L_x_544) ;  /* 0x00000010000c0947 */ /* 0x000fea0003800000 */
[----:B------:R-:W3:Y:S01]  /*18010*/  LDL R8, [R1+0xc0] ;  /* 0x0000c00001087983 */ /* 0x000ee20000100800 */
[----:B------:R-:W-:-:S03]  /*18020*/  ULDC UR4, c[0x0][0xac8] ;  /* 0x0002b20000047ab9 */ /* 0x000fc60000000800 */
[----:B------:R-:W5:Y:S04]  /*18030*/  LDL R26, [R1+0x8c] ;  /* 0x00008c00011a7983 */ /* 0x000f680000100800 */
[----:B------:R-:W4:Y:S04]  /*18040*/  LDL R12, [R1+0xbc] ;  /* 0x0000bc00010c7983 */ /* 0x000f280000100800 */
[----:B------:R-:W2:Y:S04]  /*18050*/  LDL R9, [R1+0xdc] ;  /* 0x0000dc0001097983 */ /* 0x000ea80000100800 */
[----:B------:R-:W2:Y:S04]  /*18060*/  LDL R21, [R1+0xb8] ;  /* 0x0000b80001157983 */ /* 0x000ea80000100800 */
[----:B01----:R-:W2:Y:S04]  /*18070*/  LDL R0, [R1+0xb4] ;  /* 0x0000b40001007983 */ /* 0x003ea80000100800 */
[----:B------:R-:W2:Y:S04]  /*18080*/  LDL R13, [R1+0xd8] ;  /* 0x0000d800010d7983 */ /* 0x000ea80000100800 */
[----:B------:R-:W2:Y:S04]  /*18090*/  LDL R27, [R1+0xac] ;  /* 0x0000ac00011b7983 */ /* 0x000ea80000100800 */
[----:B------:R-:W2:Y:S04]  /*180a0*/  LDL R24, [R1+0xd4] ;  /* 0x0000d40001187983 */ /* 0x000ea80000100800 */
[----:B------:R-:W2:Y:S01]  /*180b0*/  LDL R20, [R1+0xd0] ;  /* 0x0000d00001147983 */ /* 0x000ea20000100800 */
[----:B---3--:R-:W-:-:S02]  /*180c0*/  ISETP.GE.AND P1, PT, R8, UR4, PT ;  /* 0x0000000408007c0c */ /* 0x008fc4000bf26270 */
[----:B-----5:R-:W-:Y:S02]  /*180d0*/  ISETP.GE.AND P5, PT, R26, UR4, PT ;  /* 0x000000041a007c0c */ /* 0x020fe4000bfa6270 */
[----:B----4-:R-:W-:-:S09]  /*180e0*/  ISETP.GE.AND P0, PT, R12, UR4, PT ;  /* 0x000000040c007c0c */ /* 0x010fd2000bf06270 */
[CC--:B--2---:R-:W-:Y:S02]  /*180f0*/  @!P1 LEA R6, P2, R8.reuse, R14.reuse, 0x2 ;  /* 0x0000000e08069211 */ /* 0x0c4fe400078410ff */
[----:B------:R-:W-:Y:S01]  /*18100*/  ISETP.GE.AND P3, PT, R21, UR4, PT ;  /* 0x0000000415007c0c */ /* 0x000fe2000bf66270 */
[----:B------:R-:W-:Y:S01]  /*18110*/  @!P5 IMAD.MOV.U32 R2, RZ, RZ, R14 ;  /* 0x000000ffff02d224 */ /* 0x000fe200078e000e */
[----:B------:R-:W-:Y:S02]  /*18120*/  @!P1 LEA.HI.X R7, R8, R3, R9, 0x2, P2 ;  /* 0x0000000308079211 */ /* 0x000fe400010f1409 */
[----:B------:R-:W-:Y:S02]  /*18130*/  ISETP.GE.AND P4, PT, R0, UR4, PT ;  /* 0x0000000400007c0c */ /* 0x000fe4000bf86270 */
[----:B------:R-:W-:Y:S01]  /*18140*/  @!P0 LEA R8, P2, R12, R14, 0x2 ;  /* 0x0000000e0c088211 */ /* 0x000fe200078410ff */
[----:B------:R-:W-:-:S03]  /*18150*/  @!P5 IMAD.WIDE R4, R26, 0x4, R2 ;  /* 0x000000041a04d825 */ /* 0x000fc600078e0202 */
[----:B------:R-:W-:Y:S01]  /*18160*/  @!P0 LEA.HI.X R9, R12, R3, R13, 0x2, P2 ;  /* 0x000000030c098211 */ /* 0x000fe200010f140d */
[----:B------:R-:W-:Y:S01]  /*18170*/  VIADD R2, R26, 0x30 ;  /* 0x000000301a027836 */ /* 0x000fe20000000000 */
[----:B------:R0:W-:Y:S04]  /*18180*/  @!P5 ST.E.64 desc[UR60][R4.64], R68 ;  /* 0x000000440400d985 */ /* 0x0001e8000c101b3c */
[----:B------:R1:W-:Y:S01]  /*18190*/  @!P1 ST.E.64 desc[UR60][R6.64], R72 ;  /* 0x0000004806009985 */ /* 0x0003e2000c101b3c */
[----:B------:R-:W-:-:S03]  /*181a0*/  ISETP.GE.AND P1, PT, R27, UR4, PT ;  /* 0x000000041b007c0c */ /* 0x000fc6000bf26270 */
[----:B------:R2:W-:Y:S01]  /*181b0*/  @!P0 ST.E.64 desc[UR60][R8.64], R74 ;  /* 0x0000004a08008985 */ /* 0x0005e2000c101b3c */
[----:B------:R-:W-:Y:S01]  /*181c0*/  ISETP.GE.AND P0, PT, R2, UR4, PT ;  /* 0x0000000402007c0c */ /* 0x000fe2000bf06270 */
[----:B------:R-:W-:Y:S01]  /*181d0*/  VIADD R15, R26, 0x38 ;  /* 0x000000381a0f7836 */ /* 0x000fe20000000000 */
[CC--:B------:R-:W-:Y:S02]  /*181e0*/  @!P3 LEA R10, P5, R21.reuse, R14.reuse, 0x2 ;  /* 0x0000000e150ab211 */ /* 0x0c0fe400078a10ff */
[-C--:B------:R-:W-:Y:S02]  /*181f0*/  @!P4 LEA R12, P2, R0, R14.reuse, 0x2 ;  /* 0x0000000e000cc211 */ /* 0x080fe400078410ff */
[-C--:B------:R-:W-:Y:S01]  /*18200*/  @!P3 LEA.HI.X R11, R21, R3.reuse, R24, 0x2, P5 ;  /* 0x00000003150bb211 */ /* 0x080fe200028f1418 */
[----:B------:R-:W-:Y:S01]  /*18210*/  VIADD R21, R26, 0x40 ;  /* 0x000000401a157836 */ /* 0x000fe20000000000 */
[----:B------:R-:W-:Y:S02]  /*18220*/  @!P4 LEA.HI.X R13, R0, R3, R20, 0x2, P2 ;  /* 0x00000003000dc211 */ /* 0x000fe400010f1414 */
[----:B------:R-:W-:Y:S01]  /*18230*/  ISETP.GE.AND P2, PT, R15, UR4, PT ;  /* 0x000000040f007c0c */ /* 0x000fe2000bf46270 */
[----:B------:R-:W-:Y:S01]  /*18240*/  @!P3 ST.E.64 desc[UR60][R10.64], R38 ;  /* 0x000000260a00b985 */ /* 0x000fe2000c101b3c */
[----:B------:R-:W-:Y:S01]  /*18250*/  SHF.R.S32.HI R24, RZ, 0x1f, R27 ;  /* 0x0000001fff187819 */ /* 0x000fe2000001141b */
[----:B------:R-:W-:Y:S01]  /*18260*/  VIADD R0, R26, 0x48 ;  /* 0x000000481a007836 */ /* 0x000fe20000000000 */
[----:B------:R-:W-:Y:S01]  /*18270*/  ISETP.GE.AND P3, PT, R21, UR4, PT ;  /* 0x0000000415007c0c */ /* 0x000fe2000bf66270 */
[----:B------:R3:W-:Y:S01]  /*18280*/  @!P4 ST.E.64 desc[UR60][R12.64], R42 ;  /* 0x0000002a0c00c985 */ /* 0x0007e2000c101b3c */
[----:B0-----:R-:W-:-:S02]  /*18290*/  @!P1 LEA R4, P4, R27, R14, 0x2 ;  /* 0x0000000e1b049211 */ /* 0x001fc400078810ff */
[----:B-1----:R-:W-:Y:S02]  /*182a0*/  SHF.R.S32.HI R7, RZ, 0x1f, R2 ;  /* 0x0000001fff077819 */ /* 0x002fe40000011402 */
[C---:B------:R-:W-:Y:S02]  /*182b0*/  @!P0 LEA R6, P5, R2.reuse, R14, 0x2 ;  /* 0x0000000e02068211 */ /* 0x040fe400078a10ff */
[-C--:B------:R-:W-:Y:S02]  /*182c0*/  @!P1 LEA.HI.X R5, R27, R3.reuse, R24, 0x2, P4 ;  /* 0x000000031b059211 */ /* 0x080fe400020f1418 */
[----:B------:R-:W-:Y:S01]  /*182d0*/  @!P0 LEA.HI.X R7, R2, R3, R7, 0x2, P5 ;  /* 0x0000000302078211 */ /* 0x000fe200028f1407 */
[----:B------:R-:W-:Y:S01]  /*182e0*/  VIADD R2, R26, 0x50 ;  /* 0x000000501a027836 */ /* 0x000fe20000000000 */
[----:B------:R-:W-:Y:S01]  /*182f0*/  ISETP.GE.AND P5, PT, R0, UR4, PT ;  /* 0x0000000400007c0c */ /* 0x000fe2000bfa6270 */
[----:B------:R0:W-:Y:S01]  /*18300*/  @!P1 ST.E.64 desc[UR60][R4.64], R46 ;  /* 0x0000002e04009985 */ /* 0x0001e2000c101b3c */
[----:B------:R-:W-:-:S02]  /*18310*/  SHF.R.S32.HI R20, RZ, 0x1f, R15 ;  /* 0x0000001fff147819 */ /* 0x000fc4000001140f */
[CC--:B--2---:R-:W-:Y:S02]  /*18320*/  @!P2 LEA R8, P4, R15.reuse, R14.reuse, 0x2 ;  /* 0x0000000e0f08a211 */ /* 0x0c4fe400078810ff */
[----:B------:R-:W-:Y:S02]  /*18330*/  ISETP.GE.AND P1, PT, R2, UR4, PT ;  /* 0x0000000402007c0c */ /* 0x000fe4000bf26270 */
[----:B------:R-:W-:Y:S02]  /*18340*/  @!P2 LEA.HI.X R9, R15, R3, R20, 0x2, P4 ;  /* 0x000000030f09a211 */ /* 0x000fe400020f1414 */
[----:B---3--:R-:W-:Y:S02]  /*18350*/  SHF.R.S32.HI R12, RZ, 0x1f, R21 ;  /* 0x0000001fff0c7819 */ /* 0x008fe40000011415 */
[----:B------:R-:W-:Y:S02]  /*18360*/  @!P3 LEA R10, P4, R21, R14, 0x2 ;  /* 0x0000000e150ab211 */ /* 0x000fe400078810ff */
[----:B------:R-:W-:-:S02]  /*18370*/  SHF.R.S32.HI R13, RZ, 0x1f, R0 ;  /* 0x0000001fff0d7819 */ /* 0x000fc40000011400 */
[----:B------:R-:W-:Y:S02]  /*18380*/  @!P3 LEA.HI.X R11, R21, R3, R12, 0x2, P4 ;  /* 0x00000003150bb211 */ /* 0x000fe400020f140c */
[----:B------:R-:W-:-:S04]  /*18390*/  @!P5 LEA R12, P4, R0, R14, 0x2 ;  /* 0x0000000e000cd211 */ /* 0x000fc800078810ff */
[-C--:B------:R-:W-:Y:S02]  /*183a0*/  @!P5 LEA.HI.X R13, R0, R3.reuse, R13, 0x2, P4 ;  /* 0x00000003000dd211 */ /* 0x080fe400020f140d */
[----:B------:R-:W-:Y:S02]  /*183b0*/  SHF.R.S32.HI R0, RZ, 0x1f, R2 ;  /* 0x0000001fff007819 */ /* 0x000fe40000011402 */
[C---:B------:R-:W-:Y:S01]  /*183c0*/  @!P1 LEA R20, P4, R2.reuse, R14, 0x2 ;  /* 0x0000000e02149211 */ /* 0x040fe200078810ff */
[----:B------:R0:W-:Y:S03]  /*183d0*/  @!P0 ST.E.64 desc[UR60][R6.64], R50 ;  /* 0x0000003206008985 */ /* 0x0001e6000c101b3c */
[----:B------:R-:W-:Y:S01]  /*183e0*/  @!P1 LEA.HI.X R21, R2, R3, R0, 0x2, P4 ;  /* 0x0000000302159211 */ /* 0x000fe200020f1400 */
[----:B------:R0:W-:Y:S01]  /*183f0*/  @!P2 ST.E.64 desc[UR60][R8.64], R54 ;  /* 0x000000360800a985 */ /* 0x0001e2000c101b3c */
[----:B------:R-:W-:-:S03]  /*18400*/  VIADD R0, R26, 0x58 ;  /* 0x000000581a007836 */ /* 0x000fc60000000000 */
[----:B------:R0:W-:Y:S04]  /*18410*/  @!P3 ST.E.64 desc[UR60][R10.64], R58 ;  /* 0x0000003a0a00b985 */ /* 0x0001e8000c101b3c */
[----:B------:R0:W-:Y:S04]  /*18420*/  @!P5 ST.E.64 desc[UR60][R12.64], R62 ;  /* 0x0000003e0c00d985 */ /* 0x0001e8000c101b3c */
[----:B------:R0:W-:Y:S01]  /*18430*/  @!P1 ST.E.64 desc[UR60][R20.64], R66 ;  /* 0x0000004214009985 */ /* 0x0001e2000c101b3c */
[----:B------:R-:W-:-:S13]  /*18440*/  ISETP.GE.AND P0, PT, R0, UR4, PT ;  /* 0x0000000400007c0c */ /* 0x000fda000bf06270 */
[----:B0-----:R-:W-:Y:S05]  /*18450*/  @P0 BRA `(.L_x_544) ;  /* 0x0000000800f80947 */ /* 0x001fea0003800000 */
[----:B------:R-:W-:Y:S02]  /*18460*/  LEA R14, P0, R0, R14, 0x2 ;  /* 0x0000000e000e7211 */ /* 0x000fe400078010ff */
[----:B------:R-:W-:-:S04]  /*18470*/  SHF.R.S32.HI R2, RZ, 0x1f, R0 ;  /* 0x0000001fff027819 */ /* 0x000fc80000011400 */
[----:B------:R-:W-:-:S05]  /*18480*/  LEA.HI.X R15, R0, R3, R2, 0x2, P0 ;  /* 0x00000003000f7211 */ /* 0x000fca00000f1402 */
[----:B------:R0:W-:Y:S01]  /*18490*/  ST.E.64 desc[UR60][R14.64], R70 ;  /* 0x000000460e007985 */ /* 0x0001e2000c101b3c */
[----:B------:R-:W-:Y:S05]  /*184a0*/  BRA `(.L_x_544) ;  /* 0x0000000800e47947 */ /* 0x000fea0003800000 */
.L_x_537:
[----:B------:R-:W2:Y:S01]  /*184b0*/  LDL.LU R4, [R1+0x9c] ;  /* 0x00009c0001047983 */ /* 0x000ea20000300800 */
[----:B------:R-:W-:Y:S01]  /*184c0*/  ULDC.64 UR6, c[0x0][0xc08] ;  /* 0x0003020000067ab9 */ /* 0x000fe20000000a00 */
[----:B------:R-:W-:Y:S02]  /*184d0*/  ULDC.64 UR4, c[0x0][0xc00] ;  /* 0x0003000000047ab9 */ /* 0x000fe40000000a00 */
[----:B------:R-:W3:Y:S04]  /*184e0*/  LDL.LU R0, [R1+0xa0] ;  /* 0x0000a00001007983 */ /* 0x000ee80000300800 */
[----:B------:R-:W4:Y:S01]  /*184f0*/  LDL R8, [R1+0x94] ;  /* 0x0000940001087983 */ /* 0x000f220000100800 */
[----:B------:R-:W-:Y:S01]  /*18500*/  ISETP.NE.U32.AND P1, PT, RZ, UR6, PT ;  /* 0x00000006ff007c0c */ /* 0x000fe2000bf25070 */
[----:B------:R-:W-:Y:S01]  /*18510*/  IMAD.MOV.U32 R7, RZ, RZ, RZ ;  /* 0x000000ffff077224 */ /* 0x000fe200078e00ff */
[----:B------:R-:W-:-:S02]  /*18520*/  ISETP.NE.U32.AND P0, PT, RZ, UR4, PT ;  /* 0x00000004ff007c0c */ /* 0x000fc4000bf05070 */
[----:B------:R-:W-:Y:S02]  /*18530*/  ISETP.NE.AND.EX P1, PT, RZ, UR7, PT, P1 ;  /* 0x00000007ff007c0c */ /* 0x000fe4000bf25310 */
[----:B------:R-:W-:Y:S01]  /*18540*/  ISETP.NE.AND.EX P0, PT, RZ, UR5, PT, P0 ;  /* 0x00000005ff007c0c */ /* 0x000fe2000bf05300 */
[----:B------:R-:W0:Y:S01]  /*18550*/  S2R R9, SR_TID.X ;  /* 0x0000000000097919 */ /* 0x000e220000002100 */
[----:B--2---:R-:W-:Y:S01]  /*18560*/  IADD3 R2, P2, R4, UR4, RZ ;  /* 0x0000000404027c10 */ /* 0x004fe2000ff5e0ff */
[----:B------:R-:W-:-:S03]  /*18570*/  ULDC UR4, c[0x0][0xa88] ;  /* 0x0002a20000047ab9 */ /* 0x000fc60000000800 */
[----:B---3--:R-:W-:-:S05]  /*18580*/  IADD3.X R3, R0, UR5, RZ, P2, !PT ;  /* 0x0000000500037c10 */ /* 0x008fca00097fe4ff */
[----:B------:R-:W-:Y:S01]  /*18590*/  @P1 IADD3 R4, P2, R4, UR6, RZ ;  /* 0x0000000604041c10 */ /* 0x000fe2000ff5e0ff */
[----:B------:R-:W-:Y:S01]  /*185a0*/  IMAD.U32 R6, RZ, RZ, UR4 ;  /* 0x00000004ff067e24 */ /* 0x000fe2000f8e00ff */
[----:B------:R2:W5:Y:S02]  /*185b0*/  @P0 LDG.E R7, desc[UR60][R2.64] ;  /* 0x0000003c02070981 */ /* 0x000564000c1e1900 */
[----:B------:R-:W-:-:S05]  /*185c0*/  @P1 IADD3.X R5, R0, UR7, RZ, P2, !PT ;  /* 0x0000000700051c10 */ /* 0x000fca00097fe4ff */
[----:B------:R2:W5:Y:S01]  /*185d0*/  @P1 LDG.E R6, desc[UR60][R4.64] ;  /* 0x0000003c04061981 */ /* 0x000562000c1e1900 */
[----:B----4-:R-:W-:Y:S01]  /*185e0*/  ISETP.NE.AND P2, PT, R8, RZ, PT ;  /* 0x000000ff0800720c */ /* 0x010fe20003f45270 */
[----:B0-----:R-:W-:-:S05]  /*185f0*/  VIADD R28, R9, 0xffffff80 ;  /* 0xffffff80091c7836 */ /* 0x001fca0000000000 */
[----:B------:R-:W-:-:S07]  /*18600*/  ISETP.GT.AND P3, PT, R28, 0xbf, PT ;  /* 0x000000bf1c00780c */ /* 0x000fce0003f64270 */
[----:B------:R-:W0:Y:S02]  /*18610*/  @!P2 LDC R8, c[0x0][0xad4] ;  /* 0x0002b500ff08ab82 */ /* 0x000e240000000800 */
[----:B0-----:R2:W-:Y:S01]  /*18620*/  @!P2 STL [R1+0x94], R8 ;  /* 0x000094080100a387 */ /* 0x0015e20000100800 */
[----:B------:R-:W-:Y:S01]  /*18630*/  ISETP.GT.AND P2, PT, R8, 0x1, PT ;  /* 0x000000010800780c */ /* 0x000fe20003f44270 */
[----:B------:R-:W-:-:S12]  /*18640*/  @P1 BRA `(.L_x_549) ;  /* 0x0000000000101947 */ /* 0x000fd80003800000 */
[----:B------:R-:W-:Y:S05]  /*18650*/  @!P0 BRA `(.L_x_549) ;  /* 0x00000000000c8947 */ /* 0x000fea0003800000 */
[----:B--2---:R-:W2:Y:S04]  /*18660*/  LDG.E R5, desc[UR60][R2.64] ;  /* 0x0000003c02057981 */ /* 0x004ea8000c1e1900 */
[----:B-----5:R-:W2:Y:S02]  /*18670*/  LDG.E R6, desc[UR60][R2.64+0x4] ;  /* 0x0000043c02067981 */ /* 0x020ea4000c1e1900 */
[----:B--2---:R-:W-:-:S07]  /*18680*/  IMAD.IADD R6, R6, 0x1, -R5 ;  /* 0x0000000106067824 */ /* 0x004fce00078e0a05 */
.L_x_549:
[----:B------:R-:W3:Y:S04]  /*18690*/  LDL.LU R0, [R1+0xc4] ;  /* 0x0000c40001007983 */ /* 0x000ee80000300800 */
[----:B--2---:R-:W2:Y:S01]  /*186a0*/  LDL.LU R2, [R1+0x98] ;  /* 0x0000980001027983 */ /* 0x004ea20000300800 */
[----:B------:R-:W-:Y:S01]  /*186b0*/  BSSY B1, `(.L_x_550) ;  /* 0x0000039000017945 */ /* 0x000fe20003800000 */
[----:B-----5:R-:W-:Y:S02]  /*186c0*/  SHF.R.S32.HI R24, RZ, 0x1f, R7 ;  /* 0x0000001fff187819 */ /* 0x020fe40000011407 */
[----:B---3--:R-:W-:Y:S02]  /*186d0*/  SEL R26, R0, RZ, !P0 ;  /* 0x000000ff001a7207 */ /* 0x008fe40004000000 */
[----:B--2---:R-:W-:Y:S01]  /*186e0*/  SEL R29, R2, RZ, !P0 ;  /* 0x000000ff021d7207 */ /* 0x004fe20004000000 */
[----:B------:R-:W-:Y:S06]  /*186f0*/  @P3 BRA `(.L_x_551) ;  /* 0x0000000000d03947 */ /* 0x000fec0003800000 */
[----:B------:R-:W2:Y:S01]  /*18700*/  LDL R0, [R1+0xa8] ;  /* 0x0000a80001007983 */ /* 0x000ea20000100800 */
[----:B------:R-:W0:Y:S02]  /*18710*/  LDC R33, c[0x0][0xbe8] ;  /* 0x0002fa00ff217b82 */ /* 0x000e240000000800 */
[----:B0-----:R-:W-:Y:S02]  /*18720*/  IMAD R2, R6, R33, RZ ;  /* 0x0000002106027224 */ /* 0x001fe400078e02ff */
[----:B--2---:R-:W-:-:S04]  /*18730*/  IMAD R0, R0, 0xc0, R9 ;  /* 0x000000c000007824 */ /* 0x004fc800078e0209 */
[----:B------:R-:W-:-:S05]  /*18740*/  VIADD R31, R0, 0xffffff80 ;  /* 0xffffff80001f7836 */ /* 0x000fca0000000000 */
[----:B------:R-:W-:-:S13]  /*18750*/  ISETP.GE.AND P0, PT, R31, R2, PT ;  /* 0x000000021f00720c */ /* 0x000fda0003f06270 */
[----:B------:R-:W-:Y:S05]  /*18760*/  @P0 BRA `(.L_x_551) ;  /* 0x0000000000b40947 */ /* 0x000fea0003800000 */
[----:B------:R-:W2:Y:S01]  /*18770*/  LDL R14, [R1+0x90] ;  /* 0x00009000010e7983 */ /* 0x000ea20000100800 */
[----:B------:R-:W-:Y:S01]  /*18780*/  IMAD.MOV.U32 R20, RZ, RZ, 0x9b8 ;  /* 0x000009b8ff147424 */ /* 0x000fe200078e00ff */
[----:B------:R-:W-:Y:S01]  /*18790*/  ISETP.GT.AND P0, PT, R8, 0x1, PT ;  /* 0x000000010800780c */ /* 0x000fe20003f04270 */
[----:B------:R-:W0:Y:S01]  /*187a0*/  LDC.64 R2, c[0x0][0xba8] ;  /* 0x0002ea00ff027b82 */ /* 0x000e220000000a00 */
[----:B------:R-:W3:Y:S01]  /*187b0*/  LDL.LU R30, [R1+0xb0] ;  /* 0x0000b000011e7983 */ /* 0x000ee20000300800 */
[----:B------:R-:W-:Y:S01]  /*187c0*/  ISETP.NE.AND P1, PT, R33, 0x1, PT ;  /* 0x000000012100780c */ /* 0x000fe20003f25270 */
[----:B------:R-:W-:Y:S01]  /*187d0*/  IMAD.MOV.U32 R21, RZ, RZ, R31 ;  /* 0x000000ffff157224 */ /* 0x000fe200078e001f */
[----:B------:R-:W-:-:S04]  /*187e0*/  SEL R20, R20, 0x978, P0 ;  /* 0x0000097814147807 */ /* 0x000fc80000000000 */
[----:B------:R-:W4:Y:S08]  /*187f0*/  LDC.64 R10, c[0x0][R20+0x220] ;  /* 0x00008800140a7b82 */ /* 0x000f300000000a00 */
[----:B------:R-:W2:Y:S08]  /*18800*/  LDC.64 R8, c[0x0][R20+0x218] ;  /* 0x0000860014087b82 */ /* 0x000eb00000000a00 */
[----:B------:R-:W5:Y:S08]  /*18810*/  LDC.64 R12, c[0x0][R20+0x228] ;  /* 0x00008a00140c7b82 */ /* 0x000f700000000a00 */
[----:B------:R-:W1:Y:S08]  /*18820*/  @P1 LDC R0, c[0x0][0xbec] ;  /* 0x0002fb00ff001b82 */ /* 0x000e700000000800 */
[----:B------:R-:W5:Y:S08]  /*18830*/  LDC.64 R4, c[0x0][R20+0x210] ;  /* 0x0000840014047b82 */ /* 0x000f700000000a00 */
[----:B------:R-:W5:Y:S01]  /*18840*/  @P1 LDC R27, c[0x0][0xbf0] ;  /* 0x0002fc00ff1b1b82 */ /* 0x000f620000000800 */
[----:B-1----:R-:W-:-:S07]  /*18850*/  @P1 IMAD.HI.U32 R0, R31, R0, RZ ;  /* 0x000000001f001227 */ /* 0x002fce00078e00ff */
[----:B0-----:R-:W0:Y:S01]  /*18860*/  @!P0 LDC R2, c[0x0][0xb50] ;  /* 0x0002d400ff028b82 */ /* 0x001e220000000800 */
[----:B----4-:R-:W-:-:S07]  /*18870*/  IMAD R11, R11, R29, RZ ;  /* 0x0000001d0b0b7224 */ /* 0x010fce00078e02ff */
[----:B------:R-:W1:Y:S01]  /*18880*/  @!P0 LDC R3, c[0x0][0xb54] ;  /* 0x0002d500ff038b82 */ /* 0x000e620000000800 */
[----:B-----5:R-:W-:Y:S01]  /*18890*/  @P1 SHF.R.U32.HI R21, RZ, R27, R0 ;  /* 0x0000001bff151219 */ /* 0x020fe20000011600 */
[----:B------:R-:W-:Y:S02]  /*188a0*/  IMAD R27, R10, R26, R11 ;  /* 0x0000001a0a1b7224 */ /* 0x000fe400078e020b */
[-C--:B--2---:R-:W-:Y:S02]  /*188b0*/  IMAD R25, R9, R14.reuse, RZ ;  /* 0x0000000e09197224 */ /* 0x084fe400078e02ff */
[----:B------:R-:W-:Y:S01]  /*188c0*/  IMAD.WIDE.U32 R8, R8, R14, RZ ;  /* 0x0000000e08087225 */ /* 0x000fe200078e00ff */
[----:B---3--:R-:W-:-:S03]  /*188d0*/  SEL R11, R30, RZ, P0 ;  /* 0x000000ff1e0b7207 */ /* 0x008fc60000000000 */
[----:B------:R-:W-:-:S04]  /*188e0*/  IMAD.WIDE.U32 R14, R10, R29, RZ ;  /* 0x0000001d0a0e7225 */ /* 0x000fc800078e00ff */
[----:B------:R-:W-:Y:S01]  /*188f0*/  IMAD.IADD R25, R9, 0x1, R25 ;  /* 0x0000000109197824 */ /* 0x000fe200078e0219 */
[----:B------:R-:W-:Y:S01]  /*18900*/  IADD3 R0, P1, P3, R14, R8, R7 ;  /* 0x000000080e007210 */ /* 0x000fe20007b3e007 */
[----:B------:R-:W-:Y:S02]  /*18910*/  IMAD.MOV R10, RZ, RZ, -R21 ;  /* 0x000000ffff0a7224 */ /* 0x000fe400078e0a15 */
[----:B------:R-:W-:Y:S02]  /*18920*/  IMAD.IADD R27, R15, 0x1, R27 ;  /* 0x000000010f1b7824 */ /* 0x000fe400078e021b */
[----:B------:R-:W-:-:S04]  /*18930*/  IMAD.WIDE.U32 R8, R12, R11, RZ ;  /* 0x0000000b0c087225 */ /* 0x000fc800078e00ff */
[----:B------:R-:W-:Y:S02]  /*18940*/  IMAD R13, R13, R11, RZ ;  /* 0x0000000b0d0d7224 */ /* 0x000fe400078e02ff */
[----:B------:R-:W-:Y:S01]  /*18950*/  IMAD R11, R33, R10, R31 ;  /* 0x0000000a210b7224 */ /* 0x000fe200078e021f */
[----:B------:R-:W-:Y:S01]  /*18960*/  IADD3.X R10, R27, R25, R24, P1, P3 ;  /* 0x000000191b0a7210 */ /* 0x000fe20000fe6418 */
[----:B------:R-:W-:Y:S01]  /*18970*/  IMAD.IADD R13, R9, 0x1, R13 ;  /* 0x00000001090d7824 */ /* 0x000fe200078e020d */
[----:B------:R-:W-:Y:S01]  /*18980*/  IADD3 R8, P0, P1, R21, R0, R8 ;  /* 0x0000000015087210 */ /* 0x000fe2000791e008 */
[----:B------:R-:W-:Y:S01]  /*18990*/  IMAD R0, R5, R11, RZ ;  /* 0x0000000b05007224 */ /* 0x000fe200078e02ff */
[----:B------:R-:W-:-:S04]  /*189a0*/  SHF.R.S32.HI R21, RZ, 0x1f, R21 ;  /* 0x0000001fff157819 */ /* 0x000fc80000011415 */
[----:B------:R-:W-:Y:S02]  /*189b0*/  IADD3.X R9, R21, R10, R13, P0, P1 ;  /* 0x0000000a15097210 */ /* 0x000fe400007e240d */
[----:B------:R-:W-:-:S05]  /*189c0*/  SHF.R.S32.HI R13, RZ, 0x1f, R11 ;  /* 0x0000001fff0d7819 */ /* 0x000fca000001140b */
[C---:B------:R-:W-:Y:S02]  /*189d0*/  IMAD R13, R4.reuse, R13, R0 ;  /* 0x0000000d040d7224 */ /* 0x040fe400078e0200 */
[----:B------:R-:W-:-:S04]  /*189e0*/  IMAD.WIDE.U32 R4, R4, R11, R8 ;  /* 0x0000000b04047225 */ /* 0x000fc800078e0008 */
[----:B------:R-:W-:Y:S01]  /*189f0*/  IMAD.IADD R0, R5, 0x1, R13 ;  /* 0x0000000105007824 */ /* 0x000fe200078e020d */
[----:B0-----:R-:W-:Y:S01]  /*18a00*/  LEA R2, P0, R4, R2, 0x2 ;  /* 0x0000000204027211 */ /* 0x001fe200078010ff */
[----:B------:R-:W-:-:S03]  /*18a10*/  IMAD.MOV.U32 R5, RZ, RZ, -0x800000 ;  /* 0xff800000ff057424 */ /* 0x000fc600078e00ff */
[----:B-1----:R-:W-:-:S05]  /*18a20*/  LEA.HI.X R3, R4, R3, R0, 0x2, P0 ;  /* 0x0000000304037211 */ /* 0x002fca00000f1400 */
[----:B------:R0:W-:Y:S04]  /*18a30*/  STG.E desc[UR60][R2.64], R5 ;  /* 0x0000000502007986 */ /* 0x0001e8000c10193c */
.L_x_551:
[----:B------:R-:W-:Y:S05]  /*18a40*/  BSYNC B1 ;  /* 0x0000000000017941 */ /* 0x000fea0003800000 */
.L_x_550:
[----:B------:R-:W-:Y:S05]  /*18a50*/  @P2 BRA `(.L_x_544) ;  /* 0x0000000400782947 */ /* 0x000fea0003800000 */
[----:B------:R-:W2:Y:S01]  /*18a60*/  LDL.LU R10, [R1+0x90] ;  /* 0x00009000010a7983 */ /* 0x000ea20000300800 */
[----:B------:R-:W3:Y:S01]  /*18a70*/  LDC R21, c[0x0][0xbe8] ;  /* 0x0002fa00ff157b82 */ /* 0x000ee20000000800 */
[----:B0-----:R-:W-:Y:S01]  /*18a80*/  SHF.R.S32.HI R3, RZ, 0x1f, R28 ;  /* 0x0000001fff037819 */ /* 0x001fe2000001141c */
[----:B------:R-:W-:Y:S01]  /*18a90*/  ULDC.64 UR4, c[0x0][0xaa0] ;  /* 0x0002a80000047ab9 */ /* 0x000fe20000000a00 */
[----:B------:R-:W4:Y:S01]  /*18aa0*/  LDL R20, [R1+0xa8] ;  /* 0x0000a80001147983 */ /* 0x000f220000100800 */
[----:B------:R-:W-:Y:S01]  /*18ab0*/  IMAD R0, R24, UR4, RZ ;  /* 0x0000000418007c24 */ /* 0x000fe2000f8e02ff */
[----:B------:R-:W-:Y:S01]  /*18ac0*/  LEA.HI R4, R3, R28, RZ, 0x2 ;  /* 0x0000001c03047211 */ /* 0x000fe200078f10ff */
[C---:B------:R-:W-:Y:S01]  /*18ad0*/  IMAD.WIDE.U32 R2, R7.reuse, UR4, RZ ;  /* 0x0000000407027c25 */ /* 0x040fe2000f8e00ff */
[----:B------:R-:W-:Y:S02]  /*18ae0*/  ULDC.64 UR6, c[0x0][0xaf0] ;  /* 0x0002bc0000067ab9 */ /* 0x000fe40000000a00 */
[----:B------:R-:W-:Y:S01]  /*18af0*/  LOP3.LUT R9, R4, 0xfffffffc, RZ, 0xc0, !PT ;  /* 0xfffffffc04097812 */ /* 0x000fe200078ec0ff */
[----:B------:R-:W-:Y:S01]  /*18b00*/  IMAD R5, R7, UR5, R0 ;  /* 0x0000000507057c24 */ /* 0x000fe2000f8e0200 */
[----:B------:R-:W-:Y:S01]  /*18b10*/  SHF.R.S32.HI R25, RZ, 0x2, R4 ;  /* 0x00000002ff197819 */ /* 0x000fe20000011404 */
[----:B------:R-:W-:Y:S01]  /*18b20*/  ULDC.64 UR4, c[0x0][0xae8] ;  /* 0x0002ba0000047ab9 */ /* 0x000fe20000000a00 */
[----:B------:R-:W-:-:S02]  /*18b30*/  IMAD R4, R26, UR6, RZ ;  /* 0x000000061a047c24 */ /* 0x000fc4000f8e02ff */
[----:B------:R-:W-:Y:S02]  /*18b40*/  IMAD.IADD R28, R28, 0x1, -R9 ;  /* 0x000000011c1c7824 */ /* 0x000fe400078e0a09 */
[----:B------:R-:W-:Y:S02]  /*18b50*/  IMAD.IADD R3, R3, 0x1, R5 ;  /* 0x0000000103037824 */ /* 0x000fe400078e0205 */
[----:B------:R-:W-:Y:S02]  /*18b60*/  IMAD R0, R28, 0x60, R25 ;  /* 0x000000601c007824 */ /* 0x000fe400078e0219 */
[----:B------:R-:W-:Y:S01]  /*18b70*/  IMAD R7, R29, UR7, R4 ;  /* 0x000000071d077c24 */ /* 0x000fe2000f8e0204 */
[----:B---3--:R-:W-:-:S13]  /*18b80*/  ISETP.NE.AND P0, PT, R21, 0x1, PT ;  /* 0x000000011500780c */ /* 0x008fda0003f05270 */
[----:B------:R-:W0:Y:S08]  /*18b90*/  @P0 LDC R8, c[0x0][0xbec] ;  /* 0x0002fb00ff080b82 */ /* 0x000e300000000800 */
[----:B------:R-:W3:Y:S01]  /*18ba0*/  @P0 LDC R11, c[0x0][0xbf0] ;  /* 0x0002fc00ff0b0b82 */ /* 0x000ee20000000800 */
[----:B--2---:R-:W-:-:S04]  /*18bb0*/  IMAD.WIDE.U32 R2, R10, UR4, R2 ;  /* 0x000000040a027c25 */ /* 0x004fc8000f8e0002 */
[----:B----4-:R-:W-:Y:S02]  /*18bc0*/  IMAD R9, R20, 0xc0, R0 ;  /* 0x000000c014097824 */ /* 0x010fe400078e0200 */
[----:B------:R-:W-:Y:S01]  /*18bd0*/  IMAD R3, R10, UR5, R3 ;  /* 0x000000050a037c24 */ /* 0x000fe2000f8e0203 */
[----:B------:R-:W-:Y:S01]  /*18be0*/  ULDC.64 UR4, c[0x0][0xae0] ;  /* 0x0002b80000047ab9 */ /* 0x000fe20000000a00 */
[----:B0-----:R-:W-:-:S04]  /*18bf0*/  @P0 IMAD.HI.U32 R0, R9, R8, RZ ;  /* 0x0000000809000227 */ /* 0x001fc800078e00ff */
[----:B------:R-:W-:Y:S01]  /*18c00*/  IMAD.MOV.U32 R5, RZ, RZ, R9 ;  /* 0x000000ffff057224 */ /* 0x000fe200078e0009 */
[----:B---3--:R-:W-:Y:S01]  /*18c10*/  @P0 SHF.R.U32.HI R5, RZ, R11, R0 ;  /* 0x0000000bff050219 */ /* 0x008fe20000011600 */
[----:B------:R-:W-:-:S03]  /*18c20*/  IMAD.WIDE.U32 R2, R29, UR6, R2 ;  /* 0x000000061d027c25 */ /* 0x000fc6000f8e0002 */
[--C-:B------:R-:W-:Y:S01]  /*18c30*/  SHF.R.S32.HI R0, RZ, 0x1f, R5.reuse ;  /* 0x0000001fff007819 */ /* 0x100fe20000011405 */
[----:B------:R-:W-:Y:S02]  /*18c40*/  IMAD.MOV R4, RZ, RZ, -R5 ;  /* 0x000000ffff047224 */ /* 0x000fe400078e0a05 */
[----:B------:R-:W-:Y:S02]  /*18c50*/  IMAD.IADD R3, R3, 0x1, R7 ;  /* 0x0000000103037824 */ /* 0x000fe400078e0207 */
[----:B------:R-:W-:Y:S02]  /*18c60*/  IMAD R0, R0, UR4, RZ ;  /* 0x0000000400007c24 */ /* 0x000fe4000f8e02ff */
[----:B------:R-:W-:Y:S02]  /*18c70*/  IMAD R7, R21, R4, R9 ;  /* 0x0000000415077224 */ /* 0x000fe400078e0209 */
[C---:B------:R-:W-:Y:S02]  /*18c80*/  IMAD R9, R5.reuse, UR5, R0 ;  /* 0x0000000505097c24 */ /* 0x040fe4000f8e0200 */
[----:B------:R-:W-:Y:S01]  /*18c90*/  IMAD.WIDE.U32 R2, R5, UR4, R2 ;  /* 0x0000000405027c25 */ /* 0x000fe2000f8e0002 */
[----:B------:R-:W-:Y:S01]  /*18ca0*/  SHF.R.S32.HI R0, RZ, 0x1f, R7 ;  /* 0x0000001fff007819 */ /* 0x000fe20000011407 */
[----:B------:R-:W-:-:S02]  /*18cb0*/  ULDC.64 UR4, c[0x0][0xad8] ;  /* 0x0002b60000047ab9 */ /* 0x000fc40000000a00 */
[----:B------:R-:W-:Y:S02]  /*18cc0*/  IMAD.IADD R3, R3, 0x1, R9 ;  /* 0x0000000103037824 */ /* 0x000fe400078e0209 */
[----:B------:R-:W-:Y:S02]  /*18cd0*/  IMAD R0, R0, UR4, RZ ;  /* 0x0000000400007c24 */ /* 0x000fe4000f8e02ff */
[----:B------:R-:W-:-:S04]  /*18ce0*/  IMAD.WIDE.U32 R2, R7, UR4, R2 ;  /* 0x0000000407027c25 */ /* 0x000fc8000f8e0002 */
[----:B------:R-:W-:Y:S01]  /*18cf0*/  IMAD R7, R7, UR5, R0 ;  /* 0x0000000507077c24 */ /* 0x000fe2000f8e0200 */
[----:B------:R-:W-:Y:S01]  /*18d00*/  ULDC.64 UR4, c[0x0][0xa80] ;  /* 0x0002a00000047ab9 */ /* 0x000fe20000000a00 */
[----:B------:R-:W-:Y:S01]  /*18d10*/  IMAD.SHL.U32 R5, R28, 0x8, RZ ;  /* 0x000000081c057824 */ /* 0x000fe200078e00ff */
[C---:B------:R-:W-:Y:S01]  /*18d20*/  LEA R0, P0, R2.reuse, UR4, 0x1 ;  /* 0x0000000402007c11 */ /* 0x040fe2000f8008ff */
[----:B------:R-:W-:Y:S01]  /*18d30*/  IMAD.IADD R3, R3, 0x1, R7 ;  /* 0x0000000103037824 */ /* 0x000fe200078e0207 */
[----:B------:R-:W-:Y:S01]  /*18d40*/  UMOV UR4, 0xffffffff ;  /* 0xffffffff00047882 */ /* 0x000fe20000000000 */
[C---:B------:R-:W-:Y:S02]  /*18d50*/  VIADD R8, R5.reuse, 0x20 ;  /* 0x0000002005087836 */ /* 0x040fe40000000000 */
[----:B------:R-:W-:Y:S01]  /*18d60*/  VIADD R9, R5, 0x40 ;  /* 0x0000004005097836 */ /* 0x000fe20000000000 */
[----:B------:R-:W-:Y:S02]  /*18d70*/  LEA.HI.X R2, R2, UR5, R3, 0x1, P0 ;  /* 0x0000000502027c11 */ /* 0x000fe400080f0c03 */
[----:B------:R-:W-:-:S02]  /*18d80*/  SHF.R.S32.HI R7, RZ, 0x1f, R8 ;  /* 0x0000001fff077819 */ /* 0x000fc40000011408 */
[----:B------:R-:W-:Y:S01]  /*18d90*/  SHF.R.S32.HI R10, RZ, 0x1f, R9 ;  /* 0x0000001fff0a7819 */ /* 0x000fe20000011409 */
[----:B------:R-:W-:Y:S06]  /*18da0*/  BRA.DIV UR4, `(.L_x_552) ;  /* 0x0000008e04587947 */ /* 0x000fec000b800000 */
[----:B------:R0:W2:Y:S04]  /*18db0*/  SHFL.IDX PT, R3, R2, RZ, 0x1c1f ;  /* 0x001c1fff02037589 */ /* 0x0000a800000e0000 */
[----:B------:R0:W3:Y:S02]  /*18dc0*/  SHFL.IDX PT, R14, R0, RZ, 0x1c1f ;  /* 0x001c1fff000e7589 */ /* 0x0000e400000e0000 */
.L_x_758:
[----:B------:R-:W-:Y:S01]  /*18dd0*/  IMAD R21, R6, R21, RZ ;  /* 0x0000001506157224 */ /* 0x000fe200078e02ff */
[----:B------:R-:W-:Y:S01]  /*18de0*/  BSSY B1, `(.L_x_553) ;  /* 0x0000011000017945 */ /* 0x000fe20003800000 */
[----:B------:R-:W-:-:S05]  /*18df0*/  IMAD R4, R20, 0xc0, R25 ;  /* 0x000000c014047824 */ /* 0x000fca00078e0219 */
[----:B------:R-:W-:-:S13]  /*18e00*/  ISETP.GE.AND P0, PT, R4, R21, PT ;  /* 0x000000150400720c */ /* 0x000fda0003f06270 */
[----:B------:R-:W-:Y:S05]  /*18e10*/  @P0 BRA `(.L_x_554) ;  /* 0x0000000000340947 */ /* 0x000fea0003800000 */
[----:B------:R-:W-:Y:S02]  /*18e20*/  ULDC UR4, c[0x0][0xac8] ;  /* 0x0002b20000047ab9 */ /* 0x000fe40000000800 */
[----:B------:R-:W-:Y:S02]  /*18e30*/  ISETP.GE.AND P2, PT, R5, UR4, PT ;  /* 0x0000000405007c0c */ /* 0x000fe4000bf46270 */
[----:B------:R-:W-:Y:S02]  /*18e40*/  ISETP.GE.AND P3, PT, R8, UR4, PT ;  /* 0x0000000408007c0c */ /* 0x000fe4000bf66270 */
[----:B------:R-:W-:-:S09]  /*18e50*/  ISETP.GE.AND P4, PT, R9, UR4, PT ;  /* 0x0000000409007c0c */ /* 0x000fd2000bf86270 */
[----:B--2---:R-:W-:Y:S02]  /*18e60*/  @!P2 IMAD.MOV.U32 R15, RZ, RZ, R3 ;  /* 0x000000ffff0fa224 */ /* 0x004fe400078e0003 */
[CC--:B---3--:R-:W-:Y:S02]  /*18e70*/  @!P3 LEA R24, P0, R8.reuse, R14.reuse, 0x1 ;  /* 0x0000000e0818b211 */ /* 0x0c8fe400078008ff */
[----:B------:R-:W-:Y:S01]  /*18e80*/  @!P4 LEA R26, P1, R9, R14, 0x1 ;  /* 0x0000000e091ac211 */ /* 0x000fe200078208ff */
[----:B------:R-:W-:Y:S01]  /*18e90*/  @!P2 IMAD.WIDE R12, R5, 0x2, R14 ;  /* 0x00000002050ca825 */ /* 0x000fe200078e020e */
[-C--:B------:R-:W-:Y:S02]  /*18ea0*/  @!P3 LEA.HI.X R25, R8, R3.reuse, R7, 0x1, P0 ;  /* 0x000000030819b211 */ /* 0x080fe400000f0c07 */
[----:B------:R-:W-:Y:S02]  /*18eb0*/  @!P4 LEA.HI.X R27, R9, R3, R10, 0x1, P1 ;  /* 0x00000003091bc211 */ /* 0x000fe400008f0c0a */
[----:B------:R4:W-:Y:S04]  /*18ec0*/  @!P2 ST.E.128 desc[UR60][R12.64], RZ ;  /* 0x000000ff0c00a985 */ /* 0x0009e8000c101d3c */
[----:B------:R4:W-:Y:S04]  /*18ed0*/  @!P3 ST.E.128 desc[UR60][R24.64], RZ ;  /* 0x000000ff1800b985 */ /* 0x0009e8000c101d3c */
[----:B------:R4:W-:Y:S02]  /*18ee0*/  @!P4 ST.E.128 desc[UR60][R26.64], RZ ;  /* 0x000000ff1a00c985 */ /* 0x0009e4000c101d3c */
.L_x_554:
[----:B------:R-:W-:Y:S05]  /*18ef0*/  BSYNC B1 ;  /* 0x0000000000017941 */ /* 0x000fea0003800000 */
.L_x_553:
[----:B------:R-:W-:-:S03]  /*18f00*/  UMOV UR4, 0xffffffff ;  /* 0xffffffff00047882 */ /* 0x000fc60000000000 */
[----:B------:R-:W-:Y:S05]  /*18f10*/  BRA.DIV UR4, `(.L_x_555) ;  /* 0x0000008e04307947 */ /* 0x000fea000b800000 */
[----:B--2---:R2:W0:Y:S04]  /*18f20*/  SHFL.IDX PT, R3, R2, 0x1, 0x1c1f ;  /* 0x003c1f0002037f89 */ /* 0x00442800000e0000 */
[----:B---3--:R2:W3:Y:S02]  /*18f30*/  SHFL.IDX PT, R14, R0, 0x1, 0x1c1f ;  /* 0x003c1f00000e7f89 */ /* 0x0084e400000e0000 */
.L_x_762:
[----:B0-2---:R-:W-:-:S05]  /*18f40*/  VIADD R0, R4, 0x60 ;  /* 0x0000006004007836 */ /* 0x005fca0000000000 */
[----:B------:R-:W-:-:S13]  /*18f50*/  ISETP.GE.AND P0, PT, R0, R21, PT ;  /* 0x000000150000720c */ /* 0x000fda0003f06270 */
[----:B------:R-:W-:Y:S05]  /*18f60*/  @P0 BRA `(.L_x_544) ;  /* 0x0000000000340947 */ /* 0x000fea0003800000 */
[----:B------:R-:W-:Y:S02]  /*18f70*/  ULDC UR4, c[0x0][0xac8] ;  /* 0x0002b20000047ab9 */ /* 0x000fe40000000800 */
[----:B------:R-:W-:Y:S02]  /*18f80*/  ISETP.GE.AND P2, PT, R5, UR4, PT ;  /* 0x0000000405007c0c */ /* 0x000fe4000bf46270 */
[----:B------:R-:W-:Y:S02]  /*18f90*/  ISETP.GE.AND P3, PT, R8, UR4, PT ;  /* 0x0000000408007c0c */ /* 0x000fe4000bf66270 */
[----:B------:R-:W-:-:S09]  /*18fa0*/  ISETP.GE.AND P4, PT, R9, UR4, PT ;  /* 0x0000000409007c0c */ /* 0x000fd2000bf86270 */
[----:B------:R-:W-:Y:S02]  /*18fb0*/  @!P2 IMAD.MOV.U32 R15, RZ, RZ, R3 ;  /* 0x000000ffff0fa224 */ /* 0x000fe400078e0003 */
        /* <DEDUP_REMOVED lines=8> */
.L_x_544:
[----:B------:R-:W-:Y:S05]  /*19040*/  BSYNC B0 ;  /* 0x0000000000007941 */ /* 0x000fea0003800000 */
.L_x_536:
[----:B------:R-:W-:Y:S02]  /*19050*/  ULDC UR4, c[0x0][0xc3c] ;  /* 0x00030f0000047ab9 */ /* 0x000fe40000000800 */
[----:B-1----:R-:W-:-:S13]  /*19060*/  ISETP.GE.AND P0, PT, R111, UR4, PT ;  /* 0x000000046f007c0c */ /* 0x002fda000bf06270 */
[----:B------:R-:W-:Y:S05]  /*19070*/  @!P0 BRA `(.L_x_556) ;  /* 0xfffffe8000b88947 */ /* 0x000fea000383ffff */
[----:B------:R-:W-:Y:S05]  /*19080*/  BRA `(.L_x_410) ;  /* 0x0000007c00c47947 */ /* 0x000fea0003800000 */
.L_x_408:
[----:B------:R-:W-:-:S08]  /*19090*/  NOP ;  /* 0x0000000000007918 */ /* 0x000fd00000000000 */
[----:B--2---:R-:W0:-:S00]  /*190a0*/  USETMAXREG.DEALLOC.CTAPOOL 0x20 ;  /* 0x00000020000079c8 */ /* 0x004e0000080e0500 */
[----:B0-----:R-:W2:Y:S01]  /*190b0*/  LDL.LU R2, [R1+0x50] ;  /* 0x0000500001027983 */ /* 0x001ea20000300800 */
[----:B------:R-:W-:Y:S01]  /*190c0*/  LOP3.LUT R0, R0, 0x3, RZ, 0xc0, !PT ;  /* 0x0000000300007812 */ /* 0x000fe200078ec0ff */
[----:B------:R-:W-:-:S05]  /*190d0*/  IMAD.MOV.U32 R6, RZ, RZ, RZ ;  /* 0x000000ffff067224 */ /* 0x000fca00078e00ff */
[----:B------:R-:W0:Y:S02]  /*190e0*/  SHFL.IDX PT, R0, R0, RZ, 0x1f ;  /* 0x00001fff00007589 */ /* 0x000e2400000e0000 */
[----:B0-----:R-:W-:Y:S02]  /*190f0*/  ISETP.NE.AND P0, PT, R0, RZ, PT ;  /* 0x000000ff0000720c */ /* 0x001fe40003f05270 */
[----:B--2---:R-:W-:-:S11]  /*19100*/  LOP3.LUT R2, R2, 0xfffffffd, RZ, 0xc0, !PT ;  /* 0xfffffffd02027812 */ /* 0x004fd600078ec0ff */
[----:B------:R-:W-:-:S05]  /*19110*/  @P0 LOP3.LUT R2, R2, 0x2, RZ, 0xfc, !PT ;  /* 0x0000000202020812 */ /* 0x000fca00078efcff */
[----:B------:R0:W-:Y:S01]  /*19120*/  STL [R1+0x50], R2 ;  /* 0x0000500201007387 */ /* 0x0001e20000100800 */
        /* <DEDUP_REMOVED lines=8> */
.L_x_557:
[----:B------:R-:W1:Y:S01]  /*191b0*/  S2R R0, SR_TID.X ;  /* 0x0000000000007919 */ /* 0x000e620000002100 */
[----:B------:R-:W-:Y:S01]  /*191c0*/  ULDC UR4, c[0x0][0xc3c] ;  /* 0x00030f0000047ab9 */ /* 0x000fe20000000800 */
[----:B------:R-:W-:Y:S01]  /*191d0*/  IMAD.MOV.U32 R7, RZ, RZ, RZ ;  /* 0x000000ffff077224 */ /* 0x000fe200078e00ff */
[----:B------:R-:W2:Y:S01]  /*191e0*/  S2UR UR6, SR_CTAID.X ;  /* 0x00000000000679c3 */ /* 0x000ea20000002500 */
[----:B------:R-:W-:Y:S01]  /*191f0*/  ULDC UR5, c[0x0][0xc38] ;  /* 0x00030e0000057ab9 */ /* 0x000fe20000000800 */
[----:B-1----:R-:W-:-:S04]  /*19200*/  LOP3.LUT R0, R0, 0x1f, RZ, 0xc0, !PT ;  /* 0x0000001f00007812 */ /* 0x002fc800078ec0ff */
[----:B------:R-:W-:-:S04]  /*19210*/  ISETP.NE.AND P0, PT, R0, 0x1f, PT ;  /* 0x0000001f0000780c */ /* 0x000fc80003f05270 */
[----:B------:R-:W-:-:S13]  /*19220*/  ISETP.GE.OR P1, PT, R0, UR4, !P0 ;  /* 0x0000000400007c0c */ /* 0x000fda000c726670 */
[----:B------:R-:W1:Y:S08]  /*19230*/  @!P1 LDC.64 R4, c[0x0][0xc80] ;  /* 0x00032000ff049b82 */ /* 0x000e700000000a00 */
[----:B0-----:R-:W0:Y:S01]  /*19240*/  @!P1 LDC.64 R2, c[0x0][0xc78] ;  /* 0x00031e00ff029b82 */ /* 0x001e220000000a00 */
[----:B-1----:R-:W-:-:S05]  /*19250*/  @!P1 IMAD.WIDE.U32 R4, R0, 0x4, R4 ;  /* 0x0000000400049825 */ /* 0x002fca00078e0004 */
[----:B------:R-:W3:Y:S01]  /*19260*/  @!P1 LDG.E R6, desc[UR60][R4.64] ;  /* 0x0000003c04069981 */ /* 0x000ee2000c1e1900 */
[----:B0-----:R-:W-:-:S05]  /*19270*/  @!P1 IMAD.WIDE.U32 R2, R0, 0x4, R2 ;  /* 0x0000000400029825 */ /* 0x001fca00078e0002 */
[----:B------:R-:W3:Y:S01]  /*19280*/  @!P1 LDG.E R7, desc[UR60][R2.64] ;  /* 0x0000003c02079981 */ /* 0x000ee2000c1e1900 */
[C---:B------:R-:W-:Y:S02]  /*19290*/  ISETP.NE.AND P1, PT, R0.reuse, RZ, PT ;  /* 0x000000ff0000720c */ /* 0x040fe40003f25270 */
[C---:B------:R-:W-:Y:S02]  /*192a0*/  ISETP.GE.U32.AND P2, PT, R0.reuse, 0x2, PT ;  /* 0x000000020000780c */ /* 0x040fe40003f46070 */
[C---:B------:R-:W-:Y:S02]  /*192b0*/  ISETP.GE.U32.AND P3, PT, R0.reuse, 0x4, PT ;  /* 0x000000040000780c */ /* 0x040fe40003f66070 */
[C---:B------:R-:W-:Y:S02]  /*192c0*/  ISETP.GE.U32.AND P4, PT, R0.reuse, 0x8, PT ;  /* 0x000000080000780c */ /* 0x040fe40003f86070 */
[----:B------:R-:W-:Y:S01]  /*192d0*/  ISETP.GE.U32.AND P5, PT, R0, 0x10, PT ;  /* 0x000000100000780c */ /* 0x000fe20003fa6070 */
[----:B------:R-:W-:Y:S01]  /*192e0*/  UMOV UR4, URZ ;  /* 0x0000003f00047c82 */ /* 0x000fe20008000000 */
[----:B---3--:R-:W-:-:S05]  /*192f0*/  IMAD R8, R6, R7, RZ ;  /* 0x0000000706087224 */ /* 0x008fca00078e02ff */
        /* <DEDUP_REMOVED lines=16> */
[----:B0-----:R-:W-:-:S05]  /*19400*/  IMAD R8, R8, UR5, RZ ;  /* 0x0000000508087c24 */ /* 0x001fca000f8e02ff */
[----:B--2---:R-:W-:Y:S01]  /*19410*/  ISETP.GT.AND P6, PT, R8, UR6, PT ;  /* 0x0000000608007c0c */ /* 0x004fe2000bfc4270 */
[----:B------:R-:W-:-:S12]  /*19420*/  IMAD.MOV.U32 R3, RZ, RZ, R8 ;  /* 0x000000ffff037224 */ /* 0x000fd800078e0008 */
[----:B------:R-:W-:Y:S05]  /*19430*/  @P6 BRA `(.L_x_559) ;  /* 0x00000000009c6947 */ /* 0x000fea0003800000 */
[----:B------:R-:W-:Y:S01]  /*19440*/  IMAD.MOV.U32 R8, RZ, RZ, R3 ;  /* 0x000000ffff087224 */ /* 0x000fe200078e0003 */
[----:B------:R-:W-:Y:S01]  /*19450*/  UMOV UR4, URZ ;  /* 0x0000003f00047c82 */ /* 0x000fe20008000000 */
[----:B------:R-:W-:-:S05]  /*19460*/  ULDC UR5, c[0x0][0xc38] ;  /* 0x00030e0000057ab9 */ /* 0x000fca0000000800 */
.L_x_561:
[----:B------:R-:W0:Y:S01]  /*19470*/  LDC R2, c[0x0][0xc3c] ;  /* 0x00030f00ff027b82 */ /* 0x000e220000000800 */
[----:B------:R-:W-:Y:S01]  /*19480*/  UIADD3 UR4, UR4, 0x1f, URZ ;  /* 0x0000001f04047890 */ /* 0x000fe2000fffe03f */
[----:B------:R-:W-:Y:S02]  /*19490*/  ULDC UR7, c[0x0][0xc3c] ;  /* 0x00030f0000077ab9 */ /* 0x000fe40000000800 */
[----:B------:R-:W-:-:S03]  /*194a0*/  IMAD.U32 R27, RZ, RZ, UR7 ;  /* 0x00000007ff1b7e24 */ /* 0x000fc6000f8e00ff */
[----:B0-----:R-:W-:-:S13]  /*194b0*/  ISETP.LE.AND P6, PT, R2, UR4, PT ;  /* 0x0000000402007c0c */ /* 0x001fda000bfc3270 */
[----:B------:R-:W-:Y:S05]  /*194c0*/  @P6 BRA `(.L_x_560) ;  /* 0x00000004009c6947 */ /* 0x000fea0003800000 */
[----:B------:R-:W-:-:S05]  /*194d0*/  VIADD R7, R0, UR4 ;  /* 0x0000000400077c36 */ /* 0x000fca0008000000 */
        /* <DEDUP_REMOVED lines=29> */
.L_x_559:
        /* <DEDUP_REMOVED lines=19> */
.L_x_562:
[----:B0-----:R-:W-:Y:S02]  /*197e0*/  IMAD.MOV.U32 R5, RZ, RZ, R10 ;  /* 0x000000ffff057224 */ /* 0x001fe400078e000a */
[----:B-1----:R-:W-:Y:S02]  /*197f0*/  IMAD R24, R24, UR5, R9 ;  /* 0x0000000518187c24 */ /* 0x002fe4000f8e0209 */
[----:B------:R-:W0:Y:S01]  /*19800*/  I2F.RP R8, R5 ;  /* 0x0000000500087306 */ /* 0x000e220000209400 */
[----:B------:R-:W-:Y:S02]  /*19810*/  IMAD R9, R11, R4, RZ ;  /* 0x000000040b097224 */ /* 0x000fe400078e02ff */
[----:B------:R-:W-:Y:S01]  /*19820*/  IMAD.MOV.U32 R2, RZ, RZ, RZ ;  /* 0x000000ffff027224 */ /* 0x000fe200078e00ff */
[----:B------:R-:W-:Y:S01]  /*19830*/  IADD3 R25, -R24, UR6, RZ ;  /* 0x0000000618197c10 */ /* 0x000fe2000fffe1ff */
[----:B------:R-:W-:Y:S02]  /*19840*/  VIADD R27, R27, UR4 ;  /* 0x000000041b1b7c36 */ /* 0x000fe40008000000 */
[----:B------:R-:W-:Y:S01]  /*19850*/  IMAD.HI.U32 R2, R3, R9, R2 ;  /* 0x0000000903027227 */ /* 0x000fe200078e0002 */
[----:B------:R-:W-:-:S02]  /*19860*/  IABS R3, R6 ;  /* 0x0000000600037213 */ /* 0x000fc40000000000 */
[----:B------:R-:W-:-:S03]  /*19870*/  IABS R9, R25 ;  /* 0x0000001900097213 */ /* 0x000fc60000000000 */
[----:B------:R-:W-:Y:S02]  /*19880*/  IMAD.MOV R3, RZ, RZ, -R3 ;  /* 0x000000ffff037224 */ /* 0x000fe400078e0a03 */
[----:B------:R-:W-:Y:S01]  /*19890*/  IMAD.HI.U32 R2, R2, R9, RZ ;  /* 0x0000000902027227 */ /* 0x000fe200078e00ff */
[----:B0-----:R-:W0:Y:S03]  /*198a0*/  MUFU.RCP R8, R8 ;  /* 0x0000000800087308 */ /* 0x001e260000001000 */
[----:B------:R-:W-:-:S05]  /*198b0*/  IMAD R9, R2, R3, R9 ;  /* 0x0000000302097224 */ /* 0x000fca00078e0209 */
[----:B------:R-:W-:Y:S01]  /*198c0*/  ISETP.GT.U32.AND P1, PT, R4, R9, PT ;  /* 0x000000090400720c */ /* 0x000fe20003f24070 */
[----:B0-----:R-:W-:-:S12]  /*198d0*/  VIADD R3, R8, 0xffffffe ;  /* 0x0ffffffe08037836 */ /* 0x001fd80000000000 */
[----:B------:R-:W-:Y:S01]  /*198e0*/  @!P1 IMAD.IADD R9, R9, 0x1, -R4 ;  /* 0x0000000109099824 */ /* 0x000fe200078e0a04 */
[----:B------:R-:W0:Y:S01]  /*198f0*/  F2I.FTZ.U32.TRUNC.NTZ R3, R3 ;  /* 0x0000000300037305 */ /* 0x000e22000021f000 */
[----:B------:R-:W-:Y:S01]  /*19900*/  @!P1 VIADD R2, R2, 0x1 ;  /* 0x0000000102029836 */ /* 0x000fe20000000000 */
[----:B------:R-:W-:Y:S02]  /*19910*/  ISETP.NE.AND P1, PT, R6, RZ, PT ;  /* 0x000000ff0600720c */ /* 0x000fe40003f25270 */
[----:B------:R-:W-:Y:S02]  /*19920*/  ISETP.GE.U32.AND P0, PT, R9, R4, PT ;  /* 0x000000040900720c */ /* 0x000fe40003f06070 */
[----:B------:R-:W-:-:S04]  /*19930*/  LOP3.LUT R4, R25, R6, RZ, 0x3c, !PT ;  /* 0x0000000619047212 */ /* 0x000fc800078e3cff */
[----:B------:R-:W-:Y:S01]  /*19940*/  ISETP.GE.AND P2, PT, R4, RZ, PT ;  /* 0x000000ff0400720c */ /* 0x000fe20003f46270 */
[----:B0-----:R-:W-:-:S06]  /*19950*/  IMAD.MOV R8, RZ, RZ, -R3 ;  /* 0x000000ffff087224 */ /* 0x001fcc00078e0a03 */
[----:B------:R-:W-:-:S04]  /*19960*/  @P0 VIADD R2, R2, 0x1 ;  /* 0x0000000102020836 */ /* 0x000fc80000000000 */
[----:B------:R-:W-:Y:S02]  /*19970*/  IMAD.MOV.U32 R4, RZ, RZ, R2 ;  /* 0x000000ffff047224 */ /* 0x000fe400078e0002 */
[----:B------:R-:W-:Y:S01]  /*19980*/  IMAD.MOV.U32 R2, RZ, RZ, R8 ;  /* 0x000000ffff027224 */ /* 0x000fe200078e0008 */
[----:B------:R-:W-:Y:S01]  /*19990*/  IABS R8, R7 ;  /* 0x0000000700087213 */ /* 0x000fe20000000000 */
[----:B------:R-:W-:Y:S01]  /*199a0*/  @!P2 IMAD.MOV R4, RZ, RZ, -R4 ;  /* 0x000000ffff04a224 */ /* 0x000fe200078e0a04 */
[----:B------:R-:W-:Y:S01]  /*199b0*/  @!P1 LOP3.LUT R4, RZ, R6, RZ, 0x33, !PT ;  /* 0x00000006ff049212 */ /* 0x000fe200078e33ff */
[----:B------:R-:W-:Y:S02]  /*199c0*/  IMAD R9, R2, R5, RZ ;  /* 0x0000000502097224 */ /* 0x000fe400078e02ff */
[----:B------:R-:W-:Y:S02]  /*199d0*/  IMAD.MOV.U32 R2, RZ, RZ, RZ ;  /* 0x000000ffff027224 */ /* 0x000fe400078e00ff */
[----:B------:R-:W-:-:S02]  /*199e0*/  IMAD.MOV R8, RZ, RZ, -R8 ;  /* 0x000000ffff087224 */ /* 0x000fc400078e0a08 */
[----:B------:R-:W-:Y:S01]  /*199f0*/  IMAD.HI.U32 R2, R3, R9, R2 ;  /* 0x0000000903027227 */ /* 0x000fe200078e0002 */
[----:B------:R-:W-:-:S03]  /*19a00*/  IABS R3, R4 ;  /* 0x0000000400037213 */ /* 0x000fc60000000000 */
[----:B------:R-:W-:Y:S02]  /*19a10*/  IMAD R6, R6, R4, RZ ;  /* 0x0000000406067224 */ /* 0x000fe400078e02ff */
        /* <DEDUP_REMOVED lines=18> */
.L_x_560:
[----:B------:R-:W-:Y:S02]  /*19b40*/  IMAD.MOV.U32 R25, RZ, RZ, RZ ;  /* 0x000000ffff197224 */ /* 0x000fe400078e00ff */
[----:B------:R-:W-:Y:S02]  /*19b50*/  IMAD.U32 R24, RZ, RZ, UR6 ;  /* 0x00000006ff187e24 */ /* 0x000fe4000f8e00ff */
[----:B------:R-:W-:-:S07]  /*19b60*/  IMAD.MOV.U32 R26, RZ, RZ, RZ ;  /* 0x000000ffff1a7224 */ /* 0x000fce00078e00ff */
.L_x_563:
[----:B------:R-:W-:-:S13]  /*19b70*/  ISETP.NE.AND P0, PT, R0, RZ, PT ;  /* 0x000000ff0000720c */ /* 0x000fda0003f05270 */
[----:B------:R-:W0:Y:S01]  /*19b80*/  @!P0 S2R R3, SR_CgaCtaId ;  /* 0x0000000000038919 */ /* 0x000e220000008800 */
[----:B------:R-:W-:-:S04]  /*19b90*/  @!P0 MOV R0, 0x400 ;  /* 0x0000040000008802 */ /* 0x000fc80000000f00 */
[----:B0-----:R-:W-:-:S05]  /*19ba0*/  @!P0 LEA R0, R3, R0, 0x18 ;  /* 0x0000000003008211 */ /* 0x001fca00078ec0ff */
[----:B------:R0:W-:Y:S01]  /*19bb0*/  @!P0 STS.128 [R0+0x31cd0], R24 ;  /* 0x031cd01800008388 */ /* 0x0001e20000000c00 */
[----:B------:R-:W-:Y:S06]  /*19bc0*/  BAR.ARV 0x5, 0x200 ;  /* 0x0148000000007b1d */ /* 0x000fec0000002000 */
.L_x_558:
[----:B------:R2:W-:Y:S01]  /*19bd0*/  STL [R1+0x34], RZ ;  /* 0x000034ff01007387 */ /* 0x0005e20000100800 */
[----:B------:R-:W-:Y:S01]  /*19be0*/  ULDC UR4, c[0x0][0xc3c] ;  /* 0x00030f0000047ab9 */ /* 0x000fe20000000800 */
[----:B------:R-:W-:Y:S01]  /*19bf0*/  IMAD.MOV.U32 R28, RZ, RZ, 0x1 ;  /* 0x00000001ff1c7424 */ /* 0x000fe200078e00ff */
[----:B-1----:R-:W-:Y:S01]  /*19c00*/  ISETP.GE.AND P0, PT, R27, UR4, PT ;  /* 0x000000041b007c0c */ /* 0x002fe2000bf06270 */
[----:B------:R-:W-:-:S12]  /*19c10*/  IMAD.MOV.U32 R18, RZ, RZ, RZ ;  /* 0x000000ffff127224 */ /* 0x000fd800078e00ff */
[----:B--2---:R-:W-:Y:S05]  /*19c20*/  @P0 BRA `(.L_x_564) ;  /* 0x0000007000000947 */ /* 0x004fea0003800000 */
[----:B------:R-:W1:Y:S01]  /*19c30*/  S2R R6, SR_TID.X ;  /* 0x0000000000067919 */ /* 0x000e620000002100 */
[----:B------:R-:W2:Y:S01]  /*19c40*/  S2UR UR5, SR_CgaCtaId ;  /* 0x00000000000579c3 */ /* 0x000ea20000008800 */
[----:B------:R-:W-:Y:S01]  /*19c50*/  UMOV UR4, 0x400 ;  /* 0x0000040000047882 */ /* 0x000fe20000000000 */
[----:B------:R-:W-:Y:S01]  /*19c60*/  BSSY B8, `(.L_x_564) ;  /* 0x00006fc000087945 */ /* 0x000fe20003800000 */
[----:B------:R-:W-:Y:S01]  /*19c70*/  STL [R1+0x34], RZ ;  /* 0x000034ff01007387 */ /* 0x000fe20000100800 */
[----:B------:R-:W-:Y:S01]  /*19c80*/  IMAD.MOV.U32 R29, RZ, RZ, RZ ;  /* 0x000000ffff1d7224 */ /* 0x000fe200078e00ff */
[----:B------:R-:W-:Y:S01]  /*19c90*/  ULDC.64 UR36, c[0x0][0x198] ;  /* 0x0000660000247ab9 */ /* 0x000fe20000000a00 */
[----:B------:R-:W-:Y:S01]  /*19ca0*/  IMAD.MOV.U32 R18, RZ, RZ, RZ ;  /* 0x000000ffff127224 */ /* 0x000fe200078e00ff */
[----:B------:R-:W-:Y:S01]  /*19cb0*/  ULDC UR38, c[0x0][0xc] ;  /* 0x0000030000267ab9 */ /* 0x000fe20000000800 */
[----:B------:R-:W-:Y:S01]  /*19cc0*/  IMAD.MOV.U32 R28, RZ, RZ, 0x1 ;  /* 0x00000001ff1c7424 */ /* 0x000fe200078e00ff */
[----:B--2---:R-:W-:-:S06]  /*19cd0*/  ULEA UR4, UR5, UR4, 0x18 ;  /* 0x0000000405047291 */ /* 0x004fcc000f8ec03f */
[----:B------:R-:W-:Y:S01]  /*19ce0*/  IMAD.U32 R16, RZ, RZ, UR4 ;  /* 0x00000004ff107e24 */ /* 0x000fe2000f8e00ff */
[C---:B-1----:R-:W-:Y:S01]  /*19cf0*/  LOP3.LUT R5, R6.reuse, 0x7f, RZ, 0xc0, !PT ;  /* 0x0000007f06057812 */ /* 0x042fe200078ec0ff */
[----:B0-----:R-:W-:-:S04]  /*19d00*/  IMAD.SHL.U32 R0, R6, 0x8, RZ ;  /* 0x0000000806007824 */ /* 0x001fc800078e00ff */
[----:B------:R-:W-:Y:S01]  /*19d10*/  IMAD.SHL.U32 R4, R5, 0x8, RZ ;  /* 0x0000000805047824 */ /* 0x000fe200078e00ff */
[C---:B------:R-:W-:Y:S02]  /*19d20*/  LOP3.LUT R3, R0.reuse, 0x20, RZ, 0xc0, !PT ;  /* 0x0000002000037812 */ /* 0x040fe400078ec0ff */
[----:B------:R-:W-:Y:S02]  /*19d30*/  LOP3.LUT R2, R0, 0xd8, RZ, 0xc0, !PT ;  /* 0x000000d800027812 */ /* 0x000fe400078ec0ff */
[----:B------:R-:W-:Y:S02]  /*19d40*/  LOP3.LUT R3, R3, 0x300, R4, 0xf8, !PT ;  /* 0x0000030003037812 */ /* 0x000fe400078ef804 */
[----:B------:R-:W-:Y:S02]  /*19d50*/  LOP3.LUT R2, R2, 0x18, R6, 0x78, !PT ;  /* 0x0000001802027812 */ /* 0x000fe400078e7806 */
[----:B------:R-:W-:Y:S01]  /*19d60*/  SHF.R.U32.HI R4, RZ, 0x2, R5 ;  /* 0x00000002ff047819 */ /* 0x000fe20000011605 */
[----:B------:R-:W-:Y:S01]  /*19d70*/  IMAD.MOV.U32 R5, RZ, RZ, 0x1 ;  /* 0x00000001ff057424 */ /* 0x000fe200078e00ff */
[----:B------:R-:W-:Y:S01]  /*19d80*/  LOP3.LUT R3, R3, R2, RZ, 0xfc, !PT ;  /* 0x0000000203037212 */ /* 0x000fe200078efcff */
[----:B------:R-:W-:Y:S01]  /*19d90*/  IMAD.SHL.U32 R2, R6, 0x20, RZ ;  /* 0x0000002006027824 */ /* 0x000fe200078e00ff */
[----:B------:R-:W-:-:S02]  /*19da0*/  LOP3.LUT R0, R0, 0x18, RZ, 0xc0, !PT ;  /* 0x0000001800007812 */ /* 0x000fc400078ec0ff */
[----:B------:R-:W-:Y:S02]  /*19db0*/  STL [R1], R5 ;  /* 0x0000000501007387 */ /* 0x000fe40000100800 */
[----:B------:R-:W-:Y:S01]  /*19dc0*/  LOP3.LUT R4, R4, 0x60, R2, 0xf8, !PT ;  /* 0x0000006004047812 */ /* 0x000fe200078ef802 */
[----:B------:R-:W-:-:S05]  /*19dd0*/  IMAD R2, R3, 0x2, R16 ;  /* 0x0000000203027824 */ /* 0x000fca00078e0210 */
[----:B------:R0:W-:Y:S02]  /*19de0*/  STL [R1+0xc], R2 ;  /* 0x00000c0201007387 */ /* 0x0001e40000100800 */
[C---:B0-----:R-:W-:Y:S02]  /*19df0*/  LOP3.LUT R2, R0.reuse, 0x20, RZ, 0xfc, !PT ;  /* 0x0000002000027812 */ /* 0x041fe400078efcff */
[----:B------:R-:W-:-:S07]  /*19e00*/  LOP3.LUT R0, R0, 0x40, RZ, 0xfc, !PT ;  /* 0x0000004000007812 */ /* 0x000fce00078efcff */
.L_x_710:
[----:B------:R-:W0:Y:S02]  /*19e10*/  LDC.64 R2, c[0x0][0xc88] ;  /* 0x00032200ff027b82 */ /* 0x000e240000000a00 */
[----:B0-----:R-:W-:-:S05]  /*19e20*/  IMAD.WIDE R2, R27, 0x4, R2 ;  /* 0x000000041b027825 */ /* 0x001fca00078e0202 */
[----:B--2---:R-:W2:Y:S01]  /*19e30*/  LDG.E R13, desc[UR60][R2.64] ;  /* 0x0000003c020d7981 */ /* 0x004ea2000c1e1900 */
[----:B------:R-:W-:Y:S05]  /*19e40*/  YIELD ;  /* 0x0000000000007946 */ /* 0x000fea0003800000 */
[----:B------:R-:W-:Y:S01]  /*19e50*/  ULDC.64 UR4, c[0x0][0xa28] ;  /* 0x00028a0000047ab9 */ /* 0x000fe20000000a00 */
[----:B------:R-:W-:Y:S02]  /*19e60*/  CS2R R8, SRZ ;  /* 0x0000000000087805 */ /* 0x000fe4000001ff00 */
[----:B------:R-:W-:Y:S01]  /*19e70*/  ISETP.NE.U32.AND P0, PT, RZ, UR4, PT ;  /* 0x00000004ff007c0c */ /* 0x000fe2000bf05070 */
[----:B------:R-:W-:-:S03]  /*19e80*/  ULDC.64 UR6, c[0x0][0xa00] ;  /* 0x0002800000067ab9 */ /* 0x000fc60000000a00 */
[----:B------:R-:W-:Y:S02]  /*19e90*/  ISETP.NE.AND.EX P0, PT, RZ, UR5, PT, P0 ;  /* 0x00000005ff007c0c */ /* 0x000fe4000bf05300 */
[----:B--2---:R-:W-:Y:S01]  /*19ea0*/  SHF.R.S32.HI R0, RZ, 0x1f, R13 ;  /* 0x0000001fff007819 */ /* 0x004fe2000001140d */
[----:B------:R-:W-:-:S10]  /*19eb0*/  IMAD.SHL.U32 R19, R13, 0x4, RZ ;  /* 0x000000040d137824 */ /* 0x000fd400078e00ff */
[C---:B------:R-:W-:Y:S01]  /*19ec0*/  @P0 LEA R4, P1, R13.reuse, UR4, 0x2 ;  /* 0x000000040d040c11 */ /* 0x040fe2000f8210ff */
[----:B------:R-:W-:Y:S01]  /*19ed0*/  STL [R1+0x10], R13 ;  /* 0x0000100d01007387 */ /* 0x000fe20000100800 */
[C-C-:B------:R-:W-:Y:S02]  /*19ee0*/  SHF.L.U64.HI R22, R13.reuse, 0x2, R0.reuse ;  /* 0x000000020d167819 */ /* 0x140fe40000010200 */
[----:B-1-3--:R-:W-:Y:S01]  /*19ef0*/  @P0 LEA.HI.X R5, R13, UR5, R0, 0x2, P1 ;  /* 0x000000050d050c11 */ /* 0x00afe200088f1400 */
[----:B------:R-:W-:Y:S01]  /*19f00*/  ULDC.64 UR4, c[0x0][0xa08] ;  /* 0x0002820000047ab9 */ /* 0x000fe20000000a00 */
[----:B------:R-:W-:Y:S01]  /*19f10*/  ISETP.NE.U32.AND P1, PT, RZ, UR6, PT ;  /* 0x00000006ff007c0c */ /* 0x000fe2000bf25070 */
[----:B------:R0:W-:Y:S01]  /*19f20*/  STL [R1+0x30], R0 ;  /* 0x0000300001007387 */ /* 0x0001e20000100800 */
[----:B------:R-:W-:-:S03]  /*19f30*/  IADD3 R2, P2, R19, UR6, RZ ;  /* 0x0000000613027c10 */ /* 0x000fc6000ff5e0ff */
[----:B------:R1:W5:Y:S01]  /*19f40*/  @P0 LDG.E R9, desc[UR60][R4.64] ;  /* 0x0000003c04090981 */ /* 0x000362000c1e1900 */
[----:B------:R-:W-:Y:S01]  /*19f50*/  ISETP.NE.AND.EX P0, PT, RZ, UR7, PT, P1 ;  /* 0x00000007ff007c0c */ /* 0x000fe2000bf05310 */
[----:B------:R-:W-:Y:S01]  /*19f60*/  IMAD.MOV.U32 R12, RZ, RZ, RZ ;  /* 0x000000ffff0c7224 */ /* 0x000fe200078e00ff */
[C---:B------:R-:W-:Y:S01]  /*19f70*/  IADD3.X R3, R22.reuse, UR7, RZ, P2, !PT ;  /* 0x0000000716037c10 */ /* 0x040fe200097fe4ff */
[----:B------:R-:W-:Y:S01]  /*19f80*/  ULDC.64 UR6, c[0x0][0xa10] ;  /* 0x0002840000067ab9 */ /* 0x000fe20000000a00 */
[----:B------:R-:W-:Y:S01]  /*19f90*/  ISETP.NE.U32.AND P1, PT, RZ, UR4, PT ;  /* 0x00000004ff007c0c */ /* 0x000fe2000bf25070 */
[----:B0-----:R-:W-:Y:S01]  /*19fa0*/  IMAD.MOV.U32 R0, RZ, RZ, RZ ;  /* 0x000000ffff007224 */ /* 0x001fe200078e00ff */
[C---:B------:R-:W-:Y:S02]  /*19fb0*/  IADD3 R6, P3, R19.reuse, UR4, RZ ;  /* 0x0000000413067c10 */ /* 0x040fe4000ff7e0ff */
[----:B------:R-:W-:Y:S02]  /*19fc0*/  ISETP.NE.AND.EX P1, PT, RZ, UR5, PT, P1 ;  /* 0x00000005ff007c0c */ /* 0x000fe4000bf25310 */
[----:B------:R-:W-:Y:S01]  /*19fd0*/  IADD3.X R7, R22, UR5, RZ, P3, !PT ;  /* 0x0000000516077c10 */ /* 0x000fe20009ffe4ff */
[----:B------:R-:W-:Y:S01]  /*19fe0*/  ULDC.64 UR4, c[0x0][0xa18] ;  /* 0x0002860000047ab9 */ /* 0x000fe20000000a00 */
[----:B-1----:R-:W-:Y:S01]  /*19ff0*/  IADD3 R4, P4, R19, UR6, RZ ;  /* 0x0000000613047c10 */ /* 0x002fe2000ff9e0ff */
[----:B------:R-:W2:Y:S01]  /*1a000*/  @P0 LDG.E R8, desc[UR60][R2.64] ;  /* 0x0000003c02080981 */ /* 0x000ea2000c1e1900 */
[----:B------:R-:W-:-:S02]  /*1a010*/  ISETP.NE.U32.AND P3, PT, RZ, UR4, PT ;  /* 0x00000004ff007c0c */ /* 0x000fc4000bf65070 */
[----:B------:R-:W-:Y:S02]  /*1a020*/  IADD3.X R5, R22, UR7, RZ, P4, !PT ;  /* 0x0000000716057c10 */ /* 0x000fe4000a7fe4ff */
[----:B------:R-:W-:Y:S02]  /*1a030*/  ISETP.NE.AND.EX P3, PT, RZ, UR5, PT, P3 ;  /* 0x00000005ff007c0c */ /* 0x000fe4000bf65330 */
[----:B------:R-:W-:Y:S01]  /*1a040*/  ISETP.NE.U32.AND P2, PT, RZ, UR6, PT ;  /* 0x00000006ff007c0c */ /* 0x000fe2000bf45070 */
[----:B------:R-:W5:Y:S03]  /*1a050*/  @P1 LDG.E R12, desc[UR60][R6.64] ;  /* 0x0000003c060c1981 */ /* 0x000f66000c1e1900 */
[----:B------:R-:W-:-:S07]  /*1a060*/  ISETP.NE.AND.EX P2, PT, RZ, UR7, PT, P2 ;  /* 0x00000007ff007c0c */ /* 0x000fce000bf45320 */
[----:B------:R-:W-:Y:S01]  /*1a070*/  @P3 IADD3 R10, P4, R19, UR4, RZ ;  /* 0x00000004130a3c10 */ /* 0x000fe2000ff9e0ff */
[----:B------:R-:W-:-:S03]  /*1a080*/  ULDC UR4, c[0x0][0x288] ;  /* 0x0000a20000047ab9 */ /* 0x000fc60000000800 */
[----:B------:R-:W-:Y:S02]  /*1a090*/  @P3 IADD3.X R11, R22, UR5, RZ, P4, !PT ;  /* 0x00000005160b3c10 */ /* 0x000fe4000a7fe4ff */
[----:B------:R-:W5:Y:S04]  /*1a0a0*/  @P2 LDG.E R0, desc[UR60][R4.64] ;  /* 0x0000003c04002981 */ /* 0x000f68000c1e1900 */
[----:B--2---:R0:W-:Y:S02]  /*1a0b0*/  STL [R1+0x18], R8 ;  /* 0x0000180801007387 */ /* 0x0041e40000100800 */
[----:B0-----:R-:W-:Y:S01]  /*1a0c0*/  IMAD.U32 R8, RZ, RZ, UR4 ;  /* 0x00000004ff087e24 */ /* 0x001fe2000f8e00ff */
[----:B------:R-:W-:-:S05]  /*1a0d0*/  ULDC.64 UR4, c[0x0][0x418] ;  /* 0x0001060000047ab9 */ /* 0x000fca0000000a00 */
[----:B------:R0:W2:Y:S01]  /*1a0e0*/  @P3 LDG.E R8, desc[UR60][R10.64] ;  /* 0x0000003c0a083981 */ /* 0x0000a2000c1e1900 */
[----:B------:R-:W-:-:S03]  /*1a0f0*/  UISETP.NE.U32.AND UP0, UPT, UR4, URZ, UPT ;  /* 0x0000003f0400728c */ /* 0x000fc6000bf05070 */
[----:B------:R-:W-:Y:S01]  /*1a100*/  ULDC UR4, c[0x0][0x424] ;  /* 0x0001090000047ab9 */ /* 0x000fe20000000800 */
[----:B------:R-:W-:-:S03]  /*1a110*/  UISETP.NE.AND.EX UP0, UPT, UR5, URZ, UPT, UP0 ;  /* 0x0000003f0500728c */ /* 0x000fc6000bf05300 */
[----:B------:R-:W-:Y:S01]  /*1a120*/  ULDC UR5, c[0x0][0x2f0] ;  /* 0x0000bc0000057ab9 */ /* 0x000fe20000000800 */
[----:B------:R-:W-:-:S04]  /*1a130*/  USEL UR4, UR4, 0x1, UP0 ;  /* 0x0000000104047887 */ /* 0x000fc80008000000 */
[----:B------:R-:W-:-:S03]  /*1a140*/  UIMAD UR4, UR4, UR5, URZ ;  /* 0x00000005040472a4 */ /* 0x000fc6000f8e023f */
[----:B------:R-:W-:-:S03]  /*1a150*/  ULDC UR5, c[0x0][0x348] ;  /* 0x0000d20000057ab9 */ /* 0x000fc60000000800 */
[----:B0-----:R-:W-:Y:S01]  /*1a160*/  IMAD.U32 R10, RZ, RZ, UR4 ;  /* 0x00000004ff0a7e24 */ /* 0x001fe2000f8e00ff */
[----:B--2---:R0:W-:Y:S02]  /*1a170*/  STL [R1+0x38], R8 ;  /* 0x0000380801007387 */ /* 0x0041e40000100800 */
[----:B0-----:R-:W-:Y:S01]  /*1a180*/  IMAD.U32 R8, RZ, RZ, UR5 ;  /* 0x00000005ff087e24 */ /* 0x001fe2000f8e00ff */
[----:B----4-:R-:W-:Y:S06]  /*1a190*/  @P3 BRA `(.L_x_565) ;  /* 0x0000000000143947 */ /* 0x010fec0003800000 */
[----:B------:R-:W-:Y:S05]  /*1a1a0*/  @!P0 BRA `(.L_x_565) ;  /* 0x0000000000108947 */ /* 0x000fea0003800000 */
[----:B------:R-:W2:Y:S04]  /*1a1b0*/  LDG.E R11, desc[UR60][R2.64] ;  /* 0x0000003c020b7981 */ /* 0x000ea8000c1e1900 */
[----:B------:R-:W2:Y:S02]  /*1a1c0*/  LDG.E R2, desc[UR60][R2.64+0x4] ;  /* 0x0000043c02027981 */ /* 0x000ea4000c1e1900 */
[----:B--2---:R-:W-:-:S05]  /*1a1d0*/  IMAD.IADD R2, R2, 0x1, -R11 ;  /* 0x0000000102027824 */ /* 0x004fca00078e0a0b */
[----:B------:R0:W-:Y:S02]  /*1a1e0*/  STL [R1+0x38], R2 ;  /* 0x0000380201007387 */ /* 0x0001e40000100800 */
.L_x_565:
[----:B------:R-:W-:Y:S01]  /*1a1f0*/  ULDC.64 UR4, c[0x0][0xa20] ;  /* 0x0002880000047ab9 */ /* 0x000fe20000000a00 */
[C---:B------:R-:W-:Y:S01]  /*1a200*/  LOP3.LUT R11, R26.reuse, 0xff000000, RZ, 0xc0, !PT ;  /* 0xff0000001a0b7812 */ /* 0x040fe200078ec0ff */
[----:B------:R-:W-:Y:S01]  /*1a210*/  IMAD.MOV.U32 R23, RZ, RZ, R13 ;  /* 0x000000ffff177224 */ /* 0x000fe200078e000d */
[----:B------:R-:W-:Y:S02]  /*1a220*/  ISETP.NE.U32.AND P0, PT, RZ, UR4, PT ;  /* 0x00000004ff007c0c */ /* 0x000fe4000bf05070 */
[----:B------:R-:W-:Y:S02]  /*1a230*/  SHF.R.U32.HI R11, RZ, 0x8, R11 ;  /* 0x00000008ff0b7819 */ /* 0x000fe4000001160b */
[----:B------:R-:W-:Y:S02]  /*1a240*/  ISETP.NE.AND.EX P0, PT, RZ, UR5, PT, P0 ;  /* 0x00000005ff007c0c */ /* 0x000fe4000bf05300 */
[C---:B0-----:R-:W-:Y:S02]  /*1a250*/  LOP3.LUT R2, R26.reuse, 0xff0000, RZ, 0xc0, !PT ;  /* 0x00ff00001a027812 */ /* 0x041fe400078ec0ff */
[----:B------:R-:W-:Y:S01]  /*1a260*/  LOP3.LUT R17, R26, 0xffff, RZ, 0xc0, !PT ;  /* 0x0000ffff1a117812 */ /* 0x000fe200078ec0ff */
[----:B-----5:R-:W-:Y:S01]  /*1a270*/  IMAD.IADD R26, R12, 0x1, R9 ;  /* 0x000000010c1a7824 */ /* 0x020fe200078e0209 */
[----:B------:R-:W-:-:S07]  /*1a280*/  LEA.HI R11, R2, R11, RZ, 0x10 ;  /* 0x0000000b020b7211 */ /* 0x000fce00078f80ff */
[----:B------:R-:W-:Y:S05]  /*1a290*/  @!P0 BRA `(.L_x_566) ;  /* 0x0000000000108947 */ /* 0x000fea0003800000 */
[----:B------:R-:W-:-:S04]  /*1a2a0*/  IADD3 R2, P0, R19, UR4, RZ ;  /* 0x0000000413027c10 */ /* 0x000fc8000ff1e0ff */
[----:B------:R-:W-:-:S05]  /*1a2b0*/  IADD3.X R3, R22, UR5, RZ, P0, !PT ;  /* 0x0000000516037c10 */ /* 0x000fca00087fe4ff */
[----:B------:R0:W5:Y:S01]  /*1a2c0*/  LDG.E R10, desc[UR60][R2.64] ;  /* 0x0000003c020a7981 */ /* 0x000162000c1e1900 */
[----:B------:R-:W-:Y:S05]  /*1a2d0*/  BRA `(.L_x_567) ;  /* 0x0000000000107947 */ /* 0x000fea0003800000 */
.L_x_566:
[----:B------:R-:W-:Y:S05]  /*1a2e0*/  @!P1 BRA `(.L_x_567) ;  /* 0x00000000000c9947 */ /* 0x000fea0003800000 */
[----:B------:R-:W2:Y:S04]  /*1a2f0*/  LDG.E R10, desc[UR60][R6.64] ;  /* 0x0000003c060a7981 */ /* 0x000ea8000c1e1900 */
[----:B------:R-:W2:Y:S02]  /*1a300*/  LDG.E R6, desc[UR60][R6.64+0x4] ;  /* 0x0000043c06067981 */ /* 0x000ea4000c1e1900 */
[----:B--2---:R-:W-:-:S07]  /*1a310*/  IMAD.IADD R10, R6, 0x1, -R10 ;  /* 0x00000001060a7824 */ /* 0x004fce00078e0a0a */
.L_x_567:
[----:B0-----:R-:W2:Y:S01]  /*1a320*/  @P2 LDG.E R2, desc[UR60][R4.64] ;  /* 0x0000003c04022981 */ /* 0x001ea2000c1e1900 */
[----:B-----5:R-:W-:-:S03]  /*1a330*/  IMAD.IADD R10, R10, 0x1, -R9 ;  /* 0x000000010a0a7824 */ /* 0x020fc600078e0a09 */
[----:B------:R-:W2:Y:S01]  /*1a340*/  @P2 LDG.E R4, desc[UR60][R4.64+0x4] ;  /* 0x0000043c04042981 */ /* 0x000ea2000c1e1900 */
[----:B------:R-:W-:Y:S01]  /*1a350*/  LOP3.LUT R13, R11, 0xff, RZ, 0xc0, !PT ;  /* 0x000000ff0b0d7812 */ /* 0x000fe200078ec0ff */
[----:B------:R-:W-:Y:S01]  /*1a360*/  BSSY B0, `(.L_x_568) ;  /* 0x000002b000007945 */ /* 0x000fe20003800000 */
[----:B--2---:R-:W-:-:S04]  /*1a370*/  @P2 IMAD.IADD R8, R4, 0x1, -R2 ;  /* 0x0000000104082824 */ /* 0x004fc800078e0a02 */
[----:B------:R-:W-:-:S04]  /*1a380*/  IMAD.IADD R2, R10, 0x1, R8 ;  /* 0x000000010a027824 */ /* 0x000fc800078e0208 */
[----:B------:R-:W-:-:S04]  /*1a390*/  VIADD R3, R2, 0x8f ;  /* 0x0000008f02037836 */ /* 0x000fc80000000000 */
[----:B------:R-:W-:Y:S01]  /*1a3a0*/  IMAD.HI R3, R3, 0x38e38e39, RZ ;  /* 0x38e38e3903037827 */ /* 0x000fe200078e02ff */
[----:B------:R-:W-:-:S04]  /*1a3b0*/  ISETP.GE.AND P1, PT, R2, 0x1, PT ;  /* 0x000000010200780c */ /* 0x000fc80003f26270 */
[----:B------:R-:W-:-:S04]  /*1a3c0*/  SHF.R.U32.HI R2, RZ, 0x1f, R3 ;  /* 0x0000001fff027819 */ /* 0x000fc80000011603 */
[----:B------:R-:W-:-:S05]  /*1a3d0*/  LEA.HI.SX32 R12, R3, R2, 0x1b ;  /* 0x00000002030c7211 */ /* 0x000fca00078fdaff */
[----:B------:R0:W-:Y:S04]  /*1a3e0*/  STL [R1+0x14], R12 ;  /* 0x0000140c01007387 */ /* 0x0001e80000100800 */
[----:B------:R0:W-:Y:S01]  /*1a3f0*/  STL [R1+0x3c], R13 ;  /* 0x00003c0d01007387 */ /* 0x0001e20000100800 */
[----:B------:R-:W-:Y:S01]  /*1a400*/  SHF.R.U32.HI R4, RZ, 0x10, R11 ;  /* 0x00000010ff047819 */ /* 0x000fe2000001160b */
[----:B------:R-:W-:Y:S01]  /*1a410*/  IMAD.MOV.U32 R3, RZ, RZ, RZ ;  /* 0x000000ffff037224 */ /* 0x000fe200078e00ff */
[----:B------:R-:W-:Y:S06]  /*1a420*/  @!P1 BRA `(.L_x_569) ;  /* 0x0000000000789947 */ /* 0x000fec0003800000 */
[----:B------:R-:W-:Y:S01]  /*1a430*/  ISETP.NE.AND P0, PT, R4, RZ, PT ;  /* 0x000000ff0400720c */ /* 0x000fe20003f05270 */
[----:B------:R-:W-:-:S03]  /*1a440*/  ULDC UR4, c[0x0][0x9f0] ;  /* 0x00027c0000047ab9 */ /* 0x000fc60000000800 */
[----:B------:R-:W-:-:S04]  /*1a450*/  SEL R5, R4, UR4, P0 ;  /* 0x0000000404057c07 */ /* 0x000fc80008000000 */
[----:B------:R-:W-:Y:S02]  /*1a460*/  IABS R6, R5 ;  /* 0x0000000500067213 */ /* 0x000fe40000000000 */
[----:B------:R-:W-:Y:S02]  /*1a470*/  IADD3 R7, R5, -0x1, R12 ;  /* 0xffffffff05077810 */ /* 0x000fe40007ffe00c */
[----:B------:R-:W1:Y:S08]  /*1a480*/  I2F.RP R2, R6 ;  /* 0x0000000600027306 */ /* 0x000e700000209400 */
[----:B-1----:R-:W1:Y:S02]  /*1a490*/  MUFU.RCP R2, R2 ;  /* 0x0000000200027308 */ /* 0x002e640000001000 */
[----:B-1----:R-:W-:-:S06]  /*1a4a0*/  VIADD R2, R2, 0xffffffe ;  /* 0x0ffffffe02027836 */ /* 0x002fcc0000000000 */
[----:B------:R1:W2:Y:S02]  /*1a4b0*/  F2I.FTZ.U32.TRUNC.NTZ R3, R2 ;  /* 0x0000000200037305 */ /* 0x0002a4000021f000 */
[----:B-1----:R-:W-:-:S04]  /*1a4c0*/  LOP3.LUT R2, R7, R5, RZ, 0x3c, !PT ;  /* 0x0000000507027212 */ /* 0x002fc800078e3cff */
[----:B------:R-:W-:Y:S01]  /*1a4d0*/  ISETP.GE.AND P4, PT, R2, RZ, PT ;  /* 0x000000ff0200720c */ /* 0x000fe20003f86270 */
[----:B--2---:R-:W-:-:S04]  /*1a4e0*/  IMAD.MOV R2, RZ, RZ, -R3 ;  /* 0x000000ffff027224 */ /* 0x004fc800078e0a03 */
[----:B------:R-:W-:Y:S02]  /*1a4f0*/  IMAD R9, R2, R6, RZ ;  /* 0x0000000602097224 */ /* 0x000fe400078e02ff */
[----:B------:R-:W-:-:S04]  /*1a500*/  IMAD.MOV.U32 R2, RZ, RZ, RZ ;  /* 0x000000ffff027224 */ /* 0x000fc800078e00ff */
[----:B------:R-:W-:Y:S01]  /*1a510*/  IMAD.HI.U32 R9, R3, R9, R2 ;  /* 0x0000000903097227 */ /* 0x000fe200078e0002 */
[----:B------:R-:W-:Y:S02]  /*1a520*/  IABS R2, R5 ;  /* 0x0000000500027213 */ /* 0x000fe40000000000 */
[----:B------:R-:W-:-:S03]  /*1a530*/  IABS R3, R7 ;  /* 0x0000000700037213 */ /* 0x000fc60000000000 */
[----:B------:R-:W-:-:S04]  /*1a540*/  IMAD.MOV R2, RZ, RZ, -R2 ;  /* 0x000000ffff027224 */ /* 0x000fc800078e0a02 */
        /* <DEDUP_REMOVED lines=11> */
[----:B------:R-:W-:-:S07]  /*1a600*/  IMAD.MOV.U32 R3, RZ, RZ, R2 ;  /* 0x000000ffff037224 */ /* 0x000fce00078e0002 */
.L_x_569:
[----:B------:R-:W-:Y:S05]  /*1a610*/  BSYNC B0 ;  /* 0x0000000000007941 */ /* 0x000fea0003800000 */
.L_x_568:
[-C--:B------:R-:W-:Y:S01]  /*1a620*/  IMAD R2, R13, R3.reuse, RZ ;  /* 0x000000030d027224 */ /* 0x080fe200078e02ff */
[----:B------:R-:W-:Y:S04]  /*1a630*/  BSSY B0, `(.L_x_570) ;  /* 0x0000157000007945 */ /* 0x000fe80003800000 */
[C---:B------:R-:W-:Y:S01]  /*1a640*/  VIADDMNMX R3, R2.reuse, R3, R12, PT ;  /* 0x0000000302037246 */ /* 0x040fe2000380010c */
[----:B------:R-:W-:-:S04]  /*1a650*/  IMAD R2, R2, 0x90, -R10 ;  /* 0x0000009002027824 */ /* 0x000fc800078e0a0a */
[----:B------:R-:W-:Y:S01]  /*1a660*/  IMAD R3, R3, 0x90, -R10 ;  /* 0x0000009003037824 */ /* 0x000fe200078e0a0a */
[----:B------:R-:W-:-:S04]  /*1a670*/  VIMNMX R2, RZ, R2, !PT ;  /* 0x00000002ff027248 */ /* 0x000fc80007fe0100 */
[----:B------:R-:W-:-:S04]  /*1a680*/  VIMNMX R3, R3, R8, PT ;  /* 0x0000000803037248 */ /* 0x000fc80003fe0100 */
[----:B------:R-:W-:-:S13]  /*1a690*/  ISETP.GT.AND P0, PT, R3, R2, PT ;  /* 0x000000020300720c */ /* 0x000fda0003f04270 */
[----:B------:R-:W-:Y:S02]  /*1a6a0*/  @P0 VIADD R5, R3, 0x8f ;  /* 0x0000008f03050836 */ /* 0x000fe40000000000 */
[----:B------:R-:W-:-:S04]  /*1a6b0*/  IMAD.WIDE.U32 R2, R2, 0x38e38e39, RZ ;  /* 0x38e38e3902027825 */ /* 0x000fc800078e00ff */
[----:B------:R-:W-:Y:S01]  /*1a6c0*/  @P0 IMAD.HI R2, R5, 0x38e38e39, RZ ;  /* 0x38e38e3905020827 */ /* 0x000fe200078e02ff */
[----:B------:R-:W-:-:S04]  /*1a6d0*/  SHF.R.U32.HI R3, RZ, 0x5, R3 ;  /* 0x00000005ff037819 */ /* 0x000fc80000011603 */
[----:B------:R-:W-:Y:S01]  /*1a6e0*/  @P0 SHF.R.U32.HI R6, RZ, 0x1f, R2 ;  /* 0x0000001fff060819 */ /* 0x000fe20000011602 */
[----:B------:R-:W-:-:S03]  /*1a6f0*/  IMAD.MOV.U32 R5, RZ, RZ, R3 ;  /* 0x000000ffff057224 */ /* 0x000fc600078e0003 */
[----:B------:R-:W-:Y:S02]  /*1a700*/  @P0 LEA.HI.SX32 R5, R2, R6, 0x1b ;  /* 0x0000000602050211 */ /* 0x000fe400078fdaff */
[----:B------:R-:W-:Y:S02]  /*1a710*/  PLOP3.LUT P0, PT, PT, PT, PT, 0x80, 0x0 ;  /* 0x000000000000781c */ /* 0x000fe40003f0f070 */
[----:B------:R-:W-:-:S13]  /*1a720*/  ISETP.GT.AND P3, PT, R5, R3, PT ;  /* 0x000000030500720c */ /* 0x000fda0003f64270 */
[----:B------:R-:W-:Y:S05]  /*1a730*/  @!P3 BRA `(.L_x_571) ;  /* 0x000000140018b947 */ /* 0x000fea0003800000 */
[----:B------:R-:W-:Y:S01]  /*1a740*/  UMOV UR4, 0xffffffff ;  /* 0xffffffff00047882 */ /* 0x000fe20000000000 */
[----:B------:R-:W-:Y:S02]  /*1a750*/  SEL R2, R23, RZ, !P2 ;  /* 0x000000ff17027207 */ /* 0x000fe40005000000 */
[----:B------:R-:W-:Y:S05]  /*1a760*/  BRA.DIV UR4, `(.L_x_572) ;  /* 0x0000007604647947 */ /* 0x000fea000b800000 */
[----:B------:R-:W1:Y:S02]  /*1a770*/  S2R R6, SR_TID.X ;  /* 0x0000000000067919 */ /* 0x000e640000002100 */
[----:B-1----:R-:W-:-:S04]  /*1a780*/  SHF.R.U32.HI R6, RZ, 0x5, R6 ;  /* 0x00000005ff067819 */ /* 0x002fc80000011606 */
[----:B------:R-:W-:-:S05]  /*1a790*/  LOP3.LUT R6, R6, 0x3, RZ, 0xc0, !PT ;  /* 0x0000000306067812 */ /* 0x000fca00078ec0ff */
[----:B------:R1:W2:Y:S02]  /*1a7a0*/  SHFL.IDX PT, R14, R6, RZ, 0x1f ;  /* 0x00001fff060e7589 */ /* 0x0002a400000e0000 */
.L_x_765:
[----:B--2---:R-:W-:Y:S02]  /*1a7b0*/  ISETP.NE.AND P0, PT, R14, RZ, PT ;  /* 0x000000ff0e00720c */ /* 0x004fe40003f05270 */
[----:B------:R-:W-:-:S11]  /*1a7c0*/  PLOP3.LUT P6, PT, PT, PT, PT, 0x8, 0x0 ;  /* 0x000000000000781c */ /* 0x000fd60003fce170 */
[----:B------:R-:W-:Y:S05]  /*1a7d0*/  @P0 BRA `(.L_x_573) ;  /* 0x00000000000c0947 */ /* 0x000fea0003800000 */
[----:B------:R-:W-:-:S03]  /*1a7e0*/  UMOV UR4, 0xffffffff ;  /* 0xffffffff00047882 */ /* 0x000fc60000000000 */
[----:B------:R-:W-:Y:S05]  /*1a7f0*/  BRA.DIV UR4, `(.L_x_574) ;  /* 0x0000007604747947 */ /* 0x000fea000b800000 */
[----:B------:R-:W-:-:S13]  /*1a800*/  ELECT P6, URZ, PT ;  /* 0x00000000003f782f */ /* 0x000fda00038c0000 */
.L_x_573:
[----:B-1----:R-:W2:Y:S01]  /*1a810*/  LDL R6, [R1+0x34] ;  /* 0x0000340001067983 */ /* 0x002ea20000100800 */
[----:B------:R-:W-:Y:S01]  /*1a820*/  BSSY B1, `(.L_x_575) ;  /* 0x0000008000017945 */ /* 0x000fe20003800000 */
[----:B--2---:R-:W-:-:S05]  /*1a830*/  VIADD R6, R6, 0x1 ;  /* 0x0000000106067836 */ /* 0x004fca0000000000 */
[----:B------:R-:W-:-:S04]  /*1a840*/  LEA.HI R7, R6, R6, RZ, 0x1 ;  /* 0x0000000606077211 */ /* 0x000fc800078f08ff */
[----:B------:R-:W-:-:S05]  /*1a850*/  LOP3.LUT R7, R7, 0xfffffffe, RZ, 0xc0, !PT ;  /* 0xfffffffe07077812 */ /* 0x000fca00078ec0ff */
[----:B------:R-:W-:-:S05]  /*1a860*/  IMAD.IADD R6, R6, 0x1, -R7 ;  /* 0x0000000106067824 */ /* 0x000fca00078e0a07 */
[----:B------:R-:W-:-:S04]  /*1a870*/  SHF.L.U32 R6, R6, 0x1f, RZ ;  /* 0x0000001f06067819 */ /* 0x000fc800000006ff */
[----:B------:R-:W1:Y:S02]  /*1a880*/  SYNCS.PHASECHK.TRANS64.TRYWAIT P0, [R16+URZ+0x31c20], R6 ;  /* 0x031c2006100075a7 */ /* 0x000e64000800017f */
[----:B-1----:R-:W-:Y:S05]  /*1a890*/  @!P0 BRA `(.L_x_576) ;  /* 0x00000074006c8947 */ /* 0x002fea0003800000 */
.L_x_768:
[----:B------:R-:W-:Y:S05]  /*1a8a0*/  BSYNC B1 ;  /* 0x0000000000017941 */ /* 0x000fea0003800000 */
.L_x_575:
[----:B------:R-:W-:Y:S04]  /*1a8b0*/  BSSY B1, `(.L_x_577) ;  /* 0x000008c000017945 */ /* 0x000fe80003800000 */
[----:B------:R-:W-:Y:S05]  /*1a8c0*/  @!P6 BRA `(.L_x_578) ;  /* 0x000000080028e947 */ /* 0x000fea0003800000 */
[----:B------:R-:W2:Y:S01]  /*1a8d0*/  LDL R8, [R1] ;  /* 0x0000000001087983 */ /* 0x000ea20000100800 */
[----:B------:R-:W-:Y:S01]  /*1a8e0*/  IMAD R9, R29, 0x8, R16 ;  /* 0x000000081d097824 */ /* 0x000fe200078e0210 */
[----:B------:R-:W3:Y:S01]  /*1a8f0*/  S2R R7, SR_TID.X ;  /* 0x0000000000077919 */ /* 0x000ee20000002100 */
[----:B------:R-:W-:Y:S01]  /*1a900*/  BSSY B2, `(.L_x_579) ;  /* 0x0000006000027945 */ /* 0x000fe20003800000 */
[----:B---3--:R-:W-:-:S04]  /*1a910*/  LOP3.LUT R7, R7, 0x7f, RZ, 0xc0, !PT ;  /* 0x0000007f07077812 */ /* 0x008fc800078ec0ff */
[----:B------:R-:W-:Y:S02]  /*1a920*/  ISETP.NE.AND P2, PT, R7, RZ, PT ;  /* 0x000000ff0700720c */ /* 0x000fe40003f45270 */
[----:B--2---:R-:W-:-:S04]  /*1a930*/  SHF.L.U32 R11, R8, 0x1f, RZ ;  /* 0x0000001f080b7819 */ /* 0x004fc800000006ff */
[----:B------:R-:W2:Y:S02]  /*1a940*/  SYNCS.PHASECHK.TRANS64.TRYWAIT P0, [R9+URZ+0x31ca0], R11 ;  /* 0x031ca00b090075a7 */ /* 0x000ea4000800017f */
[----:B--2---:R-:W-:Y:S05]  /*1a950*/  @!P0 BRA `(.L_x_580) ;  /* 0x0000007400508947 */ /* 0x004fea0003800000 */
.L_x_769:
[----:B------:R-:W-:Y:S05]  /*1a960*/  BSYNC B2 ;  /* 0x0000000000027941 */ /* 0x000fea0003800000 */
.L_x_579:
[----:B------:R-:W-:Y:S04]  /*1a970*/  BSSY B2, `(.L_x_581) ;  /* 0x0000009000027945 */ /* 0x000fe80003800000 */
[----:B------:R-:W-:Y:S05]  /*1a980*/  @P2 BRA `(.L_x_582) ;  /* 0x00000000001c2947 */ /* 0x000fea0003800000 */
[----:B-1----:R-:W1:Y:S02]  /*1a990*/  S2R R6, SR_TID.X ;  /* 0x0000000000067919 */ /* 0x002e640000002100 */
[----:B-1----:R-:W-:Y:S01]  /*1a9a0*/  LOP3.LUT R7, R6, 0x1f, RZ, 0xc0, !PT ;  /* 0x0000001f06077812 */ /* 0x002fe200078ec0ff */
[----:B------:R-:W-:-:S03]  /*1a9b0*/  IMAD.MOV.U32 R6, RZ, RZ, 0x6c00 ;  /* 0x00006c00ff067424 */ /* 0x000fc600078e00ff */
[----:B------:R-:W-:Y:S01]  /*1a9c0*/  ISETP.NE.AND P0, PT, R7, RZ, PT ;  /* 0x000000ff0700720c */ /* 0x000fe20003f05270 */
[----:B------:R3:W-:-:S12]  /*1a9d0*/  SYNCS.ARRIVE.TRANS64 RZ, [R9+URZ+0x31c90], R6 ;  /* 0x031c900609ff79a7 */ /* 0x0007d8000800003f */
[----:B---3--:R-:W-:Y:S05]  /*1a9e0*/  @!P0 BRA `(.L_x_582) ;  /* 0x0000000000048947 */ /* 0x008fea0003800000 */
[----:B------:R-:W-:Y:S01]  /*1a9f0*/  BPT.TRAP 0x1 ;  /* 0x000000040000795c */ /* 0x000fe20000300000 */
.L_x_582:
[----:B------:R-:W-:Y:S05]  /*1aa00*/  BSYNC B2 ;  /* 0x0000000000027941 */ /* 0x000fea0003800000 */
.L_x_581:
[----:B------:R-:W-:Y:S01]  /*1aa10*/  IMAD.MOV.U32 R14, RZ, RZ, RZ ;  /* 0x000000ffff0e7224 */ /* 0x000fe200078e00ff */
[----:B------:R-:W-:Y:S01]  /*1aa20*/  UIADD3 UR4, UP0, UR36, 0x570, URZ ;  /* 0x0000057024047890 */ /* 0x000fe2000ff1e03f */
[----:B------:R-:W-:Y:S01]  /*1aa30*/  IMAD R7, R5, 0x90, R0 ;  /* 0x0000009005077824 */ /* 0x000fe200078e0200 */
[----:B------:R-:W-:Y:S01]  /*1aa40*/  PLOP3.LUT P0, PT, PT, PT, PT, 0x80, 0x0 ;  /* 0x000000000000781c */ /* 0x000fe20003f0f070 */
[----:B------:R-:W-:Y:S01]  /*1aa50*/  IMAD R8, R29, 0x6c00, R16 ;  /* 0x00006c001d087824 */ /* 0x000fe200078e0210 */
[----:B------:R-:W-:Y:S01]  /*1aa60*/  R2UR UR10, R14 ;  /* 0x000000000e0a72ca */ /* 0x000fe200000e0000 */
[----:B------:R-:W-:Y:S01]  /*1aa70*/  VIADD R7, R7, 0xffffff70 ;  /* 0xffffff7007077836 */ /* 0x000fe20000000000 */
[----:B------:R-:W-:Y:S01]  /*1aa80*/  UIADD3.X UR5, URZ, UR37, URZ, UP0, !UPT ;  /* 0x000000253f057290 */ /* 0x000fe200087fe43f */
[----:B-1----:R-:W-:Y:S01]  /*1aa90*/  VIADD R6, R9, 0x31c90 ;  /* 0x00031c9009067836 */ /* 0x002fe20000000000 */
[----:B------:R-:W-:Y:S01]  /*1aaa0*/  UMOV UR6, 0x0 ;  /* 0x0000000000067882 */ /* 0x000fe20000000000 */
[----:B------:R-:W-:Y:S01]  /*1aab0*/  VIADD R10, R8, 0x16a00 ;  /* 0x00016a00080a7836 */ /* 0x000fe20000000000 */
[----:B------:R-:W-:-:S09]  /*1aac0*/  UMOV UR7, 0x12f00000 ;  /* 0x12f0000000077882 */ /* 0x000fd20000000000 */
.L_x_583:
        /* <DEDUP_REMOVED lines=10> */
[----:B0-----:R-:W-:Y:S01]  /*1ab70*/  IMAD.MOV.U32 R13, RZ, RZ, 0x20 ;  /* 0x00000020ff0d7424 */ /* 0x001fe200078e00ff */
[----:B------:R-:W-:Y:S01]  /*1ab80*/  PLOP3.LUT P0, PT, PT, PT, PT, 0x80, 0x0 ;  /* 0x000000000000781c */ /* 0x000fe20003f0f070 */
[----:B------:R-:W-:Y:S01]  /*1ab90*/  VIADD R10, R8, 0x18e00 ;  /* 0x00018e00080a7836 */ /* 0x000fe20000000000 */
[----:B------:R-:W-:Y:S01]  /*1aba0*/  UMOV UR6, 0x0 ;  /* 0x0000000000067882 */ /* 0x000fe20000000000 */
[----:B------:R-:W-:Y:S01]  /*1abb0*/  UMOV UR7, 0x12f00000 ;  /* 0x12f0000000077882 */ /* 0x000fe20000000000 */
[----:B------:R-:W-:-:S15]  /*1abc0*/  R2UR UR10, R13 ;  /* 0x000000000d0a72ca */ /* 0x000fde00000e0000 */
.L_x_584:
        /* <DEDUP_REMOVED lines=16> */
.L_x_585:
        /* <DEDUP_REMOVED lines=10> */
[----:B------:R-:W0:Y:S01]  /*1ad70*/  SYNCS.PHASECHK.TRANS64.TRYWAIT P0, [R9+URZ+0x31cc0], R11 ;  /* 0x031cc00b090075a7 */ /* 0x000e22000800017f */
[----:B------:R-:W-:Y:S04]  /*1ad80*/  BSSY B2, `(.L_x_586) ;  /* 0x0000002000027945 */ /* 0x000fe80003800000 */
[----:B0-----:R-:W-:Y:S05]  /*1ad90*/  @!P0 BRA `(.L_x_587) ;  /* 0x0000007000548947 */ /* 0x001fea0003800000 */
.L_x_770:
[----:B------:R-:W-:Y:S05]  /*1ada0*/  BSYNC B2 ;  /* 0x0000000000027941 */ /* 0x000fea0003800000 */
.L_x_586:
[----:B------:R-:W-:Y:S01]  /*1adb0*/  BSSY B2, `(.L_x_588) ;  /* 0x000000b000027945 */ /* 0x000fe20003800000 */
[----:B------:R-:W-:Y:S02]  /*1adc0*/  IMAD.MOV.U32 R10, RZ, RZ, 0x0 ;  /* 0x00000000ff0a7424 */ /* 0x000fe400078e00ff */
[----:B0-2---:R-:W-:Y:S01]  /*1add0*/  IMAD.MOV.U32 R11, RZ, RZ, 0x12f00000 ;  /* 0x12f00000ff0b7424 */ /* 0x005fe200078e00ff */
        /* <DEDUP_REMOVED lines=8> */
.L_x_589:
[----:B------:R-:W-:Y:S05]  /*1ae60*/  BSYNC B2 ;  /* 0x0000000000027941 */ /* 0x000fea0003800000 */
.L_x_588:
[----:B------:R-:W-:Y:S01]  /*1ae70*/  R2UR UR10, R14 ;  /* 0x000000000e0a72ca */ /* 0x000fe200000e0000 */
[----:B------:R-:W-:Y:S01]  /*1ae80*/  UIADD3 UR4, UP0, UR36, 0x670, URZ ;  /* 0x0000067024047890 */ /* 0x000fe2000ff1e03f */
[----:B------:R-:W-:Y:S01]  /*1ae90*/  R2UR UR6, R10 ;  /* 0x000000000a0672ca */ /* 0x000fe200000e0000 */
[----:B------:R-:W-:Y:S01]  /*1aea0*/  VIADD R9, R9, 0x31cb0 ;  /* 0x00031cb009097836 */ /* 0x000fe20000000000 */
[----:B------:R-:W-:Y:S01]  /*1aeb0*/  R2UR UR7, R11 ;  /* 0x000000000b0772ca */ /* 0x000fe200000e0000 */
[----:B------:R-:W-:Y:S01]  /*1aec0*/  VIADD R6, R8, 0x200 ;  /* 0x0000020008067836 */ /* 0x000fe20000000000 */
[----:B------:R-:W-:Y:S01]  /*1aed0*/  PLOP3.LUT P0, PT, PT, PT, PT, 0x80, 0x0 ;  /* 0x000000000000781c */ /* 0x000fe20003f0f070 */
[----:B------:R-:W-:-:S12]  /*1aee0*/  UIADD3.X UR5, URZ, UR37, URZ, UP0, !UPT ;  /* 0x000000253f057290 */ /* 0x000fd800087fe43f */
.L_x_590:
        /* <DEDUP_REMOVED lines=15> */
.L_x_591:
        /* <DEDUP_REMOVED lines=15> */
.L_x_592:
        /* <DEDUP_REMOVED lines=9> */
[----:B--2---:R-:W-:Y:S05]  /*1b160*/  @P0 BRA.U.ANY `(.L_x_592) ;  /* 0xfffffffd00d80947 */ /* 0x004fea000393ffff */
.L_x_578:
[----:B------:R-:W-:Y:S05]  /*1b170*/  BSYNC B1 ;  /* 0x0000000000017941 */ /* 0x000fea0003800000 */
.L_x_577:
[----:B-1----:R-:W2:Y:S01]  /*1b180*/  LDL.LU R6, [R1] ;  /* 0x0000000001067983 */ /* 0x002ea20000300800 */
[----:B------:R-:W-:Y:S01]  /*1b190*/  VIADD R29, R29, 0x1 ;  /* 0x000000011d1d7836 */ /* 0x000fe20000000000 */
[----:B------:R-:W-:Y:S01]  /*1b1a0*/  PLOP3.LUT P0, PT, PT, PT, PT, 0x8, 0x0 ;  /* 0x000000000000781c */ /* 0x000fe20003f0e170 */
[----:B------:R-:W-:-:S03]  /*1b1b0*/  VIADD R10, R5, 0xfffffffe ;  /* 0xfffffffe050a7836 */ /* 0x000fc60000000000 */
[C---:B------:R-:W-:Y:S02]  /*1b1c0*/  ISETP.NE.AND P2, PT, R29.reuse, 0x2, PT ;  /* 0x000000021d00780c */ /* 0x040fe40003f45270 */
[----:B------:R-:W-:Y:S02]  /*1b1d0*/  ISETP.GE.AND P3, PT, R10, R3, PT ;  /* 0x000000030a00720c */ /* 0x000fe40003f66270 */
[----:B------:R-:W-:Y:S02]  /*1b1e0*/  SEL R5, RZ, 0x1, P2 ;  /* 0x00000001ff057807 */ /* 0x000fe40001000000 */
[----:B------:R-:W-:Y:S02]  /*1b1f0*/  SEL R29, R29, RZ, P2 ;  /* 0x000000ff1d1d7207 */ /* 0x000fe40001000000 */
[----:B--2---:R-:W-:-:S05]  /*1b200*/  LOP3.LUT R6, R6, R5, RZ, 0x3c, !PT ;  /* 0x0000000506067212 */ /* 0x004fca00078e3cff */
[----:B------:R1:W-:Y:S02]  /*1b210*/  STL [R1], R6 ;  /* 0x0000000601007387 */ /* 0x0003e40000100800 */
[----:B------:R-:W-:Y:S05]  /*1b220*/  @!P3 BRA `(.L_x_571) ;  /* 0x00000008005cb947 */ /* 0x000fea0003800000 */
.L_x_609:
[----:B------:R-:W-:Y:S05]  /*1b230*/  YIELD ;  /* 0x0000000000007946 */ /* 0x000fea0003800000 */
[----:B------:R-:W-:Y:S04]  /*1b240*/  BSSY B1, `(.L_x_593) ;  /* 0x000008b000017945 */ /* 0x000fe80003800000 */
[----:B--2---:R-:W-:Y:S05]  /*1b250*/  @!P6 BRA `(.L_x_594) ;  /* 0x000000080024e947 */ /* 0x004fea0003800000 */
[----:B-1----:R-:W2:Y:S01]  /*1b260*/  LDL R6, [R1] ;  /* 0x0000000001067983 */ /* 0x002ea20000100800 */
[----:B------:R-:W-:Y:S01]  /*1b270*/  IMAD R9, R29, 0x8, R16 ;  /* 0x000000081d097824 */ /* 0x000fe200078e0210 */
[----:B------:R-:W1:Y:S01]  /*1b280*/  S2R R5, SR_TID.X ;  /* 0x0000000000057919 */ /* 0x000e620000002100 */
[----:B------:R-:W-:Y:S01]  /*1b290*/  BSSY B2, `(.L_x_595) ;  /* 0x0000006000027945 */ /* 0x000fe20003800000 */
[----:B-1----:R-:W-:-:S04]  /*1b2a0*/  LOP3.LUT R5, R5, 0x7f, RZ, 0xc0, !PT ;  /* 0x0000007f05057812 */ /* 0x002fc800078ec0ff */
[----:B------:R-:W-:Y:S02]  /*1b2b0*/  ISETP.NE.AND P3, PT, R5, RZ, PT ;  /* 0x000000ff0500720c */ /* 0x000fe40003f65270 */
[----:B--2---:R-:W-:-:S04]  /*1b2c0*/  SHF.L.U32 R8, R6, 0x1f, RZ ;  /* 0x0000001f06087819 */ /* 0x004fc800000006ff */
[----:B------:R-:W1:Y:S02]  /*1b2d0*/  SYNCS.PHASECHK.TRANS64.TRYWAIT P2, [R9+URZ+0x31ca0], R8 ;  /* 0x031ca008090075a7 */ /* 0x000e64000804017f */
[----:B-1----:R-:W-:Y:S05]  /*1b2e0*/  @!P2 BRA `(.L_x_596) ;  /* 0x0000006c0014a947 */ /* 0x002fea0003800000 */
.L_x_771:
[----:B------:R-:W-:Y:S05]  /*1b2f0*/  BSYNC B2 ;  /* 0x0000000000027941 */ /* 0x000fea0003800000 */
.L_x_595:
[----:B------:R-:W-:Y:S04]  /*1b300*/  BSSY B2, `(.L_x_597) ;  /* 0x0000009000027945 */ /* 0x000fe80003800000 */
[----:B------:R-:W-:Y:S05]  /*1b310*/  @P3 BRA `(.L_x_598) ;  /* 0x00000000001c3947 */ /* 0x000fea0003800000 */
[----:B------:R-:W2:Y:S02]  /*1b320*/  S2R R5, SR_TID.X ;  /* 0x0000000000057919 */ /* 0x000ea40000002100 */
[----:B--2---:R-:W-:Y:S01]  /*1b330*/  LOP3.LUT R6, R5, 0x1f, RZ, 0xc0, !PT ;  /* 0x0000001f05067812 */ /* 0x004fe200078ec0ff */
[----:B------:R-:W-:-:S03]  /*1b340*/  IMAD.MOV.U32 R5, RZ, RZ, 0x6c00 ;  /* 0x00006c00ff057424 */ /* 0x000fc600078e00ff */
[----:B------:R-:W-:Y:S01]  /*1b350*/  ISETP.NE.AND P2, PT, R6, RZ, PT ;  /* 0x000000ff0600720c */ /* 0x000fe20003f45270 */
[----:B------:R2:W-:-:S12]  /*1b360*/  SYNCS.ARRIVE.TRANS64 RZ, [R9+URZ+0x31c90], R5 ;  /* 0x031c900509ff79a7 */ /* 0x0005d8000800003f */
[----:B--2---:R-:W-:Y:S05]  /*1b370*/  @!P2 BRA `(.L_x_598) ;  /* 0x000000000004a947 */ /* 0x004fea0003800000 */
[----:B------:R-:W-:Y:S01]  /*1b380*/  BPT.TRAP 0x1 ;  /* 0x000000040000795c */ /* 0x000fe20000300000 */
.L_x_598:
[----:B------:R-:W-:Y:S05]  /*1b390*/  BSYNC B2 ;  /* 0x0000000000027941 */ /* 0x000fea0003800000 */
.L_x_597:
        /* <DEDUP_REMOVED lines=8> */
[----:B------:R-:W-:Y:S01]  /*1b420*/  VIADD R11, R7, 0x16a00 ;  /* 0x00016a00070b7836 */ /* 0x000fe20000000000 */
[----:B------:R-:W-:Y:S01]  /*1b430*/  UMOV UR6, 0x0 ;  /* 0x0000000000067882 */ /* 0x000fe20000000000 */
[----:B------:R-:W-:-:S10]  /*1b440*/  UMOV UR7, 0x12f00000 ;  /* 0x12f0000000077882 */ /* 0x000fd40000000000 */
.L_x_599:
        /* <DEDUP_REMOVED lines=10> */
[----:B------:R-:W-:Y:S01]  /*1b4f0*/  IMAD.MOV.U32 R20, RZ, RZ, 0x20 ;  /* 0x00000020ff147424 */ /* 0x000fe200078e00ff */
[----:B------:R-:W-:Y:S01]  /*1b500*/  PLOP3.LUT P2, PT, PT, PT, PT, 0x80, 0x0 ;  /* 0x000000000000781c */ /* 0x000fe20003f4f070 */
[----:B------:R-:W-:Y:S01]  /*1b510*/  VIADD R11, R7, 0x18e00 ;  /* 0x00018e00070b7836 */ /* 0x000fe20000000000 */
[----:B------:R-:W-:Y:S01]  /*1b520*/  UMOV UR6, 0x0 ;  /* 0x0000000000067882 */ /* 0x000fe20000000000 */
[----:B------:R-:W-:Y:S01]  /*1b530*/  UMOV UR7, 0x12f00000 ;  /* 0x12f0000000077882 */ /* 0x000fe20000000000 */
[----:B------:R-:W-:-:S15]  /*1b540*/  R2UR UR10, R20 ;  /* 0x00000000140a72ca */ /* 0x000fde00000e0000 */
.L_x_600:
        /* <DEDUP_REMOVED lines=16> */
.L_x_601:
        /* <DEDUP_REMOVED lines=10> */
[----:B------:R-:W2:Y:S01]  /*1b6f0*/  SYNCS.PHASECHK.TRANS64.TRYWAIT P2, [R9+URZ+0x31cc0], R8 ;  /* 0x031cc008090075a7 */ /* 0x000ea2000804017f */
[----:B------:R-:W-:Y:S04]  /*1b700*/  BSSY B2, `(.L_x_602) ;  /* 0x0000002000027945 */ /* 0x000fe80003800000 */
[----:B--2---:R-:W-:Y:S05]  /*1b710*/  @!P2 BRA `(.L_x_603) ;  /* 0x00000068001ca947 */ /* 0x004fea0003800000 */
.L_x_772:
[----:B------:R-:W-:Y:S05]  /*1b720*/  BSYNC B2 ;  /* 0x0000000000027941 */ /* 0x000fea0003800000 */
.L_x_602:
        /* <DEDUP_REMOVED lines=11> */
.L_x_605:
[----:B------:R-:W-:Y:S05]  /*1b7e0*/  BSYNC B2 ;  /* 0x0000000000027941 */ /* 0x000fea0003800000 */
.L_x_604:
[----:B------:R-:W-:Y:S01]  /*1b7f0*/  R2UR UR10, R14 ;  /* 0x000000000e0a72ca */ /* 0x000fe200000e0000 */
[----:B------:R-:W-:Y:S01]  /*1b800*/  UIADD3 UR4, UP0, UR36, 0x670, URZ ;  /* 0x0000067024047890 */ /* 0x000fe2000ff1e03f */
[----:B------:R-:W-:Y:S01]  /*1b810*/  R2UR UR6, R12 ;  /* 0x000000000c0672ca */ /* 0x000fe200000e0000 */
[----:B-12---:R-:W-:Y:S01]  /*1b820*/  VIADD R9, R9, 0x31cb0 ;  /* 0x00031cb009097836 */ /* 0x006fe20000000000 */
[----:B------:R-:W-:Y:S01]  /*1b830*/  R2UR UR7, R13 ;  /* 0x000000000d0772ca */ /* 0x000fe200000e0000 */
[----:B------:R-:W-:Y:S01]  /*1b840*/  VIADD R5, R7, 0x200 ;  /* 0x0000020007057836 */ /* 0x000fe20000000000 */
[----:B------:R-:W-:Y:S01]  /*1b850*/  PLOP3.LUT P2, PT, PT, PT, PT, 0x80, 0x0 ;  /* 0x000000000000781c */ /* 0x000fe20003f4f070 */
[----:B------:R-:W-:-:S12]  /*1b860*/  UIADD3.X UR5, URZ, UR37, URZ, UP0, !UPT ;  /* 0x000000253f057290 */ /* 0x000fd800087fe43f */
.L_x_606:
        /* <DEDUP_REMOVED lines=15> */
.L_x_607:
        /* <DEDUP_REMOVED lines=15> */
.L_x_608:
        /* <DEDUP_REMOVED lines=10> */
.L_x_594:
[----:B------:R-:W-:Y:S05]  /*1baf0*/  BSYNC B1 ;  /* 0x0000000000017941 */ /* 0x000fea0003800000 */
.L_x_593:
[----:B------:R-:W2:Y:S01]  /*1bb00*/  LDL.LU R8, [R1] ;  /* 0x0000000001087983 */ /* 0x000ea20000300800 */
[----:B------:R-:W-:Y:S01]  /*1bb10*/  VIADD R29, R29, 0x1 ;  /* 0x000000011d1d7836 */ /* 0x000fe20000000000 */
[C---:B------:R-:W-:Y:S01]  /*1bb20*/  ISETP.GT.AND P3, PT, R10.reuse, R3, PT ;  /* 0x000000030a00720c */ /* 0x040fe20003f64270 */
[----:B------:R-:W-:-:S03]  /*1bb30*/  VIADD R10, R10, 0xffffffff ;  /* 0xffffffff0a0a7836 */ /* 0x000fc60000000000 */
[----:B------:R-:W-:-:S04]  /*1bb40*/  ISETP.NE.AND P2, PT, R29, 0x2, PT ;  /* 0x000000021d00780c */ /* 0x000fc80003f45270 */
[----:B------:R-:W-:Y:S02]  /*1bb50*/  SEL R5, RZ, 0x1, P2 ;  /* 0x00000001ff057807 */ /* 0x000fe40001000000 */
[----:B------:R-:W-:Y:S02]  /*1bb60*/  SEL R29, R29, RZ, P2 ;  /* 0x000000ff1d1d7207 */ /* 0x000fe40001000000 */
[----:B--2---:R-:W-:-:S05]  /*1bb70*/  LOP3.LUT R8, R8, R5, RZ, 0x3c, !PT ;  /* 0x0000000508087212 */ /* 0x004fca00078e3cff */
[----:B------:R2:W-:Y:S01]  /*1bb80*/  STL [R1], R8 ;  /* 0x0000000801007387 */ /* 0x0005e20000100800 */
[----:B------:R-:W-:Y:S05]  /*1bb90*/  @P3 BRA `(.L_x_609) ;  /* 0xfffffff400a43947 */ /* 0x000fea000383ffff */
.L_x_571:
[----:B------:R-:W-:Y:S05]  /*1bba0*/  BSYNC B0 ;  /* 0x0000000000007941 */ /* 0x000fea0003800000 */
.L_x_570:
[----:B------:R3:W5:Y:S01]  /*1bbb0*/  LDL R7, [R1+0x14] ;  /* 0x0000140001077983 */ /* 0x0007620000100800 */
[----:B------:R-:W-:Y:S05]  /*1bbc0*/  @!P0 WARPSYNC.ALL ;  /* 0x0000000000008948 */ /* 0x000fea0003800000 */
[----:B------:R3:W-:Y:S01]  /*1bbd0*/  STL [R1+0x20], RZ ;  /* 0x000020ff01007387 */ /* 0x0007e20000100800 */
[----:B------:R-:W-:Y:S01]  /*1bbe0*/  BSSY B0, `(.L_x_610) ;  /* 0x000001f000007945 */ /* 0x000fe20003800000 */
[----:B------:R-:W-:Y:S06]  /*1bbf0*/  @!P0 BAR.SYNC.DEFER_BLOCKING 0xc, 0x200 ;  /* 0x0308000000008b1d */ /* 0x000fec0000010000 */
[----:B---3--:R-:W-:Y:S05]  /*1bc00*/  @!P1 BRA `(.L_x_611) ;  /* 0x0000000000709947 */ /* 0x008fea0003800000 */
[----:B------:R-:W-:-:S13]  /*1bc10*/  ISETP.NE.AND P0, PT, R4, RZ, PT ;  /* 0x000000ff0400720c */ /* 0x000fda0003f05270 */
[----:B------:R-:W3:Y:S02]  /*1bc20*/  @!P0 LDC R4, c[0x0][0x9f0] ;  /* 0x00027c00ff048b82 */ /* 0x000ee40000000800 */
[-C--:B---3--:R-:W-:Y:S02]  /*1bc30*/  IABS R0, R4.reuse ;  /* 0x0000000400007213 */ /* 0x088fe40000000000 */
[----:B-1----:R-:W-:Y:S02]  /*1bc40*/  IABS R6, R4 ;  /* 0x0000000400067213 */ /* 0x002fe40000000000 */
[----:B------:R-:W1:Y:S03]  /*1bc50*/  I2F.RP R2, R0 ;  /* 0x0000000000027306 */ /* 0x000e660000209400 */
[----:B------:R-:W-:-:S05]  /*1bc60*/  IMAD.MOV R6, RZ, RZ, -R6 ;  /* 0x000000ffff067224 */ /* 0x000fca00078e0a06 */
[----:B-1----:R-:W1:Y:S02]  /*1bc70*/  MUFU.RCP R2, R2 ;  /* 0x0000000200027308 */ /* 0x002e640000001000 */
[----:B-1----:R-:W-:-:S06]  /*1bc80*/  VIADD R2, R2, 0xffffffe ;  /* 0x0ffffffe02027836 */ /* 0x002fcc0000000000 */
[----:B------:R-:W1:Y:S02]  /*1bc90*/  F2I.FTZ.U32.TRUNC.NTZ R3, R2 ;  /* 0x0000000200037305 */ /* 0x000e64000021f000 */
[----:B-1----:R-:W-:-:S04]  /*1bca0*/  IMAD.MOV R2, RZ, RZ, -R3 ;  /* 0x000000ffff027224 */ /* 0x002fc800078e0a03 */
[----:B------:R-:W-:Y:S02]  /*1bcb0*/  IMAD R5, R2, R0, RZ ;  /* 0x0000000002057224 */ /* 0x000fe400078e02ff */
[----:B------:R-:W-:-:S04]  /*1bcc0*/  IMAD.MOV.U32 R2, RZ, RZ, RZ ;  /* 0x000000ffff027224 */ /* 0x000fc800078e00ff */
[----:B------:R-:W-:Y:S01]  /*1bcd0*/  IMAD.HI.U32 R5, R3, R5, R2 ;  /* 0x0000000503057227 */ /* 0x000fe200078e0002 */
[----:B-----5:R-:W-:-:S04]  /*1bce0*/  IADD3 R3, R7, -0x1, R4 ;  /* 0xffffffff07037810 */ /* 0x020fc80007ffe004 */
        /* <DEDUP_REMOVED lines=13> */
[----:B------:R3:W-:Y:S02]  /*1bdc0*/  STL [R1+0x20], R5 ;  /* 0x0000200501007387 */ /* 0x0007e40000100800 */
.L_x_611:
[----:B------:R-:W-:Y:S05]  /*1bdd0*/  BSYNC B0 ;  /* 0x0000000000007941 */ /* 0x000fea0003800000 */
.L_x_610:
[----:B------:R-:W4:Y:S04]  /*1bde0*/  LDL R0, [R1+0x20] ;  /* 0x0000200001007983 */ /* 0x000f280000100800 */
[----:B------:R-:W4:Y:S01]  /*1bdf0*/  LDL R2, [R1+0x3c] ;  /* 0x00003c0001027983 */ /* 0x000f220000100800 */
[----:B------:R-:W-:Y:S01]  /*1be00*/  BSSY B7, `(.L_x_612) ;  /* 0x000041e000077945 */ /* 0x000fe20003800000 */
[----:B----4-:R-:W-:-:S05]  /*1be10*/  IMAD R2, R2, R0, RZ ;  /* 0x0000000002027224 */ /* 0x010fca00078e02ff */
[----:B-----5:R-:W-:Y:S01]  /*1be20*/  VIADDMNMX R0, R2, R0, R7, PT ;  /* 0x0000000002007246 */ /* 0x020fe20003800107 */
[----:B------:R4:W-:Y:S03]  /*1be30*/  STL [R1+0x8], R2 ;  /* 0x0000080201007387 */ /* 0x0009e60000100800 */
[----:B------:R-:W-:Y:S01]  /*1be40*/  ISETP.GT.AND P0, PT, R0, R2, PT ;  /* 0x000000020000720c */ /* 0x000fe20003f04270 */
[----:B------:R4:W-:-:S12]  /*1be50*/  STL [R1+0x1c], R0 ;  /* 0x00001c0001007387 */ /* 0x0009d80000100800 */
[----:B----4-:R-:W-:Y:S05]  /*1be60*/  @P0 BRA `(.L_x_613) ;  /* 0x0000000000440947 */ /* 0x010fea0003800000 */
[----:B------:R-:W4:Y:S02]  /*1be70*/  S2R R0, SR_TID.X ;  /* 0x0000000000007919 */ /* 0x000f240000002100 */
[----:B----4-:R-:W-:-:S04]  /*1be80*/  LOP3.LUT R0, R0, 0x7f, RZ, 0xc0, !PT ;  /* 0x0000007f00007812 */ /* 0x010fc800078ec0ff */
[----:B------:R-:W-:-:S13]  /*1be90*/  ISETP.NE.AND P0, PT, R0, RZ, PT ;  /* 0x000000ff0000720c */ /* 0x000fda0003f05270 */
[----:B------:R-:W-:Y:S05]  /*1bea0*/  @P0 BRA `(.L_x_614) ;  /* 0x00000040004c0947 */ /* 0x000fea0003800000 */
[----:B---3--:R-:W3:Y:S01]  /*1beb0*/  S2R R5, SR_LANEID ;  /* 0x0000000000057919 */ /* 0x008ee20000000000 */
[----:B------:R-:W-:Y:S01]  /*1bec0*/  VOTEU.ANY UR4, UPT, PT ;  /* 0x0000000000047886 */ /* 0x000fe200038e0100 */
[----:B------:R-:W4:Y:S01]  /*1bed0*/  LDC.64 R2, c[0x0][0xc60] ;  /* 0x00031800ff027b82 */ /* 0x000f220000000a00 */
[----:B------:R-:W3:Y:S02]  /*1bee0*/  FLO.U32 R0, UR4 ;  /* 0x0000000400007d00 */ /* 0x000ee400080e0000 */
[----:B---3--:R-:W-:-:S06]  /*1bef0*/  ISETP.EQ.U32.AND P0, PT, R0, R5, PT ;  /* 0x000000050000720c */ /* 0x008fcc0003f02070 */
[----:B------:R-:W4:Y:S07]  /*1bf00*/  POPC R5, UR4 ;  /* 0x0000000400057d09 */ /* 0x000f2e0008000000 */
[----:B----4-:R-:W3:Y:S01]  /*1bf10*/  @P0 ATOMG.E.ADD.STRONG.GPU PT, R3, desc[UR60][R2.64], R5 ;  /* 0x00000005020309a8 */ /* 0x010ee200081ee1fc */
[----:B------:R-:W4:Y:S02]  /*1bf20*/  S2R R4, SR_LTMASK ;  /* 0x0000000000047919 */ /* 0x000f240000003900 */
[----:B----4-:R-:W-:-:S04]  /*1bf30*/  LOP3.LUT R4, R4, UR4, RZ, 0xc0, !PT ;  /* 0x0000000404047c12 */ /* 0x010fc8000f8ec0ff */
[----:B------:R-:W4:Y:S01]  /*1bf40*/  POPC R7, R4 ;  /* 0x0000000400077309 */ /* 0x000f220000000000 */
[----:B---3--:R-:W4:Y:S02]  /*1bf50*/  SHFL.IDX PT, R0, R3, R0, 0x1f ;  /* 0x00001f0003007589 */ /* 0x008f2400000e0000 */
[----:B----4-:R-:W-:Y:S01]  /*1bf60*/  IADD3 R24, R0, UR38, R7 ;  /* 0x0000002600187c10 */ /* 0x010fe2000fffe007 */
[----:B------:R-:W-:Y:S06]  /*1bf70*/  BRA `(.L_x_614) ;  /* 0x0000004000187947 */ /* 0x000fec0003800000 */
.L_x_613:
        /* <DEDUP_REMOVED lines=9> */
[----:B------:R-:W4:Y:S01]  /*1c010*/  LDC.64 R2, c[0x4][R2] ;  /* 0x0100000002027b82 */ /* 0x000f220000000a00 */
[----:B---3--:R-:W-:Y:S02]  /*1c020*/  IMAD.U32 R5, RZ, RZ, UR7 ;  /* 0x00000007ff057e24 */ /* 0x008fe4000f8e00ff */
[----:B-1----:R-:W-:Y:S02]  /*1c030*/  IMAD.U32 R6, RZ, RZ, UR8 ;  /* 0x00000008ff067e24 */ /* 0x002fe4000f8e00ff */
[----:B------:R-:W-:-:S02]  /*1c040*/  IMAD.U32 R7, RZ, RZ, UR9 ;  /* 0x00000009ff077e24 */ /* 0x000fc4000f8e00ff */
[----:B------:R-:W-:Y:S02]  /*1c050*/  IMAD.U32 R10, RZ, RZ, UR4 ;  /* 0x00000004ff0a7e24 */ /* 0x000fe4000f8e00ff */
[----:B------:R-:W-:Y:S02]  /*1c060*/  IMAD.U32 R11, RZ, RZ, UR5 ;  /* 0x00000005ff0b7e24 */ /* 0x000fe4000f8e00ff */
[----:B--2---:R-:W-:Y:S02]  /*1c070*/  IMAD.MOV.U32 R8, RZ, RZ, 0x70 ;  /* 0x00000070ff087424 */ /* 0x004fe400078e00ff */
[----:B0-----:R-:W-:Y:S02]  /*1c080*/  IMAD.MOV.U32 R12, RZ, RZ, 0x1 ;  /* 0x00000001ff0c7424 */ /* 0x001fe400078e00ff */
[----:B------:R-:W-:-:S07]  /*1c090*/  IMAD.MOV.U32 R13, RZ, RZ, RZ ;  /* 0x000000ffff0d7224 */ /* 0x000fce00078e00ff */
[----:B------:R-:W-:-:S07]  /*1c0a0*/  LEPC R20, `(.L_x_616) ;  /* 0x000000001014794e */ /* 0x000fce0000000000 */
[----:B----4-:R-:W-:Y:S05]  /*1c0b0*/  CALL.ABS.NOINC R2 ;  /* 0x0000000002007343 */ /* 0x010fea0003c00000 */
.L_x_616:
[----:B------:R-:W-:Y:S05]  /*1c0c0*/  BSYNC B6 ;  /* 0x0000000000067941 */ /* 0x000fea0003800000 */
.L_x_615:
        /* <DEDUP_REMOVED lines=8> */
[----:B------:R4:W4:Y:S01]  /*1c150*/  LDC.64 R2, c[0x4][R0] ;  /* 0x0100000000027b82 */ /* 0x0009220000000a00 */
[----:B------:R-:W-:Y:S02]  /*1c160*/  IMAD.U32 R4, RZ, RZ, UR6 ;  /* 0x00000006ff047e24 */ /* 0x000fe4000f8e00ff */
        /* <DEDUP_REMOVED lines=10> */
.L_x_619:
[----:B------:R-:W-:Y:S01]  /*1c210*/  MOV R2, 0x0 ;  /* 0x0000000000027802 */ /* 0x000fe20000000f00 */
[----:B------:R-:W-:Y:S01]  /*1c220*/  ULDC.64 UR4, c[0x4][0xa8] ;  /* 0x01002a0000047ab9 */ /* 0x000fe20000000a00 */
[----:B------:R-:W-:Y:S01]  /*1c230*/  ULDC.64 UR6, c[0x4][0xb0] ;  /* 0x01002c0000067ab9 */ /* 0x000fe20000000a00 */
[----:B------:R-:W-:Y:S01]  /*1c240*/  ULDC.64 UR8, c[0x4][0x18] ;  /* 0x0100060000087ab9 */ /* 0x000fe20000000a00 */
[----:B------:R-:W-:Y:S02]  /*1c250*/  IMAD.U32 R4, RZ, RZ, UR4 ;  /* 0x00000004ff047e24 */ /* 0x000fe4000f8e00ff */
[----:B------:R-:W0:Y:S01]  /*1c260*/  LDC.64 R2, c[0x4][R2] ;  /* 0x0100000002027b82 */ /* 0x000e220000000a00 */
[----:B------:R-:W-:Y:S02]  /*1c270*/  IMAD.U32 R5, RZ, RZ, UR5 ;  /* 0x00000005ff057e24 */ /* 0x000fe4000f8e00ff */
[----:B------:R-:W-:Y:S02]  /*1c280*/  IMAD.U32 R6, RZ, RZ, UR6 ;  /* 0x00000006ff067e24 */ /* 0x000fe4000f8e00ff */
[----:B------:R-:W-:-:S02]  /*1c290*/  IMAD.U32 R7, RZ, RZ, UR7 ;  /* 0x00000007ff077e24 */ /* 0x000fc4000f8e00ff */
[----:B------:R-:W-:Y:S02]  /*1c2a0*/  IMAD.U32 R10, RZ, RZ, UR8 ;  /* 0x00000008ff0a7e24 */ /* 0x000fe4000f8e00ff */
[----:B------:R-:W-:Y:S02]  /*1c2b0*/  IMAD.U32 R11, RZ, RZ, UR9 ;  /* 0x00000009ff0b7e24 */ /* 0x000fe4000f8e00ff */
[----:B------:R-:W-:Y:S02]  /*1c2c0*/  IMAD.MOV.U32 R8, RZ, RZ, 0x70 ;  /* 0x00000070ff087424 */ /* 0x000fe400078e00ff */
[----:B------:R-:W-:Y:S02]  /*1c2d0*/  IMAD.MOV.U32 R12, RZ, RZ, 0x1 ;  /* 0x00000001ff0c7424 */ /* 0x000fe400078e00ff */
[----:B------:R-:W-:-:S07]  /*1c2e0*/  IMAD.MOV.U32 R13, RZ, RZ, RZ ;  /* 0x000000ffff0d7224 */ /* 0x000fce00078e00ff */
[----:B------:R-:W-:-:S07]  /*1c2f0*/  LEPC R20, `(.L_x_618) ;  /* 0x000000001014794e */ /* 0x000fce0000000000 */
[----:B0-----:R-:W-:Y:S05]  /*1c300*/  CALL.ABS.NOINC R2 ;  /* 0x0000000002007343 */ /* 0x001fea0003c00000 */
.L_x_618:
[----:B------:R-:W-:Y:S05]  /*1c310*/  BSYNC B6 ;  /* 0x0000000000067941 */ /* 0x000fea0003800000 */
.L_x_617:
[----:B------:R-:W-:Y:S01]  /*1c320*/  ULDC.64 UR4, c[0x0][0x9f8] ;  /* 0x00027e0000047ab9 */ /* 0x000fe20000000a00 */
[----:B------:R-:W4:Y:S01]  /*1c330*/  LDL R20, [R1+0x1c] ;  /* 0x00001c0001147983 */ /* 0x000f220000100800 */
[----:B------:R-:W-:-:S04]  /*1c340*/  ISETP.NE.U32.AND P0, PT, RZ, UR4, PT ;  /* 0x00000004ff007c0c */ /* 0x000fc8000bf05070 */
[----:B------:R-:W-:-:S13]  /*1c350*/  ISETP.NE.AND.EX P0, PT, RZ, UR5, PT, P0 ;  /* 0x00000005ff007c0c */ /* 0x000fda000bf05300 */
[----:B------:R-:W-:-:S04]  /*1c360*/  @P0 IADD3 R2, P1, R19, UR4, RZ ;  /* 0x0000000413020c10 */ /* 0x000fc8000ff3e0ff */
[----:B------:R-:W-:Y:S01]  /*1c370*/  @P0 IADD3.X R3, R22, UR5, RZ, P1, !PT ;  /* 0x0000000516030c10 */ /* 0x000fe20008ffe4ff */
[----:B------:R-:W-:-:S04]  /*1c380*/  ULDC.64 UR4, c[0x0][0xa08] ;  /* 0x0002820000047ab9 */ /* 0x000fc80000000a00 */
[----:B------:R5:W2:Y:S02]  /*1c390*/  @P0 LDG.E R23, desc[UR60][R2.64] ;  /* 0x0000003c02170981 */ /* 0x000aa4000c1e1900 */
[----:B-----5:R-:W5:Y:S02]  /*1c3a0*/  LDC.64 R2, c[0x0][0x418] ;  /* 0x00010600ff027b82 */ /* 0x020f640000000a00 */
[----:B-----5:R-:W-:Y:S01]  /*1c3b0*/  LOP3.LUT P0, RZ, R2, UR4, RZ, 0xfc, !PT ;  /* 0x0000000402ff7c12 */ /* 0x020fe2000f80fcff */
[----:B------:R-:W-:-:S03]  /*1c3c0*/  UMOV UR4, 0xffffffff ;  /* 0xffffffff00047882 */ /* 0x000fc60000000000 */
[----:B------:R-:W-:Y:S01]  /*1c3d0*/  LOP3.LUT P0, RZ, R3, UR5, RZ, 0xfc, P0 ;  /* 0x0000000503ff7c12 */ /* 0x000fe2000800fcff */
[----:B----4-:R-:W-:Y:S01]  /*1c3e0*/  VIADD R22, R20, 0xffffffff ;  /* 0xffffffff14167836 */ /* 0x010fe20000000000 */
[----:B--2---:R-:W-:Y:S02]  /*1c3f0*/  SHF.R.S32.HI R7, RZ, 0x1f, R23 ;  /* 0x0000001fff077819 */ /* 0x004fe40000011417 */
[----:B------:R-:W-:-:S03]  /*1c400*/  SEL R19, R23, RZ, !P0 ;  /* 0x000000ff17137207 */ /* 0x000fc60004000000 */
[----:B------:R2:W-:Y:S01]  /*1c410*/  STL [R1+0x4], R7 ;  /* 0x0000040701007387 */ /* 0x0005e20000100800 */
[----:B------:R-:W-:Y:S05]  /*1c420*/  BRA.DIV UR4, `(.L_x_620) ;  /* 0x0000005a04ec7947 */ /* 0x000fea000b800000 */
[----:B------:R-:W4:Y:S02]  /*1c430*/  S2R R0, SR_TID.X ;  /* 0x0000000000007919 */ /* 0x000f240000002100 */
[----:B----4-:R-:W-:-:S04]  /*1c440*/  SHF.R.U32.HI R0, RZ, 0x5, R0 ;  /* 0x00000005ff007819 */ /* 0x010fc80000011600 */
[----:B------:R-:W-:-:S05]  /*1c450*/  LOP3.LUT R0, R0, 0x3, RZ, 0xc0, !PT ;  /* 0x0000000300007812 */ /* 0x000fca00078ec0ff */
[----:B------:R4:W0:Y:S02]  /*1c460*/  SHFL.IDX PT, R14, R0, RZ, 0x1f ;  /* 0x00001fff000e7589 */ /* 0x00082400000e0000 */
.L_x_775:
[----:B----4-:R-:W4:Y:S01]  /*1c470*/  LDL.LU R0, [R1+0x50] ;  /* 0x0000500001007983 */ /* 0x010f220000300800 */
[----:B------:R-:W-:Y:S02]  /*1c480*/  PLOP3.LUT P1, PT, PT, PT, PT, 0x8, 0x0 ;  /* 0x000000000000781c */ /* 0x000fe40003f2e170 */
[----:B0-----:R-:W-:Y:S02]  /*1c490*/  ISETP.NE.AND P0, PT, R14, RZ, PT ;  /* 0x000000ff0e00720c */ /* 0x001fe40003f05270 */
[----:B----4-:R-:W-:-:S09]  /*1c4a0*/  LOP3.LUT R0, R0, 0xfffffffe, RZ, 0xc0, !PT ;  /* 0xfffffffe00007812 */ /* 0x010fd200078ec0ff */
[----:B------:R-:W-:-:S05]  /*1c4b0*/  @P1 LOP3.LUT R0, R0, 0x1, RZ, 0xfc, !PT ;  /* 0x0000000100001812 */ /* 0x000fca00078efcff */
[----:B------:R0:W-:Y:S01]  /*1c4c0*/  STL [R1+0x50], R0 ;  /* 0x0000500001007387 */ /* 0x0001e20000100800 */
[----:B------:R-:W-:Y:S05]  /*1c4d0*/  @P0 BRA `(.L_x_621) ;  /* 0x0000000400240947 */ /* 0x000fea0003800000 */
[----:B------:R-:W-:-:S03]  /*1c4e0*/  UMOV UR4, 0xffffffff ;  /* 0xffffffff00047882 */ /* 0x000fc60000000000 */
[----:B------:R-:W-:Y:S05]  /*1c4f0*/  BRA.DIV UR4, `(.L_x_622) ;  /* 0x0000005a04ec7947 */ /* 0x000fea000b800000 */
[----:B------:R-:W-:-:S13]  /*1c500*/  ELECT P6, URZ, PT ;  /* 0x00000000003f782f */ /* 0x000fda00038c0000 */
.L_x_778:
[----:B------:R-:W-:Y:S05]  /*1c510*/  @!P6 BRA `(.L_x_621) ;  /* 0x000000040014e947 */ /* 0x000fea0003800000 */
[----:B------:R-:W-:-:S04]  /*1c520*/  ISETP.NE.U32.AND P0, PT, R2, RZ, PT ;  /* 0x000000ff0200720c */ /* 0x000fc80003f05070 */
[----:B------:R-:W-:-:S13]  /*1c530*/  ISETP.NE.AND.EX P0, PT, R3, RZ, PT, P0 ;  /* 0x000000ff0300720c */ /* 0x000fda0003f05300 */
[----:B------:R-:W-:Y:S05]  /*1c540*/  @!P0 BRA `(.L_x_623) ;  /* 0x0000000000488947 */ /* 0x000fea0003800000 */
[----:B-1----:R-:W1:Y:S01]  /*1c550*/  LDC R6, c[0x0][0x43c] ;  /* 0x00010f00ff067b82 */ /* 0x002e620000000800 */
[----:B0-----:R-:W-:Y:S01]  /*1c560*/  IMAD.MOV.U32 R0, RZ, RZ, R22 ;  /* 0x000000ffff007224 */ /* 0x001fe200078e0016 */
[----:B------:R-:W-:Y:S01]  /*1c570*/  ULDC.64 UR4, c[0x0][0x428] ;  /* 0x00010a0000047ab9 */ /* 0x000fe20000000a00 */
[----:B-1----:R-:W-:-:S13]  /*1c580*/  ISETP.NE.AND P0, PT, R6, 0x1, PT ;  /* 0x000000010600780c */ /* 0x002fda0003f05270 */
[----:B---3--:R-:W0:Y:S02]  /*1c590*/  @P0 LDC.64 R4, c[0x0][0x440] ;  /* 0x00011000ff040b82 */ /* 0x008e240000000a00 */
[----:B0-----:R-:W-:-:S05]  /*1c5a0*/  @P0 IMAD.HI.U32 R4, R22, R4, RZ ;  /* 0x0000000416040227 */ /* 0x001fca00078e00ff */
[----:B------:R-:W-:-:S04]  /*1c5b0*/  @P0 SHF.R.U32.HI R0, RZ, R5, R4 ;  /* 0x00000005ff000219 */ /* 0x000fc80000011604 */
[--C-:B------:R-:W-:Y:S01]  /*1c5c0*/  SHF.R.S32.HI R5, RZ, 0x1f, R0.reuse ;  /* 0x0000001fff057819 */ /* 0x100fe20000011400 */
[----:B------:R-:W-:-:S04]  /*1c5d0*/  IMAD.MOV R4, RZ, RZ, -R0 ;  /* 0x000000ffff047224 */ /* 0x000fc800078e0a00 */
[----:B------:R-:W-:Y:S02]  /*1c5e0*/  IMAD R22, R6, R4, R22 ;  /* 0x0000000406167224 */ /* 0x000fe400078e0216 */
[----:B------:R-:W-:Y:S02]  /*1c5f0*/  IMAD R6, R7, UR4, RZ ;  /* 0x0000000407067c24 */ /* 0x000fe4000f8e02ff */
[----:B------:R-:W-:Y:S02]  /*1c600*/  IMAD.MOV.U32 R4, RZ, RZ, R0 ;  /* 0x000000ffff047224 */ /* 0x000fe400078e0000 */
[C---:B------:R-:W-:Y:S02]  /*1c610*/  IMAD R0, R23.reuse, UR5, R6 ;  /* 0x0000000517007c24 */ /* 0x040fe4000f8e0206 */
[----:B------:R-:W-:-:S04]  /*1c620*/  IMAD.WIDE.U32 R4, R23, UR4, R4 ;  /* 0x0000000417047c25 */ /* 0x000fc8000f8e0004 */
[----:B------:R-:W-:Y:S01]  /*1c630*/  IMAD.IADD R0, R5, 0x1, R0 ;  /* 0x0000000105007824 */ /* 0x000fe200078e0200 */
[----:B------:R-:W-:-:S04]  /*1c640*/  LEA R2, P0, R4, R2, 0x2 ;  /* 0x0000000204027211 */ /* 0x000fc800078010ff */
[----:B------:R-:W-:-:S05]  /*1c650*/  LEA.HI.X R3, R4, R3, R0, 0x2, P0 ;  /* 0x0000000304037211 */ /* 0x000fca00000f1400 */
[----:B------:R4:W5:Y:S04]  /*1c660*/  LDG.E R19, desc[UR60][R2.64] ;  /* 0x0000003c02137981 */ /* 0x000968000c1e1900 */
.L_x_623:
[----:B0-----:R-:W-:Y:S01]  /*1c670*/  IMAD R0, R18, 0x8, R16 ;  /* 0x0000000812007824 */ /* 0x001fe200078e0210 */
[----:B----4-:R-:W-:-:S04]  /*1c680*/  SHF.L.U32 R2, R28, 0x1f, RZ ;  /* 0x0000001f1c027819 */ /* 0x010fc800000006ff */
[----:B------:R-:W0:Y:S02]  /*1c690*/  SYNCS.PHASECHK.TRANS64.TRYWAIT P0, [R0+URZ+0x31c40], R2 ;  /* 0x031c4002000075a7 */ /* 0x000e24000800017f */
[----:B0-----:R-:W-:Y:S05]  /*1c6a0*/  @!P0 BRA `(.L_x_624) ;  /* 0x0000005800a08947 */ /* 0x001fea0003800000 */
.L_x_779:
[----:B------:R-:W4:Y:S02]  /*1c6b0*/  S2R R3, SR_TID.X ;  /* 0x0000000000037919 */ /* 0x000f240000002100 */
[----:B----4-:R-:W-:-:S04]  /*1c6c0*/  LOP3.LUT R3, R3, 0x7f, RZ, 0xc0, !PT ;  /* 0x0000007f03037812 */ /* 0x010fc800078ec0ff */
[----:B------:R-:W-:-:S13]  /*1c6d0*/  ISETP.NE.AND P0, PT, R3, RZ, PT ;  /* 0x000000ff0300720c */ /* 0x000fda0003f05270 */
[----:B------:R-:W-:Y:S05]  /*1c6e0*/  @P0 BRA `(.L_x_625) ;  /* 0x00000000001c0947 */ /* 0x000fea0003800000 */
[----:B------:R-:W4:Y:S01]  /*1c6f0*/  S2R R3, SR_TID.X ;  /* 0x0000000000037919 */ /* 0x000f220000002100 */
[----:B0-----:R-:W-:-:S04]  /*1c700*/  IMAD.MOV.U32 R2, RZ, RZ, 0x6c00 ;  /* 0x00006c00ff027424 */ /* 0x001fc800078e00ff */
[----:B------:R0:W-:Y:S01]  /*1c710*/  SYNCS.ARRIVE.TRANS64 RZ, [R0+URZ+0x31c30], R2 ;  /* 0x031c300200ff79a7 */ /* 0x0001e2000800003f */
[----:B----4-:R-:W-:-:S04]  /*1c720*/  LOP3.LUT R3, R3, 0x1f, RZ, 0xc0, !PT ;  /* 0x0000001f03037812 */ /* 0x010fc800078ec0ff */
[----:B------:R-:W-:-:S13]  /*1c730*/  ISETP.NE.AND P0, PT, R3, RZ, PT ;  /* 0x000000ff0300720c */ /* 0x000fda0003f05270 */
[----:B0-----:R-:W-:Y:S05]  /*1c740*/  @!P0 BRA `(.L_x_625) ;  /* 0x0000000000048947 */ /* 0x001fea0003800000 */
[----:B------:R-:W-:Y:S01]  /*1c750*/  BPT.TRAP 0x1 ;  /* 0x000000040000795c */ /* 0x000fe20000300000 */
.L_x_625:
[----:B0-----:R-:W4:Y:S01]  /*1c760*/  LDL.LU R2, [R1+0x50] ;  /* 0x0000500001027983 */ /* 0x001f220000300800 */
[----:B------:R-:W-:Y:S01]  /*1c770*/  R2UR UR9, R0 ;  /* 0x00000000000972ca */ /* 0x000fe200000e0000 */
[----:B------:R-:W-:Y:S01]  /*1c780*/  IMAD R0, R18, 0x6c00, R16 ;  /* 0x00006c0012007824 */ /* 0x000fe200078e0210 */
        /* <DEDUP_REMOVED lines=11> */
[----:B------:R-:W-:-:S04]  /*1c840*/  UIADD3 UR9, UR9, 0x31c30, URZ ;  /* 0x00031c3009097890 */ /* 0x000fc8000fffe03f */
[----:B------:R-:W-:Y:S02]  /*1c850*/  UIMAD UR11, UR11, 0x90, UR5 ;  /* 0x000000900b0b78a4 */ /* 0x000fe4000f8e0205 */
[----:B------:R-:W-:Y:S02]  /*1c860*/  UIADD3 UR14, UR8, 0x16a00, URZ ;  /* 0x00016a00080e7890 */ /* 0x000fe4000fffe03f */
[----:B------:R-:W-:Y:S02]  /*1c870*/  UIADD3.X UR5, URZ, UR37, URZ, UP0, !UPT ;  /* 0x000000253f057290 */ /* 0x000fe400087fe43f */
[----:B------:R-:W-:Y:S02]  /*1c880*/  UIADD3 UR15, UR8, 0x18e00, URZ ;  /* 0x00018e00080f7890 */ /* 0x000fe4000fffe03f */
[----:B------:R-:W-:-:S03]  /*1c890*/  UIADD3 UR16, UR8, 0x1b200, URZ ;  /* 0x0001b20008107890 */ /* 0x000fc6000fffe03f */
[----:B------:R-:W-:Y:S01]  /*1c8a0*/  UMOV UR8, UR14 ;  /* 0x0000000e00087c82 */ /* 0x000fe20008000000 */
[----:B------:R-:W-:Y:S01]  /*1c8b0*/  UMOV UR14, 0x40 ;  /* 0x00000040000e7882 */ /* 0x000fe20000000000 */
[----:B------:R0:W-:Y:S02]  /*1c8c0*/  UTMALDG.4D [UR8], [UR4], desc[UR6] ;  /* 0x00000608040075b4 */ /* 0x0001e40008019000 */
[----:B0-----:R-:W-:Y:S01]  /*1c8d0*/  UMOV UR8, UR15 ;  /* 0x0000000f00087c82 */ /* 0x001fe20008000000 */
[----:B------:R-:W-:Y:S02]  /*1c8e0*/  UMOV UR10, UR17 ;  /* 0x00000011000a7c82 */ /* 0x000fe40008000000 */
[----:B------:R0:W-:Y:S02]  /*1c8f0*/  UTMALDG.4D [UR8], [UR4], desc[UR6] ;  /* 0x00000608040075b4 */ /* 0x0001e40008019000 */
[----:B0-----:R-:W-:Y:S01]  /*1c900*/  UMOV UR8, UR16 ;  /* 0x0000001000087c82 */ /* 0x001fe20008000000 */
[----:B------:R-:W-:-:S02]  /*1c910*/  UMOV UR10, UR14 ;  /* 0x0000000e000a7c82 */ /* 0x000fc40008000000 */
[----:B------:R0:W-:Y:S01]  /*1c920*/  UTMALDG.4D [UR8], [UR4], desc[UR6] ;  /* 0x00000608040075b4 */ /* 0x0001e20008019000 */
[----:B----4-:R-:W-:-:S04]  /*1c930*/  LOP3.LUT R2, R2, 0xfffffffe, RZ, 0xc0, !PT ;  /* 0xfffffffe02027812 */ /* 0x010fc800078ec0ff */
[----:B------:R-:W-:-:S05]  /*1c940*/  @P0 LOP3.LUT R2, R2, 0x1, RZ, 0xfc, !PT ;  /* 0x0000000102020812 */ /* 0x000fca00078efcff */
[----:B------:R0:W-:Y:S01]  /*1c950*/  STL [R1+0x50], R2 ;  /* 0x0000500201007387 */ /* 0x0001e20000100800 */
[----:B------:R-:W-:Y:S01]  /*1c960*/  NOP ;  /* 0x0000000000007918 */ /* 0x000fe20000000000 */
.L_x_621:
[----:B------:R-:W4:Y:S04]  /*1c970*/  LDL.LU R4, [R1+0x18] ;  /* 0x0000180001047983 */ /* 0x000f280000300800 */
[----:B-1----:R-:W5:Y:S04]  /*1c980*/  LDL.LU R6, [R1+0x10] ;  /* 0x0000100001067983 */ /* 0x002f680000300800 */
[----:B------:R-:W2:Y:S01]  /*1c990*/  LDL.LU R3, [R1+0x30] ;  /* 0x0000300001037983 */ /* 0x000ea20000300800 */
[----:B------:R-:W-:Y:S05]  /*1c9a0*/  WARPSYNC.ALL ;  /* 0x0000000000007948 */ /* 0x000fea0003800000 */
[----:B0-----:R-:W-:Y:S01]  /*1c9b0*/  ULDC.64 UR6, c[0x0][0xa00] ;  /* 0x0002800000067ab9 */ /* 0x001fe20000000a00 */
[----:B------:R-:W-:Y:S01]  /*1c9c0*/  ULDC.64 UR4, c[0x0][0x298] ;  /* 0x0000a60000047ab9 */ /* 0x000fe20000000a00 */
[----:B------:R-:W-:Y:S01]  /*1c9d0*/  VIADD R0, R16, 0xda00 ;  /* 0x0000da0010007836 */ /* 0x000fe20000000000 */
[----:B------:R-:W-:Y:S01]  /*1c9e0*/  BAR.SYNC.DEFER_BLOCKING 0x8, 0x200 ;  /* 0x0208000000007b1d */ /* 0x000fe20000010000 */
[----:B------:R-:W-:-:S03]  /*1c9f0*/  ISETP.NE.U32.AND P0, PT, RZ, UR6, PT ;  /* 0x00000006ff007c0c */ /* 0x000fc6000bf05070 */
[----:B------:R-:W-:Y:S02]  /*1ca00*/  LOP3.LUT P1, RZ, R0, 0x1bf, RZ, 0xc0, !PT ;  /* 0x000001bf00ff7812 */ /* 0x000fe4000782c0ff */
[----:B------:R-:W-:Y:S01]  /*1ca10*/  ISETP.NE.AND.EX P0, PT, RZ, UR7, PT, P0 ;  /* 0x00000007ff007c0c */ /* 0x000fe2000bf05300 */
[----:B------:R-:W-:Y:S01]  /*1ca20*/  BSSY B6, `(.L_x_626) ;  /* 0x000001d000067945 */ /* 0x000fe20003800000 */
[----:B----4-:R-:W-:Y:S02]  /*1ca30*/  SHF.R.S32.HI R2, RZ, 0x1f, R4 ;  /* 0x0000001fff027819 */ /* 0x010fe40000011404 */
[----:B-----5:R-:W-:-:S03]  /*1ca40*/  SEL R6, R6, RZ, !P0 ;  /* 0x000000ff06067207 */ /* 0x020fc60004000000 */
[----:B------:R-:W-:-:S04]  /*1ca50*/  IMAD R2, R2, UR4, RZ ;  /* 0x0000000402027c24 */ /* 0x000fc8000f8e02ff */
[C---:B------:R-:W-:Y:S01]  /*1ca60*/  IMAD R0, R4.reuse, UR5, R2 ;  /* 0x0000000504007c24 */ /* 0x040fe2000f8e0202 */
[----:B--2---:R-:W-:Y:S01]  /*1ca70*/  SEL R2, R3, RZ, !P0 ;  /* 0x000000ff03027207 */ /* 0x004fe20004000000 */
[----:B---3--:R-:W-:-:S04]  /*1ca80*/  IMAD.WIDE.U32 R4, R4, UR4, RZ ;  /* 0x0000000404047c25 */ /* 0x008fc8000f8e00ff */
[----:B------:R-:W-:Y:S01]  /*1ca90*/  IMAD.IADD R0, R5, 0x1, R0 ;  /* 0x0000000105007824 */ /* 0x000fe200078e0200 */
[----:B------:R0:W-:Y:S04]  /*1caa0*/  STL.64 [R1+0x28], R4 ;  /* 0x0000280401007387 */ /* 0x0001e80000100a00 */
[----:B------:R0:W-:Y:S04]  /*1cab0*/  STL [R1+0x10], R6 ;  /* 0x0000100601007387 */ /* 0x0001e80000100800 */
[----:B------:R0:W-:Y:S04]  /*1cac0*/  STL [R1+0x30], R2 ;  /* 0x0000300201007387 */ /* 0x0001e80000100800 */
[----:B------:R0:W-:Y:S01]  /*1cad0*/  STL [R1+0x18], R0 ;  /* 0x0000180001007387 */ /* 0x0001e20000100800 */
[----:B------:R-:W-:Y:S05]  /*1cae0*/  @!P1 BRA `(.L_x_627) ;  /* 0x0000000000409947 */ /* 0x000fea0003800000 */
[----:B0-----:R-:W-:Y:S01]  /*1caf0*/  MOV R2, 0x0 ;  /* 0x0000000000027802 */ /* 0x001fe20000000f00 */
        /* <DEDUP_REMOVED lines=15> */
.L_x_627:
[----:B------:R-:W-:Y:S05]  /*1cbf0*/  BSYNC B6 ;  /* 0x0000000000067941 */ /* 0x000fea0003800000 */
.L_x_626:
[----:B------:R-:W2:Y:S01]  /*1cc00*/  LDL.LU R20, [R1+0x18] ;  /* 0x0000180001147983 */ /* 0x000ea20000300800 */
[----:B------:R-:W1:Y:S01]  /*1cc10*/  LDC R10, c[0x0][0x448] ;  /* 0x00011200ff0a7b82 */ /* 0x000e620000000800 */
[----:B------:R-:W-:Y:S01]  /*1cc20*/  ULDC.64 UR4, c[0x0][0x2d8] ;  /* 0x0000b60000047ab9 */ /* 0x000fe20000000a00 */
[----:B------:R-:W-:Y:S01]  /*1cc30*/  ULDC.64 UR6, c[0x0][0x2e0] ;  /* 0x0000b80000067ab9 */ /* 0x000fe20000000a00 */
[----:B0-----:R-:W2:Y:S01]  /*1cc40*/  LDL.LU.64 R2, [R1+0x28] ;  /* 0x0000280001027983 */ /* 0x001ea20000300a00 */
[----:B------:R-:W-:-:S03]  /*1cc50*/  ULDC.64 UR8, c[0x0][0x280] ;  /* 0x0000a00000087ab9 */ /* 0x000fc60000000a00 */
[----:B------:R-:W3:Y:S04]  /*1cc60*/  LDL.LU R21, [R1+0x30] ;  /* 0x0000300001157983 */ /* 0x000ee80000300800 */
[----:B------:R-:W4:Y:S01]  /*1cc70*/  LDL.LU R4, [R1+0x10] ;  /* 0x0000100001047983 */ /* 0x000f220000300800 */
[----:B------:R-:W0:Y:S01]  /*1cc80*/  S2R R12, SR_TID.X ;  /* 0x00000000000c7919 */ /* 0x000e220000002100 */
[----:B------:R-:W0:Y:S01]  /*1cc90*/  S2R R11, SR_TID.X ;  /* 0x00000000000b7919 */ /* 0x000e220000002100 */
[----:B-1----:R-:W-:-:S13]  /*1cca0*/  ISETP.NE.AND P0, PT, R10, 0x1, PT ;  /* 0x000000010a00780c */ /* 0x002fda0003f05270 */
[----:B------:R-:W1:Y:S01]  /*1ccb0*/  @P0 LDC R5, c[0x0][0x450] ;  /* 0x00011400ff050b82 */ /* 0x000e620000000800 */
[----:B--2---:R-:W-:Y:S02]  /*1ccc0*/  IMAD.MOV.U32 R3, RZ, RZ, R20 ;  /* 0x000000ffff037224 */ /* 0x004fe400078e0014 */
[----:B------:R-:W2:Y:S01]  /*1ccd0*/  S2R R20, SR_TID.X ;  /* 0x0000000000147919 */ /* 0x000ea20000002100 */
[----:B------:R-:W-:-:S04]  /*1cce0*/  IMAD.WIDE.U32 R2, R17, UR4, R2 ;  /* 0x0000000411027c25 */ /* 0x000fc8000f8e0002 */
[----:B------:R-:W-:Y:S01]  /*1ccf0*/  IMAD R3, R17, UR5, R3 ;  /* 0x0000000511037c24 */ /* 0x000fe2000f8e0203 */
[----:B------:R-:W-:Y:S01]  /*1cd00*/  ULDC.64 UR4, c[0x0][0x2d0] ;  /* 0x0000b40000047ab9 */ /* 0x000fe20000000a00 */
[----:B---3--:R-:W-:Y:S02]  /*1cd10*/  IMAD R0, R21, UR6, RZ ;  /* 0x0000000615007c24 */ /* 0x008fe4000f8e02ff */
[----:B----4-:R-:W-:-:S04]  /*1cd20*/  IMAD.WIDE.U32 R2, R4, UR6, R2 ;  /* 0x0000000604027c25 */ /* 0x010fc8000f8e0002 */
[----:B------:R-:W-:Y:S01]  /*1cd30*/  IMAD R0, R4, UR7, R0 ;  /* 0x0000000704007c24 */ /* 0x000fe2000f8e0200 */
[----:B------:R-:W-:Y:S01]  /*1cd40*/  ULDC.64 UR6, c[0x0][0x2c8] ;  /* 0x0000b20000067ab9 */ /* 0x000fe20000000a00 */
[----:B------:R-:W3:Y:S02]  /*1cd50*/  @P0 LDC R4, c[0x0][0x44c] ;  /* 0x00011300ff040b82 */ /* 0x000ee40000000800 */
[----:B------:R-:W-:Y:S01]  /*1cd60*/  IMAD.IADD R3, R3, 0x1, R0 ;  /* 0x0000000103037824 */ /* 0x000fe200078e0200 */
[C---:B--2---:R-:W-:Y:S01]  /*1cd70*/  LOP3.LUT R21, R20.reuse, 0x7f, RZ, 0xc0, !PT ;  /* 0x0000007f14157812 */ /* 0x044fe200078ec0ff */
[----:B------:R-:W-:-:S03]  /*1cd80*/  IMAD.SHL.U32 R20, R20, 0x20, RZ ;  /* 0x0000002014147824 */ /* 0x000fc600078e00ff */
[----:B------:R-:W-:-:S04]  /*1cd90*/  SHF.R.U32.HI R21, RZ, 0x2, R21 ;  /* 0x00000002ff157819 */ /* 0x000fc80000011615 */
[----:B------:R-:W-:Y:S01]  /*1cda0*/  LOP3.LUT R20, R21, 0x60, R20, 0xf8, !PT ;  /* 0x0000006015147812 */ /* 0x000fe200078ef814 */
[----:B0-----:R-:W-:-:S04]  /*1cdb0*/  IMAD.SHL.U32 R21, R12, 0x8, RZ ;  /* 0x000000080c157824 */ /* 0x001fc800078e00ff */
[----:B------:R-:W-:Y:S01]  /*1cdc0*/  IMAD R8, R25, 0xc0, R20 ;  /* 0x000000c019087824 */ /* 0x000fe200078e0214 */
[----:B------:R-:W-:Y:S01]  /*1cdd0*/  LOP3.LUT R21, R21, 0x18, RZ, 0xc0, !PT ;  /* 0x0000001815157812 */ /* 0x000fe200078ec0ff */
[----:B------:R-:W-:Y:S02]  /*1cde0*/  IMAD.SHL.U32 R20, R11, 0x8, RZ ;  /* 0x000000080b147824 */ /* 0x000fe400078e00ff */
[----:B---3--:R-:W-:Y:S01]  /*1cdf0*/  @P0 IMAD.HI.U32 R0, R8, R4, RZ ;  /* 0x0000000408000227 */ /* 0x008fe200078e00ff */
[C---:B------:R-:W-:Y:S02]  /*1ce00*/  LOP3.LUT R13, R21.reuse, 0x20, RZ, 0xfc, !PT ;  /* 0x00000020150d7812 */ /* 0x040fe400078efcff */
[----:B------:R-:W-:Y:S01]  /*1ce10*/  LOP3.LUT R20, R20, 0x18, RZ, 0xc0, !PT ;  /* 0x0000001814147812 */ /* 0x000fe200078ec0ff */
[----:B------:R-:W-:Y:S01]  /*1ce20*/  IMAD.MOV.U32 R4, RZ, RZ, R8 ;  /* 0x000000ffff047224 */ /* 0x000fe200078e0008 */
[----:B-1----:R-:W-:Y:S02]  /*1ce30*/  @P0 SHF.R.U32.HI R4, RZ, R5, R0 ;  /* 0x00000005ff040219 */ /* 0x002fe40000011600 */
[----:B------:R-:W-:-:S02]  /*1ce40*/  LOP3.LUT R12, R21, 0x40, RZ, 0xfc, !PT ;  /* 0x00000040150c7812 */ /* 0x000fc400078efcff */
[--C-:B------:R-:W-:Y:S01]  /*1ce50*/  SHF.R.S32.HI R0, RZ, 0x1f, R4.reuse ;  /* 0x0000001fff007819 */ /* 0x100fe20000011404 */
[----:B------:R-:W-:-:S04]  /*1ce60*/  IMAD.MOV R6, RZ, RZ, -R4 ;  /* 0x000000ffff067224 */ /* 0x000fc800078e0a04 */
[----:B------:R-:W-:-:S04]  /*1ce70*/  IMAD R0, R0, UR4, RZ ;  /* 0x0000000400007c24 */ /* 0x000fc8000f8e02ff */
[C---:B------:R-:W-:Y:S02]  /*1ce80*/  IMAD R0, R4.reuse, UR5, R0 ;  /* 0x0000000504007c24 */ /* 0x040fe4000f8e0200 */
[----:B------:R-:W-:-:S04]  /*1ce90*/  IMAD.WIDE.U32 R4, R4, UR4, R2 ;  /* 0x0000000404047c25 */ /* 0x000fc8000f8e0002 */
[----:B------:R-:W-:Y:S02]  /*1cea0*/  IMAD.IADD R5, R5, 0x1, R0 ;  /* 0x0000000105057824 */ /* 0x000fe400078e0200 */
[----:B------:R-:W-:Y:S02]  /*1ceb0*/  IMAD R0, R10, R6, R8 ;  /* 0x000000060a007224 */ /* 0x000fe400078e0208 */
[----:B------:R-:W-:-:S03]  /*1cec0*/  VIADD R8, R8, 0x80 ;  /* 0x0000008008087836 */ /* 0x000fc60000000000 */
[----:B------:R-:W-:-:S05]  /*1ced0*/  SHF.R.S32.HI R6, RZ, 0x1f, R0 ;  /* 0x0000001fff067819 */ /* 0x000fca0000011400 */
[----:B------:R-:W-:Y:S02]  /*1cee0*/  IMAD R9, R6, UR6, RZ ;  /* 0x0000000606097c24 */ /* 0x000fe4000f8e02ff */
[C---:B------:R-:W-:Y:S02]  /*1cef0*/  IMAD.WIDE.U32 R6, R0.reuse, UR6, R4 ;  /* 0x0000000600067c25 */ /* 0x040fe4000f8e0004 */
[----:B------:R-:W0:Y:S02]  /*1cf00*/  @P0 LDC R5, c[0x0][0x44c] ;  /* 0x00011300ff050b82 */ /* 0x000e240000000800 */
[----:B------:R-:W-:Y:S01]  /*1cf10*/  IMAD R0, R0, UR7, R9 ;  /* 0x0000000700007c24 */ /* 0x000fe2000f8e0209 */
[----:B------:R-:W-:Y:S01]  /*1cf20*/  LEA R4, P1, R6, UR8, 0x1 ;  /* 0x0000000806047c11 */ /* 0x000fe2000f8208ff */
[----:B------:R1:W5:Y:S02]  /*1cf30*/  LDL R9, [R1+0xc] ;  /* 0x00000c0001097983 */ /* 0x0003640000100800 */
[----:B------:R-:W-:-:S02]  /*1cf40*/  IMAD.IADD R0, R7, 0x1, R0 ;  /* 0x0000000107007824 */ /* 0x000fc400078e0200 */
[----:B------:R-:W2:Y:S03]  /*1cf50*/  @P0 LDC R7, c[0x0][0x450] ;  /* 0x00011400ff070b82 */ /* 0x000ea60000000800 */
[----:B------:R-:W-:Y:S01]  /*1cf60*/  LEA.HI.X R0, R6, UR9, R0, 0x1, P1 ;  /* 0x0000000906007c11 */ /* 0x000fe200088f0c00 */
[----:B------:R-:W-:Y:S02]  /*1cf70*/  IMAD.MOV.U32 R6, RZ, RZ, R8 ;  /* 0x000000ffff067224 */ /* 0x000fe400078e0008 */
[----:B0-----:R-:W-:-:S05]  /*1cf80*/  @P0 IMAD.HI.U32 R5, R8, R5, RZ ;  /* 0x0000000508050227 */ /* 0x001fca00078e00ff */
[----:B--2---:R-:W-:-:S04]  /*1cf90*/  @P0 SHF.R.U32.HI R6, RZ, R7, R5 ;  /* 0x00000007ff060219 */ /* 0x004fc80000011605 */
[--C-:B------:R-:W-:Y:S01]  /*1cfa0*/  SHF.R.S32.HI R7, RZ, 0x1f, R6.reuse ;  /* 0x0000001fff077819 */ /* 0x100fe20000011406 */
[----:B------:R-:W-:Y:S02]  /*1cfb0*/  IMAD.MOV R5, RZ, RZ, -R6 ;  /* 0x000000ffff057224 */ /* 0x000fe400078e0a06 */
[----:B------:R-:W-:-:S04]  /*1cfc0*/  IMAD.WIDE.U32 R2, R6, UR4, R2 ;  /* 0x0000000406027c25 */ /* 0x000fc8000f8e0002 */
[----:B------:R-:W-:Y:S02]  /*1cfd0*/  IMAD R5, R10, R5, R8 ;  /* 0x000000050a057224 */ /* 0x000fe400078e0208 */
[----:B------:R-:W-:Y:S01]  /*1cfe0*/  IMAD R7, R7, UR4, RZ ;  /* 0x0000000407077c24 */ /* 0x000fe2000f8e02ff */
[----:B------:R-:W-:Y:S02]  /*1cff0*/  ULDC UR4, c[0x0][0x2b8] ;  /* 0x0000ae0000047ab9 */ /* 0x000fe40000000800 */
[----:B------:R-:W-:Y:S01]  /*1d000*/  ISETP.GE.AND P2, PT, R20, UR4, PT ;  /* 0x0000000414007c0c */ /* 0x000fe2000bf46270 */
[----:B------:R-:W-:Y:S01]  /*1d010*/  IMAD R7, R6, UR5, R7 ;  /* 0x0000000506077c24 */ /* 0x000fe2000f8e0207 */
[----:B------:R-:W-:Y:S02]  /*1d020*/  SHF.R.S32.HI R6, RZ, 0x1f, R5 ;  /* 0x0000001fff067819 */ /* 0x000fe40000011405 */
[----:B------:R-:W-:Y:S01]  /*1d030*/  ISETP.GE.AND P1, PT, R13, UR4, PT ;  /* 0x000000040d007c0c */ /* 0x000fe2000bf26270 */
[----:B------:R-:W-:Y:S01]  /*1d040*/  IMAD.IADD R3, R3, 0x1, R7 ;  /* 0x0000000103037824 */ /* 0x000fe200078e0207 */
[----:B------:R-:W-:Y:S01]  /*1d050*/  ISETP.GE.AND P0, PT, R12, UR4, PT ;  /* 0x000000040c007c0c */ /* 0x000fe2000bf06270 */
[----:B------:R-:W-:-:S02]  /*1d060*/  IMAD R6, R6, UR6, RZ ;  /* 0x0000000606067c24 */ /* 0x000fc4000f8e02ff */
        /* <DEDUP_REMOVED lines=8> */
[----:B-1----:R-:W-:Y:S06]  /*1d0f0*/  BRA.DIV UR4, `(.L_x_628) ;  /* 0x0000005204207947 */ /* 0x002fec000b800000 */
[----:B------:R-:W2:Y:S01]  /*1d100*/  LDL.LU R3, [R1+0x38] ;  /* 0x0000380001037983 */ /* 0x000ea20000300800 */
[----:B------:R-:W-:-:S03]  /*1d110*/  IMAD R25, R25, 0xc0, R21 ;  /* 0x000000c019197824 */ /* 0x000fc600078e0215 */
[----:B------:R-:W0:Y:S01]  /*1d120*/  SHFL.IDX PT, R2, R4, RZ, 0x1c1f ;  /* 0x001c1fff04027589 */ /* 0x000e2200000e0000 */
[----:B--2---:R-:W-:-:S03]  /*1d130*/  IMAD R5, R3, R10, RZ ;  /* 0x0000000a03057224 */ /* 0x004fc600078e02ff */
[----:B------:R-:W1:Y:S02]  /*1d140*/  SHFL.IDX PT, R3, R0, RZ, 0x1c1f ;  /* 0x001c1fff00037589 */ /* 0x000e6400000e0000 */
[----:B------:R-:W-:-:S13]  /*1d150*/  ISETP.GE.AND P4, PT, R25, R5, PT ;  /* 0x000000051900720c */ /* 0x000fda0003f86270 */
[----:B0-----:R-:W-:-:S05]  /*1d160*/  @!P4 LEA R2, P3, R20, R2, 0x1 ;  /* 0x000000021402c211 */ /* 0x001fca00078608ff */
[----:B-1----:R-:W-:-:S05]  /*1d170*/  @!P4 IMAD.X R3, RZ, RZ, R3, P3 ;  /* 0x000000ffff03c224 */ /* 0x002fca00018e0603 */
        /* <DEDUP_REMOVED lines=29> */
[----:B0-----:R-:W0:Y:S01]  /*1d350*/  SHFL.IDX PT, R2, R4, 0x3, 0x1c1f ;  /* 0x007c1f0004027f89 */ /* 0x001e2200000e0000 */
[----:B------:R-:W-:-:S03]  /*1d360*/  VIADD R3, R25, 0x80 ;  /* 0x0000008019037836 */ /* 0x000fc60000000000 */
[----:B------:R-:W-:Y:S02]  /*1d370*/  SHFL.IDX PT, R4, R6, RZ, 0x1c1f ;  /* 0x001c1fff06047589 */ /* 0x000fe400000e0000 */
[-C--:B------:R-:W-:Y:S01]  /*1d380*/  ISETP.GE.AND P3, PT, R3, R5.reuse, PT ;  /* 0x000000050300720c */ /* 0x080fe20003f66270 */
[----:B------:R-:W-:Y:S01]  /*1d390*/  VIADD R3, R25, 0x60 ;  /* 0x0000006019037836 */ /* 0x000fe20000000000 */
[----:B------:R-:W-:Y:S04]  /*1d3a0*/  SHFL.IDX PT, R6, R6, 0x1, 0x1c1f ;  /* 0x003c1f0006067f89 */ /* 0x000fe800000e0000 */
[----:B------:R-:W-:-:S13]  /*1d3b0*/  ISETP.GE.AND P4, PT, R3, R5, PT ;  /* 0x000000050300720c */ /* 0x000fda0003f86270 */
[----:B0-----:R-:W-:-:S05]  /*1d3c0*/  @!P4 LEA R2, P5, R20, R2, 0x1 ;  /* 0x000000021402c211 */ /* 0x001fca00078a08ff */
        /* <DEDUP_REMOVED lines=13> */
.L_x_792:
[----:B------:R-:W-:Y:S02]  /*1d4a0*/  VIADD R25, R25, 0xa0 ;  /* 0x000000a019197836 */ /* 0x000fe40000000000 */
        /* <DEDUP_REMOVED lines=12> */
.L_x_629:
        /* <DEDUP_REMOVED lines=18> */
.L_x_793:
[----:B------:R-:W-:Y:S05]  /*1d690*/  BSYNC B0 ;  /* 0x0000000000007941 */ /* 0x000fea0003800000 */
.L_x_630:
        /* <DEDUP_REMOVED lines=9> */
[----:B------:R-:W-:Y:S01]  /*1d730*/  LOP3.LUT R9, RZ, R3, RZ, 0x33, !PT ;  /* 0x00000003ff097212 */ /* 0x000fe200078e33ff */
        /* <DEDUP_REMOVED lines=10> */
[----:B------:R-:W2:Y:S01]  /*1d7e0*/  LDL R3, [R1+0x50] ;  /* 0x0000500001037983 */ /* 0x000ea20000100800 */
[----:B------:R-:W-:Y:S01]  /*1d7f0*/  VIADD R5, R18, 0x1 ;  /* 0x0000000112057836 */ /* 0x000fe20000000000 */
[----:B------:R-:W-:Y:S04]  /*1d800*/  BSSY B1, `(.L_x_636) ;  /* 0x00000ae000017945 */ /* 0x000fe80003800000 */
[----:B------:R-:W-:-:S04]  /*1d810*/  ISETP.NE.AND P0, PT, R5, 0x2, PT ;  /* 0x000000020500780c */ /* 0x000fc80003f05270 */
[----:B------:R-:W-:Y:S02]  /*1d820*/  SEL R10, RZ, 0x1, P0 ;  /* 0x00000001ff0a7807 */ /* 0x000fe40000000000 */
[----:B------:R-:W-:Y:S02]  /*1d830*/  SEL R5, R5, RZ, P0 ;  /* 0x000000ff05057207 */ /* 0x000fe40000000000 */
[----:B------:R-:W-:Y:S02]  /*1d840*/  LOP3.LUT R10, R28, R10, RZ, 0x3c, !PT ;  /* 0x0000000a1c0a7212 */ /* 0x000fe400078e3cff */
[----:B--2---:R-:W-:-:S13]  /*1d850*/  LOP3.LUT P1, RZ, R3, 0x1, RZ, 0xc0, !PT ;  /* 0x0000000103ff7812 */ /* 0x004fda000782c0ff */
[----:B------:R-:W-:Y:S05]  /*1d860*/  @!P1 BRA `(.L_x_637) ;  /* 0x00000008009c9947 */ /* 0x000fea0003800000 */
[----:B------:R-:W-:Y:S01]  /*1d870*/  ULDC.64 UR4, c[0x0][0x418] ;  /* 0x0001060000047ab9 */ /* 0x000fe20000000a00 */
[----:B0-----:R-:W-:Y:S01]  /*1d880*/  IMAD.MOV.U32 R7, RZ, RZ, R19 ;  /* 0x000000ffff077224 */ /* 0x001fe200078e0013 */
[----:B------:R-:W-:-:S04]  /*1d890*/  ISETP.NE.U32.AND P0, PT, RZ, UR4, PT ;  /* 0x00000004ff007c0c */ /* 0x000fc8000bf05070 */
[----:B------:R-:W-:-:S13]  /*1d8a0*/  ISETP.NE.AND.EX P0, PT, RZ, UR5, PT, P0 ;  /* 0x00000005ff007c0c */ /* 0x000fda000bf05300 */
[----:B------:R-:W-:Y:S05]  /*1d8b0*/  @!P0 BRA `(.L_x_638) ;  /* 0x0000000000488947 */ /* 0x000fea0003800000 */
[----:B------:R-:W2:Y:S01]  /*1d8c0*/  LDL R11, [R1+0x4] ;  /* 0x00000400010b7983 */ /* 0x000ea20000100800 */
[----:B------:R-:W0:Y:S01]  /*1d8d0*/  LDC R7, c[0x0][0x43c] ;  /* 0x00010f00ff077b82 */ /* 0x000e220000000800 */
[----:B------:R-:W-:Y:S01]  /*1d8e0*/  ULDC.64 UR6, c[0x0][0x428] ;  /* 0x00010a0000067ab9 */ /* 0x000fe20000000a00 */
[----:B0-----:R-:W-:-:S13]  /*1d8f0*/  ISETP.NE.AND P0, PT, R7, 0x1, PT ;  /* 0x000000010700780c */ /* 0x001fda0003f05270 */
[----:B------:R-:W0:Y:S02]  /*1d900*/  @P0 LDC.64 R2, c[0x0][0x440] ;  /* 0x00011000ff020b82 */ /* 0x000e240000000a00 */
[----:B0-----:R-:W-:-:S04]  /*1d910*/  @P0 IMAD.HI.U32 R6, R0, R2, RZ ;  /* 0x0000000200060227 */ /* 0x001fc800078e00ff */
[----:B------:R-:W-:Y:S01]  /*1d920*/  IMAD.MOV.U32 R2, RZ, RZ, R0 ;  /* 0x000000ffff027224 */ /* 0x000fe200078e0000 */
[----:B------:R-:W-:-:S05]  /*1d930*/  @P0 SHF.R.U32.HI R2, RZ, R3, R6 ;  /* 0x00000003ff020219 */ /* 0x000fca0000011606 */
[----:B------:R-:W-:-:S04]  /*1d940*/  IMAD.MOV R3, RZ, RZ, -R2 ;  /* 0x000000ffff037224 */ /* 0x000fc800078e0a02 */
[----:B------:R-:W-:Y:S01]  /*1d950*/  IMAD R0, R7, R3, R0 ;  /* 0x0000000307007224 */ /* 0x000fe200078e0200 */
[----:B------:R-:W-:-:S03]  /*1d960*/  SHF.R.S32.HI R3, RZ, 0x1f, R2 ;  /* 0x0000001fff037819 */ /* 0x000fc60000011402 */
[----:B------:R-:W-:-:S04]  /*1d970*/  IMAD.WIDE.U32 R2, R23, UR6, R2 ;  /* 0x0000000617027c25 */ /* 0x000fc8000f8e0002 */
[----:B--2---:R-:W-:-:S04]  /*1d980*/  IMAD R6, R11, UR6, RZ ;  /* 0x000000060b067c24 */ /* 0x004fc8000f8e02ff */
[----:B------:R-:W-:-:S04]  /*1d990*/  IMAD R6, R23, UR7, R6 ;  /* 0x0000000717067c24 */ /* 0x000fc8000f8e0206 */
[----:B------:R-:W-:Y:S01]  /*1d9a0*/  IMAD.IADD R3, R6, 0x1, R3 ;  /* 0x0000000106037824 */ /* 0x000fe200078e0203 */
[----:B------:R-:W-:-:S04]  /*1d9b0*/  LEA R6, P0, R2, UR4, 0x2 ;  /* 0x0000000402067c11 */ /* 0x000fc8000f8010ff */
[----:B------:R-:W-:-:S06]  /*1d9c0*/  LEA.HI.X R7, R2, UR5, R3, 0x2, P0 ;  /* 0x0000000502077c11 */ /* 0x000fcc00080f1403 */
[----:B------:R0:W5:Y:S03]  /*1d9d0*/  LDG.E R7, desc[UR60][R6.64] ;  /* 0x0000003c06077981 */ /* 0x000166000c1e1900 */
.L_x_638:
[----:B------:R-:W-:Y:S01]  /*1d9e0*/  IMAD R3, R5, 0x8, R16 ;  /* 0x0000000805037824 */ /* 0x000fe200078e0210 */
[----:B------:R-:W-:Y:S01]  /*1d9f0*/  SHF.L.U32 R2, R10, 0x1f, RZ ;  /* 0x0000001f0a027819 */ /* 0x000fe200000006ff */
[----:B------:R-:W-:Y:S03]  /*1da00*/  BSSY B3, `(.L_x_639) ;  /* 0x0000003000037945 */ /* 0x000fe60003800000 */
[----:B------:R-:W1:Y:S02]  /*1da10*/  SYNCS.PHASECHK.TRANS64.TRYWAIT P0, [R3+URZ+0x31c40], R2 ;  /* 0x031c4002030075a7 */ /* 0x000e64000800017f */
[----:B-1----:R-:W-:Y:S05]  /*1da20*/  @!P0 BRA `(.L_x_640) ;  /* 0x0000004c00ec8947 */ /* 0x002fea0003800000 */
.L_x_794:
[----:B------:R-:W-:Y:S05]  /*1da30*/  BSYNC B3 ;  /* 0x0000000000037941 */ /* 0x000fea0003800000 */
.L_x_639:
        /* <DEDUP_REMOVED lines=12> */
.L_x_642:
[----:B------:R-:W-:Y:S05]  /*1db00*/  BSYNC B3 ;  /* 0x0000000000037941 */ /* 0x000fea0003800000 */
.L_x_641:
        /* <DEDUP_REMOVED lines=11> */
.L_x_643:
        /* <DEDUP_REMOVED lines=16> */
.L_x_644:
        /* <DEDUP_REMOVED lines=16> */
.L_x_645:
        /* <DEDUP_REMOVED lines=15> */
.L_x_795:
[----:B------:R-:W-:Y:S05]  /*1deb0*/  BSYNC B3 ;  /* 0x0000000000037941 */ /* 0x000fea0003800000 */
.L_x_646:
        /* <DEDUP_REMOVED lines=12> */
.L_x_649:
[----:B------:R-:W-:Y:S05]  /*1df80*/  BSYNC B3 ;  /* 0x0000000000037941 */ /* 0x000fea0003800000 */
.L_x_648:
        /* <DEDUP_REMOVED lines=11> */
.L_x_650:
        /* <DEDUP_REMOVED lines=15> */
.L_x_651:
        /* <DEDUP_REMOVED lines=15> */
.L_x_652:
        /* <DEDUP_REMOVED lines=12> */
.L_x_637:
[----:B------:R-:W-:Y:S05]  /*1e2e0*/  BSYNC B1 ;  /* 0x0000000000017941 */ /* 0x000fea0003800000 */
.L_x_636:
[----:B------:R-:W2:Y:S01]  /*1e2f0*/  LDL.LU R0, [R1+0x1c] ;  /* 0x00001c0001007983 */ /* 0x000ea20000300800 */
[----:B------:R-:W-:Y:S02]  /*1e300*/  IMAD.MOV.U32 R18, RZ, RZ, R5 ;  /* 0x000000ffff127224 */ /* 0x000fe400078e0005 */
[----:B------:R-:W-:Y:S02]  /*1e310*/  IMAD.MOV.U32 R28, RZ, RZ, R10 ;  /* 0x000000ffff1c7224 */ /* 0x000fe400078e000a */
[----:B--2---:R-:W-:-:S07]  /*1e320*/  VIADD R0, R0, 0xfffffffd ;  /* 0xfffffffd00007836 */ /* 0x004fce0000000000 */
.L_x_635:
[----:B------:R-:W-:Y:S05]  /*1e330*/  BSYNC B2 ;  /* 0x0000000000027941 */ /* 0x000fea0003800000 */
.L_x_634:
[----:B------:R-:W-:Y:S01]  /*1e340*/  VIADD R9, R9, 0xfffffffe ;  /* 0xfffffffe09097836 */ /* 0x000fe20000000000 */
[----:B------:R-:W-:-:S04]  /*1e350*/  LOP3.LUT R4, RZ, R4, RZ, 0x33, !PT ;  /* 0x00000004ff047212 */ /* 0x000fc800078e33ff */
[----:B------:R-:W-:-:S13]  /*1e360*/  ISETP.NE.AND P0, PT, R9, R4, PT ;  /* 0x000000040900720c */ /* 0x000fda0003f05270 */
[----:B------:R-:W-:Y:S05]  /*1e370*/  @!P0 BRA `(.L_x_633) ;  /* 0x0000001400988947 */ /* 0x000fea0003800000 */
[----:B------:R-:W-:-:S07]  /*1e380*/  IMAD.MOV.U32 R4, RZ, RZ, R19 ;  /* 0x000000ffff047224 */ /* 0x000fce00078e0013 */
.L_x_687:
[----:B------:R-:W2:Y:S01]  /*1e390*/  LDL R2, [R1+0x50] ;  /* 0x0000500001027983 */ /* 0x000ea20000100800 */
[----:B------:R-:W-:Y:S01]  /*1e3a0*/  VIADD R6, R18, 0x1 ;  /* 0x0000000112067836 */ /* 0x000fe20000000000 */
[----:B------:R-:W-:Y:S05]  /*1e3b0*/  YIELD ;  /* 0x0000000000007946 */ /* 0x000fea0003800000 */
[----:B------:R-:W-:Y:S01]  /*1e3c0*/  ISETP.NE.AND P0, PT, R6, 0x2, PT ;  /* 0x000000020600780c */ /* 0x000fe20003f05270 */
[----:B------:R-:W-:Y:S03]  /*1e3d0*/  BSSY B1, `(.L_x_653) ;  /* 0x00000ab000017945 */ /* 0x000fe60003800000 */
[----:B0-----:R-:W-:-:S02]  /*1e3e0*/  SEL R7, RZ, 0x1, P0 ;  /* 0x00000001ff077807 */ /* 0x001fc40000000000 */
[----:B------:R-:W-:Y:S02]  /*1e3f0*/  SEL R6, R6, RZ, P0 ;  /* 0x000000ff06067207 */ /* 0x000fe40000000000 */
[----:B------:R-:W-:Y:S02]  /*1e400*/  LOP3.LUT R7, R28, R7, RZ, 0x3c, !PT ;  /* 0x000000071c077212 */ /* 0x000fe400078e3cff */
[----:B--2---:R-:W-:-:S13]  /*1e410*/  LOP3.LUT P1, RZ, R2, 0x1, RZ, 0xc0, !PT ;  /* 0x0000000102ff7812 */ /* 0x004fda000782c0ff */
[----:B------:R-:W-:Y:S05]  /*1e420*/  @!P1 BRA `(.L_x_654) ;  /* 0x0000000800949947 */ /* 0x000fea0003800000 */
[----:B------:R-:W-:Y:S01]  /*1e430*/  ULDC.64 UR4, c[0x0][0x418] ;  /* 0x0001060000047ab9 */ /* 0x000fe20000000a00 */
[----:B------:R-:W-:Y:S01]  /*1e440*/  IMAD.MOV.U32 R9, RZ, RZ, R0 ;  /* 0x000000ffff097224 */ /* 0x000fe200078e0000 */
        /* <DEDUP_REMOVED lines=19> */
[----:B------:R-:W-:-:S05]  /*1e580*/  LEA.HI.X R5, R2, UR5, R3, 0x2, P0 ;  /* 0x0000000502057c11 */ /* 0x000fca00080f1403 */
[----:B------:R0:W5:Y:S04]  /*1e590*/  LDG.E R4, desc[UR60][R4.64] ;  /* 0x0000003c04047981 */ /* 0x000168000c1e1900 */
.L_x_655:
[----:B------:R-:W-:Y:S01]  /*1e5a0*/  IMAD R3, R6, 0x8, R16 ;  /* 0x0000000806037824 */ /* 0x000fe200078e0210 */
[----:B------:R-:W-:Y:S01]  /*1e5b0*/  SHF.L.U32 R2, R7, 0x1f, RZ ;  /* 0x0000001f07027819 */ /* 0x000fe200000006ff */
[----:B------:R-:W-:Y:S03]  /*1e5c0*/  BSSY B2, `(.L_x_656) ;  /* 0x0000003000027945 */ /* 0x000fe60003800000 */
[----:B------:R-:W1:Y:S02]  /*1e5d0*/  SYNCS.PHASECHK.TRANS64.TRYWAIT P0, [R3+URZ+0x31c40], R2 ;  /* 0x031c4002030075a7 */ /* 0x000e64000800017f */
[----:B-1----:R-:W-:Y:S05]  /*1e5e0*/  @!P0 BRA `(.L_x_657) ;  /* 0x0000004400248947 */ /* 0x002fea0003800000 */
.L_x_796:
[----:B------:R-:W-:Y:S05]  /*1e5f0*/  BSYNC B2 ;  /* 0x0000000000027941 */ /* 0x000fea0003800000 */
.L_x_656:
        /* <DEDUP_REMOVED lines=12> */
.L_x_659:
[----:B------:R-:W-:Y:S05]  /*1e6c0*/  BSYNC B2 ;  /* 0x0000000000027941 */ /* 0x000fea0003800000 */
.L_x_658:
        /* <DEDUP_REMOVED lines=11> */
.L_x_660:
        /* <DEDUP_REMOVED lines=16> */
.L_x_661:
        /* <DEDUP_REMOVED lines=16> */
.L_x_662:
        /* <DEDUP_REMOVED lines=15> */
.L_x_797:
[----:B------:R-:W-:Y:S05]  /*1ea70*/  BSYNC B2 ;  /* 0x0000000000027941 */ /* 0x000fea0003800000 */
.L_x_663:
        /* <DEDUP_REMOVED lines=11> */
.L_x_666:
[----:B------:R-:W-:Y:S05]  /*1eb30*/  BSYNC B2 ;  /* 0x0000000000027941 */ /* 0x000fea0003800000 */
.L_x_665:
        /* <DEDUP_REMOVED lines=10> */
.L_x_667:
        /* <DEDUP_REMOVED lines=15> */
.L_x_668:
        /* <DEDUP_REMOVED lines=15> */
.L_x_669:
        /* <DEDUP_REMOVED lines=12> */
.L_x_654:
[----:B------:R-:W-:Y:S05]  /*1ee80*/  BSYNC B1 ;  /* 0x0000000000017941 */ /* 0x000fea0003800000 */
.L_x_653:
[----:B------:R-:W2:Y:S01]  /*1ee90*/  LDL R2, [R1+0x50] ;  /* 0x0000500001027983 */ /* 0x000ea20000100800 */
[----:B------:R-:W-:Y:S01]  /*1eea0*/  VIADD R18, R6, 0x1 ;  /* 0x0000000106127836 */ /* 0x000fe20000000000 */
[----:B------:R-:W-:Y:S01]  /*1eeb0*/  BSSY B1, `(.L_x_670) ;  /* 0x00000ae000017945 */ /* 0x000fe20003800000 */
[----:B------:R-:W-:-:S03]  /*1eec0*/  VIADD R9, R0, 0xffffffff ;  /* 0xffffffff00097836 */ /* 0x000fc60000000000 */
[----:B------:R-:W-:-:S04]  /*1eed0*/  ISETP.NE.AND P0, PT, R18, 0x2, PT ;  /* 0x000000021200780c */ /* 0x000fc80003f05270 */
[----:B------:R-:W-:Y:S02]  /*1eee0*/  SEL R28, RZ, 0x1, P0 ;  /* 0x00000001ff1c7807 */ /* 0x000fe40000000000 */
        /* <DEDUP_REMOVED lines=27> */
.L_x_672:
[----:B------:R-:W-:Y:S01]  /*1f0a0*/  IMAD R2, R18, 0x8, R16 ;  /* 0x0000000812027824 */ /* 0x000fe200078e0210 */
[----:B------:R-:W-:Y:S01]  /*1f0b0*/  SHF.L.U32 R3, R28, 0x1f, RZ ;  /* 0x0000001f1c037819 */ /* 0x000fe200000006ff */
[----:B------:R-:W-:Y:S03]  /*1f0c0*/  BSSY B2, `(.L_x_673) ;  /* 0x0000003000027945 */ /* 0x000fe60003800000 */
[----:B------:R-:W1:Y:S02]  /*1f0d0*/  SYNCS.PHASECHK.TRANS64.TRYWAIT P0, [R2+URZ+0x31c40], R3 ;  /* 0x031c4003020075a7 */ /* 0x000e64000800017f */
[----:B-1----:R-:W-:Y:S05]  /*1f0e0*/  @!P0 BRA `(.L_x_674) ;  /* 0x00000038008c8947 */ /* 0x002fea0003800000 */
.L_x_798:
[----:B------:R-:W-:Y:S05]  /*1f0f0*/  BSYNC B2 ;  /* 0x0000000000027941 */ /* 0x000fea0003800000 */
.L_x_673:
        /* <DEDUP_REMOVED lines=12> */
.L_x_676:
[----:B------:R-:W-:Y:S05]  /*1f1c0*/  BSYNC B2 ;  /* 0x0000000000027941 */ /* 0x000fea0003800000 */
.L_x_675:
        /* <DEDUP_REMOVED lines=12> */
.L_x_677:
        /* <DEDUP_REMOVED lines=16> */
.L_x_678:
        /* <DEDUP_REMOVED lines=16> */
.L_x_679:
        /* <DEDUP_REMOVED lines=15> */
.L_x_799:
[----:B------:R-:W-:Y:S05]  /*1f580*/  BSYNC B2 ;  /* 0x0000000000027941 */ /* 0x000fea0003800000 */
.L_x_680:
        /* <DEDUP_REMOVED lines=11> */
.L_x_683:
[----:B------:R-:W-:Y:S05]  /*1f640*/  BSYNC B2 ;  /* 0x0000000000027941 */ /* 0x000fea0003800000 */
.L_x_682:
        /* <DEDUP_REMOVED lines=10> */
.L_x_684:
        /* <DEDUP_REMOVED lines=15> */
.L_x_685:
        /* <DEDUP_REMOVED lines=15> */
.L_x_686:
        /* <DEDUP_REMOVED lines=12> */
.L_x_671:
[----:B------:R-:W-:Y:S05]  /*1f990*/  BSYNC B1 ;  /* 0x0000000000017941 */ /* 0x000fea0003800000 */
.L_x_670:
[----:B------:R-:W2:Y:S01]  /*1f9a0*/  LDL R2, [R1+0x8] ;  /* 0x0000080001027983 */ /* 0x000ea20000100800 */
[----:B------:R-:W-:Y:S01]  /*1f9b0*/  VIADD R0, R0, 0xfffffffe ;  /* 0xfffffffe00007836 */ /* 0x000fe20000000000 */
[----:B--2---:R-:W-:-:S13]  /*1f9c0*/  ISETP.GT.AND P0, PT, R9, R2, PT ;  /* 0x000000020900720c */ /* 0x004fda0003f04270 */
[----:B------:R-:W-:Y:S05]  /*1f9d0*/  @P0 BRA `(.L_x_687) ;  /* 0xffffffe8006c0947 */ /* 0x000fea000383ffff */
.L_x_633:
[----:B------:R-:W-:Y:S05]  /*1f9e0*/  BSYNC B0 ;  /* 0x0000000000007941 */ /* 0x000fea0003800000 */
.L_x_632:
        /* <DEDUP_REMOVED lines=8> */
[----:B------:R-:W1:Y:S02]  /*1fa70*/  FLO.U32 R0, UR4 ;  /* 0x0000000400007d00 */ /* 0x000e6400080e0000 */
        /* <DEDUP_REMOVED lines=8> */
.L_x_689:
[----:B------:R-:W-:Y:S05]  /*1fb00*/  BSYNC B0 ;  /* 0x0000000000007941 */ /* 0x000fea0003800000 */
.L_x_688:
[----:B------:R-:W2:Y:S01]  /*1fb10*/  LDL R0, [R1+0x50] ;  /* 0x0000500001007983 */ /* 0x000ea20000100800 */
[----:B------:R-:W-:Y:S01]  /*1fb20*/  BSSY B0, `(.L_x_690) ;  /* 0x0000046000007945 */ /* 0x000fe20003800000 */
[----:B--2---:R-:W-:-:S13]  /*1fb30*/  LOP3.LUT P0, RZ, R0, 0x1, RZ, 0xc0, !PT ;  /* 0x0000000100ff7812 */ /* 0x004fda000780c0ff */
[----:B------:R-:W-:Y:S05]  /*1fb40*/  @!P0 BRA `(.L_x_691) ;  /* 0x00000004000c8947 */ /* 0x000fea0003800000 */
[----:B------:R-:W-:Y:S01]  /*1fb50*/  IMAD R3, R18, 0x8, R16 ;  /* 0x0000000812037824 */ /* 0x000fe200078e0210 */
[----:B------:R-:W-:Y:S01]  /*1fb60*/  SHF.L.U32 R0, R28, 0x1f, RZ ;  /* 0x0000001f1c007819 */ /* 0x000fe200000006ff */
[----:B------:R-:W-:Y:S01]  /*1fb70*/  BSSY B1, `(.L_x_692) ;  /* 0x0000004000017945 */ /* 0x000fe20003800000 */
[----:B------:R-:W-:Y:S02]  /*1fb80*/  ISETP.NE.AND P1, PT, R6, RZ, PT ;  /* 0x000000ff0600720c */ /* 0x000fe40003f25270 */
[----:B------:R-:W1:Y:S02]  /*1fb90*/  SYNCS.PHASECHK.TRANS64.TRYWAIT P0, [R3+URZ+0x31c60], R0 ;  /* 0x031c6000030075a7 */ /* 0x000e64000800017f */
[----:B-1----:R-:W-:Y:S09]  /*1fba0*/  @!P0 BRA `(.L_x_693) ;  /* 0x0000003000048947 */ /* 0x002ff20003800000 */
.L_x_800:
[----:B------:R-:W-:Y:S05]  /*1fbb0*/  BSYNC B1 ;  /* 0x0000000000017941 */ /* 0x000fea0003800000 */
.L_x_692:
        /* <DEDUP_REMOVED lines=9> */
.L_x_695:
[----:B------:R-:W-:Y:S05]  /*1fc50*/  BSYNC B1 ;  /* 0x0000000000017941 */ /* 0x000fea0003800000 */
.L_x_694:
        /* <DEDUP_REMOVED lines=10> */
.L_x_696:
        /* <DEDUP_REMOVED lines=15> */
.L_x_697:
        /* <DEDUP_REMOVED lines=15> */
.L_x_698:
        /* <DEDUP_REMOVED lines=10> */
.L_x_691:
[----:B------:R-:W-:Y:S05]  /*1ff80*/  BSYNC B0 ;  /* 0x0000000000007941 */ /* 0x000fea0003800000 */
.L_x_690:
[----:B------:R-:W-:-:S05]  /*1ff90*/  VIADD R18, R18, 0x1 ;  /* 0x0000000112127836 */ /* 0x000fca0000000000 */
[----:B------:R-:W-:-:S04]  /*1ffa0*/  ISETP.NE.AND P0, PT, R18, 0x2, PT ;  /* 0x000000021200780c */ /* 0x000fc80003f05270 */
[----:B------:R-:W-:Y:S02]  /*1ffb0*/  SEL R3, RZ, 0x1, P0 ;  /* 0x00000001ff037807 */ /* 0x000fe40000000000 */
[----:B------:R-:W-:Y:S02]  /*1ffc0*/  SEL R18, R18, RZ, P0 ;  /* 0x000000ff12127207 */ /* 0x000fe40000000000 */
[----:B------:R-:W-:-:S07]  /*1ffd0*/  LOP3.LUT R28, R28, R3, RZ, 0x3c, !PT ;  /* 0x000000031c1c7212 */ /* 0x000fce00078e3cff */
.L_x_614:
[----:B------:R-:W-:Y:S05]  /*1ffe0*/  BSYNC B7 ;  /* 0x0000000000077941 */ /* 0x000fea0003800000 */
.L_x_612:
[----:B------:R-:W4:Y:S02]  /*1fff0*/  LDL R0, [R1+0x50] ;  /* 0x0000500001007983 */ /* 0x000f240000100800 */
[----:B----4-:R-:W-:-:S13]  /*20000*/  LOP3.LUT P0, RZ, R0, 0x2, RZ, 0xc0, !PT ;  /* 0x0000000200ff7812 */ /* 0x010fda000780c0ff */
[----:B------:R-:W-:Y:S05]  /*20010*/  @!P0 BRA `(.L_x_699) ;  /* 0x0000000000248947 */ /* 0x000fea0003800000 */
[----:B------:R-:W-:Y:S05]  /*20020*/  WARPSYNC.ALL ;  /* 0x0000000000007948 */ /* 0x000fea0003800000 */
[----:B------:R-:W4:Y:S08]  /*20030*/  S2UR UR5, SR_CgaCtaId ;  /* 0x00000000000579c3 */ /* 0x000f300000008800 */
[----:B------:R-:W-:Y:S06]  /*20040*/  BAR.SYNC.DEFER_BLOCKING 0x5, 0x200 ;  /* 0x0148000000007b1d */ /* 0x000fec0000010000 */
[----:B------:R-:W-:-:S02]  /*20050*/  UMOV UR4, 0x400 ;  /* 0x0000040000047882 */ /* 0x000fc40000000000 */
[----:B----4-:R-:W-:-:S06]  /*20060*/  ULEA UR4, UR5, UR4, 0x18 ;  /* 0x0000000405047291 */ /* 0x010fcc000f8ec03f */
[----:B------:R-:W-:-:S05]  /*20070*/  IMAD.U32 R16, RZ, RZ, UR4 ;  /* 0x00000004ff107e24 */ /* 0x000fca000f8e00ff */
[----:B------:R4:W0:Y:S01]  /*20080*/  LDS.128 R24, [R16+0x31cd0] ;  /* 0x031cd00010187984 */ /* 0x0008220000000c00 */
[----:B------:R-:W-:Y:S06]  /*20090*/  BAR.ARV 0x4, 0x200 ;  /* 0x0108000000007b1d */ /* 0x000fec0000002000 */
[----:B------:R-:W-:Y:S05]  /*200a0*/  BRA `(.L_x_700) ;  /* 0x0000000800d07947 */ /* 0x000fea0003800000 */
.L_x_699:
[----:B------:R-:W4:Y:S01]  /*200b0*/  S2R R0, SR_TID.X ;  /* 0x0000000000007919 */ /* 0x000f220000002100 */
[----:B------:R-:W-:Y:S01]  /*200c0*/  UMOV UR4, 0xffffffff ;  /* 0xffffffff00047882 */ /* 0x000fe20000000000 */
[----:B----4-:R-:W-:-:S04]  /*200d0*/  LOP3.LUT R9, R0, 0x1f, RZ, 0xc0, !PT ;  /* 0x0000001f00097812 */ /* 0x010fc800078ec0ff */
[----:B------:R-:W-:Y:S01]  /*200e0*/  ISETP.NE.AND P0, PT, R9, 0x1f, PT ;  /* 0x0000001f0900780c */ /* 0x000fe20003f05270 */
[----:B------:R-:W-:-:S12]  /*200f0*/  BRA.DIV UR4, `(.L_x_701) ;  /* 0x0000002a04c47947 */ /* 0x000fd8000b800000 */
[----:B0-----:R-:W-:Y:S01]  /*20100*/  IMAD.IADD R7, R27, 0x1, R9 ;  /* 0x000000011b077824 */ /* 0x001fe200078e0209 */
[----:B------:R-:W-:-:S04]  /*20110*/  ULDC UR4, c[0x0][0xc3c] ;  /* 0x00030f0000047ab9 */ /* 0x000fc80000000800 */
[----:B------:R-:W-:-:S13]  /*20120*/  ISETP.GE.OR P1, PT, R7, UR4, !P0 ;  /* 0x0000000407007c0c */ /* 0x000fda000c726670 */
[----:B------:R-:W0:Y:S08]  /*20130*/  @!P1 LDC.64 R2, c[0x0][0xc80] ;  /* 0x00032000ff029b82 */ /* 0x000e300000000a00 */
[----:B---3--:R-:W3:Y:S01]  /*20140*/  @!P1 LDC.64 R4, c[0x0][0xc78] ;  /* 0x00031e00ff049b82 */ /* 0x008ee20000000a00 */
[----:B0-----:R-:W-:-:S05]  /*20150*/  @!P1 IMAD.WIDE R2, R7, 0x4, R2 ;  /* 0x0000000407029825 */ /* 0x001fca00078e0202 */
[----:B--2---:R3:W2:Y:S02]  /*20160*/  @!P1 LDG.E R8, desc[UR60][R2.64] ;  /* 0x0000003c02089981 */ /* 0x0046a4000c1e1900 */
[----:B---3--:R-:W-:-:S05]  /*20170*/  @!P1 IMAD.WIDE R2, R7, 0x4, R4 ;  /* 0x0000000407029825 */ /* 0x008fca00078e0204 */
        /* <DEDUP_REMOVED lines=8> */
[----:B-1----:R0:W-:Y:S02]  /*20200*/  SHFL.IDX PT, R6, R24, 0x1, 0x1f ;  /* 0x00201f0018067f89 */ /* 0x0021e400000e0000 */
        /* <DEDUP_REMOVED lines=21> */
.L_x_810:
[----:B------:R-:W-:Y:S02]  /*20360*/  ULDC UR4, c[0x0][0xc38] ;  /* 0x00030e0000047ab9 */ /* 0x000fe40000000800 */
[----:B------:R-:W-:-:S04]  /*20370*/  IMAD.U32 R2, RZ, RZ, UR4 ;  /* 0x00000004ff027e24 */ /* 0x000fc8000f8e00ff */
[----:B-1----:R-:W-:-:S04]  /*20380*/  IMAD R5, R14, R2, RZ ;  /* 0x000000020e057224 */ /* 0x002fc800078e02ff */
[----:B------:R-:W-:-:S05]  /*20390*/  IMAD.IADD R6, R6, 0x1, R5 ;  /* 0x0000000106067824 */ /* 0x000fca00078e0205 */
[----:B------:R-:W-:-:S13]  /*203a0*/  ISETP.GT.AND P6, PT, R6, R0, PT ;  /* 0x000000000600720c */ /* 0x000fda0003fc4270 */
[----:B------:R-:W-:Y:S05]  /*203b0*/  @P6 BRA `(.L_x_702) ;  /* 0x0000000000a46947 */ /* 0x000fea0003800000 */
.L_x_705:
[----:B------:R-:W1:Y:S01]  /*203c0*/  LDC R2, c[0x0][0xc3c] ;  /* 0x00030f00ff027b82 */ /* 0x000e620000000800 */
[----:B------:R-:W-:-:S05]  /*203d0*/  VIADD R27, R27, 0x1f ;  /* 0x0000001f1b1b7836 */ /* 0x000fca0000000000 */
[----:B-1----:R-:W-:-:S13]  /*203e0*/  ISETP.GE.AND P6, PT, R27, R2, PT ;  /* 0x000000021b00720c */ /* 0x002fda0003fc6270 */
[----:B------:R-:W-:Y:S05]  /*203f0*/  @P6 BRA `(.L_x_703) ;  /* 0x0000000400b86947 */ /* 0x000fea0003800000 */
[----:B0-----:R-:W0:Y:S01]  /*20400*/  S2R R3, SR_TID.X ;  /* 0x0000000000037919 */ /* 0x001e220000002100 */
[----:B------:R-:W-:Y:S01]  /*20410*/  IMAD.MOV.U32 R7, RZ, RZ, RZ ;  /* 0x000000ffff077224 */ /* 0x000fe200078e00ff */
        /* <DEDUP_REMOVED lines=29> */
.L_x_818:
[----:B------:R-:W-:Y:S02]  /*205f0*/  ULDC UR4, c[0x0][0xc38] ;  /* 0x00030e0000047ab9 */ /* 0x000fe40000000800 */
[----:B------:R-:W-:-:S04]  /*20600*/  IMAD.U32 R2, RZ, RZ, UR4 ;  /* 0x00000004ff027e24 */ /* 0x000fc8000f8e00ff */
[----:B-1----:R-:W-:-:S04]  /*20610*/  IMAD R5, R14, R2, RZ ;  /* 0x000000020e057224 */ /* 0x002fc800078e02ff */
[----:B------:R-:W-:-:S05]  /*20620*/  IMAD.IADD R6, R5, 0x1, R6 ;  /* 0x0000000105067824 */ /* 0x000fca00078e0206 */
[----:B------:R-:W-:-:S13]  /*20630*/  ISETP.GT.AND P6, PT, R6, R0, PT ;  /* 0x000000000600720c */ /* 0x000fda0003fc4270 */
[----:B------:R-:W-:Y:S05]  /*20640*/  @!P6 BRA `(.L_x_705) ;  /* 0xfffffffc005ce947 */ /* 0x000fea000383ffff */
.L_x_702:
        /* <DEDUP_REMOVED lines=9> */
.L_x_823:
[----:B------:R-:W-:-:S13]  /*206e0*/  ISETP.NE.AND P0, PT, R8, RZ, PT ;  /* 0x000000ff0800720c */ /* 0x000fda0003f05270 */
[----:B------:R-:W-:Y:S05]  /*206f0*/  @!P0 BRA `(.L_x_707) ;  /* 0x0000000000108947 */ /* 0x000fea0003800000 */
[----:B------:R-:W-:Y:S01]  /*20700*/  UMOV UR4, 0xffffffff ;  /* 0xffffffff00047882 */ /* 0x000fe20000000000 */
[----:B------:R-:W-:Y:S02]  /*20710*/  VIADD R12, R5, 0xffffffff ;  /* 0xffffffff050c7836 */ /* 0x000fe40000000000 */
[----:B------:R-:W-:Y:S05]  /*20720*/  BRA.DIV UR4, `(.L_x_708) ;  /* 0x0000002e04887947 */ /* 0x000fea000b800000 */
[----:B------:R4:W0:Y:S02]  /*20730*/  SHFL.IDX PT, R24, R3, R12, 0x1f ;  /* 0x00001f0c03187589 */ /* 0x00082400000e0000 */
.L_x_707:
[-C--:B--2---:R-:W-:Y:S01]  /*20740*/  IABS R8, R7.reuse ;  /* 0x0000000700087213 */ /* 0x084fe20000000000 */
[----:B0-----:R-:W-:Y:S01]  /*20750*/  IMAD R24, R24, R2, R6 ;  /* 0x0000000218187224 */ /* 0x001fe200078e0206 */
[----:B------:R-:W-:Y:S01]  /*20760*/  IABS R6, R7 ;  /* 0x0000000700067213 */ /* 0x000fe20000000000 */
[----:B------:R-:W-:Y:S01]  /*20770*/  IMAD.MOV.U32 R2, RZ, RZ, RZ ;  /* 0x000000ffff027224 */ /* 0x000fe200078e00ff */
[----:B------:R-:W0:Y:S01]  /*20780*/  I2F.RP R9, R8 ;  /* 0x0000000800097306 */ /* 0x000e220000209400 */
[----:B------:R-:W-:Y:S02]  /*20790*/  IMAD.IADD R0, R0, 0x1, -R24 ;  /* 0x0000000100007824 */ /* 0x000fe400078e0a18 */
[----:B------:R-:W-:Y:S02]  /*207a0*/  IMAD.MOV R6, RZ, RZ, -R6 ;  /* 0x000000ffff067224 */ /* 0x000fe400078e0a06 */
[----:B------:R-:W-:-:S03]  /*207b0*/  IMAD.IADD R27, R5, 0x1, R27 ;  /* 0x00000001051b7824 */ /* 0x000fc600078e021b */
[----:B0-----:R-:W4:Y:S02]  /*207c0*/  MUFU.RCP R9, R9 ;  /* 0x0000000900097308 */ /* 0x001f240000001000 */
[----:B----4-:R-:W-:-:S06]  /*207d0*/  VIADD R3, R9, 0xffffffe ;  /* 0x0ffffffe09037836 */ /* 0x010fcc0000000000 */
[----:B------:R-:W0:Y:S02]  /*207e0*/  F2I.FTZ.U32.TRUNC.NTZ R3, R3 ;  /* 0x0000000300037305 */ /* 0x000e24000021f000 */
[----:B0-----:R-:W-:-:S04]  /*207f0*/  IMAD.MOV R11, RZ, RZ, -R3 ;  /* 0x000000ffff0b7224 */ /* 0x001fc800078e0a03 */
[----:B------:R-:W-:-:S04]  /*20800*/  IMAD R11, R11, R8, RZ ;  /* 0x000000080b0b7224 */ /* 0x000fc800078e02ff */
[----:B------:R-:W-:Y:S01]  /*20810*/  IMAD.HI.U32 R2, R3, R11, R2 ;  /* 0x0000000b03027227 */ /* 0x000fe200078e0002 */
[----:B------:R-:W-:-:S05]  /*20820*/  IABS R3, R0 ;  /* 0x0000000000037213 */ /* 0x000fca0000000000 */
[----:B------:R-:W-:-:S04]  /*20830*/  IMAD.HI.U32 R9, R2, R3, RZ ;  /* 0x0000000302097227 */ /* 0x000fc800078e00ff */
[----:B------:R-:W-:Y:S01]  /*20840*/  IMAD R3, R9, R6, R3 ;  /* 0x0000000609037224 */ /* 0x000fe200078e0203 */
[----:B---3--:R-:W-:Y:S01]  /*20850*/  IABS R6, R4 ;  /* 0x0000000400067213 */ /* 0x008fe20000000000 */
[----:B------:R-:W-:-:S03]  /*20860*/  IMAD.MOV.U32 R2, RZ, RZ, RZ ;  /* 0x000000ffff027224 */ /* 0x000fc600078e00ff */
[----:B------:R-:W-:-:S13]  /*20870*/  ISETP.GT.U32.AND P1, PT, R8, R3, PT ;  /* 0x000000030800720c */ /* 0x000fda0003f24070 */
[----:B------:R-:W-:Y:S02]  /*20880*/  @!P1 IMAD.IADD R3, R3, 0x1, -R8 ;  /* 0x0000000103039824 */ /* 0x000fe400078e0a08 */
[----:B------:R-:W-:Y:S01]  /*20890*/  @!P1 VIADD R9, R9, 0x1 ;  /* 0x0000000109099836 */ /* 0x000fe20000000000 */
[----:B------:R-:W-:Y:S02]  /*208a0*/  ISETP.NE.AND P1, PT, R7, RZ, PT ;  /* 0x000000ff0700720c */ /* 0x000fe40003f25270 */
[----:B------:R-:W-:Y:S02]  /*208b0*/  ISETP.GE.U32.AND P0, PT, R3, R8, PT ;  /* 0x000000080300720c */ /* 0x000fe40003f06070 */
[----:B------:R-:W0:Y:S11]  /*208c0*/  I2F.RP R8, R6 ;  /* 0x0000000600087306 */ /* 0x000e360000209400 */
[----:B------:R-:W-:Y:S01]  /*208d0*/  @P0 VIADD R9, R9, 0x1 ;  /* 0x0000000109090836 */ /* 0x000fe20000000000 */
[----:B0-----:R-:W0:Y:S02]  /*208e0*/  MUFU.RCP R8, R8 ;  /* 0x0000000800087308 */ /* 0x001e240000001000 */
[----:B0-----:R-:W-:Y:S01]  /*208f0*/  VIADD R10, R8, 0xffffffe ;  /* 0x0ffffffe080a7836 */ /* 0x001fe20000000000 */
[----:B------:R-:W-:-:S05]  /*20900*/  IABS R8, R4 ;  /* 0x0000000400087213 */ /* 0x000fca0000000000 */
[----:B------:R-:W0:Y:S01]  /*20910*/  F2I.FTZ.U32.TRUNC.NTZ R3, R10 ;  /* 0x0000000a00037305 */ /* 0x000e22000021f000 */
[----:B------:R-:W-:Y:S02]  /*20920*/  IMAD.MOV R8, RZ, RZ, -R8 ;  /* 0x000000ffff087224 */ /* 0x000fe400078e0a08 */
[----:B0-----:R-:W-:-:S04]  /*20930*/  IMAD.MOV R11, RZ, RZ, -R3 ;  /* 0x000000ffff0b7224 */ /* 0x001fc800078e0a03 */
[----:B------:R-:W-:-:S04]  /*20940*/  IMAD R11, R11, R6, RZ ;  /* 0x000000060b0b7224 */ /* 0x000fc800078e02ff */
[----:B------:R-:W-:Y:S01]  /*20950*/  IMAD.HI.U32 R2, R3, R11, R2 ;  /* 0x0000000b03027227 */ /* 0x000fe200078e0002 */
[----:B------:R-:W-:-:S04]  /*20960*/  LOP3.LUT R3, R0, R7, RZ, 0x3c, !PT ;  /* 0x0000000700037212 */ /* 0x000fc800078e3cff */
        /* <DEDUP_REMOVED lines=23> */
.L_x_703:
[----:B------:R-:W-:Y:S01]  /*20ae0*/  UMOV UR4, URZ ;  /* 0x0000003f00047c82 */ /* 0x000fe20008000000 */
[----:B------:R-:W-:Y:S01]  /*20af0*/  UMOV UR5, URZ ;  /* 0x0000003f00057c82 */ /* 0x000fe20008000000 */
[----:B------:R-:W-:Y:S01]  /*20b00*/  ULDC UR6, c[0x0][0xc3c] ;  /* 0x00030f0000067ab9 */ /* 0x000fe20000000800 */
[----:B------:R-:W-:Y:S02]  /*20b10*/  IMAD.MOV.U32 R24, RZ, RZ, R0 ;  /* 0x000000ffff187224 */ /* 0x000fe400078e0000 */
[----:B------:R-:W-:Y:S02]  /*20b20*/  IMAD.U32 R25, RZ, RZ, UR4 ;  /* 0x00000004ff197e24 */ /* 0x000fe4000f8e00ff */
[----:B------:R-:W-:Y:S02]  /*20b30*/  IMAD.U32 R26, RZ, RZ, UR5 ;  /* 0x00000005ff1a7e24 */ /* 0x000fe4000f8e00ff */
[----:B------:R-:W-:-:S07]  /*20b40*/  IMAD.U32 R27, RZ, RZ, UR6 ;  /* 0x00000006ff1b7e24 */ /* 0x000fce000f8e00ff */
.L_x_709:
        /* <DEDUP_REMOVED lines=10> */
.L_x_700:
[----:B------:R-:W-:Y:S02]  /*20bf0*/  ULDC UR4, c[0x0][0xc3c] ;  /* 0x00030f0000047ab9 */ /* 0x000fe40000000800 */
[----:B0-----:R-:W-:-:S13]  /*20c00*/  ISETP.GE.AND P0, PT, R27, UR4, PT ;  /* 0x000000041b007c0c */ /* 0x001fda000bf06270 */
[----:B------:R-:W-:Y:S05]  /*20c10*/  @!P0 BRA `(.L_x_710) ;  /* 0xffffff90007c8947 */ /* 0x000fea000383ffff */
[----:B------:R-:W-:Y:S05]  /*20c20*/  BSYNC B8 ;  /* 0x0000000000087941 */ /* 0x000fea0003800000 */
.L_x_564:
[----:B0-----:R-:W5:Y:S01]  /*20c30*/  LDL.LU R0, [R1+0x34] ;  /* 0x0000340001007983 */ /* 0x001f620000300800 */
[----:B------:R-:W-:Y:S01]  /*20c40*/  BSSY B0, `(.L_x_711) ;  /* 0x000000b000007945 */ /* 0x000fe20003800000 */
[----:B-1-3--:R-:W0:Y:S01]  /*20c50*/  S2R R5, SR_CgaCtaId ;  /* 0x0000000000057919 */ /* 0x00ae220000008800 */
[----:B-----5:R-:W-:-:S05]  /*20c60*/  VIADD R0, R0, 0x1 ;  /* 0x0000000100007836 */ /* 0x020fca0000000000 */
        /* <DEDUP_REMOVED lines=8> */
.L_x_826:
[----:B------:R-:W-:Y:S05]  /*20cf0*/  BSYNC B0 ;  /* 0x0000000000007941 */ /* 0x000fea0003800000 */
.L_x_711:
[----:B------:R-:W-:-:S03]  /*20d00*/  UMOV UR4, 0xffffffff ;  /* 0xffffffff00047882 */ /* 0x000fc60000000000 */
[----:B------:R-:W-:Y:S05]  /*20d10*/  BRA.DIV UR4, `(.L_x_713) ;  /* 0x0000002a04487947 */ /* 0x000fea000b800000 */
[----:B0-----:R-:W0:Y:S02]  /*20d20*/  S2R R0, SR_TID.X ;  /* 0x0000000000007919 */ /* 0x001e240000002100 */
[----:B0-----:R-:W-:-:S04]  /*20d30*/  SHF.R.U32.HI R0, RZ, 0x5, R0 ;  /* 0x00000005ff007819 */ /* 0x001fc80000011600 */
[----:B------:R-:W-:-:S05]  /*20d40*/  LOP3.LUT R0, R0, 0x3, RZ, 0xc0, !PT ;  /* 0x0000000300007812 */ /* 0x000fca00078ec0ff */
[----:B------:R0:W1:Y:S02]  /*20d50*/  SHFL.IDX PT, R14, R0, RZ, 0x1f ;  /* 0x00001fff000e7589 */ /* 0x00006400000e0000 */
.L_x_829:
[----:B-1----:R-:W-:-:S13]  /*20d60*/  ISETP.NE.AND P0, PT, R14, RZ, PT ;  /* 0x000000ff0e00720c */ /* 0x002fda0003f05270 */
[----:B------:R-:W-:Y:S05]  /*20d70*/  @P0 BRA `(.L_x_410) ;  /* 0x0000000000880947 */ /* 0x000fea0003800000 */
[----:B------:R-:W-:-:S03]  /*20d80*/  UMOV UR4, 0xffffffff ;  /* 0xffffffff00047882 */ /* 0x000fc60000000000 */
[----:B------:R-:W-:Y:S05]  /*20d90*/  BRA.DIV UR4, `(.L_x_714) ;  /* 0x0000002a045c7947 */ /* 0x000fea000b800000 */
[----:B------:R-:W-:-:S13]  /*20da0*/  ELECT P6, URZ, PT ;  /* 0x00000000003f782f */ /* 0x000fda00038c0000 */
.L_x_832:
[----:B------:R-:W-:Y:S05]  /*20db0*/  @!P6 BRA `(.L_x_410) ;  /* 0x000000000078e947 */ /* 0x000fea0003800000 */
[----:B0-----:R-:W3:Y:S02]  /*20dc0*/  LDL.LU R0, [R1+0x58] ;  /* 0x0000580001007983 */ /* 0x001ee40000300800 */
[----:B---3--:R-:W-:-:S04]  /*20dd0*/  LOP3.LUT R0, R0, 0x2, RZ, 0xfc, !PT ;  /* 0x0000000200007812 */ /* 0x008fc800078efcff */
[----:B------:R-:W-:-:S13]  /*20de0*/  ISETP.NE.AND P2, PT, R0, 0x3, PT ;  /* 0x000000030000780c */ /* 0x000fda0003f45270 */
[----:B------:R-:W-:Y:S05]  /*20df0*/  @!P2 BRA `(.L_x_715) ;  /* 0x000000000004a947 */ /* 0x000fea0003800000 */
[----:B------:R-:W-:Y:S01]  /*20e00*/  BPT.TRAP 0x1 ;  /* 0x000000040000795c */ /* 0x000fe20000300000 */
.L_x_715:
        /* <DEDUP_REMOVED lines=12> */
.L_x_833:
[----:B------:R-:W1:Y:S02]  /*20ed0*/  SYNCS.PHASECHK.TRANS64.TRYWAIT P0, [R3+URZ], R0 ;  /* 0x00000000030075a7 */ /* 0x000e64000800017f */
[----:B-1----:R-:W-:Y:S05]  /*20ee0*/  @!P0 BRA `(.L_x_717) ;  /* 0x00000028003c8947 */ /* 0x002fea0003800000 */
.L_x_834:
[----:B------:R-:W-:Y:S05]  /*20ef0*/  @!P2 BRA `(.L_x_718) ;  /* 0x000000000004a947 */ /* 0x000fea0003800000 */
[----:B------:R-:W-:Y:S01]  /*20f00*/  BPT.TRAP 0x1 ;  /* 0x000000040000795c */ /* 0x000fe20000300000 */
.L_x_718:
[----:B-1----:R-:W-:-:S04]  /*20f10*/  VIADD R3, R9, 0x31c60 ;  /* 0x00031c6009037836 */ /* 0x002fc80000000000 */
[----:B------:R-:W-:-:S04]  /*20f20*/  IMAD R5, R18, 0x8, R3 ;  /* 0x0000000812057824 */ /* 0x000fc800078e0203 */
[----:B------:R-:W1:Y:S02]  /*20f30*/  SYNCS.PHASECHK.TRANS64.TRYWAIT P0, [R5+URZ], R2 ;  /* 0x00000002050075a7 */ /* 0x000e64000800017f */
[----:B-1----:R-:W-:Y:S05]  /*20f40*/  @!P0 BRA `(.L_x_719) ;  /* 0x0000002800388947 */ /* 0x002fea0003800000 */
.L_x_835:
[----:B------:R-:W-:-:S07]  /*20f50*/  IMAD R3, R4, 0x8, R3 ;  /* 0x0000000804037824 */ /* 0x000fce00078e0203 */
.L_x_720:
[----:B---3--:R3:W0:Y:S02]  /*20f60*/  SYNCS.PHASECHK.TRANS64.TRYWAIT P0, [R3+URZ], R0 ;  /* 0x00000000030075a7 */ /* 0x008624000800017f */
[----:B0-----:R-:W-:Y:S05]  /*20f70*/  @!P0 NANOSLEEP.SYNCS 0x989680 ;  /* 0x009896800000895d */ /* 0x001fea0003900000 */
[----:B------:R-:W0:Y:S02]  /*20f80*/  @!P0 SYNCS.PHASECHK.TRANS64 P0, [R3+URZ], R0 ;  /* 0x00000000030085a7 */ /* 0x000e24000800007f */
[----:B0-----:R-:W-:Y:S05]  /*20f90*/  @!P0 BRA `(.L_x_720) ;  /* 0xfffffffc00f08947 */ /* 0x001fea000383ffff */
.L_x_410:
[----:B------:R-:W-:Y:S05]  /*20fa0*/  BSYNC B9 ;  /* 0x0000000000097941 */ /* 0x000fea0003800000 */
.L_x_407:
[----:B------:R-:W-:Y:S05]  /*20fb0*/  EXIT ;  /* 0x000000000000794d */ /* 0x000fea0003800000 */
.L_x_428:
[----:B0-----:R0:W1:Y:S02]  /*20fc0*/  SYNCS.PHASECHK.TRANS64.TRYWAIT P5, [R21+URZ+0x31c90], R91 ;  /* 0x031c905b150075a7 */ /* 0x00106400080a017f */
[----:B-1----:R-:W-:Y:S05]  /*20fd0*/  @!P5 NANOSLEEP.SYNCS 0x989680 ;  /* 0x009896800000d95d */ /* 0x002fea0003900000 */
[----:B------:R-:W1:Y:S02]  /*20fe0*/  @!P5 SYNCS.PHASECHK.TRANS64 P5, [R21+URZ+0x31c90], R91 ;  /* 0x031c905b1500d5a7 */ /* 0x000e6400080a007f */
[----:B-1----:R-:W-:Y:S05]  /*20ff0*/  @!P5 BRA `(.L_x_428) ;  /* 0xfffffffc00f0d947 */ /* 0x002fea000383ffff */
[----:B------:R-:W-:Y:S05]  /*21000*/  BRA `(.L_x_721) ;  /* 0xfffffe24001c7947 */ /* 0x000fea000383ffff */
.L_x_456:
[----:B0-----:R0:W1:Y:S02]  /*21010*/  SYNCS.PHASECHK.TRANS64.TRYWAIT P5, [R21+URZ+0x31c90], R91 ;  /* 0x031c905b150075a7 */ /* 0x00106400080a017f */
[----:B-1----:R-:W-:Y:S05]  /*21020*/  @!P5 NANOSLEEP.SYNCS 0x989680 ;  /* 0x009896800000d95d */ /* 0x002fea0003900000 */
[----:B------:R-:W1:Y:S02]  /*21030*/  @!P5 SYNCS.PHASECHK.TRANS64 P5, [R21+URZ+0x31c90], R91 ;  /* 0x031c905b1500d5a7 */ /* 0x000e6400080a007f */
[----:B-1----:R-:W-:Y:S05]  /*21040*/  @!P5 BRA `(.L_x_456) ;  /* 0xfffffffc00f0d947 */ /* 0x002fea000383ffff */
[----:B------:R-:W-:Y:S05]  /*21050*/  BRA `(.L_x_722) ;  /* 0xfffffe3c00c07947 */ /* 0x000fea000383ffff */
.L_x_469:
[----:B0-----:R0:W1:Y:S02]  /*21060*/  SYNCS.PHASECHK.TRANS64.TRYWAIT P4, [R21+URZ+0x31c90], R91 ;  /* 0x031c905b150075a7 */ /* 0x001064000808017f */
[----:B-1----:R-:W-:Y:S05]  /*21070*/  @!P4 NANOSLEEP.SYNCS 0x989680 ;  /* 0x009896800000c95d */ /* 0x002fea0003900000 */
[----:B------:R-:W1:Y:S02]  /*21080*/  @!P4 SYNCS.PHASECHK.TRANS64 P4, [R21+URZ+0x31c90], R91 ;  /* 0x031c905b1500c5a7 */ /* 0x000e64000808007f */
[----:B-1----:R-:W-:Y:S05]  /*21090*/  @!P4 BRA `(.L_x_469) ;  /* 0xfffffffc00f0c947 */ /* 0x002fea000383ffff */
[----:B------:R-:W-:Y:S05]  /*210a0*/  BRA `(.L_x_723) ;  /* 0xfffffe58005c7947 */ /* 0x000fea000383ffff */
.L_x_473:
[----:B--2---:R2:W3:Y:S02]  /*210b0*/  SYNCS.PHASECHK.TRANS64.TRYWAIT P3, [R21+URZ+0x31cb0], R91 ;  /* 0x031cb05b150075a7 */ /* 0x0044e4000806017f */
[----:B---3--:R-:W-:Y:S05]  /*210c0*/  @!P3 NANOSLEEP.SYNCS 0x989680 ;  /* 0x009896800000b95d */ /* 0x008fea0003900000 */
[----:B------:R-:W3:Y:S02]  /*210d0*/  @!P3 SYNCS.PHASECHK.TRANS64 P3, [R21+URZ+0x31cb0], R91 ;  /* 0x031cb05b1500b5a7 */ /* 0x000ee4000806007f */
[----:B---3--:R-:W-:Y:S05]  /*210e0*/  @!P3 BRA `(.L_x_473) ;  /* 0xfffffffc00f0b947 */ /* 0x008fea000383ffff */
[----:B------:R-:W-:Y:S05]  /*210f0*/  BRA `(.L_x_724) ;  /* 0xfffffe5800f47947 */ /* 0x000fea000383ffff */
.L_x_481:
[----:B------:R-:W-:Y:S01]  /*21100*/  BSSY B0, `(.L_x_725) ;  /* 0x0000007000007945 */ /* 0x000fe20003800000 */
[----:B------:R-:W-:Y:S02]  /*21110*/  IMAD.MOV.U32 R12, RZ, RZ, RZ ;  /* 0x000000ffff0c7224 */ /* 0x000fe400078e00ff */
[----:B------:R-:W-:Y:S02]  /*21120*/  IMAD.MOV.U32 R11, RZ, RZ, 0x1f ;  /* 0x0000001fff0b7424 */ /* 0x000fe400078e00ff */
[----:B------:R-:W-:-:S07]  /*21130*/  IMAD.MOV.U32 R15, RZ, RZ, -0x1 ;  /* 0xffffffffff0f7424 */ /* 0x000fce00078e00ff */
[----:B-----5:R-:W-:Y:S05]  /*21140*/  WARPSYNC.COLLECTIVE R15, `(.L_x_726) ;  /* 0x000000000f087348 */ /* 0x020fea0003c00000 */
[----:B------:R0:W1:Y:S02]  /*21150*/  SHFL.IDX P6, R14, R13, R12, R11 ;  /* 0x0000000c0d0e7389 */ /* 0x00006400000c000b */
[----:B01---5:R-:W-:Y:S01]  /*21160*/  ENDCOLLECTIVE ;  /* 0x000000000000791b */ /* 0x023fe20003800000 */
.L_x_726:
[----:B------:R-:W-:Y:S05]  /*21170*/  BSYNC B0 ;  /* 0x0000000000007941 */ /* 0x000fea0003800000 */
.L_x_725:
[----:B------:R0:W-:Y:S01]  /*21180*/  STL [R1+0x7c], R14 ;  /* 0x00007c0e01007387 */ /* 0x0001e20000100800 */
[----:B------:R-:W-:Y:S05]  /*21190*/  BRA `(.L_x_727) ;  /* 0xfffffe6000f87947 */ /* 0x000fea000383ffff */
.L_x_492:
[----:B------:R-:W-:Y:S01]  /*211a0*/  BSSY B1, `(.L_x_728) ;  /* 0x0000008000017945 */ /* 0x000fe20003800000 */
[----:B------:R-:W-:Y:S02]  /*211b0*/  IMAD.MOV.U32 R13, RZ, RZ, R25 ;  /* 0x000000ffff0d7224 */ /* 0x000fe400078e0019 */
[----:B------:R-:W-:Y:S02]  /*211c0*/  IMAD.MOV.U32 R12, RZ, RZ, RZ ;  /* 0x000000ffff0c7224 */ /* 0x000fe400078e00ff */
[----:B------:R-:W-:Y:S02]  /*211d0*/  IMAD.MOV.U32 R11, RZ, RZ, 0x1e1f ;  /* 0x00001e1fff0b7424 */ /* 0x000fe400078e00ff */
[----:B------:R-:W-:-:S07]  /*211e0*/  IMAD.MOV.U32 R15, RZ, RZ, -0x1 ;  /* 0xffffffffff0f7424 */ /* 0x000fce00078e00ff */
[----:B0-----:R-:W-:Y:S05]  /*211f0*/  WARPSYNC.COLLECTIVE R15, `(.L_x_729) ;  /* 0x000000000f087348 */ /* 0x001fea0003c00000 */
[----:B0-----:R0:W1:Y:S02]  /*21200*/  SHFL.IDX P6, R14, R13, R12, R11 ;  /* 0x0000000c0d0e7389 */ /* 0x00106400000c000b */
[----:B01----:R-:W-:Y:S01]  /*21210*/  ENDCOLLECTIVE ;  /* 0x000000000000791b */ /* 0x003fe20003800000 */
.L_x_729:
[----:B------:R-:W-:Y:S05]  /*21220*/  BSYNC B1 ;  /* 0x0000000000017941 */ /* 0x000fea0003800000 */
.L_x_728:
[----:B------:R-:W-:Y:S02]  /*21230*/  IMAD.MOV.U32 R13, RZ, RZ, R24 ;  /* 0x000000ffff0d7224 */ /* 0x000fe400078e0018 */
[----:B------:R-:W-:Y:S02]  /*21240*/  IMAD.MOV.U32 R12, RZ, RZ, RZ ;  /* 0x000000ffff0c7224 */ /* 0x000fe400078e00ff */
[----:B------:R-:W-:Y:S02]  /*21250*/  IMAD.MOV.U32 R11, RZ, RZ, 0x1e1f ;  /* 0x00001e1fff0b7424 */ /* 0x000fe400078e00ff */
[----:B------:R-:W-:Y:S02]  /*21260*/  IMAD.MOV.U32 R15, RZ, RZ, -0x1 ;  /* 0xffffffffff0f7424 */ /* 0x000fe400078e00ff */
[----:B------:R-:W-:-:S07]  /*21270*/  IMAD.MOV.U32 R3, RZ, RZ, R14 ;  /* 0x000000ffff037224 */ /* 0x000fce00078e000e */
[----:B------:R-:W-:Y:S05]  /*21280*/  WARPSYNC.COLLECTIVE R15, `(.L_x_730) ;  /* 0x000000000f087348 */ /* 0x000fea0003c00000 */
[----:B------:R0:W1:Y:S02]  /*21290*/  SHFL.IDX P6, R14, R13, R12, R11 ;  /* 0x0000000c0d0e7389 */ /* 0x00006400000c000b */
[----:B01----:R-:W-:Y:S01]  /*212a0*/  ENDCOLLECTIVE ;  /* 0x000000000000791b */ /* 0x003fe20003800000 */
.L_x_730:
[----:B------:R-:W-:Y:S02]  /*212b0*/  IMAD.MOV.U32 R13, RZ, RZ, R27 ;  /* 0x000000ffff0d7224 */ /* 0x000fe400078e001b */
[----:B------:R-:W-:-:S07]  /*212c0*/  IMAD.MOV.U32 R0, RZ, RZ, R14 ;  /* 0x000000ffff007224 */ /* 0x000fce00078e000e */
[----:B------:R-:W-:Y:S05]  /*212d0*/  WARPSYNC.COLLECTIVE R15, `(.L_x_731) ;  /* 0x000000000f087348 */ /* 0x000fea0003c00000 */
[----:B------:R0:W1:Y:S02]  /*212e0*/  SHFL.IDX P6, R14, R13, R12, R11 ;  /* 0x0000000c0d0e7389 */ /* 0x00006400000c000b */
[----:B01----:R-:W-:Y:S01]  /*212f0*/  ENDCOLLECTIVE ;  /* 0x000000000000791b */ /* 0x003fe20003800000 */
.L_x_731:
[----:B------:R-:W-:Y:S02]  /*21300*/  IMAD.MOV.U32 R13, RZ, RZ, R26 ;  /* 0x000000ffff0d7224 */ /* 0x000fe400078e001a */
[----:B------:R-:W-:-:S07]  /*21310*/  IMAD.MOV.U32 R5, RZ, RZ, R14 ;  /* 0x000000ffff057224 */ /* 0x000fce00078e000e */
[----:B------:R-:W-:Y:S05]  /*21320*/  WARPSYNC.COLLECTIVE R15, `(.L_x_732) ;  /* 0x000000000f087348 */ /* 0x000fea0003c00000 */
[----:B------:R0:W1:Y:S02]  /*21330*/  SHFL.IDX P6, R14, R13, R12, R11 ;  /* 0x0000000c0d0e7389 */ /* 0x00006400000c000b */
[----:B01----:R-:W-:Y:S01]  /*21340*/  ENDCOLLECTIVE ;  /* 0x000000000000791b */ /* 0x003fe20003800000 */
.L_x_732:
[----:B------:R-:W-:Y:S01]  /*21350*/  IMAD.MOV.U32 R4, RZ, RZ, R14 ;  /* 0x000000ffff047224 */ /* 0x000fe200078e000e */
[----:B------:R-:W-:Y:S06]  /*21360*/  BRA `(.L_x_733) ;  /* 0xfffffe6800007947 */ /* 0x000fec000383ffff */
.L_x_496:
[----:B0-----:R0:W1:Y:S02]  /*21370*/  SYNCS.PHASECHK.TRANS64.TRYWAIT P1, [R16+URZ+0x31c00], R3 ;  /* 0x031c0003100075a7 */ /* 0x001064000802017f */
[----:B-1----:R-:W-:Y:S05]  /*21380*/  @!P1 NANOSLEEP.SYNCS 0x989680 ;  /* 0x009896800000995d */ /* 0x002fea0003900000 */
[----:B------:R-:W1:Y:S02]  /*21390*/  @!P1 SYNCS.PHASECHK.TRANS64 P1, [R16+URZ+0x31c00], R3 ;  /* 0x031c0003100095a7 */ /* 0x000e64000802007f */
[----:B-1----:R-:W-:Y:S05]  /*213a0*/  @!P1 BRA `(.L_x_496) ;  /* 0xfffffffc00f09947 */ /* 0x002fea000383ffff */
[----:B------:R-:W-:Y:S05]  /*213b0*/  BRA `(.L_x_734) ;  /* 0xfffffe7000487947 */ /* 0x000fea000383ffff */
.L_x_508:
        /* <DEDUP_REMOVED lines=8> */
.L_x_736:
[----:B------:R-:W-:Y:S05]  /*21440*/  BSYNC B1 ;  /* 0x0000000000017941 */ /* 0x000fea0003800000 */
.L_x_735:
        /* <DEDUP_REMOVED lines=8> */
.L_x_737:
[----:B------:R-:W-:Y:S02]  /*214d0*/  IMAD.MOV.U32 R21, RZ, RZ, R3 ;  /* 0x000000ffff157224 */ /* 0x000fe400078e0003 */
[----:B------:R-:W-:Y:S02]  /*214e0*/  IMAD.MOV.U32 R13, RZ, RZ, R27 ;  /* 0x000000ffff0d7224 */ /* 0x000fe400078e001b */
[----:B------:R-:W-:-:S07]  /*214f0*/  IMAD.MOV.U32 R0, RZ, RZ, R14 ;  /* 0x000000ffff007224 */ /* 0x000fce00078e000e */
[----:B------:R-:W-:Y:S05]  /*21500*/  WARPSYNC.COLLECTIVE R15, `(.L_x_738) ;  /* 0x000000000f087348 */ /* 0x000fea0003c00000 */
[----:B------:R0:W1:Y:S02]  /*21510*/  SHFL.IDX P6, R14, R13, R12, R11 ;  /* 0x0000000c0d0e7389 */ /* 0x00006400000c000b */
[----:B01----:R-:W-:Y:S01]  /*21520*/  ENDCOLLECTIVE ;  /* 0x000000000000791b */ /* 0x003fe20003800000 */
.L_x_738:
[----:B------:R-:W-:Y:S02]  /*21530*/  IMAD.MOV.U32 R20, RZ, RZ, R0 ;  /* 0x000000ffff147224 */ /* 0x000fe400078e0000 */
[----:B------:R-:W-:Y:S02]  /*21540*/  IMAD.MOV.U32 R13, RZ, RZ, R26 ;  /* 0x000000ffff0d7224 */ /* 0x000fe400078e001a */
[----:B------:R-:W-:-:S07]  /*21550*/  IMAD.MOV.U32 R5, RZ, RZ, R14 ;  /* 0x000000ffff057224 */ /* 0x000fce00078e000e */
[----:B------:R-:W-:Y:S05]  /*21560*/  WARPSYNC.COLLECTIVE R15, `(.L_x_739) ;  /* 0x000000000f087348 */ /* 0x000fea0003c00000 */
[----:B------:R0:W1:Y:S02]  /*21570*/  SHFL.IDX P6, R14, R13, R12, R11 ;  /* 0x0000000c0d0e7389 */ /* 0x00006400000c000b */
[----:B01----:R-:W-:Y:S01]  /*21580*/  ENDCOLLECTIVE ;  /* 0x000000000000791b */ /* 0x003fe20003800000 */
.L_x_739:
[----:B------:R-:W-:Y:S05]  /*21590*/  BRA `(.L_x_740) ;  /* 0xfffffe8000f47947 */ /* 0x000fea000383ffff */
.L_x_512:
[----:B0-----:R0:W1:Y:S02]  /*215a0*/  SYNCS.PHASECHK.TRANS64.TRYWAIT P1, [R16+URZ+0x31c00], R3 ;  /* 0x031c0003100075a7 */ /* 0x001064000802017f */
[----:B-1----:R-:W-:Y:S05]  /*215b0*/  @!P1 NANOSLEEP.SYNCS 0x989680 ;  /* 0x009896800000995d */ /* 0x002fea0003900000 */
[----:B------:R-:W1:Y:S02]  /*215c0*/  @!P1 SYNCS.PHASECHK.TRANS64 P1, [R16+URZ+0x31c00], R3 ;  /* 0x031c0003100095a7 */ /* 0x000e64000802007f */
[----:B-1----:R-:W-:Y:S05]  /*215d0*/  @!P1 BRA `(.L_x_512) ;  /* 0xfffffffc00f09947 */ /* 0x002fea000383ffff */
[----:B------:R-:W-:Y:S05]  /*215e0*/  BRA `(.L_x_741) ;  /* 0xfffffe8800bc7947 */ /* 0x000fea000383ffff */
.L_x_520:
[----:B-1----:R1:W3:Y:S02]  /*215f0*/  SYNCS.PHASECHK.TRANS64.TRYWAIT P1, [R0+URZ+0x31c30], R5 ;  /* 0x031c3005000075a7 */ /* 0x0022e4000802017f */
[----:B---3--:R-:W-:Y:S05]  /*21600*/  @!P1 NANOSLEEP.SYNCS 0x989680 ;  /* 0x009896800000995d */ /* 0x008fea0003900000 */
[----:B------:R-:W3:Y:S02]  /*21610*/  @!P1 SYNCS.PHASECHK.TRANS64 P1, [R0+URZ+0x31c30], R5 ;  /* 0x031c3005000095a7 */ /* 0x000ee4000802007f */
[----:B---3--:R-:W-:Y:S05]  /*21620*/  @!P1 BRA `(.L_x_520) ;  /* 0xfffffffc00f09947 */ /* 0x008fea000383ffff */
[----:B------:R-:W-:Y:S05]  /*21630*/  BRA `(.L_x_519) ;  /* 0xfffffea000c47947 */ /* 0x000fea000383ffff */
.L_x_526:
[----:B-1----:R1:W2:Y:S02]  /*21640*/  SYNCS.PHASECHK.TRANS64.TRYWAIT P3, [R14+URZ+0x31c30], R15 ;  /* 0x031c300f0e0075a7 */ /* 0x0022a4000806017f */
[----:B--2---:R-:W-:Y:S05]  /*21650*/  @!P3 NANOSLEEP.SYNCS 0x989680 ;  /* 0x009896800000b95d */ /* 0x004fea0003900000 */
[----:B------:R-:W2:Y:S02]  /*21660*/  @!P3 SYNCS.PHASECHK.TRANS64 P3, [R14+URZ+0x31c30], R15 ;  /* 0x031c300f0e00b5a7 */ /* 0x000ea4000806007f */
[----:B--2---:R-:W-:Y:S05]  /*21670*/  @!P3 BRA `(.L_x_526) ;  /* 0xfffffffc00f0b947 */ /* 0x004fea000383ffff */
[----:B------:R-:W-:Y:S05]  /*21680*/  BRA `(.L_x_525) ;  /* 0xfffffeec00a87947 */ /* 0x000fea000383ffff */
.L_x_530:
[----:B-1----:R1:W2:Y:S02]  /*21690*/  SYNCS.PHASECHK.TRANS64.TRYWAIT P2, [R15+URZ+0x31c50], R14 ;  /* 0x031c500e0f0075a7 */ /* 0x0022a4000804017f */
[----:B--2---:R-:W-:Y:S05]  /*216a0*/  @!P2 NANOSLEEP.SYNCS 0x989680 ;  /* 0x009896800000a95d */ /* 0x004fea0003900000 */
[----:B------:R-:W2:Y:S02]  /*216b0*/  @!P2 SYNCS.PHASECHK.TRANS64 P2, [R15+URZ+0x31c50], R14 ;  /* 0x031c500e0f00a5a7 */ /* 0x000ea4000804007f */
[----:B--2---:R-:W-:Y:S05]  /*216c0*/  @!P2 BRA `(.L_x_530) ;  /* 0xfffffffc00f0a947 */ /* 0x004fea000383ffff */
[----:B------:R-:W-:Y:S05]  /*216d0*/  BRA `(.L_x_527) ;  /* 0xffffff1400247947 */ /* 0x000fea000383ffff */
.L_x_535:
[----:B--2---:R2:W3:Y:S02]  /*216e0*/  SYNCS.PHASECHK.TRANS64.TRYWAIT P0, [R0+URZ+0x31c50], R3 ;  /* 0x031c5003000075a7 */ /* 0x0044e4000800017f */
[----:B---3--:R-:W-:Y:S05]  /*216f0*/  @!P0 NANOSLEEP.SYNCS 0x989680 ;  /* 0x009896800000895d */ /* 0x008fea0003900000 */
[----:B------:R-:W3:Y:S02]  /*21700*/  @!P0 SYNCS.PHASECHK.TRANS64 P0, [R0+URZ+0x31c50], R3 ;  /* 0x031c5003000085a7 */ /* 0x000ee4000800007f */
[----:B---3--:R-:W-:Y:S05]  /*21710*/  @!P0 BRA `(.L_x_535) ;  /* 0xfffffffc00f08947 */ /* 0x008fea000383ffff */
[----:B------:R-:W-:Y:S05]  /*21720*/  BRA `(.L_x_534) ;  /* 0xffffff4000607947 */ /* 0x000fea000383ffff */
.L_x_540:
[----:B------:R-:W-:Y:S02]  /*21730*/  IMAD.MOV.U32 R13, RZ, RZ, R2 ;  /* 0x000000ffff0d7224 */ /* 0x000fe400078e0002 */
[----:B------:R-:W-:Y:S02]  /*21740*/  IMAD.MOV.U32 R12, RZ, RZ, RZ ;  /* 0x000000ffff0c7224 */ /* 0x000fe400078e00ff */
[----:B------:R-:W-:Y:S02]  /*21750*/  IMAD.MOV.U32 R11, RZ, RZ, 0x1c1f ;  /* 0x00001c1fff0b7424 */ /* 0x000fe400078e00ff */
[----:B------:R-:W-:-:S07]  /*21760*/  IMAD.MOV.U32 R15, RZ, RZ, -0x1 ;  /* 0xffffffffff0f7424 */ /* 0x000fce00078e00ff */
[----:B-----5:R-:W-:Y:S05]  /*21770*/  WARPSYNC.COLLECTIVE R15, `(.L_x_742) ;  /* 0x000000000f087348 */ /* 0x020fea0003c00000 */
[----:B------:R0:W1:Y:S02]  /*21780*/  SHFL.IDX P6, R14, R13, R12, R11 ;  /* 0x0000000c0d0e7389 */ /* 0x00006400000c000b */
[----:B01---5:R-:W-:Y:S01]  /*21790*/  ENDCOLLECTIVE ;  /* 0x000000000000791b */ /* 0x023fe20003800000 */
.L_x_742:
[----:B------:R-:W-:Y:S02]  /*217a0*/  IMAD.MOV.U32 R13, RZ, RZ, R0 ;  /* 0x000000ffff0d7224 */ /* 0x000fe400078e0000 */
[----:B------:R-:W-:-:S07]  /*217b0*/  IMAD.MOV.U32 R3, RZ, RZ, R14 ;  /* 0x000000ffff037224 */ /* 0x000fce00078e000e */
[----:B------:R-:W-:Y:S05]  /*217c0*/  WARPSYNC.COLLECTIVE R15, `(.L_x_743) ;  /* 0x000000000f087348 */ /* 0x000fea0003c00000 */
[----:B------:R0:W1:Y:S02]  /*217d0*/  SHFL.IDX P6, R14, R13, R12, R11 ;  /* 0x0000000c0d0e7389 */ /* 0x00006400000c000b */
[----:B01----:R-:W-:Y:S01]  /*217e0*/  ENDCOLLECTIVE ;  /* 0x000000000000791b */ /* 0x003fe20003800000 */
.L_x_743:
[----:B------:R-:W-:Y:S05]  /*217f0*/  BRA `(.L_x_744) ;  /* 0xffffff5c00647947 */ /* 0x000fea000383ffff */
.L_x_543:
[----:B------:R-:W-:Y:S01]  /*21800*/  BSSY B1, `(.L_x_745) ;  /* 0x0000008000017945 */ /* 0x000fe20003800000 */
[----:B---3--:R-:W-:Y:S02]  /*21810*/  IMAD.MOV.U32 R13, RZ, RZ, R2 ;  /* 0x000000ffff0d7224 */ /* 0x008fe400078e0002 */
[----:B------:R-:W-:Y:S02]  /*21820*/  IMAD.MOV.U32 R12, RZ, RZ, 0x1 ;  /* 0x00000001ff0c7424 */ /* 0x000fe400078e00ff */
[----:B------:R-:W-:Y:S02]  /*21830*/  IMAD.MOV.U32 R11, RZ, RZ, 0x1c1f ;  /* 0x00001c1fff0b7424 */ /* 0x000fe400078e00ff */
[----:B------:R-:W-:-:S07]  /*21840*/  IMAD.MOV.U32 R15, RZ, RZ, -0x1 ;  /* 0xffffffffff0f7424 */ /* 0x000fce00078e00ff */
[----:B012--5:R-:W-:Y:S05]  /*21850*/  WARPSYNC.COLLECTIVE R15, `(.L_x_746) ;  /* 0x000000000f087348 */ /* 0x027fea0003c00000 */
[----:B--2---:R2:W3:Y:S02]  /*21860*/  SHFL.IDX P6, R14, R13, R12, R11 ;  /* 0x0000000c0d0e7389 */ /* 0x0044e400000c000b */
[----:B0123-5:R-:W-:Y:S01]  /*21870*/  ENDCOLLECTIVE ;  /* 0x000000000000791b */ /* 0x02ffe20003800000 */
.L_x_746:
[----:B------:R-:W-:Y:S05]  /*21880*/  BSYNC B1 ;  /* 0x0000000000017941 */ /* 0x000fea0003800000 */
.L_x_745:
[----:B------:R-:W-:Y:S02]  /*21890*/  IMAD.MOV.U32 R13, RZ, RZ, R0 ;  /* 0x000000ffff0d7224 */ /* 0x000fe400078e0000 */
[----:B------:R-:W-:Y:S02]  /*218a0*/  IMAD.MOV.U32 R12, RZ, RZ, 0x1 ;  /* 0x00000001ff0c7424 */ /* 0x000fe400078e00ff */
[----:B------:R-:W-:Y:S02]  /*218b0*/  IMAD.MOV.U32 R11, RZ, RZ, 0x1c1f ;  /* 0x00001c1fff0b7424 */ /* 0x000fe400078e00ff */
[----:B------:R-:W-:Y:S02]  /*218c0*/  IMAD.MOV.U32 R15, RZ, RZ, -0x1 ;  /* 0xffffffffff0f7424 */ /* 0x000fe400078e00ff */
[----:B------:R-:W-:-:S07]  /*218d0*/  IMAD.MOV.U32 R3, RZ, RZ, R14 ;  /* 0x000000ffff037224 */ /* 0x000fce00078e000e */
[----:B------:R-:W-:Y:S05]  /*218e0*/  WARPSYNC.COLLECTIVE R15, `(.L_x_747) ;  /* 0x000000000f087348 */ /* 0x000fea0003c00000 */
[----:B------:R0:W1:Y:S02]  /*218f0*/  SHFL.IDX P6, R14, R13, R12, R11 ;  /* 0x0000000c0d0e7389 */ /* 0x00006400000c000b */
[----:B01----:R-:W-:Y:S01]  /*21900*/  ENDCOLLECTIVE ;  /* 0x000000000000791b */ /* 0x003fe20003800000 */
.L_x_747:
[----:B------:R-:W-:Y:S05]  /*21910*/  BRA `(.L_x_748) ;  /* 0xffffff5c00747947 */ /* 0x000fea000383ffff */
.L_x_545:
[----:B------:R-:W-:Y:S02]  /*21920*/  IMAD.MOV.U32 R13, RZ, RZ, R2 ;  /* 0x000000ffff0d7224 */ /* 0x000fe400078e0002 */
[----:B------:R-:W-:Y:S02]  /*21930*/  IMAD.MOV.U32 R12, RZ, RZ, RZ ;  /* 0x000000ffff0c7224 */ /* 0x000fe400078e00ff */
[----:B------:R-:W-:Y:S02]  /*21940*/  IMAD.MOV.U32 R11, RZ, RZ, 0x1c1f ;  /* 0x00001c1fff0b7424 */ /* 0x000fe400078e00ff */
[----:B------:R-:W-:-:S07]  /*21950*/  IMAD.MOV.U32 R15, RZ, RZ, -0x1 ;  /* 0xffffffffff0f7424 */ /* 0x000fce00078e00ff */
[----:B------:R-:W-:Y:S05]  /*21960*/  WARPSYNC.COLLECTIVE R15, `(.L_x_749) ;  /* 0x000000000f087348 */ /* 0x000fea0003c00000 */
[----:B------:R0:W1:Y:S02]  /*21970*/  SHFL.IDX P6, R14, R13, R12, R11 ;  /* 0x0000000c0d0e7389 */ /* 0x00006400000c000b */
[----:B01----:R-:W-:Y:S01]  /*21980*/  ENDCOLLECTIVE ;  /* 0x000000000000791b */ /* 0x003fe20003800000 */
.L_x_749:
[----:B------:R-:W-:Y:S02]  /*21990*/  IMAD.MOV.U32 R13, RZ, RZ, R0 ;  /* 0x000000ffff0d7224 */ /* 0x000fe400078e0000 */
[----:B------:R-:W-:-:S07]  /*219a0*/  IMAD.MOV.U32 R3, RZ, RZ, R14 ;  /* 0x000000ffff037224 */ /* 0x000fce00078e000e */
[----:B------:R-:W-:Y:S05]  /*219b0*/  WARPSYNC.COLLECTIVE R15, `(.L_x_750) ;  /* 0x000000000f087348 */ /* 0x000fea0003c00000 */
[----:B------:R0:W1:Y:S02]  /*219c0*/  SHFL.IDX P6, R14, R13, R12, R11 ;  /* 0x0000000c0d0e7389 */ /* 0x00006400000c000b */
[----:B01----:R-:W-:Y:S01]  /*219d0*/  ENDCOLLECTIVE ;  /* 0x000000000000791b */ /* 0x003fe20003800000 */
.L_x_750:
[----:B------:R-:W-:Y:S05]  /*219e0*/  BRA `(.L_x_751) ;  /* 0xffffff6000407947 */ /* 0x000fea000383ffff */
.L_x_548:
[----:B------:R-:W-:Y:S01]  /*219f0*/  BSSY B1, `(.L_x_752) ;  /* 0x0000008000017945 */ /* 0x000fe20003800000 */
[----:B---3--:R-:W-:Y:S02]  /*21a00*/  IMAD.MOV.U32 R13, RZ, RZ, R2 ;  /* 0x000000ffff0d7224 */ /* 0x008fe400078e0002 */
[----:B------:R-:W-:Y:S02]  /*21a10*/  IMAD.MOV.U32 R12, RZ, RZ, 0x1 ;  /* 0x00000001ff0c7424 */ /* 0x000fe400078e00ff */
[----:B------:R-:W-:Y:S02]  /*21a20*/  IMAD.MOV.U32 R11, RZ, RZ, 0x1c1f ;  /* 0x00001c1fff0b7424 */ /* 0x000fe400078e00ff */
[----:B------:R-:W-:-:S07]  /*21a30*/  IMAD.MOV.U32 R15, RZ, RZ, -0x1 ;  /* 0xffffffffff0f7424 */ /* 0x000fce00078e00ff */
[----:B012---:R-:W-:Y:S05]  /*21a40*/  WARPSYNC.COLLECTIVE R15, `(.L_x_753) ;  /* 0x000000000f087348 */ /* 0x007fea0003c00000 */
[----:B--2---:R2:W3:Y:S02]  /*21a50*/  SHFL.IDX P6, R14, R13, R12, R11 ;  /* 0x0000000c0d0e7389 */ /* 0x0044e400000c000b */
[----:B0123--:R-:W-:Y:S01]  /*21a60*/  ENDCOLLECTIVE ;  /* 0x000000000000791b */ /* 0x00ffe20003800000 */
.L_x_753:
[----:B------:R-:W-:Y:S05]  /*21a70*/  BSYNC B1 ;  /* 0x0000000000017941 */ /* 0x000fea0003800000 */
.L_x_752:
        /* <DEDUP_REMOVED lines=8> */
.L_x_754:
[----:B------:R-:W-:Y:S05]  /*21b00*/  BRA `(.L_x_755) ;  /* 0xffffff6400387947 */ /* 0x000fea000383ffff */
.L_x_552:
[----:B------:R-:W-:Y:S02]  /*21b10*/  IMAD.MOV.U32 R13, RZ, RZ, R2 ;  /* 0x000000ffff0d7224 */ /* 0x000fe400078e0002 */
[----:B------:R-:W-:Y:S02]  /*21b20*/  IMAD.MOV.U32 R12, RZ, RZ, RZ ;  /* 0x000000ffff0c7224 */ /* 0x000fe400078e00ff */
[----:B------:R-:W-:Y:S02]  /*21b30*/  IMAD.MOV.U32 R11, RZ, RZ, 0x1c1f ;  /* 0x00001c1fff0b7424 */ /* 0x000fe400078e00ff */
[----:B------:R-:W-:-:S07]  /*21b40*/  IMAD.MOV.U32 R15, RZ, RZ, -0x1 ;  /* 0xffffffffff0f7424 */ /* 0x000fce00078e00ff */
[----:B-1----:R-:W-:Y:S05]  /*21b50*/  WARPSYNC.COLLECTIVE R15, `(.L_x_756) ;  /* 0x000000000f087348 */ /* 0x002fea0003c00000 */
[----:B------:R0:W2:Y:S02]  /*21b60*/  SHFL.IDX P6, R14, R13, R12, R11 ;  /* 0x0000000c0d0e7389 */ /* 0x0000a400000c000b */
[----:B012---:R-:W-:Y:S01]  /*21b70*/  ENDCOLLECTIVE ;  /* 0x000000000000791b */ /* 0x007fe20003800000 */
.L_x_756:
[----:B------:R-:W-:Y:S02]  /*21b80*/  IMAD.MOV.U32 R13, RZ, RZ, R0 ;  /* 0x000000ffff0d7224 */ /* 0x000fe400078e0000 */
[----:B------:R-:W-:-:S07]  /*21b90*/  IMAD.MOV.U32 R3, RZ, RZ, R14 ;  /* 0x000000ffff037224 */ /* 0x000fce00078e000e */
[----:B------:R-:W-:Y:S05]  /*21ba0*/  WARPSYNC.COLLECTIVE R15, `(.L_x_757) ;  /* 0x000000000f087348 */ /* 0x000fea0003c00000 */
[----:B------:R0:W1:Y:S02]  /*21bb0*/  SHFL.IDX P6, R14, R13, R12, R11 ;  /* 0x0000000c0d0e7389 */ /* 0x00006400000c000b */
[----:B01----:R-:W-:Y:S01]  /*21bc0*/  ENDCOLLECTIVE ;  /* 0x000000000000791b */ /* 0x003fe20003800000 */
.L_x_757:
[----:B------:R-:W-:Y:S05]  /*21bd0*/  BRA `(.L_x_758) ;  /* 0xffffff70007c7947 */ /* 0x000fea000383ffff */
.L_x_555:
[----:B------:R-:W-:Y:S01]  /*21be0*/  BSSY B1, `(.L_x_759) ;  /* 0x0000008000017945 */ /* 0x000fe20003800000 */
[----:B----4-:R-:W-:Y:S02]  /*21bf0*/  IMAD.MOV.U32 R13, RZ, RZ, R2 ;  /* 0x000000ffff0d7224 */ /* 0x010fe400078e0002 */
[----:B------:R-:W-:Y:S02]  /*21c00*/  IMAD.MOV.U32 R12, RZ, RZ, 0x1 ;  /* 0x00000001ff0c7424 */ /* 0x000fe400078e00ff */
[----:B------:R-:W-:Y:S02]  /*21c10*/  IMAD.MOV.U32 R11, RZ, RZ, 0x1c1f ;  /* 0x00001c1fff0b7424 */ /* 0x000fe400078e00ff */
[----:B------:R-:W-:-:S07]  /*21c20*/  IMAD.MOV.U32 R15, RZ, RZ, -0x1 ;  /* 0xffffffffff0f7424 */ /* 0x000fce00078e00ff */
[----:B0123--:R-:W-:Y:S05]  /*21c30*/  WARPSYNC.COLLECTIVE R15, `(.L_x_760) ;  /* 0x000000000f087348 */ /* 0x00ffea0003c00000 */
[----:B---3--:R3:W4:Y:S02]  /*21c40*/  SHFL.IDX P6, R14, R13, R12, R11 ;  /* 0x0000000c0d0e7389 */ /* 0x00872400000c000b */
[----:B01234-:R-:W-:Y:S01]  /*21c50*/  ENDCOLLECTIVE ;  /* 0x000000000000791b */ /* 0x01ffe20003800000 */
.L_x_760:
[----:B------:R-:W-:Y:S05]  /*21c60*/  BSYNC B1 ;  /* 0x0000000000017941 */ /* 0x000fea0003800000 */
.L_x_759:
        /* <DEDUP_REMOVED lines=8> */
.L_x_761:
[----:B------:R-:W-:Y:S05]  /*21cf0*/  BRA `(.L_x_762) ;  /* 0xffffff7000907947 */ /* 0x000fea000383ffff */
.L_x_572:
[----:B------:R-:W1:Y:S01]  /*21d00*/  S2R R7, SR_TID.X ;  /* 0x0000000000077919 */ /* 0x000e620000002100 */
[----:B------:R-:W-:Y:S01]  /*21d10*/  BSSY B1, `(.L_x_763) ;  /* 0x000000a000017945 */ /* 0x000fe20003800000 */
[----:B0-----:R-:W-:Y:S02]  /*21d20*/  IMAD.MOV.U32 R12, RZ, RZ, RZ ;  /* 0x000000ffff0c7224 */ /* 0x001fe400078e00ff */
[----:B------:R-:W-:Y:S02]  /*21d30*/  IMAD.MOV.U32 R11, RZ, RZ, 0x1f ;  /* 0x0000001fff0b7424 */ /* 0x000fe400078e00ff */
[----:B------:R-:W-:Y:S01]  /*21d40*/  IMAD.MOV.U32 R15, RZ, RZ, -0x1 ;  /* 0xffffffffff0f7424 */ /* 0x000fe200078e00ff */
[----:B-1----:R-:W-:-:S04]  /*21d50*/  SHF.R.U32.HI R7, RZ, 0x5, R7 ;  /* 0x00000005ff077819 */ /* 0x002fc80000011607 */
[----:B------:R-:W-:-:S05]  /*21d60*/  LOP3.LUT R7, R7, 0x3, RZ, 0xc0, !PT ;  /* 0x0000000307077812 */ /* 0x000fca00078ec0ff */
[----:B------:R-:W-:-:S07]  /*21d70*/  IMAD.MOV.U32 R13, RZ, RZ, R7 ;  /* 0x000000ffff0d7224 */ /* 0x000fce00078e0007 */
[----:B------:R-:W-:Y:S05]  /*21d80*/  WARPSYNC.COLLECTIVE R15, `(.L_x_764) ;  /* 0x000000000f087348 */ /* 0x000fea0003c00000 */
[----:B------:R0:W1:Y:S02]  /*21d90*/  SHFL.IDX P6, R14, R13, R12, R11 ;  /* 0x0000000c0d0e7389 */ /* 0x00006400000c000b */
[----:B01----:R-:W-:Y:S01]  /*21da0*/  ENDCOLLECTIVE ;  /* 0x000000000000791b */ /* 0x003fe20003800000 */
.L_x_764:
[----:B------:R-:W-:Y:S05]  /*21db0*/  BSYNC B1 ;  /* 0x0000000000017941 */ /* 0x000fea0003800000 */
.L_x_763:
[----:B------:R-:W-:Y:S05]  /*21dc0*/  BRA `(.L_x_765) ;  /* 0xffffff8800787947 */ /* 0x000fea000383ffff */
.L_x_574:
[----:B------:R-:W-:Y:S01]  /*21dd0*/  BSSY B1, `(.L_x_766) ;  /* 0x0000006000017945 */ /* 0x000fe20003800000 */
[----:B------:R-:W-:-:S07]  /*21de0*/  IMAD.MOV.U32 R15, RZ, RZ, -0x1 ;  /* 0xffffffffff0f7424 */ /* 0x000fce00078e00ff */
[----:B01----:R-:W-:Y:S05]  /*21df0*/  WARPSYNC.COLLECTIVE R15, `(.L_x_767) ;  /* 0x000000000f0c7348 */ /* 0x003fea0003c00000 */
[----:B------:R-:W-:Y:S02]  /*21e00*/  ELECT P6, UR62, PT ;  /* 0x00000000003e782f */ /* 0x000fe400038c0000 */
[----:B------:R-:W-:Y:S01]  /*21e10*/  MOV R14, UR62 ;  /* 0x0000003e000e7c02 */ /* 0x000fe20008000f00 */
[----:B01----:R-:W-:Y:S10]  /*21e20*/  ENDCOLLECTIVE ;  /* 0x000000000000791b */ /* 0x003ff40003800000 */
.L_x_767:
[----:B------:R-:W-:Y:S05]  /*21e30*/  BSYNC B1 ;  /* 0x0000000000017941 */ /* 0x000fea0003800000 */
.L_x_766:
[----:B------:R-:W-:Y:S05]  /*21e40*/  BRA `(.L_x_573) ;  /* 0xffffff8800707947 */ /* 0x000fea000383ffff */
.L_x_576:
[----:B-1----:R1:W2:Y:S02]  /*21e50*/  SYNCS.PHASECHK.TRANS64.TRYWAIT P0, [R16+URZ+0x31c20], R6 ;  /* 0x031c2006100075a7 */ /* 0x0022a4000800017f */
[----:B--2---:R-:W-:Y:S05]  /*21e60*/  @!P0 NANOSLEEP.SYNCS 0x989680 ;  /* 0x009896800000895d */ /* 0x004fea0003900000 */
[----:B------:R-:W2:Y:S02]  /*21e70*/  @!P0 SYNCS.PHASECHK.TRANS64 P0, [R16+URZ+0x31c20], R6 ;  /* 0x031c2006100085a7 */ /* 0x000ea4000800007f */
[----:B--2---:R-:W-:Y:S05]  /*21e80*/  @!P0 BRA `(.L_x_576) ;  /* 0xfffffffc00f08947 */ /* 0x004fea000383ffff */
[----:B------:R-:W-:Y:S05]  /*21e90*/  BRA `(.L_x_768) ;  /* 0xffffff8800807947 */ /* 0x000fea000383ffff */
.L_x_580:
[----:B--2---:R2:W3:Y:S02]  /*21ea0*/  SYNCS.PHASECHK.TRANS64.TRYWAIT P0, [R9+URZ+0x31ca0], R11 ;  /* 0x031ca00b090075a7 */ /* 0x0044e4000800017f */
[----:B---3--:R-:W-:Y:S05]  /*21eb0*/  @!P0 NANOSLEEP.SYNCS 0x989680 ;  /* 0x009896800000895d */ /* 0x008fea0003900000 */
[----:B------:R-:W3:Y:S02]  /*21ec0*/  @!P0 SYNCS.PHASECHK.TRANS64 P0, [R9+URZ+0x31ca0], R11 ;  /* 0x031ca00b090085a7 */ /* 0x000ee4000800007f */
[----:B---3--:R-:W-:Y:S05]  /*21ed0*/  @!P0 BRA `(.L_x_580) ;  /* 0xfffffffc00f08947 */ /* 0x008fea000383ffff */
[----:B------:R-:W-:Y:S05]  /*21ee0*/  BRA `(.L_x_769) ;  /* 0xffffff88009c7947 */ /* 0x000fea000383ffff */
.L_x_587:
[----:B0-----:R0:W1:Y:S02]  /*21ef0*/  SYNCS.PHASECHK.TRANS64.TRYWAIT P0, [R9+URZ+0x31cc0], R11 ;  /* 0x031cc00b090075a7 */ /* 0x001064000800017f */
[----:B-1----:R-:W-:Y:S05]  /*21f00*/  @!P0 NANOSLEEP.SYNCS 0x989680 ;  /* 0x009896800000895d */ /* 0x002fea0003900000 */
[----:B------:R-:W1:Y:S02]  /*21f10*/  @!P0 SYNCS.PHASECHK.TRANS64 P0, [R9+URZ+0x31cc0], R11 ;  /* 0x031cc00b090085a7 */ /* 0x000e64000800007f */
[----:B-1----:R-:W-:Y:S05]  /*21f20*/  @!P0 BRA `(.L_x_587) ;  /* 0xfffffffc00f08947 */ /* 0x002fea000383ffff */
[----:B------:R-:W-:Y:S05]  /*21f30*/  BRA `(.L_x_770) ;  /* 0xffffff8c00987947 */ /* 0x000fea000383ffff */
.L_x_596:
[----:B-1----:R1:W2:Y:S02]  /*21f40*/  SYNCS.PHASECHK.TRANS64.TRYWAIT P2, [R9+URZ+0x31ca0], R8 ;  /* 0x031ca008090075a7 */ /* 0x0022a4000804017f */
[----:B--2---:R-:W-:Y:S05]  /*21f50*/  @!P2 NANOSLEEP.SYNCS 0x989680 ;  /* 0x009896800000a95d */ /* 0x004fea0003900000 */
[----:B------:R-:W2:Y:S02]  /*21f60*/  @!P2 SYNCS.PHASECHK.TRANS64 P2, [R9+URZ+0x31ca0], R8 ;  /* 0x031ca0080900a5a7 */ /* 0x000ea4000804007f */
[----:B--2---:R-:W-:Y:S05]  /*21f70*/  @!P2 BRA `(.L_x_596) ;  /* 0xfffffffc00f0a947 */ /* 0x004fea000383ffff */
[----:B------:R-:W-:Y:S05]  /*21f80*/  BRA `(.L_x_771) ;  /* 0xffffff9000d87947 */ /* 0x000fea000383ffff */
.L_x_603:
[----:B--2---:R2:W3:Y:S02]  /*21f90*/  SYNCS.PHASECHK.TRANS64.TRYWAIT P2, [R9+URZ+0x31cc0], R8 ;  /* 0x031cc008090075a7 */ /* 0x0044e4000804017f */
[----:B---3--:R-:W-:Y:S05]  /*21fa0*/  @!P2 NANOSLEEP.SYNCS 0x989680 ;  /* 0x009896800000a95d */ /* 0x008fea0003900000 */
[----:B------:R-:W3:Y:S02]  /*21fb0*/  @!P2 SYNCS.PHASECHK.TRANS64 P2, [R9+URZ+0x31cc0], R8 ;  /* 0x031cc0080900a5a7 */ /* 0x000ee4000804007f */
[----:B---3--:R-:W-:Y:S05]  /*21fc0*/  @!P2 BRA `(.L_x_603) ;  /* 0xfffffffc00f0a947 */ /* 0x008fea000383ffff */
[----:B------:R-:W-:Y:S05]  /*21fd0*/  BRA `(.L_x_772) ;  /* 0xffffff9400d07947 */ /* 0x000fea000383ffff */
.L_x_620:
[----:B------:R-:W4:Y:S01]  /*21fe0*/  S2R R20, SR_TID.X ;  /* 0x0000000000147919 */ /* 0x000f220000002100 */
[----:B------:R-:W-:Y:S01]  /*21ff0*/  BSSY B0, `(.L_x_773) ;  /* 0x000000a000007945 */ /* 0x000fe20003800000 */
[----:B0-----:R-:W-:Y:S02]  /*22000*/  IMAD.MOV.U32 R12, RZ, RZ, RZ ;  /* 0x000000ffff0c7224 */ /* 0x001fe400078e00ff */
[----:B------:R-:W-:Y:S02]  /*22010*/  IMAD.MOV.U32 R11, RZ, RZ, 0x1f ;  /* 0x0000001fff0b7424 */ /* 0x000fe400078e00ff */
[----:B------:R-:W-:Y:S01]  /*22020*/  IMAD.MOV.U32 R15, RZ, RZ, -0x1 ;  /* 0xffffffffff0f7424 */ /* 0x000fe200078e00ff */
[----:B----4-:R-:W-:-:S04]  /*22030*/  SHF.R.U32.HI R20, RZ, 0x5, R20 ;  /* 0x00000005ff147819 */ /* 0x010fc80000011614 */
[----:B------:R-:W-:-:S05]  /*22040*/  LOP3.LUT R20, R20, 0x3, RZ, 0xc0, !PT ;  /* 0x0000000314147812 */ /* 0x000fca00078ec0ff */
[----:B------:R-:W-:-:S07]  /*22050*/  IMAD.MOV.U32 R13, RZ, RZ, R20 ;  /* 0x000000ffff0d7224 */ /* 0x000fce00078e0014 */
[----:B-123--:R-:W-:Y:S05]  /*22060*/  WARPSYNC.COLLECTIVE R15, `(.L_x_774) ;  /* 0x000000000f087348 */ /* 0x00efea0003c00000 */
[----:B------:R0:W4:Y:S02]  /*22070*/  SHFL.IDX P6, R14, R13, R12, R11 ;  /* 0x0000000c0d0e7389 */ /* 0x00012400000c000b */
[----:B01234-:R-:W-:Y:S01]  /*22080*/  ENDCOLLECTIVE ;  /* 0x000000000000791b */ /* 0x01ffe20003800000 */
.L_x_774:
[----:B------:R-:W-:Y:S05]  /*22090*/  BSYNC B0 ;  /* 0x0000000000007941 */ /* 0x000fea0003800000 */
.L_x_773:
[----:B------:R-:W-:Y:S05]  /*220a0*/  BRA `(.L_x_775) ;  /* 0xffffffa000f07947 */ /* 0x000fea000383ffff */
.L_x_622:
[----:B------:R-:W-:Y:S01]  /*220b0*/  BSSY B0, `(.L_x_776) ;  /* 0x0000006000007945 */ /* 0x000fe20003800000 */
[----:B------:R-:W-:-:S07]  /*220c0*/  IMAD.MOV.U32 R15, RZ, RZ, -0x1 ;  /* 0xffffffffff0f7424 */ /* 0x000fce00078e00ff */
[----:B0123--:R-:W-:Y:S05]  /*220d0*/  WARPSYNC.COLLECTIVE R15, `(.L_x_777) ;  /* 0x000000000f0c7348 */ /* 0x00ffea0003c00000 */
[----:B------:R-:W-:Y:S02]  /*220e0*/  ELECT P6, UR62, PT ;  /* 0x00000000003e782f */ /* 0x000fe400038c0000 */
[----:B------:R-:W-:Y:S01]  /*220f0*/  MOV R14, UR62 ;  /* 0x0000003e000e7c02 */ /* 0x000fe20008000f00 */
[----:B0123--:R-:W-:Y:S10]  /*22100*/  ENDCOLLECTIVE ;  /* 0x000000000000791b */ /* 0x00fff40003800000 */
.L_x_777:
[----:B------:R-:W-:Y:S05]  /*22110*/  BSYNC B0 ;  /* 0x0000000000007941 */ /* 0x000fea0003800000 */
.L_x_776:
[----:B------:R-:W-:Y:S05]  /*22120*/  BRA `(.L_x_778) ;  /* 0xffffffa000f87947 */ /* 0x000fea000383ffff */
.L_x_624:
[----:B0-----:R0:W4:Y:S02]  /*22130*/  SYNCS.PHASECHK.TRANS64.TRYWAIT P0, [R0+URZ+0x31c40], R2 ;  /* 0x031c4002000075a7 */ /* 0x001124000800017f */
[----:B----4-:R-:W-:Y:S05]  /*22140*/  @!P0 NANOSLEEP.SYNCS 0x989680 ;  /* 0x009896800000895d */ /* 0x010fea0003900000 */
[----:B------:R-:W4:Y:S02]  /*22150*/  @!P0 SYNCS.PHASECHK.TRANS64 P0, [R0+URZ+0x31c40], R2 ;  /* 0x031c4002000085a7 */ /* 0x000f24000800007f */
[----:B----4-:R-:W-:Y:S05]  /*22160*/  @!P0 BRA `(.L_x_624) ;  /* 0xfffffffc00f08947 */ /* 0x010fea000383ffff */
[----:B------:R-:W-:Y:S05]  /*22170*/  BRA `(.L_x_779) ;  /* 0xffffffa4004c7947 */ /* 0x000fea000383ffff */
.L_x_628:
        /* <DEDUP_REMOVED lines=12> */
.L_x_780:
[----:B------:R-:W-:Y:S02]  /*22240*/  IMAD.MOV.U32 R13, RZ, RZ, R4 ;  /* 0x000000ffff0d7224 */ /* 0x000fe400078e0004 */
[----:B------:R-:W-:-:S07]  /*22250*/  IMAD.MOV.U32 R3, RZ, RZ, R14 ;  /* 0x000000ffff037224 */ /* 0x000fce00078e000e */
[----:B------:R-:W-:Y:S05]  /*22260*/  WARPSYNC.COLLECTIVE R15, `(.L_x_781) ;  /* 0x000000000f087348 */ /* 0x000fea0003c00000 */
[----:B------:R0:W1:Y:S02]  /*22270*/  SHFL.IDX P6, R14, R13, R12, R11 ;  /* 0x0000000c0d0e7389 */ /* 0x00006400000c000b */
[----:B01----:R-:W-:Y:S01]  /*22280*/  ENDCOLLECTIVE ;  /* 0x000000000000791b */ /* 0x003fe20003800000 */
.L_x_781:
[----:B------:R-:W-:Y:S02]  /*22290*/  IMAD.MOV.U32 R13, RZ, RZ, R0 ;  /* 0x000000ffff0d7224 */ /* 0x000fe400078e0000 */
[----:B------:R-:W-:Y:S02]  /*222a0*/  IMAD.MOV.U32 R12, RZ, RZ, 0x1 ;  /* 0x00000001ff0c7424 */ /* 0x000fe400078e00ff */
[----:B------:R-:W-:-:S07]  /*222b0*/  IMAD.MOV.U32 R2, RZ, RZ, R14 ;  /* 0x000000ffff027224 */ /* 0x000fce00078e000e */
[----:B------:R-:W-:Y:S05]  /*222c0*/  WARPSYNC.COLLECTIVE R15, `(.L_x_782) ;  /* 0x000000000f087348 */ /* 0x000fea0003c00000 */
[----:B------:R0:W1:Y:S02]  /*222d0*/  SHFL.IDX P6, R14, R13, R12, R11 ;  /* 0x0000000c0d0e7389 */ /* 0x00006400000c000b */
[----:B01----:R-:W-:Y:S01]  /*222e0*/  ENDCOLLECTIVE ;  /* 0x000000000000791b */ /* 0x003fe20003800000 */
.L_x_782:
[----:B------:R-:W-:-:S05]  /*222f0*/  @!P4 LEA R2, P3, R20, R2, 0x1 ;  /* 0x000000021402c211 */ /* 0x000fca00078608ff */
[----:B------:R-:W-:Y:S01]  /*22300*/  @!P4 IMAD.X R3, RZ, RZ, R3, P3 ;  /* 0x000000ffff03c224 */ /* 0x000fe200018e0603 */
[----:B------:R-:W-:-:S04]  /*22310*/  ISETP.GE.AND P3, PT, R8, R5, PT ;  /* 0x000000050800720c */ /* 0x000fc80003f66270 */
[----:B------:R-:W-:Y:S01]  /*22320*/  @!PT LDS RZ, [RZ] ;  /* 0x00000000fffff984 */ /* 0x000fe20000000800 */
[----:B------:R-:W-:Y:S01]  /*22330*/  @!PT LDS RZ, [RZ] ;  /* 0x00000000fffff984 */ /* 0x000fe20000000800 */
[----:B------:R-:W-:Y:S01]  /*22340*/  @!PT LDS RZ, [RZ] ;  /* 0x00000000fffff984 */ /* 0x000fe20000000800 */
[----:B------:R-:W-:Y:S01]  /*22350*/  @!P4 LDGSTS.E.BYPASS.LTC128B.128 [R9+0xda00], desc[UR60][R2.64], !P2 ;  /* 0x0da000000209cfae */ /* 0x000fe2000d101d7c */
[----:B------:R-:W-:-:S03]  /*22360*/  IMAD.MOV.U32 R13, RZ, RZ, R4 ;  /* 0x000000ffff0d7224 */ /* 0x000fc600078e0004 */
[----:B------:R-:W-:Y:S04]  /*22370*/  @!P4 LDGSTS.E.BYPASS.LTC128B.128 [R9+0x10a00], desc[UR60][R2.64+0x40], !P1 ;  /* 0x10a000400209cfae */ /* 0x000fe8000c901d7c */
[----:B------:R0:W-:Y:S02]  /*22380*/  @!P4 LDGSTS.E.BYPASS.LTC128B.128 [R9+0x13a00], desc[UR60][R2.64+0x80], !P0 ;  /* 0x13a000800209cfae */ /* 0x0001e4000c101d7c */
[----:B0-----:R-:W-:-:S07]  /*22390*/  IMAD.MOV.U32 R2, RZ, RZ, R14 ;  /* 0x000000ffff027224 */ /* 0x001fce00078e000e */
[----:B------:R-:W-:Y:S05]  /*223a0*/  WARPSYNC.COLLECTIVE R15, `(.L_x_783) ;  /* 0x000000000f087348 */ /* 0x000fea0003c00000 */
[----:B------:R0:W1:Y:S02]  /*223b0*/  SHFL.IDX P6, R14, R13, R12, R11 ;  /* 0x0000000c0d0e7389 */ /* 0x00006400000c000b */
[----:B01----:R-:W-:Y:S01]  /*223c0*/  ENDCOLLECTIVE ;  /* 0x000000000000791b */ /* 0x003fe20003800000 */
.L_x_783:
[----:B------:R-:W-:Y:S02]  /*223d0*/  IMAD.MOV.U32 R13, RZ, RZ, R0 ;  /* 0x000000ffff0d7224 */ /* 0x000fe400078e0000 */
[----:B------:R-:W-:Y:S02]  /*223e0*/  IMAD.MOV.U32 R12, RZ, RZ, 0x2 ;  /* 0x00000002ff0c7424 */ /* 0x000fe400078e00ff */
[----:B------:R-:W-:-:S07]  /*223f0*/  IMAD.MOV.U32 R3, RZ, RZ, R14 ;  /* 0x000000ffff037224 */ /* 0x000fce00078e000e */
[----:B------:R-:W-:Y:S05]  /*22400*/  WARPSYNC.COLLECTIVE R15, `(.L_x_784) ;  /* 0x000000000f087348 */ /* 0x000fea0003c00000 */
[----:B------:R0:W1:Y:S02]  /*22410*/  SHFL.IDX P6, R14, R13, R12, R11 ;  /* 0x0000000c0d0e7389 */ /* 0x00006400000c000b */
[----:B01----:R-:W-:Y:S01]  /*22420*/  ENDCOLLECTIVE ;  /* 0x000000000000791b */ /* 0x003fe20003800000 */
.L_x_784:
[----:B------:R-:W-:-:S05]  /*22430*/  @!P3 LEA R3, P4, R20, R3, 0x1 ;  /* 0x000000031403b211 */ /* 0x000fca00078808ff */
[----:B------:R-:W-:-:S05]  /*22440*/  @!P3 IMAD.X R2, RZ, RZ, R2, P4 ;  /* 0x000000ffff02b224 */ /* 0x000fca00020e0602 */
[----:B------:R-:W-:Y:S01]  /*22450*/  @!P3 LOP3.LUT R3, R3, R2, RZ, 0x3c, !PT ;  /* 0x000000020303b212 */ /* 0x000fe200078e3cff */
[----:B------:R-:W-:-:S03]  /*22460*/  IMAD.MOV.U32 R13, RZ, RZ, R4 ;  /* 0x000000ffff0d7224 */ /* 0x000fc600078e0004 */
[----:B------:R-:W-:-:S04]  /*22470*/  @!P3 LOP3.LUT R2, R3, R2, RZ, 0x3c, !PT ;  /* 0x000000020302b212 */ /* 0x000fc800078e3cff */
[----:B------:R-:W-:-:S05]  /*22480*/  @!P3 LOP3.LUT R3, R3, R2, RZ, 0x3c, !PT ;  /* 0x000000020303b212 */ /* 0x000fca00078e3cff */
[----:B------:R-:W-:Y:S01]  /*22490*/  @!PT LDS RZ, [RZ] ;  /* 0x00000000fffff984 */ /* 0x000fe20000000800 */
[----:B------:R-:W-:Y:S01]  /*224a0*/  @!PT LDS RZ, [RZ] ;  /* 0x00000000fffff984 */ /* 0x000fe20000000800 */
[----:B------:R-:W-:Y:S01]  /*224b0*/  @!PT LDS RZ, [RZ] ;  /* 0x00000000fffff984 */ /* 0x000fe20000000800 */
[----:B------:R-:W-:Y:S04]  /*224c0*/  @!P3 LDGSTS.E.BYPASS.LTC128B.128 [R9+0xe200], desc[UR60][R2.64], !P2 ;  /* 0x0e2000000209bfae */ /* 0x000fe8000d101d7c */
[----:B------:R-:W-:Y:S04]  /*224d0*/  @!P3 LDGSTS.E.BYPASS.LTC128B.128 [R9+0x11200], desc[UR60][R2.64+0x40], !P1 ;  /* 0x112000400209bfae */ /* 0x000fe8000c901d7c */
[----:B------:R0:W-:Y:S02]  /*224e0*/  @!P3 LDGSTS.E.BYPASS.LTC128B.128 [R9+0x14200], desc[UR60][R2.64+0x80], !P0 ;  /* 0x142000800209bfae */ /* 0x0001e4000c101d7c */
[----:B0-----:R-:W-:-:S05]  /*224f0*/  VIADD R2, R25, 0x40 ;  /* 0x0000004019027836 */ /* 0x001fca0000000000 */
[----:B------:R-:W-:Y:S01]  /*22500*/  ISETP.GE.AND P3, PT, R2, R5, PT ;  /* 0x000000050200720c */ /* 0x000fe20003f66270 */
[----:B------:R-:W-:-:S12]  /*22510*/  IMAD.MOV.U32 R2, RZ, RZ, R14 ;  /* 0x000000ffff027224 */ /* 0x000fd800078e000e */
[----:B------:R-:W-:Y:S05]  /*22520*/  WARPSYNC.COLLECTIVE R15, `(.L_x_785) ;  /* 0x000000000f087348 */ /* 0x000fea0003c00000 */
[----:B------:R0:W1:Y:S02]  /*22530*/  SHFL.IDX P6, R14, R13, R12, R11 ;  /* 0x0000000c0d0e7389 */ /* 0x00006400000c000b */
[----:B01----:R-:W-:Y:S01]  /*22540*/  ENDCOLLECTIVE ;  /* 0x000000000000791b */ /* 0x003fe20003800000 */
.L_x_785:
[----:B------:R-:W-:Y:S02]  /*22550*/  IMAD.MOV.U32 R13, RZ, RZ, R0 ;  /* 0x000000ffff0d7224 */ /* 0x000fe400078e0000 */
[----:B------:R-:W-:Y:S02]  /*22560*/  IMAD.MOV.U32 R12, RZ, RZ, 0x3 ;  /* 0x00000003ff0c7424 */ /* 0x000fe400078e00ff */
[----:B------:R-:W-:-:S07]  /*22570*/  IMAD.MOV.U32 R3, RZ, RZ, R14 ;  /* 0x000000ffff037224 */ /* 0x000fce00078e000e */
[----:B------:R-:W-:Y:S05]  /*22580*/  WARPSYNC.COLLECTIVE R15, `(.L_x_786) ;  /* 0x000000000f087348 */ /* 0x000fea0003c00000 */
[----:B------:R0:W1:Y:S02]  /*22590*/  SHFL.IDX P6, R14, R13, R12, R11 ;  /* 0x0000000c0d0e7389 */ /* 0x00006400000c000b */
[----:B01----:R-:W-:Y:S01]  /*225a0*/  ENDCOLLECTIVE ;  /* 0x000000000000791b */ /* 0x003fe20003800000 */
.L_x_786:
[----:B------:R-:W-:-:S05]  /*225b0*/  @!P3 LEA R3, P4, R20, R3, 0x1 ;  /* 0x000000031403b211 */ /* 0x000fca00078808ff */
[----:B------:R-:W-:-:S05]  /*225c0*/  @!P3 IMAD.X R2, RZ, RZ, R2, P4 ;  /* 0x000000ffff02b224 */ /* 0x000fca00020e0602 */
[----:B------:R-:W-:Y:S01]  /*225d0*/  @!P3 LOP3.LUT R3, R3, R2, RZ, 0x3c, !PT ;  /* 0x000000020303b212 */ /* 0x000fe200078e3cff */
[----:B------:R-:W-:-:S03]  /*225e0*/  IMAD.MOV.U32 R13, RZ, RZ, R4 ;  /* 0x000000ffff0d7224 */ /* 0x000fc600078e0004 */
[----:B------:R-:W-:-:S04]  /*225f0*/  @!P3 LOP3.LUT R2, R3, R2, RZ, 0x3c, !PT ;  /* 0x000000020302b212 */ /* 0x000fc800078e3cff */
[----:B------:R-:W-:Y:S01]  /*22600*/  @!P3 LOP3.LUT R3, R3, R2, RZ, 0x3c, !PT ;  /* 0x000000020303b212 */ /* 0x000fe200078e3cff */
[----:B------:R-:W-:-:S07]  /*22610*/  IMAD.MOV.U32 R0, RZ, RZ, R14 ;  /* 0x000000ffff007224 */ /* 0x000fce00078e000e */
[----:B------:R-:W-:Y:S05]  /*22620*/  WARPSYNC.COLLECTIVE R15, `(.L_x_787) ;  /* 0x000000000f087348 */ /* 0x000fea0003c00000 */
[----:B------:R0:W1:Y:S02]  /*22630*/  SHFL.IDX P6, R14, R13, R12, R11 ;  /* 0x0000000c0d0e7389 */ /* 0x00006400000c000b */
[----:B01----:R-:W-:Y:S01]  /*22640*/  ENDCOLLECTIVE ;  /* 0x000000000000791b */ /* 0x003fe20003800000 */
.L_x_787:
[----:B------:R-:W-:Y:S01]  /*22650*/  @!PT LDS RZ, [RZ] ;  /* 0x00000000fffff984 */ /* 0x000fe20000000800 */
[----:B------:R-:W-:Y:S01]  /*22660*/  @!PT LDS RZ, [RZ] ;  /* 0x00000000fffff984 */ /* 0x000fe20000000800 */
[----:B------:R-:W-:Y:S01]  /*22670*/  @!PT LDS RZ, [RZ] ;  /* 0x00000000fffff984 */ /* 0x000fe20000000800 */
[----:B------:R-:W-:Y:S04]  /*22680*/  @!P3 LDGSTS.E.BYPASS.LTC128B.128 [R9+0xea00], desc[UR60][R2.64], !P2 ;  /* 0x0ea000000209bfae */ /* 0x000fe8000d101d7c */
[----:B------:R-:W-:Y:S04]  /*22690*/  @!P3 LDGSTS.E.BYPASS.LTC128B.128 [R9+0x11a00], desc[UR60][R2.64+0x40], !P1 ;  /* 0x11a000400209bfae */ /* 0x000fe8000c901d7c */
[----:B------:R0:W-:Y:S01]  /*226a0*/  @!P3 LDGSTS.E.BYPASS.LTC128B.128 [R9+0x14a00], desc[UR60][R2.64+0x80], !P0 ;  /* 0x14a000800209bfae */ /* 0x0001e2000c101d7c */
[----:B------:R-:W-:Y:S02]  /*226b0*/  IMAD.MOV.U32 R13, RZ, RZ, R6 ;  /* 0x000000ffff0d7224 */ /* 0x000fe400078e0006 */
[----:B------:R-:W-:-:S02]  /*226c0*/  IMAD.MOV.U32 R12, RZ, RZ, RZ ;  /* 0x000000ffff0c7224 */ /* 0x000fc400078e00ff */
[----:B0-----:R-:W-:-:S07]  /*226d0*/  IMAD.MOV.U32 R2, RZ, RZ, R14 ;  /* 0x000000ffff027224 */ /* 0x001fce00078e000e */
[----:B------:R-:W-:Y:S05]  /*226e0*/  WARPSYNC.COLLECTIVE R15, `(.L_x_788) ;  /* 0x000000000f087348 */ /* 0x000fea0003c00000 */
[----:B------:R0:W1:Y:S02]  /*226f0*/  SHFL.IDX P6, R14, R13, R12, R11 ;  /* 0x0000000c0d0e7389 */ /* 0x00006400000c000b */
[----:B01----:R-:W-:Y:S01]  /*22700*/  ENDCOLLECTIVE ;  /* 0x000000000000791b */ /* 0x003fe20003800000 */
.L_x_788:
[----:B------:R-:W-:-:S05]  /*22710*/  VIADD R3, R25, 0x60 ;  /* 0x0000006019037836 */ /* 0x000fca0000000000 */
[----:B------:R-:W-:Y:S01]  /*22720*/  ISETP.GE.AND P3, PT, R3, R5, PT ;  /* 0x000000050300720c */ /* 0x000fe20003f66270 */
[----:B------:R-:W-:-:S12]  /*22730*/  IMAD.MOV.U32 R13, RZ, RZ, R7 ;  /* 0x000000ffff0d7224 */ /* 0x000fd800078e0007 */
[----:B------:R-:W-:Y:S01]  /*22740*/  @!P3 LEA R2, P5, R20, R2, 0x1 ;  /* 0x000000021402b211 */ /* 0x000fe200078a08ff */
[----:B------:R-:W-:-:S12]  /*22750*/  IMAD.MOV.U32 R4, RZ, RZ, R14 ;  /* 0x000000ffff047224 */ /* 0x000fd800078e000e */
[----:B------:R-:W-:Y:S05]  /*22760*/  WARPSYNC.COLLECTIVE R15, `(.L_x_789) ;  /* 0x000000000f087348 */ /* 0x000fea0003c00000 */
[----:B------:R0:W1:Y:S02]  /*22770*/  SHFL.IDX P6, R14, R13, R12, R11 ;  /* 0x0000000c0d0e7389 */ /* 0x00006400000c000b */
[----:B01----:R-:W-:Y:S01]  /*22780*/  ENDCOLLECTIVE ;  /* 0x000000000000791b */ /* 0x003fe20003800000 */
.L_x_789:
[----:B------:R-:W-:-:S05]  /*22790*/  @!P3 IMAD.X R3, RZ, RZ, R0, P5 ;  /* 0x000000ffff03b224 */ /* 0x000fca00028e0600 */
[----:B------:R-:W-:Y:S01]  /*227a0*/  @!PT LDS RZ, [RZ] ;  /* 0x00000000fffff984 */ /* 0x000fe20000000800 */
[----:B------:R-:W-:Y:S01]  /*227b0*/  @!PT LDS RZ, [RZ] ;  /* 0x00000000fffff984 */ /* 0x000fe20000000800 */
[----:B------:R-:W-:Y:S01]  /*227c0*/  @!PT LDS RZ, [RZ] ;  /* 0x00000000fffff984 */ /* 0x000fe20000000800 */
[----:B------:R0:W-:Y:S04]  /*227d0*/  @!P3 LDGSTS.E.BYPASS.LTC128B.128 [R9+0xf200], desc[UR60][R2.64], !P2 ;  /* 0x0f2000000209bfae */ /* 0x0001e8000d101d7c */
[----:B------:R0:W-:Y:S01]  /*227e0*/  @!P3 LDGSTS.E.BYPASS.LTC128B.128 [R9+0x12200], desc[UR60][R2.64+0x40], !P1 ;  /* 0x122000400209bfae */ /* 0x0001e2000c901d7c */
[----:B------:R-:W-:-:S03]  /*227f0*/  IMAD.MOV.U32 R13, RZ, RZ, R6 ;  /* 0x000000ffff0d7224 */ /* 0x000fc600078e0006 */
[----:B------:R0:W-:Y:S01]  /*22800*/  @!P3 LDGSTS.E.BYPASS.LTC128B.128 [R9+0x15200], desc[UR60][R2.64+0x80], !P0 ;  /* 0x152000800209bfae */ /* 0x0001e2000c101d7c */
[----:B------:R-:W-:Y:S02]  /*22810*/  IMAD.MOV.U32 R12, RZ, RZ, 0x1 ;  /* 0x00000001ff0c7424 */ /* 0x000fe400078e00ff */
[----:B------:R-:W-:-:S07]  /*22820*/  IMAD.MOV.U32 R0, RZ, RZ, R14 ;  /* 0x000000ffff007224 */ /* 0x000fce00078e000e */
[----:B0-----:R-:W-:Y:S05]  /*22830*/  WARPSYNC.COLLECTIVE R15, `(.L_x_790) ;  /* 0x000000000f087348 */ /* 0x001fea0003c00000 */
[----:B------:R1:W2:Y:S02]  /*22840*/  SHFL.IDX P6, R14, R13, R12, R11 ;  /* 0x0000000c0d0e7389 */ /* 0x0002a400000c000b */
[----:B012---:R-:W-:Y:S01]  /*22850*/  ENDCOLLECTIVE ;  /* 0x000000000000791b */ /* 0x007fe20003800000 */
.L_x_790:
        /* <DEDUP_REMOVED lines=8> */
.L_x_791:
[----:B------:R-:W-:Y:S02]  /*228e0*/  @!P3 IMAD.X R4, RZ, RZ, R4, P5 ;  /* 0x000000ffff04b224 */ /* 0x000fe400028e0604 */
[----:B------:R-:W-:Y:S02]  /*228f0*/  @!P3 IMAD.MOV.U32 R2, RZ, RZ, R0 ;  /* 0x000000ffff02b224 */ /* 0x000fe400078e0000 */
[----:B------:R-:W-:-:S05]  /*22900*/  @!P3 IMAD.MOV.U32 R3, RZ, RZ, R4 ;  /* 0x000000ffff03b224 */ /* 0x000fca00078e0004 */
[----:B------:R-:W-:Y:S01]  /*22910*/  @!PT LDS RZ, [RZ] ;  /* 0x00000000fffff984 */ /* 0x000fe20000000800 */
[----:B------:R-:W-:Y:S01]  /*22920*/  @!PT LDS RZ, [RZ] ;  /* 0x00000000fffff984 */ /* 0x000fe20000000800 */
[----:B------:R-:W-:Y:S01]  /*22930*/  @!PT LDS RZ, [RZ] ;  /* 0x00000000fffff984 */ /* 0x000fe20000000800 */
[----:B------:R-:W-:Y:S04]  /*22940*/  @!P3 LDGSTS.E.BYPASS.LTC128B.128 [R9+0xfa00], desc[UR60][R2.64], !P2 ;  /* 0x0fa000000209bfae */ /* 0x000fe8000d101d7c */
[----:B------:R-:W-:Y:S04]  /*22950*/  @!P3 LDGSTS.E.BYPASS.LTC128B.128 [R9+0x12a00], desc[UR60][R2.64+0x40], !P1 ;  /* 0x12a000400209bfae */ /* 0x000fe8000c901d7c */
[----:B------:R0:W-:Y:S02]  /*22960*/  @!P3 LDGSTS.E.BYPASS.LTC128B.128 [R9+0x15a00], desc[UR60][R2.64+0x80], !P0 ;  /* 0x15a000800209bfae */ /* 0x0001e4000c101d7c */
[----:B0-----:R-:W-:Y:S01]  /*22970*/  IMAD.MOV.U32 R2, RZ, RZ, R14 ;  /* 0x000000ffff027224 */ /* 0x001fe200078e000e */
[----:B------:R-:W-:Y:S06]  /*22980*/  BRA `(.L_x_792) ;  /* 0xffffffa800c47947 */ /* 0x000fec000383ffff */
.L_x_631:
[----:B-1----:R1:W2:Y:S02]  /*22990*/  SYNCS.PHASECHK.TRANS64.TRYWAIT P0, [R16+URZ+0x31c20], R0 ;  /* 0x031c2000100075a7 */ /* 0x0022a4000800017f */
[----:B--2---:R-:W-:Y:S05]  /*229a0*/  @!P0 NANOSLEEP.SYNCS 0x989680 ;  /* 0x009896800000895d */ /* 0x004fea0003900000 */
[----:B------:R-:W2:Y:S02]  /*229b0*/  @!P0 SYNCS.PHASECHK.TRANS64 P0, [R16+URZ+0x31c20], R0 ;  /* 0x031c2000100085a7 */ /* 0x000ea4000800007f */
[----:B--2---:R-:W-:Y:S05]  /*229c0*/  @!P0 BRA `(.L_x_631) ;  /* 0xfffffffc00f08947 */ /* 0x004fea000383ffff */
[----:B------:R-:W-:Y:S05]  /*229d0*/  BRA `(.L_x_793) ;  /* 0xffffffac002c7947 */ /* 0x000fea000383ffff */
.L_x_640:
[----:B-1----:R1:W2:Y:S02]  /*229e0*/  SYNCS.PHASECHK.TRANS64.TRYWAIT P0, [R3+URZ+0x31c40], R2 ;  /* 0x031c4002030075a7 */ /* 0x0022a4000800017f */
[----:B--2---:R-:W-:Y:S05]  /*229f0*/  @!P0 NANOSLEEP.SYNCS 0x989680 ;  /* 0x009896800000895d */ /* 0x004fea0003900000 */
[----:B------:R-:W2:Y:S02]  /*22a00*/  @!P0 SYNCS.PHASECHK.TRANS64 P0, [R3+URZ+0x31c40], R2 ;  /* 0x031c4002030085a7 */ /* 0x000ea4000800007f */
[----:B--2---:R-:W-:Y:S05]  /*22a10*/  @!P0 BRA `(.L_x_640) ;  /* 0xfffffffc00f08947 */ /* 0x004fea000383ffff */
[----:B------:R-:W-:Y:S05]  /*22a20*/  BRA `(.L_x_794) ;  /* 0xffffffb000007947 */ /* 0x000fea000383ffff */
.L_x_647:
[----:B0-----:R0:W1:Y:S02]  /*22a30*/  SYNCS.PHASECHK.TRANS64.TRYWAIT P0, [R3+URZ+0x60], R2 ;  /* 0x00006002030075a7 */ /* 0x001064000800017f */
[----:B-1----:R-:W-:Y:S05]  /*22a40*/  @!P0 NANOSLEEP.SYNCS 0x989680 ;  /* 0x009896800000895d */ /* 0x002fea0003900000 */
[----:B------:R-:W1:Y:S02]  /*22a50*/  @!P0 SYNCS.PHASECHK.TRANS64 P0, [R3+URZ+0x60], R2 ;  /* 0x00006002030085a7 */ /* 0x000e64000800007f */
[----:B-1----:R-:W-:Y:S05]  /*22a60*/  @!P0 BRA `(.L_x_647) ;  /* 0xfffffffc00f08947 */ /* 0x002fea000383ffff */
[----:B------:R-:W-:Y:S05]  /*22a70*/  BRA `(.L_x_795) ;  /* 0xffffffb4000c7947 */ /* 0x000fea000383ffff */
.L_x_657:
[----:B-1----:R1:W2:Y:S02]  /*22a80*/  SYNCS.PHASECHK.TRANS64.TRYWAIT P0, [R3+URZ+0x31c40], R2 ;  /* 0x031c4002030075a7 */ /* 0x0022a4000800017f */
[----:B--2---:R-:W-:Y:S05]  /*22a90*/  @!P0 NANOSLEEP.SYNCS 0x989680 ;  /* 0x009896800000895d */ /* 0x004fea0003900000 */
[----:B------:R-:W2:Y:S02]  /*22aa0*/  @!P0 SYNCS.PHASECHK.TRANS64 P0, [R3+URZ+0x31c40], R2 ;  /* 0x031c4002030085a7 */ /* 0x000ea4000800007f */
[----:B--2---:R-:W-:Y:S05]  /*22ab0*/  @!P0 BRA `(.L_x_657) ;  /* 0xfffffffc00f08947 */ /* 0x004fea000383ffff */
[----:B------:R-:W-:Y:S05]  /*22ac0*/  BRA `(.L_x_796) ;  /* 0xffffffb800c87947 */ /* 0x000fea000383ffff */
.L_x_664:
[----:B0-----:R0:W1:Y:S02]  /*22ad0*/  SYNCS.PHASECHK.TRANS64.TRYWAIT P0, [R11+URZ+0x60], R28 ;  /* 0x0000601c0b0075a7 */ /* 0x001064000800017f */
[----:B-1----:R-:W-:Y:S05]  /*22ae0*/  @!P0 NANOSLEEP.SYNCS 0x989680 ;  /* 0x009896800000895d */ /* 0x002fea0003900000 */
[----:B------:R-:W1:Y:S02]  /*22af0*/  @!P0 SYNCS.PHASECHK.TRANS64 P0, [R11+URZ+0x60], R28 ;  /* 0x0000601c0b0085a7 */ /* 0x000e64000800007f */
[----:B-1----:R-:W-:Y:S05]  /*22b00*/  @!P0 BRA `(.L_x_664) ;  /* 0xfffffffc00f08947 */ /* 0x002fea000383ffff */
[----:B------:R-:W-:Y:S05]  /*22b10*/  BRA `(.L_x_797) ;  /* 0xffffffbc00d47947 */ /* 0x000fea000383ffff */
.L_x_674:
[----:B-1----:R1:W2:Y:S02]  /*22b20*/  SYNCS.PHASECHK.TRANS64.TRYWAIT P0, [R2+URZ+0x31c40], R3 ;  /* 0x031c4003020075a7 */ /* 0x0022a4000800017f */
[----:B--2---:R-:W-:Y:S05]  /*22b30*/  @!P0 NANOSLEEP.SYNCS 0x989680 ;  /* 0x009896800000895d */ /* 0x004fea0003900000 */
[----:B------:R-:W2:Y:S02]  /*22b40*/  @!P0 SYNCS.PHASECHK.TRANS64 P0, [R2+URZ+0x31c40], R3 ;  /* 0x031c4003020085a7 */ /* 0x000ea4000800007f */
[----:B--2---:R-:W-:Y:S05]  /*22b50*/  @!P0 BRA `(.L_x_674) ;  /* 0xfffffffc00f08947 */ /* 0x004fea000383ffff */
[----:B------:R-:W-:Y:S05]  /*22b60*/  BRA `(.L_x_798) ;  /* 0xffffffc400607947 */ /* 0x000fea000383ffff */
.L_x_681:
[----:B0-----:R0:W1:Y:S02]  /*22b70*/  SYNCS.PHASECHK.TRANS64.TRYWAIT P0, [R7+URZ+0x60], R2 ;  /* 0x00006002070075a7 */ /* 0x001064000800017f */
[----:B-1----:R-:W-:Y:S05]  /*22b80*/  @!P0 NANOSLEEP.SYNCS 0x989680 ;  /* 0x009896800000895d */ /* 0x002fea0003900000 */
[----:B------:R-:W1:Y:S02]  /*22b90*/  @!P0 SYNCS.PHASECHK.TRANS64 P0, [R7+URZ+0x60], R2 ;  /* 0x00006002070085a7 */ /* 0x000e64000800007f */
[----:B-1----:R-:W-:Y:S05]  /*22ba0*/  @!P0 BRA `(.L_x_681) ;  /* 0xfffffffc00f08947 */ /* 0x002fea000383ffff */
[----:B------:R-:W-:Y:S05]  /*22bb0*/  BRA `(.L_x_799) ;  /* 0xffffffc800707947 */ /* 0x000fea000383ffff */
.L_x_693:
[----:B-1----:R1:W2:Y:S02]  /*22bc0*/  SYNCS.PHASECHK.TRANS64.TRYWAIT P0, [R3+URZ+0x31c60], R0 ;  /* 0x031c6000030075a7 */ /* 0x0022a4000800017f */
[----:B--2---:R-:W-:Y:S05]  /*22bd0*/  @!P0 NANOSLEEP.SYNCS 0x989680 ;  /* 0x009896800000895d */ /* 0x004fea0003900000 */
[----:B------:R-:W2:Y:S02]  /*22be0*/  @!P0 SYNCS.PHASECHK.TRANS64 P0, [R3+URZ+0x31c60], R0 ;  /* 0x031c6000030085a7 */ /* 0x000ea4000800007f */
[----:B--2---:R-:W-:Y:S05]  /*22bf0*/  @!P0 BRA `(.L_x_693) ;  /* 0xfffffffc00f08947 */ /* 0x004fea000383ffff */
[----:B------:R-:W-:Y:S05]  /*22c00*/  BRA `(.L_x_800) ;  /* 0xffffffcc00e87947 */ /* 0x000fea000383ffff */
.L_x_701:
[----:B------:R-:W-:Y:S01]  /*22c10*/  BSSY B0, `(.L_x_801) ;  /* 0x0000008000007945 */ /* 0x000fe20003800000 */
[----:B0-----:R-:W-:Y:S02]  /*22c20*/  IMAD.MOV.U32 R13, RZ, RZ, R24 ;  /* 0x000000ffff0d7224 */ /* 0x001fe400078e0018 */
[----:B------:R-:W-:Y:S02]  /*22c30*/  IMAD.MOV.U32 R12, RZ, RZ, RZ ;  /* 0x000000ffff0c7224 */ /* 0x000fe400078e00ff */
[----:B------:R-:W-:Y:S02]  /*22c40*/  IMAD.MOV.U32 R11, RZ, RZ, 0x1f ;  /* 0x0000001fff0b7424 */ /* 0x000fe400078e00ff */
[----:B------:R-:W-:-:S07]  /*22c50*/  IMAD.MOV.U32 R15, RZ, RZ, -0x1 ;  /* 0xffffffffff0f7424 */ /* 0x000fce00078e00ff */
[----:B-123--:R-:W-:Y:S05]  /*22c60*/  WARPSYNC.COLLECTIVE R15, `(.L_x_802) ;  /* 0x000000000f087348 */ /* 0x00efea0003c00000 */
[----:B------:R0:W4:Y:S02]  /*22c70*/  SHFL.IDX P6, R14, R13, R12, R11 ;  /* 0x0000000c0d0e7389 */ /* 0x00012400000c000b */
[----:B01234-:R-:W-:Y:S01]  /*22c80*/  ENDCOLLECTIVE ;  /* 0x000000000000791b */ /* 0x01ffe20003800000 */
.L_x_802:
[----:B------:R-:W-:Y:S05]  /*22c90*/  BSYNC B0 ;  /* 0x0000000000007941 */ /* 0x000fea0003800000 */
.L_x_801:
        /* <DEDUP_REMOVED lines=9> */
.L_x_803:
[----:B------:R-:W-:Y:S02]  /*22d30*/  ULDC UR4, c[0x0][0xc3c] ;  /* 0x00030f0000047ab9 */ /* 0x000fe40000000800 */
        /* <DEDUP_REMOVED lines=23> */
.L_x_804:
[----:B------:R-:W-:Y:S01]  /*22eb0*/  IMAD.MOV.U32 R12, RZ, RZ, 0x2 ;  /* 0x00000002ff0c7424 */ /* 0x000fe200078e00ff */
[----:B------:R-:W-:-:S05]  /*22ec0*/  SEL R14, R14, RZ, P1 ;  /* 0x000000ff0e0e7207 */ /* 0x000fca0000800000 */
[----:B------:R-:W-:-:S04]  /*22ed0*/  IMAD.IADD R5, R13, 0x1, R14 ;  /* 0x000000010d057824 */ /* 0x000fc800078e020e */
[----:B------:R-:W-:-:S07]  /*22ee0*/  IMAD.MOV.U32 R13, RZ, RZ, R5 ;  /* 0x000000ffff0d7224 */ /* 0x000fce00078e0005 */
[----:B------:R-:W-:Y:S05]  /*22ef0*/  WARPSYNC.COLLECTIVE R15, `(.L_x_805) ;  /* 0x000000000f087348 */ /* 0x000fea0003c00000 */
[----:B------:R0:W1:Y:S02]  /*22f00*/  SHFL.UP P6, R14, R13, R12, R11 ;  /* 0x0400000c0d0e7389 */ /* 0x00006400000c000b */
[----:B01----:R-:W-:Y:S01]  /*22f10*/  ENDCOLLECTIVE ;  /* 0x000000000000791b */ /* 0x003fe20003800000 */
.L_x_805:
[----:B------:R-:W-:Y:S01]  /*22f20*/  IMAD.MOV.U32 R12, RZ, RZ, 0x4 ;  /* 0x00000004ff0c7424 */ /* 0x000fe200078e00ff */
[----:B------:R-:W-:-:S05]  /*22f30*/  SEL R2, R14, RZ, P2 ;  /* 0x000000ff0e027207 */ /* 0x000fca0001000000 */
[----:B------:R-:W-:-:S04]  /*22f40*/  IMAD.IADD R2, R5, 0x1, R2 ;  /* 0x0000000105027824 */ /* 0x000fc800078e0202 */
[----:B------:R-:W-:-:S07]  /*22f50*/  IMAD.MOV.U32 R13, RZ, RZ, R2 ;  /* 0x000000ffff0d7224 */ /* 0x000fce00078e0002 */
[----:B------:R-:W-:Y:S05]  /*22f60*/  WARPSYNC.COLLECTIVE R15, `(.L_x_806) ;  /* 0x000000000f087348 */ /* 0x000fea0003c00000 */
[----:B------:R0:W1:Y:S02]  /*22f70*/  SHFL.UP P6, R14, R13, R12, R11 ;  /* 0x0400000c0d0e7389 */ /* 0x00006400000c000b */
[----:B01----:R-:W-:Y:S01]  /*22f80*/  ENDCOLLECTIVE ;  /* 0x000000000000791b */ /* 0x003fe20003800000 */
.L_x_806:
[----:B------:R-:W-:Y:S01]  /*22f90*/  IMAD.MOV.U32 R12, RZ, RZ, 0x8 ;  /* 0x00000008ff0c7424 */ /* 0x000fe200078e00ff */
[----:B------:R-:W-:-:S05]  /*22fa0*/  SEL R3, R14, RZ, P3 ;  /* 0x000000ff0e037207 */ /* 0x000fca0001800000 */
[----:B------:R-:W-:-:S04]  /*22fb0*/  IMAD.IADD R8, R2, 0x1, R3 ;  /* 0x0000000102087824 */ /* 0x000fc800078e0203 */
[----:B------:R-:W-:-:S07]  /*22fc0*/  IMAD.MOV.U32 R13, RZ, RZ, R8 ;  /* 0x000000ffff0d7224 */ /* 0x000fce00078e0008 */
[----:B------:R-:W-:Y:S05]  /*22fd0*/  WARPSYNC.COLLECTIVE R15, `(.L_x_807) ;  /* 0x000000000f087348 */ /* 0x000fea0003c00000 */
[----:B------:R0:W1:Y:S02]  /*22fe0*/  SHFL.UP P6, R14, R13, R12, R11 ;  /* 0x0400000c0d0e7389 */ /* 0x00006400000c000b */
[----:B01----:R-:W-:Y:S01]  /*22ff0*/  ENDCOLLECTIVE ;  /* 0x000000000000791b */ /* 0x003fe20003800000 */
.L_x_807:
[----:B------:R-:W-:Y:S01]  /*23000*/  IMAD.MOV.U32 R12, RZ, RZ, 0x10 ;  /* 0x00000010ff0c7424 */ /* 0x000fe200078e00ff */
[----:B------:R-:W-:-:S05]  /*23010*/  SEL R5, R14, RZ, P4 ;  /* 0x000000ff0e057207 */ /* 0x000fca0002000000 */
[----:B------:R-:W-:-:S04]  /*23020*/  IMAD.IADD R5, R8, 0x1, R5 ;  /* 0x0000000108057824 */ /* 0x000fc800078e0205 */
[----:B------:R-:W-:-:S07]  /*23030*/  IMAD.MOV.U32 R13, RZ, RZ, R5 ;  /* 0x000000ffff0d7224 */ /* 0x000fce00078e0005 */
[----:B------:R-:W-:Y:S05]  /*23040*/  WARPSYNC.COLLECTIVE R15, `(.L_x_808) ;  /* 0x000000000f087348 */ /* 0x000fea0003c00000 */
[----:B------:R0:W1:Y:S02]  /*23050*/  SHFL.UP P6, R14, R13, R12, R11 ;  /* 0x0400000c0d0e7389 */ /* 0x00006400000c000b */
[----:B01----:R-:W-:Y:S01]  /*23060*/  ENDCOLLECTIVE ;  /* 0x000000000000791b */ /* 0x003fe20003800000 */
.L_x_808:
        /* <DEDUP_REMOVED lines=8> */
.L_x_809:
[----:B------:R-:W-:Y:S05]  /*230f0*/  BRA `(.L_x_810) ;  /* 0xffffffd000987947 */ /* 0x000fea000383ffff */
.L_x_704:
[----:B------:R-:W-:Y:S01]  /*23100*/  BSSY B0, `(.L_x_811) ;  /* 0x0000007000007945 */ /* 0x000fe20003800000 */
[----:B------:R-:W-:Y:S02]  /*23110*/  IMAD.MOV.U32 R12, RZ, RZ, 0x1 ;  /* 0x00000001ff0c7424 */ /* 0x000fe400078e00ff */
[----:B------:R-:W-:Y:S02]  /*23120*/  IMAD.MOV.U32 R11, RZ, RZ, RZ ;  /* 0x000000ffff0b7224 */ /* 0x000fe400078e00ff */
[----:B------:R-:W-:-:S07]  /*23130*/  IMAD.MOV.U32 R15, RZ, RZ, -0x1 ;  /* 0xffffffffff0f7424 */ /* 0x000fce00078e00ff */
[----:B------:R-:W-:Y:S05]  /*23140*/  WARPSYNC.COLLECTIVE R15, `(.L_x_812) ;  /* 0x000000000f087348 */ /* 0x000fea0003c00000 */
[----:B------:R0:W1:Y:S02]  /*23150*/  SHFL.UP P6, R14, R13, R12, R11 ;  /* 0x0400000c0d0e7389 */ /* 0x00006400000c000b */
[----:B01----:R-:W-:Y:S01]  /*23160*/  ENDCOLLECTIVE ;  /* 0x000000000000791b */ /* 0x003fe20003800000 */
.L_x_812:
[----:B------:R-:W-:Y:S05]  /*23170*/  BSYNC B0 ;  /* 0x0000000000007941 */ /* 0x000fea0003800000 */
.L_x_811:
        /* <DEDUP_REMOVED lines=8> */
.L_x_813:
[----:B------:R-:W-:Y:S01]  /*23200*/  IMAD.MOV.U32 R12, RZ, RZ, 0x4 ;  /* 0x00000004ff0c7424 */ /* 0x000fe200078e00ff */
[----:B------:R-:W-:-:S05]  /*23210*/  SEL R2, R14, RZ, P2 ;  /* 0x000000ff0e027207 */ /* 0x000fca0001000000 */
[----:B------:R-:W-:-:S04]  /*23220*/  IMAD.IADD R2, R13, 0x1, R2 ;  /* 0x000000010d027824 */ /* 0x000fc800078e0202 */
[----:B------:R-:W-:-:S07]  /*23230*/  IMAD.MOV.U32 R13, RZ, RZ, R2 ;  /* 0x000000ffff0d7224 */ /* 0x000fce00078e0002 */
[----:B------:R-:W-:Y:S05]  /*23240*/  WARPSYNC.COLLECTIVE R15, `(.L_x_814) ;  /* 0x000000000f087348 */ /* 0x000fea0003c00000 */
[----:B------:R0:W1:Y:S02]  /*23250*/  SHFL.UP P6, R14, R13, R12, R11 ;  /* 0x0400000c0d0e7389 */ /* 0x00006400000c000b */
[----:B01----:R-:W-:Y:S01]  /*23260*/  ENDCOLLECTIVE ;  /* 0x000000000000791b */ /* 0x003fe20003800000 */
.L_x_814:
[----:B------:R-:W-:Y:S01]  /*23270*/  IMAD.MOV.U32 R12, RZ, RZ, 0x8 ;  /* 0x00000008ff0c7424 */ /* 0x000fe200078e00ff */
[----:B------:R-:W-:-:S05]  /*23280*/  SEL R5, R14, RZ, P3 ;  /* 0x000000ff0e057207 */ /* 0x000fca0001800000 */
[----:B------:R-:W-:-:S04]  /*23290*/  IMAD.IADD R5, R2, 0x1, R5 ;  /* 0x0000000102057824 */ /* 0x000fc800078e0205 */
[----:B------:R-:W-:-:S07]  /*232a0*/  IMAD.MOV.U32 R13, RZ, RZ, R5 ;  /* 0x000000ffff0d7224 */ /* 0x000fce00078e0005 */
[----:B------:R-:W-:Y:S05]  /*232b0*/  WARPSYNC.COLLECTIVE R15, `(.L_x_815) ;  /* 0x000000000f087348 */ /* 0x000fea0003c00000 */
[----:B------:R0:W1:Y:S02]  /*232c0*/  SHFL.UP P6, R14, R13, R12, R11 ;  /* 0x0400000c0d0e7389 */ /* 0x00006400000c000b */
[----:B01----:R-:W-:Y:S01]  /*232d0*/  ENDCOLLECTIVE ;  /* 0x000000000000791b */ /* 0x003fe20003800000 */
.L_x_815:
[----:B------:R-:W-:Y:S01]  /*232e0*/  IMAD.MOV.U32 R12, RZ, RZ, 0x10 ;  /* 0x00000010ff0c7424 */ /* 0x000fe200078e00ff */
[----:B------:R-:W-:-:S05]  /*232f0*/  SEL R8, R14, RZ, P4 ;  /* 0x000000ff0e087207 */ /* 0x000fca0002000000 */
[----:B------:R-:W-:-:S04]  /*23300*/  IMAD.IADD R8, R5, 0x1, R8 ;  /* 0x0000000105087824 */ /* 0x000fc800078e0208 */
[----:B------:R-:W-:-:S07]  /*23310*/  IMAD.MOV.U32 R13, RZ, RZ, R8 ;  /* 0x000000ffff0d7224 */ /* 0x000fce00078e0008 */
[----:B------:R-:W-:Y:S05]  /*23320*/  WARPSYNC.COLLECTIVE R15, `(.L_x_816) ;  /* 0x000000000f087348 */ /* 0x000fea0003c00000 */
[----:B------:R0:W1:Y:S02]  /*23330*/  SHFL.UP P6, R14, R13, R12, R11 ;  /* 0x0400000c0d0e7389 */ /* 0x00006400000c000b */
[----:B01----:R-:W-:Y:S01]  /*23340*/  ENDCOLLECTIVE ;  /* 0x000000000000791b */ /* 0x003fe20003800000 */
.L_x_816:
        /* <DEDUP_REMOVED lines=8> */
.L_x_817:
[----:B------:R-:W-:Y:S05]  /*233d0*/  BRA `(.L_x_818) ;  /* 0xffffffd000847947 */ /* 0x000fea000383ffff */
.L_x_706:
[----:B------:R-:W-:Y:S01]  /*233e0*/  BSSY B0, `(.L_x_819) ;  /* 0x0000006000007945 */ /* 0x000fe20003800000 */
[----:B------:R-:W-:Y:S01]  /*233f0*/  PLOP3.LUT P6, PT, P6, PT, PT, 0x8, 0x0 ;  /* 0x000000000000781c */ /* 0x000fe200037ce170 */
[----:B------:R-:W-:-:S12]  /*23400*/  IMAD.MOV.U32 R15, RZ, RZ, -0x1 ;  /* 0xffffffffff0f7424 */ /* 0x000fd800078e00ff */
[----:B0-----:R-:W-:Y:S05]  /*23410*/  WARPSYNC.COLLECTIVE R15, `(.L_x_820) ;  /* 0x000000000f087348 */ /* 0x001fea0003c00000 */
[----:B------:R-:W-:Y:S01]  /*23420*/  VOTE.ANY R14, PT, P6 ;  /* 0x00000000000e7806 */ /* 0x000fe200030e0100 */
[----:B0-----:R-:W-:Y:S06]  /*23430*/  ENDCOLLECTIVE ;  /* 0x000000000000791b */ /* 0x001fec0003800000 */
.L_x_820:
[----:B------:R-:W-:Y:S05]  /*23440*/  BSYNC B0 ;  /* 0x0000000000007941 */ /* 0x000fea0003800000 */
.L_x_819:
        /* <DEDUP_REMOVED lines=9> */
.L_x_821:
[----:B------:R-:W-:Y:S02]  /*234e0*/  IMAD.MOV.U32 R13, RZ, RZ, R4 ;  /* 0x000000ffff0d7224 */ /* 0x000fe400078e0004 */
[----:B------:R-:W-:-:S07]  /*234f0*/  IMAD.MOV.U32 R7, RZ, RZ, R14 ;  /* 0x000000ffff077224 */ /* 0x000fce00078e000e */
[----:B------:R-:W-:Y:S05]  /*23500*/  WARPSYNC.COLLECTIVE R15, `(.L_x_822) ;  /* 0x000000000f087348 */ /* 0x000fea0003c00000 */
[----:B------:R0:W1:Y:S02]  /*23510*/  SHFL.IDX P6, R14, R13, R12, R11 ;  /* 0x0000000c0d0e7389 */ /* 0x00006400000c000b */
[----:B01----:R-:W-:Y:S01]  /*23520*/  ENDCOLLECTIVE ;  /* 0x000000000000791b */ /* 0x003fe20003800000 */
.L_x_822:
[----:B------:R-:W-:Y:S01]  /*23530*/  IMAD.MOV.U32 R4, RZ, RZ, R14 ;  /* 0x000000ffff047224 */ /* 0x000fe200078e000e */
[----:B------:R-:W-:Y:S06]  /*23540*/  BRA `(.L_x_823) ;  /* 0xffffffd000647947 */ /* 0x000fec000383ffff */
.L_x_708:
[----:B------:R-:W-:Y:S01]  /*23550*/  BSSY B0, `(.L_x_824) ;  /* 0x0000007000007945 */ /* 0x000fe20003800000 */
[----:B------:R-:W-:Y:S02]  /*23560*/  IMAD.MOV.U32 R13, RZ, RZ, R3 ;  /* 0x000000ffff0d7224 */ /* 0x000fe400078e0003 */
[----:B------:R-:W-:Y:S02]  /*23570*/  IMAD.MOV.U32 R11, RZ, RZ, 0x1f ;  /* 0x0000001fff0b7424 */ /* 0x000fe400078e00ff */
[----:B------:R-:W-:-:S07]  /*23580*/  IMAD.MOV.U32 R15, RZ, RZ, -0x1 ;  /* 0xffffffffff0f7424 */ /* 0x000fce00078e00ff */
[----:B0123--:R-:W-:Y:S05]  /*23590*/  WARPSYNC.COLLECTIVE R15, `(.L_x_825) ;  /* 0x000000000f087348 */ /* 0x00ffea0003c00000 */
[----:B------:R4:W0:Y:S02]  /*235a0*/  SHFL.IDX P6, R14, R13, R12, R11 ;  /* 0x0000000c0d0e7389 */ /* 0x00082400000c000b */
[----:B01234-:R-:W-:Y:S01]  /*235b0*/  ENDCOLLECTIVE ;  /* 0x000000000000791b */ /* 0x01ffe20003800000 */
.L_x_825:
[----:B------:R-:W-:Y:S05]  /*235c0*/  BSYNC B0 ;  /* 0x0000000000007941 */ /* 0x000fea0003800000 */
.L_x_824:
[----:B------:R-:W-:Y:S01]  /*235d0*/  IMAD.MOV.U32 R24, RZ, RZ, R14 ;  /* 0x000000ffff187224 */ /* 0x000fe200078e000e */
[----:B------:R-:W-:Y:S06]  /*235e0*/  BRA `(.L_x_707) ;  /* 0xffffffd000547947 */ /* 0x000fec000383ffff */
.L_x_712:
[----:B0-----:R0:W1:Y:S02]  /*235f0*/  SYNCS.PHASECHK.TRANS64.TRYWAIT P0, [R9+URZ+0x31c20], R0 ;  /* 0x031c2000090075a7 */ /* 0x001064000800017f */
[----:B-1----:R-:W-:Y:S05]  /*23600*/  @!P0 NANOSLEEP.SYNCS 0x989680 ;  /* 0x009896800000895d */ /* 0x002fea0003900000 */
[----:B------:R-:W1:Y:S02]  /*23610*/  @!P0 SYNCS.PHASECHK.TRANS64 P0, [R9+URZ+0x31c20], R0 ;  /* 0x031c2000090085a7 */ /* 0x000e64000800007f */
[----:B-1----:R-:W-:Y:S05]  /*23620*/  @!P0 BRA `(.L_x_712) ;  /* 0xfffffffc00f08947 */ /* 0x002fea000383ffff */
[----:B------:R-:W-:Y:S05]  /*23630*/  BRA `(.L_x_826) ;  /* 0xffffffd400ac7947 */ /* 0x000fea000383ffff */
.L_x_713:
        /* <DEDUP_REMOVED lines=8> */
[----:B0-2-4-:R-:W-:Y:S05]  /*236c0*/  WARPSYNC.COLLECTIVE R15, `(.L_x_828) ;  /* 0x000000000f087348 */ /* 0x015fea0003c00000 */
[----:B------:R1:W3:Y:S02]  /*236d0*/  SHFL.IDX P6, R14, R13, R12, R11 ;  /* 0x0000000c0d0e7389 */ /* 0x0002e400000c000b */
[----:B01234-:R-:W-:Y:S01]  /*236e0*/  ENDCOLLECTIVE ;  /* 0x000000000000791b */ /* 0x01ffe20003800000 */
.L_x_828:
[----:B------:R-:W-:Y:S05]  /*236f0*/  BSYNC B0 ;  /* 0x0000000000007941 */ /* 0x000fea0003800000 */
.L_x_827:
[----:B------:R-:W-:Y:S05]  /*23700*/  BRA `(.L_x_829) ;  /* 0xffffffd400947947 */ /* 0x000fea000383ffff */
.L_x_714:
[----:B------:R-:W-:Y:S01]  /*23710*/  BSSY B0, `(.L_x_830) ;  /* 0x0000006000007945 */ /* 0x000fe20003800000 */
[----:B------:R-:W-:-:S07]  /*23720*/  IMAD.MOV.U32 R15, RZ, RZ, -0x1 ;  /* 0xffffffffff0f7424 */ /* 0x000fce00078e00ff */
[----:B0-2-4-:R-:W-:Y:S05]  /*23730*/  WARPSYNC.COLLECTIVE R15, `(.L_x_831) ;  /* 0x000000000f0c7348 */ /* 0x015fea0003c00000 */
[----:B------:R-:W-:Y:S02]  /*23740*/  ELECT P6, UR62, PT ;  /* 0x00000000003e782f */ /* 0x000fe400038c0000 */
[----:B------:R-:W-:Y:S01]  /*23750*/  MOV R14, UR62 ;  /* 0x0000003e000e7c02 */ /* 0x000fe20008000f00 */
[----:B0-2-4-:R-:W-:Y:S10]  /*23760*/  ENDCOLLECTIVE ;  /* 0x000000000000791b */ /* 0x015ff40003800000 */
.L_x_831:
[----:B------:R-:W-:Y:S05]  /*23770*/  BSYNC B0 ;  /* 0x0000000000007941 */ /* 0x000fea0003800000 */
.L_x_830:
[----:B------:R-:W-:Y:S05]  /*23780*/  BRA `(.L_x_832) ;  /* 0xffffffd400887947 */ /* 0x000fea000383ffff */
.L_x_716:
[----:B0-----:R0:W1:Y:S02]  /*23790*/  SYNCS.PHASECHK.TRANS64.TRYWAIT P0, [R7+URZ], R2 ;  /* 0x00000002070075a7 */ /* 0x001064000800017f */
[----:B-1----:R-:W-:Y:S05]  /*237a0*/  @!P0 NANOSLEEP.SYNCS 0x989680 ;  /* 0x009896800000895d */ /* 0x002fea0003900000 */
[----:B------:R-:W1:Y:S02]  /*237b0*/  @!P0 SYNCS.PHASECHK.TRANS64 P0, [R7+URZ], R2 ;  /* 0x00000002070085a7 */ /* 0x000e64000800007f */
[----:B-1----:R-:W-:Y:S05]  /*237c0*/  @!P0 BRA `(.L_x_716) ;  /* 0xfffffffc00f08947 */ /* 0x002fea000383ffff */
[----:B------:R-:W-:Y:S05]  /*237d0*/  BRA `(.L_x_833) ;  /* 0xffffffd400bc7947 */ /* 0x000fea000383ffff */
.L_x_717:
[----:B-1----:R1:W3:Y:S02]  /*237e0*/  SYNCS.PHASECHK.TRANS64.TRYWAIT P0, [R3+URZ], R0 ;  /* 0x00000000030075a7 */ /* 0x0022e4000800017f */
[----:B---3--:R-:W-:Y:S05]  /*237f0*/  @!P0 NANOSLEEP.SYNCS 0x989680 ;  /* 0x009896800000895d */ /* 0x008fea0003900000 */
[----:B------:R-:W3:Y:S02]  /*23800*/  @!P0 SYNCS.PHASECHK.TRANS64 P0, [R3+URZ], R0 ;  /* 0x00000000030085a7 */ /* 0x000ee4000800007f */
[----:B---3--:R-:W-:Y:S05]  /*23810*/  @!P0 BRA `(.L_x_717) ;  /* 0xfffffffc00f08947 */ /* 0x008fea000383ffff */
[----:B------:R-:W-:Y:S05]  /*23820*/  BRA `(.L_x_834) ;  /* 0xffffffd400b07947 */ /* 0x000fea000383ffff */
.L_x_719:
[----:B-1----:R1:W3:Y:S02]  /*23830*/  SYNCS.PHASECHK.TRANS64.TRYWAIT P0, [R5+URZ], R2 ;  /* 0x00000002050075a7 */ /* 0x0022e4000800017f */
[----:B---3--:R-:W-:Y:S05]  /*23840*/  @!P0 NANOSLEEP.SYNCS 0x989680 ;  /* 0x009896800000895d */ /* 0x008fea0003900000 */
[----:B------:R-:W3:Y:S02]  /*23850*/  @!P0 SYNCS.PHASECHK.TRANS64 P0, [R5+URZ], R2 ;  /* 0x00000002050085a7 */ /* 0x000ee4000800007f */
[----:B---3--:R-:W-:Y:S05]  /*23860*/  @!P0 BRA `(.L_x_719) ;  /* 0xfffffffc00f08947 */ /* 0x008fea000383ffff */
[----:B------:R-:W-:Y:S05]  /*23870*/  BRA `(.L_x_835) ;  /* 0xffffffd400b47947 */ /* 0x000fea000383ffff */
.L_x_836:
        /* <DEDUP_REMOVED lines=16> */
.L_x_2778:


//--------------------- .text._ZN7cutlass13device_kernelIN5flash11enable_sm90INS1_16FlashAttnFwdSm90INS1_25CollectiveMainloopFwdSm90ILi2EN4cute5tupleIJNS5_1CILi1EEES8_S8_EEENS6_IJNS7_ILi192EEENS7_ILi128EEENS7_ILi96EEEEEELi96ENS_10bfloat16_tEfNS_4arch4Sm90ELb0ELb1ELb1ELb0ELb0ELb0ELb0ELb0ELb1ELb1ELb1ELb0EEENS1_21CollectiveEpilogueFwdINS6_IJSA_SC_SB_EEES9_SE_SG_Li384ELb0ELb1ELb1ELb0EEENS1_19SingleTileSchedulerILb0ELb1ELb1ELi192EEEEEEEEEvNT_6ParamsE --------------------------
	.section	.text._ZN7cutlass13device_kernelIN5flash11enable_sm90INS1_16FlashAttnFwdSm90INS1_25CollectiveMainloopFwdSm90ILi2EN4cute5tupleIJNS5_1CILi1EEES8_S8_EEENS6_IJNS7_ILi192EEENS7_ILi128EEENS7_ILi96EEEEEELi96ENS_10bfloat16_tEfNS_4arch4Sm90ELb0ELb1ELb1ELb0ELb0ELb0ELb0ELb0ELb1ELb1ELb1ELb0EEENS1_21CollectiveEpilogueFwdINS6_IJSA_SC_SB_EEES9_SE_SG_Li384ELb0ELb1ELb1ELb0EEENS1_19SingleTileSchedulerILb0ELb1ELb1ELi192EEEEEEEEEvNT_6ParamsE,"ax",@progbits
	.align	128
.text._ZN7cutlass13device_kernelIN5flash11enable_sm90INS1_16FlashAttnFwdSm90INS1_25CollectiveMainloopFwdSm90ILi2EN4cute5tupleIJNS5_1CILi1EEES8_S8_EEENS6_IJNS7_ILi192EEENS7_ILi128EEENS7_ILi96EEEEEELi96ENS_10bfloat16_tEfNS_4arch4Sm90ELb0ELb1ELb1ELb0ELb0ELb0ELb0ELb0ELb1ELb1ELb1ELb0EEENS1_21CollectiveEpilogueFwdINS6_IJSA_SC_SB_EEES9_SE_SG_Li384ELb0ELb1ELb1ELb0EEENS1_19SingleTileSchedulerILb0ELb1ELb1ELi192EEEEEEEEEvNT_6ParamsE:
        .type           _ZN7cutlass13device_kernelIN5flash11enable_sm90INS1_16FlashAttnFwdSm90INS1_25CollectiveMainloopFwdSm90ILi2EN4cute5tupleIJNS5_1CILi1EEES8_S8_EEENS6_IJNS7_ILi192EEENS7_ILi128EEENS7_ILi96EEEEEELi96ENS_10bfloat16_tEfNS_4arch4Sm90ELb0ELb1ELb1ELb0ELb0ELb0ELb0ELb0ELb1ELb1ELb1ELb0EEENS1_21CollectiveEpilogueFwdINS6_IJSA_SC_SB_EEES9_SE_SG_Li384ELb0ELb1ELb1ELb0EEENS1_19SingleTileSchedulerILb0ELb1ELb1ELi192EEEEEEEEEvNT_6ParamsE,@function
        .size           _ZN7cutlass13device_kernelIN5flash11enable_sm90INS1_16FlashAttnFwdSm90INS1_25CollectiveMainloopFwdSm90ILi2EN4cute5tupleIJNS5_1CILi1EEES8_S8_EEENS6_IJNS7_ILi192EEENS7_ILi128EEENS7_ILi96EEEEEELi96ENS_10bfloat16_tEfNS_4arch4Sm90ELb0ELb1ELb1ELb0ELb0ELb0ELb0ELb0ELb1ELb1ELb1ELb0EEENS1_21CollectiveEpilogueFwdINS6_IJSA_SC_SB_EEES9_SE_SG_Li384ELb0ELb1ELb1ELb0EEENS1_19SingleTileSchedulerILb0ELb1ELb1ELi192EEEEEEEEEvNT_6ParamsE,(.L_x_2779 - _ZN7cutlass13device_kernelIN5flash11enable_sm90INS1_16FlashAttnFwdSm90INS1_25CollectiveMainloopFwdSm90ILi2EN4cute5tupleIJNS5_1CILi1EEES8_S8_EEENS6_IJNS7_ILi192EEENS7_ILi128EEENS7_ILi96EEEEEELi96ENS_10bfloat16_tEfNS_4arch4Sm90ELb0ELb1ELb1ELb0ELb0ELb0ELb0ELb0ELb1ELb1ELb1ELb0EEENS1_21CollectiveEpilogueFwdINS6_IJSA_SC_SB_EEES9_SE_SG_Li384ELb0ELb1ELb1ELb0EEENS1_19SingleTileSchedulerILb0ELb1ELb1ELi192EEEEEEEEEvNT_6ParamsE)
        .other          _ZN7cutlass13device_kernelIN5flash11enable_sm90INS1_16FlashAttnFwdSm90INS1_25CollectiveMainloopFwdSm90ILi2EN4cute5tupleIJNS5_1CILi1EEES8_S8_EEENS6_IJNS7_ILi192EEENS7_ILi128EEENS7_ILi96EEEEEELi96ENS_10bfloat16_tEfNS_4arch4Sm90ELb0ELb1ELb1ELb0ELb0ELb0ELb0ELb0ELb1ELb1ELb1ELb0EEENS1_21CollectiveEpilogueFwdINS6_IJSA_SC_SB_EEES9_SE_SG_Li384ELb0ELb1ELb1ELb0EEENS1_19SingleTileSchedulerILb0ELb1ELb1ELi192EEEEEEEEEvNT_6ParamsE,@"STO_CUDA_ENTRY STV_DEFAULT"
_ZN7cutlass13device_kernelIN5flash11enable_sm90INS1_16FlashAttnFwdSm90INS1_25CollectiveMainloopFwdSm90ILi2EN4cute5tupleIJNS5_1CILi1EEES8_S8_EEENS6_IJNS7_ILi192EEENS7_ILi128EEENS7_ILi96EEEEEELi96ENS_10bfloat16_tEfNS_4arch4Sm90ELb0ELb1ELb1ELb0ELb0ELb0ELb0ELb0ELb1ELb1ELb1ELb0EEENS1_21CollectiveEpilogueFwdINS6_IJSA_SC_SB_EEES9_SE_SG_Li384ELb0ELb1ELb1ELb0EEENS1_19SingleTileSchedulerILb0ELb1ELb1ELi192EEEEEEEEEvNT_6ParamsE:
[----:B------:R-:W0:Y:S01]  /*0000*/  LDC R1, c[0x0][0x28] ;  /* 0x00000a00ff017b82 */ /* 0x000e220000000800 */
[----:B------:R-:W1:Y:S01]  /*0010*/  S2R R2, SR_TID.X ;  /* 0x0000000000027919 */ /* 0x000e620000002100 */
[----:B------:R-:W-:Y:S01]  /*0020*/  ELECT P0, URZ, PT ;  /* 0x00000000003f782f */ /* 0x000fe20003800000 */
[----:B------:R-:W-:Y:S01]  /*0030*/  BSSY B0, `(.L_x_837) ;  /* 0x000000e000007945 */ /* 0x000fe20003800000 */
[--C-:B-1----:R-:W-:Y:S02]  /*0040*/  SHF.R.U32.HI R26, RZ, 0x5, R2.reuse ;  /* 0x00000005ff1a7819 */ /* 0x102fe40000011602 */
[----:B------:R-:W-:-:S03]  /*0050*/  SHF.R.U32.HI R22, RZ, 0x7, R2 ;  /* 0x00000007ff167819 */ /* 0x000fc60000011602 */
        /* <DEDUP_REMOVED lines=11> */
.L_x_838:
[----:B------:R-:W-:Y:S05]  /*0110*/  BSYNC B0 ;  /* 0x0000000000007941 */ /* 0x000fea0003800000 */
.L_x_837:
        /* <DEDUP_REMOVED lines=41> */
.L_x_839:
        /* <DEDUP_REMOVED lines=22> */
.L_x_840:
        /* <DEDUP_REMOVED lines=18> */
.L_x_841:
        /* <DEDUP_REMOVED lines=22> */
.L_x_842:
        /* <DEDUP_REMOVED lines=22> */
.L_x_843:
[----:B------:R-:W-:Y:S01]  /*08f0*/  PLOP3.LUT P0, PT, PT, PT, UP0, 0x80, 0x0 ;  /* 0x000000000000781c */ /* 0x000fe20003f0f008 */
[----:B0-----:R-:W-:Y:S01]  /*0900*/  UMOV UR4, 0x1 ;  /* 0x0000000100047882 */ /* 0x001fe20000000000 */
[----:B------:R-:W-:Y:S01]  /*0910*/  NOP ;  /* 0x0000000000007918 */ /* 0x000fe20000000000 */
[----:B------:R-:W-:Y:S01]  /*0920*/  USEL UR4, UR4, 0x2, !UP0 ;  /* 0x0000000204047887 */ /* 0x000fe2000c000000 */
[----:B------:R-:W-:Y:S01]  /*0930*/  BSSY B6, `(.L_x_844) ;  /* 0x000151b000067945 */ /* 0x000fe20003800000 */
[----:B------:R-:W-:-:S04]  /*0940*/  LOP3.LUT R24, R2, 0x7f, RZ, 0xc0, !PT ;  /* 0x0000007f02187812 */ /* 0x000fc800078ec0ff */
[----:B------:R-:W-:Y:S01]  /*0950*/  IMAD.U32 R16, RZ, RZ, UR4 ;  /* 0x00000004ff107e24 */ /* 0x000fe2000f8e00ff */
[----:B-12-4-:R-:W-:Y:S06]  /*0960*/  BAR.SYNC.DEFER_BLOCKING 0x0 ;  /* 0x0000000000007b1d */ /* 0x016fec0000010000 */
[----:B------:R-:W-:Y:S05]  /*0970*/  @!P0 BRA `(.L_x_845) ;  /* 0x0000010c00248947 */ /* 0x000fea0003800000 */
.L_x_846:
[----:B------:R-:W-:-:S08]  /*0980*/  NOP ;  /* 0x0000000000007918 */ /* 0x000fd00000000000 */
[----:B------:R-:W0:Y:S02]  /*0990*/  USETMAXREG.TRY_ALLOC.CTAPOOL UP0, 0xa0 ;  /* 0x000000a0000079c8 */ /* 0x000e240008000600 */
[----:B0-----:R-:W-:-:S13]  /*09a0*/  PLOP3.LUT P0, PT, PT, PT, UP0, 0x80, 0x0 ;  /* 0x000000000000781c */ /* 0x001fda0003f0f008 */
[----:B------:R-:W-:Y:S05]  /*09b0*/  @!P0 BRA `(.L_x_846) ;  /* 0xfffffffc00f08947 */ /* 0x000fea000383ffff */
[----:B------:R-:W0:Y:S01]  /*09c0*/  S2UR UR6, SR_CTAID.Y ;  /* 0x00000000000679c3 */ /* 0x000e220000002600 */
[----:B------:R-:W-:Y:S01]  /*09d0*/  LOP3.LUT R0, R2, 0xffffff80, RZ, 0xc0, !PT ;  /* 0xffffff8002007812 */ /* 0x000fe200078ec0ff */
[----:B------:R-:W-:Y:S02]  /*09e0*/  ULDC UR7, c[0x0][0xc50] ;  /* 0x0003140000077ab9 */ /* 0x000fe40000000800 */
[----:B------:R-:W-:-:S04]  /*09f0*/  UISETP.NE.AND UP0, UPT, UR7, 0x1, UPT ;  /* 0x000000010700788c */ /* 0x000fc8000bf05270 */
[----:B------:R-:W-:Y:S08]  /*0a00*/  BAR.ARV 0x8, 0x200 ;  /* 0x0208000000007b1d */ /* 0x000ff00000002000 */
[----:B------:R-:W1:Y:S01]  /*0a10*/  S2UR UR8, SR_CTAID.Z ;  /* 0x00000000000879c3 */ /* 0x000e620000002700 */
[----:B------:R-:W-:Y:S01]  /*0a20*/  ISETP.NE.AND P0, PT, R0, 0x80, PT ;  /* 0x000000800000780c */ /* 0x000fe20003f05270 */
[----:B------:R-:W-:Y:S01]  /*0a30*/  @UP0 ULDC UR4, c[0x0][0xc54] ;  /* 0x0003150000040ab9 */ /* 0x000fe20000000800 */
[----:B------:R-:W-:Y:S01]  /*0a40*/  @UP0 ULDC UR9, c[0x0][0xc58] ;  /* 0x0003160000090ab9 */ /* 0x000fe20000000800 */
[----:B0-----:R-:W-:-:S10]  /*0a50*/  UIMAD.WIDE.U32 UR4, UR6, UR4, URZ ;  /* 0x00000004060472a5 */ /* 0x001fd4000f8e003f */
[----:B------:R-:W-:Y:S06]  /*0a60*/  @!P0 BAR.ARV 0x9, 0x100 ;  /* 0x0244000000008b1d */ /* 0x000fec0000002000 */
[----:B------:R-:W-:Y:S01]  /*0a70*/  UMOV UR10, UR6 ;  /* 0x00000006000a7c82 */ /* 0x000fe20008000000 */
[----:B------:R-:W-:Y:S01]  /*0a80*/  @UP0 USHF.R.U32.HI UR10, URZ, UR9, UR5 ;  /* 0x000000093f0a0299 */ /* 0x000fe20008011605 */
[----:B-1----:R-:W-:-:S03]  /*0a90*/  ISETP.LE.AND P0, PT, RZ, UR8, PT ;  /* 0x00000008ff007c0c */ /* 0x002fc6000bf03270 */
[----:B------:R-:W-:Y:S02]  /*0aa0*/  UIADD3 UR4, -UR10, URZ, URZ ;  /* 0x0000003f0a047290 */ /* 0x000fe4000fffe13f */
[----:B------:R-:W-:Y:S02]  /*0ab0*/  IMAD.U32 R17, RZ, RZ, UR10 ;  /* 0x0000000aff117e24 */ /* 0x000fe4000f8e00ff */
[----:B------:R-:W-:-:S06]  /*0ac0*/  UIMAD UR6, UR7, UR4, UR6 ;  /* 0x00000004070672a4 */ /* 0x000fcc000f8e0206 */
[----:B------:R-:W-:Y:S06]  /*0ad0*/  @!P0 BRA `(.L_x_847) ;  /* 0x0000015000008947 */ /* 0x000fec0003800000 */
[----:B------:R-:W0:Y:S01]  /*0ae0*/  LDC.64 R6, c[0x0][0x418] ;  /* 0x00010600ff067b82 */ /* 0x000e220000000a00 */
[----:B------:R-:W-:Y:S01]  /*0af0*/  ULDC UR4, c[0x0][0x448] ;  /* 0x0001120000047ab9 */ /* 0x000fe20000000800 */
[----:B------:R-:W-:Y:S01]  /*0b00*/  VIADD R23, R2, 0xffffff80 ;  /* 0xffffff8002177836 */ /* 0x000fe20000000000 */
[----:B------:R-:W-:-:S03]  /*0b10*/  UISETP.NE.AND UP0, UPT, UR4, 0x1, UPT ;  /* 0x000000010400788c */ /* 0x000fc6000bf05270 */
[----:B------:R-:W-:Y:S02]  /*0b20*/  ULDC.64 UR4, c[0x0][0x9e0] ;  /* 0x0002780000047ab9 */ /* 0x000fe40000000a00 */
[----:B------:R-:W1:Y:S01]  /*0b30*/  LDC R89, c[0x0][0x288] ;  /* 0x0000a200ff597b82 */ /* 0x000e620000000800 */
[----:B------:R-:W-:-:S05]  /*0b40*/  UISETP.GE.AND UP1, UPT, UR5, 0x1, UPT ;  /* 0x000000010500788c */ /* 0x000fca000bf26270 */
[----:B------:R-:W-:Y:S01]  /*0b50*/  @UP0 ULDC UR9, c[0x0][0x44c] ;  /* 0x0001130000090ab9 */ /* 0x000fe20000000800 */
[----:B------:R-:W-:Y:S01]  /*0b60*/  @UP0 ULDC UR11, c[0x0][0x450] ;  /* 0x00011400000b0ab9 */ /* 0x000fe20000000800 */
[----:B------:R-:W2:Y:S01]  /*0b70*/  LDC R18, c[0x0][0x424] ;  /* 0x00010900ff127b82 */ /* 0x000ea20000000800 */
[----:B------:R-:W-:-:S07]  /*0b80*/  PLOP3.LUT P1, PT, PT, PT, UP1, 0x80, 0x0 ;  /* 0x000000000000781c */ /* 0x000fce0003f2f018 */
[----:B------:R-:W3:Y:S01]  /*0b90*/  LDC R5, c[0x0][0x2f0] ;  /* 0x0000bc00ff057b82 */ /* 0x000ee20000000800 */
[----:B0-----:R-:W-:-:S04]  /*0ba0*/  ISETP.NE.U32.AND P0, PT, R6, RZ, PT ;  /* 0x000000ff0600720c */ /* 0x001fc80003f05070 */
[----:B------:R-:W-:-:S03]  /*0bb0*/  ISETP.NE.AND.EX P0, PT, R7, RZ, PT, P0 ;  /* 0x000000ff0700720c */ /* 0x000fc60003f05300 */
[----:B------:R-:W0:Y:S01]  /*0bc0*/  S2UR UR39, SR_CTAID.X ;  /* 0x00000000002779c3 */ /* 0x000e220000002500 */
[----:B-1----:R-:W-:Y:S02]  /*0bd0*/  IADD3 R3, -R89, 0x1, RZ ;  /* 0x0000000159037810 */ /* 0x002fe40007ffe1ff */
[----:B--2---:R-:W-:-:S05]  /*0be0*/  SEL R18, R18, 0x1, P0 ;  /* 0x0000000112127807 */ /* 0x004fca0000000000 */
[----:B---3--:R-:W-:-:S05]  /*0bf0*/  IMAD R3, R18, R5, R3 ;  /* 0x0000000512037224 */ /* 0x008fca00078e0203 */
[----:B------:R-:W-:Y:S01]  /*0c00*/  R2UR UR10, R3 ;  /* 0x00000000030a72ca */ /* 0x000fe200000e0000 */
[----:B0-----:R-:W-:-:S04]  /*0c10*/  UIMAD UR39, UR39, 0xc0, URZ ;  /* 0x000000c0272778a4 */ /* 0x001fc8000f8e023f */
[----:B------:R-:W-:Y:S02]  /*0c20*/  @UP0 UIADD3 UR8, UR39, 0xbf, URZ ;  /* 0x000000bf27080890 */ /* 0x000fe4000fffe03f */
[----:B------:R-:W-:Y:S02]  /*0c30*/  UIADD3 UR7, UR39, 0xbf, URZ ;  /* 0x000000bf27077890 */ /* 0x000fe4000fffe03f */
[----:B------:R-:W-:-:S04]  /*0c40*/  UIMAD.WIDE.U32 UR8, UR8, UR9, URZ ;  /* 0x00000009080872a5 */ /* 0x000fc8000f8e003f */
[----:B------:R-:W-:-:S04]  /*0c50*/  @UP0 USHF.R.U32.HI UR7, URZ, UR11, UR9 ;  /* 0x0000000b3f070299 */ /* 0x000fc80008011609 */
[----:B------:R-:W-:-:S04]  /*0c60*/  UIADD3 UR7, UR10, UR7, URZ ;  /* 0x000000070a077290 */ /* 0x000fc8000fffe03f */
[----:B------:R-:W-:-:S06]  /*0c70*/  UIADD3 UR4, UR7, UR4, URZ ;  /* 0x0000000407047290 */ /* 0x000fcc000fffe03f */
[----:B------:R-:W-:Y:S01]  /*0c80*/  IMAD.U32 R0, RZ, RZ, UR4 ;  /* 0x00000004ff007e24 */ /* 0x000fe2000f8e00ff */
[----:B------:R-:W-:Y:S06]  /*0c90*/  @!P1 BRA `(.L_x_848) ;  /* 0x0000000000409947 */ /* 0x000fec0003800000 */
[----:B------:R-:W-:Y:S01]  /*0ca0*/  ISETP.LT.AND P0, PT, RZ, UR7, PT ;  /* 0x00000007ff007c0c */ /* 0x000fe2000bf01270 */
[----:B------:R-:W-:-:S12]  /*0cb0*/  UIADD3 UR4, UR7, -0x1, URZ ;  /* 0xffffffff07047890 */ /* 0x000fd8000fffe03f */
[----:B------:R-:W-:Y:S05]  /*0cc0*/  @P0 BRA `(.L_x_849) ;  /* 0x00000000001c0947 */ /* 0x000fea0003800000 */
[----:B------:R-:W-:Y:S02]  /*0cd0*/  UISETP.NE.AND UP1, UPT, UR5, 0x1, UPT ;  /* 0x000000010500788c */ /* 0x000fe4000bf25270 */
[----:B------:R-:W-:-:S09]  /*0ce0*/  UIADD3 UR4, -UR7, URZ, URZ ;  /* 0x0000003f07047290 */ /* 0x000fd2000fffe13f */
[----:B------:R-:W-:Y:S02]  /*0cf0*/  @UP1 ULDC.64 UR10, c[0x0][0x9e8] ;  /* 0x00027a00000a1ab9 */ /* 0x000fe40000000a00 */
[----:B------:R-:W-:-:S04]  /*0d00*/  UIMAD.WIDE.U32 UR8, UR4, UR10, URZ ;  /* 0x0000000a040872a5 */ /* 0x000fc8000f8e003f */
[----:B------:R-:W-:-:S04]  /*0d10*/  @UP1 USHF.R.U32.HI UR4, URZ, UR11, UR9 ;  /* 0x0000000b3f041299 */ /* 0x000fc80008011609 */
[----:B------:R-:W-:Y:S01]  /*0d20*/  ULOP3.LUT UR4, URZ, UR4, URZ, 0x33, !UPT ;  /* 0x000000043f047292 */ /* 0x000fe2000f8e333f */
[----:B------:R-:W-:Y:S11]  /*0d30*/  BRA `(.L_x_850) ;  /* 0x0000000000107947 */ /* 0x000ff60003800000 */
.L_x_849:
[----:B------:R-:W-:-:S11]  /*0d40*/  UISETP.NE.AND UP1, UPT, UR5, 0x1, UPT ;  /* 0x000000010500788c */ /* 0x000fd6000bf25270 */
[----:B------:R-:W-:Y:S02]  /*0d50*/  @UP1 ULDC.64 UR10, c[0x0][0x9e8] ;  /* 0x00027a00000a1ab9 */ /* 0x000fe40000000a00 */
[----:B------:R-:W-:-:S04]  /*0d60*/  UIMAD.WIDE.U32 UR8, UR4, UR10, URZ ;  /* 0x0000000a040872a5 */ /* 0x000fc8000f8e003f */
[----:B------:R-:W-:-:S12]  /*0d70*/  @UP1 USHF.R.U32.HI UR4, URZ, UR11, UR9 ;  /* 0x0000000b3f041299 */ /* 0x000fd80008011609 */
.L_x_850:
[----:B------:R-:W-:-:S06]  /*0d80*/  UIMAD UR4, UR4, UR5, UR5 ;  /* 0x00000005040472a4 */ /* 0x000fcc000f8e0205 */
[----:B------:R-:W-:-:S07]  /*0d90*/  VIMNMX R0, R0, UR4, PT ;  /* 0x0000000400007c48 */ /* 0x000fce000bfe0100 */
.L_x_848:
[-C--:B------:R-:W-:Y:S01]  /*0da0*/  IMAD R89, R18, R5.reuse, -R89 ;  /* 0x0000000512597224 */ /* 0x080fe200078e0a59 */
[----:B------:R-:W-:Y:S01]  /*0db0*/  @UP0 ULDC UR8, c[0x0][0x44c] ;  /* 0x0001130000080ab9 */ /* 0x000fe20000000800 */
[----:B------:R-:W-:Y:S01]  /*0dc0*/  VIADD R4, R0, 0x7f ;  /* 0x0000007f00047836 */ /* 0x000fe20000000000 */
[----:B------:R-:W-:Y:S01]  /*0dd0*/  UIMAD.WIDE.U32 UR8, UR39, UR8, URZ ;  /* 0x00000008270872a5 */ /* 0x000fe2000f8e003f */
[----:B------:R-:W-:Y:S01]  /*0de0*/  IMAD R0, R18, R5, 0x7f ;  /* 0x0000007f12007424 */ /* 0x000fe200078e0205 */
[----:B------:R-:W-:Y:S01]  /*0df0*/  R2UR UR7, R89 ;  /* 0x00000000590772ca */ /* 0x000fe200000e0000 */
[----:B------:R-:W-:Y:S01]  /*0e00*/  @UP0 ULDC UR10, c[0x0][0x450] ;  /* 0x00011400000a0ab9 */ /* 0x000fe20000000800 */
[----:B------:R-:W-:Y:S01]  /*0e10*/  UMOV UR4, UR39 ;  /* 0x0000002700047c82 */ /* 0x000fe20008000000 */
[----:B------:R-:W-:Y:S01]  /*0e20*/  SHF.R.S32.HI R5, RZ, 0x1f, R4 ;  /* 0x0000001fff057819 */ /* 0x000fe20000011404 */
[----:B------:R-:W-:Y:S01]  /*0e30*/  @UP0 USHF.R.U32.HI UR4, URZ, UR10, UR9 ;  /* 0x0000000a3f040299 */ /* 0x000fe20008011609 */
[----:B------:R-:W-:-:S02]  /*0e40*/  SHF.R.S32.HI R3, RZ, 0x1f, R0 ;  /* 0x0000001fff037819 */ /* 0x000fc40000011400 */
[----:B------:R-:W-:Y:S02]  /*0e50*/  LEA.HI R5, R5, R4, RZ, 0x7 ;  /* 0x0000000405057211 */ /* 0x000fe400078f38ff */
[----:B------:R-:W-:Y:S02]  /*0e60*/  LEA.HI R3, R3, R0, RZ, 0x7 ;  /* 0x0000000003037211 */ /* 0x000fe400078f38ff */
[----:B------:R-:W-:Y:S02]  /*0e70*/  SHF.R.S32.HI R0, RZ, 0x7, R5 ;  /* 0x00000007ff007819 */ /* 0x000fe40000011405 */
[----:B------:R-:W-:Y:S01]  /*0e80*/  UIADD3 UR4, UR7, UR4, URZ ;  /* 0x0000000407047290 */ /* 0x000fe2000fffe03f */
[----:B------:R-:W-:Y:S02]  /*0e90*/  SHF.R.S32.HI R3, RZ, 0x7, R3 ;  /* 0x00000007ff037819 */ /* 0x000fe40000011403 */
[----:B------:R-:W-:Y:S02]  /*0ea0*/  ULDC UR7, c[0x0][0x9dc] ;  /* 0x0002770000077ab9 */ /* 0x000fe40000000800 */
[----:B------:R-:W-:Y:S01]  /*0eb0*/  UIADD3 UR7, UR4, -UR7, URZ ;  /* 0x8000000704077290 */ /* 0x000fe2000fffe03f */
[----:B------:R-:W-:Y:S01]  /*0ec0*/  VIMNMX R88, R3, R0, PT ;  /* 0x0000000003587248 */ /* 0x000fe20003fe0100 */
[----:B------:R-:W-:Y:S10]  /*0ed0*/  @!P1 BRA `(.L_x_851) ;  /* 0x0000000000449947 */ /* 0x000ff40003800000 */
[----:B------:R-:W-:-:S06]  /*0ee0*/  UISETP.GT.AND UP0, UPT, UR4, -0x1, UPT ;  /* 0xffffffff0400788c */ /* 0x000fcc000bf04270 */
[----:B------:R-:W-:-:S13]  /*0ef0*/  PLOP3.LUT P0, PT, PT, PT, UP0, 0x80, 0x0 ;  /* 0x000000000000781c */ /* 0x000fda0003f0f008 */
[----:B------:R-:W-:Y:S05]  /*0f00*/  @P0 BRA `(.L_x_852) ;  /* 0x00000000001c0947 */ /* 0x000fea0003800000 */
[----:B------:R-:W-:Y:S02]  /*0f10*/  UISETP.NE.AND UP0, UPT, UR5, 0x1, UPT ;  /* 0x000000010500788c */ /* 0x000fe4000bf05270 */
[----:B------:R-:W-:-:S09]  /*0f20*/  ULOP3.LUT UR4, URZ, UR4, URZ, 0x33, !UPT ;  /* 0x000000043f047292 */ /* 0x000fd2000f8e333f */
[----:B------:R-:W-:Y:S02]  /*0f30*/  @UP0 ULDC.64 UR10, c[0x0][0x9e8] ;  /* 0x00027a00000a0ab9 */ /* 0x000fe40000000a00 */
[----:B------:R-:W-:-:S04]  /*0f40*/  UIMAD.WIDE.U32 UR8, UR4, UR10, URZ ;  /* 0x0000000a040872a5 */ /* 0x000fc8000f8e003f */
[----:B------:R-:W-:-:S04]  /*0f50*/  @UP0 USHF.R.U32.HI UR4, URZ, UR11, UR9 ;  /* 0x0000000b3f040299 */ /* 0x000fc80008011609 */
[----:B------:R-:W-:Y:S01]  /*0f60*/  ULOP3.LUT UR4, URZ, UR4, URZ, 0x33, !UPT ;  /* 0x000000043f047292 */ /* 0x000fe2000f8e333f */
[----:B------:R-:W-:Y:S11]  /*0f70*/  BRA `(.L_x_853) ;  /* 0x0000000000107947 */ /* 0x000ff60003800000 */
.L_x_852:
[----:B------:R-:W-:-:S11]  /*0f80*/  UISETP.NE.AND UP0, UPT, UR5, 0x1, UPT ;  /* 0x000000010500788c */ /* 0x000fd6000bf05270 */
[----:B------:R-:W-:Y:S02]  /*0f90*/  @UP0 ULDC.64 UR10, c[0x0][0x9e8] ;  /* 0x00027a00000a0ab9 */ /* 0x000fe40000000a00 */
[----:B------:R-:W-:-:S04]  /*0fa0*/  UIMAD.WIDE.U32 UR8, UR4, UR10, URZ ;  /* 0x0000000a040872a5 */ /* 0x000fc8000f8e003f */
[----:B------:R-:W-:-:S12]  /*0fb0*/  @UP0 USHF.R.U32.HI UR4, URZ, UR11, UR9 ;  /* 0x0000000b3f040299 */ /* 0x000fd80008011609 */
.L_x_853:
[----:B------:R-:W-:-:S04]  /*0fc0*/  UIMAD UR4, UR4, UR5, URZ ;  /* 0x00000005040472a4 */ /* 0x000fc8000f8e023f */
[----:B------:R-:W-:-:S04]  /*0fd0*/  UISETP.LT.AND UP0, UPT, UR7, UR4, UPT ;  /* 0x000000040700728c */ /* 0x000fc8000bf01270 */
[----:B------:R-:W-:-:S12]  /*0fe0*/  USEL UR7, UR7, UR4, !UP0 ;  /* 0x0000000407077287 */ /* 0x000fd8000c000000 */
.L_x_851:
[----:B------:R-:W-:Y:S02]  /*0ff0*/  USHF.R.S32.HI UR4, URZ, 0x1f, UR7 ;  /* 0x0000001f3f047899 */ /* 0x000fe40008011407 */
[----:B------:R-:W-:Y:S02]  /*1000*/  USHF.R.U32.HI UR11, URZ, 0x10, UR6 ;  /* 0x000000103f0b7899 */ /* 0x000fe40008011606 */
[----:B------:R-:W-:Y:S02]  /*1010*/  ULEA.HI UR4, UR4, UR7, URZ, 0x7 ;  /* 0x0000000704047291 */ /* 0x000fe4000f8f383f */
[----:B------:R-:W-:Y:S02]  /*1020*/  ULOP3.LUT UR7, UR6, 0xffff, URZ, 0xc0, !UPT ;  /* 0x0000ffff06077892 */ /* 0x000fe4000f8ec03f */
[----:B------:R-:W-:-:S04]  /*1030*/  USHF.R.S32.HI UR4, URZ, 0x7, UR4 ;  /* 0x000000073f047899 */ /* 0x000fc80008011404 */
[----:B------:R-:W-:-:S04]  /*1040*/  UISETP.LT.AND UP0, UPT, URZ, UR4, UPT ;  /* 0x000000043f00728c */ /* 0x000fc8000bf01270 */
[----:B------:R-:W-:Y:S02]  /*1050*/  USEL UR10, URZ, UR4, !UP0 ;  /* 0x000000043f0a7287 */ /* 0x000fe4000c000000 */
[----:B------:R-:W-:Y:S01]  /*1060*/  UISETP.NE.AND UP0, UPT, UR11, URZ, UPT ;  /* 0x0000003f0b00728c */ /* 0x000fe2000bf05270 */
[----:B------:R-:W-:-:S03]  /*1070*/  UMOV UR4, URZ ;  /* 0x0000003f00047c82 */ /* 0x000fc60008000000 */
[----:B------:R-:W-:-:S07]  /*1080*/  ISETP.GT.AND P0, PT, R88, UR10, PT ;  /* 0x0000000a58007c0c */ /* 0x000fce000bf04270 */
[----:B------:R-:W-:-:S06]  /*1090*/  @!UP0 ULDC UR11, c[0x0][0x9f0] ;  /* 0x00027c00000b8ab9 */ /* 0x000fcc0000000800 */
[----:B------:R-:W-:Y:S05]  /*10a0*/  @!P0 BRA `(.L_x_854) ;  /* 0x00000000008c8947 */ /* 0x000fea0003800000 */
[----:B------:R-:W-:Y:S01]  /*10b0*/  IMAD.U32 R5, RZ, RZ, UR11 ;  /* 0x0000000bff057e24 */ /* 0x000fe2000f8e00ff */
[----:B------:R-:W-:-:S04]  /*10c0*/  UMOV UR4, URZ ;  /* 0x0000003f00047c82 */ /* 0x000fc80008000000 */
[----:B------:R-:W-:-:S04]  /*10d0*/  IABS R0, R5 ;  /* 0x0000000500007213 */ /* 0x000fc80000000000 */
[----:B------:R-:W-:Y:S02]  /*10e0*/  R2UR UR12, R0 ;  /* 0x00000000000c72ca */ /* 0x000fe400000e0000 */
[----:B------:R-:W-:Y:S02]  /*10f0*/  IADD3 R0, R5, -0x1, R88 ;  /* 0xffffffff05007810 */ /* 0x000fe40007ffe058 */
[----:B------:R-:W-:Y:S02]  /*1100*/  IABS R5, R5 ;  /* 0x0000000500057213 */ /* 0x000fe40000000000 */
[----:B------:R-:W-:-:S03]  /*1110*/  R2UR UR6, R0 ;  /* 0x00000000000672ca */ /* 0x000fc600000e0000 */
[----:B------:R-:W-:-:S04]  /*1120*/  IMAD.MOV R5, RZ, RZ, -R5 ;  /* 0x000000ffff057224 */ /* 0x000fc800078e0a05 */
[----:B------:R-:W0:Y:S06]  /*1130*/  I2F.RP R3, UR12 ;  /* 0x0000000c00037d06 */ /* 0x000e2c0008209400 */
[----:B------:R-:W-:-:S06]  /*1140*/  UIADD3 UR6, -UR10, UR6, URZ ;  /* 0x000000060a067290 */ /* 0x000fcc000fffe13f */
[----:B------:R-:W-:Y:S01]  /*1150*/  IMAD.U32 R0, RZ, RZ, UR6 ;  /* 0x00000006ff007e24 */ /* 0x000fe2000f8e00ff */
[----:B------:R-:W-:Y:S01]  /*1160*/  ULOP3.LUT UR6, UR6, UR11, URZ, 0x3c, !UPT ;  /* 0x0000000b06067292 */ /* 0x000fe2000f8e3c3f */
[----:B0-----:R-:W0:Y:S03]  /*1170*/  MUFU.RCP R3, R3 ;  /* 0x0000000300037308 */ /* 0x001e260000001000 */
[----:B------:R-:W-:-:S04]  /*1180*/  IABS R0, R0 ;  /* 0x0000000000007213 */ /* 0x000fc80000000000 */
[----:B------:R-:W-:Y:S01]  /*1190*/  R2UR UR9, R0 ;  /* 0x00000000000972ca */ /* 0x000fe200000e0000 */
[----:B------:R-:W-:Y:S02]  /*11a0*/  IMAD.MOV.U32 R0, RZ, RZ, R5 ;  /* 0x000000ffff007224 */ /* 0x000fe400078e0005 */
[----:B0-----:R-:W-:-:S06]  /*11b0*/  VIADD R4, R3, 0xffffffe ;  /* 0x0ffffffe03047836 */ /* 0x001fcc0000000000 */
        /* <DEDUP_REMOVED lines=18> */
.L_x_854:
[----:B------:R-:W-:Y:S02]  /*12e0*/  UIMAD UR5, UR7, UR4, UR10 ;  /* 0x00000004070572a4 */ /* 0x000fe4000f8e020a */
[----:B------:R-:W-:Y:S01]  /*12f0*/  IMAD.U32 R5, RZ, RZ, UR4 ;  /* 0x00000004ff057e24 */ /* 0x000fe2000f8e00ff */
[----:B------:R-:W-:Y:S01]  /*1300*/  PLOP3.LUT P0, PT, PT, PT, PT, 0x80, 0x0 ;  /* 0x000000000000781c */ /* 0x000fe20003f0f070 */
[----:B------:R-:W-:Y:S01]  /*1310*/  IMAD.MOV.U32 R3, RZ, RZ, RZ ;  /* 0x000000ffff037224 */ /* 0x000fe200078e00ff */
[----:B------:R-:W-:Y:S01]  /*1320*/  CS2R R134, SRZ ;  /* 0x0000000000867805 */ /* 0x000fe2000001ff00 */
[----:B------:R-:W-:Y:S01]  /*1330*/  IMAD.MOV.U32 R0, RZ, RZ, RZ ;  /* 0x000000ffff007224 */ /* 0x000fe200078e00ff */
[----:B------:R-:W-:Y:S01]  /*1340*/  VIADDMNMX R88, R5, UR5, R88, PT ;  /* 0x0000000505587c46 */ /* 0x000fe2000b800158 */
[----:B------:R-:W-:Y:S01]  /*1350*/  IMAD.U32 R19, RZ, RZ, UR5 ;  /* 0x00000005ff137e24 */ /* 0x000fe2000f8e00ff */
[----:B------:R-:W-:Y:S02]  /*1360*/  CS2R R132, SRZ ;  /* 0x0000000000847805 */ /* 0x000fe4000001ff00 */
[----:B------:R-:W-:-:S02]  /*1370*/  CS2R R130, SRZ ;  /* 0x0000000000827805 */ /* 0x000fc4000001ff00 */
[----:B------:R-:W-:Y:S02]  /*1380*/  ISETP.GT.AND P1, PT, R88, UR5, PT ;  /* 0x0000000558007c0c */ /* 0x000fe4000bf24270 */
        /* <DEDUP_REMOVED lines=26> */
[----:B------:R-:W-:-:S05]  /*1530*/  SHF.R.S32.HI R92, RZ, 0x7, R91 ;  /* 0x00000007ff5c7819 */ /* 0x000fca000001145b */
        /* <DEDUP_REMOVED lines=9> */
[----:B------:R-:W-:Y:S02]  /*15d0*/  ULEA UR4, UR5, UR36, 0xc ;  /* 0x0000002405047291 */ /* 0x000fe4000f8e603f */
[----:B------:R-:W-:Y:S02]  /*15e0*/  ULEA UR5, UR5, UR6, 0xd ;  /* 0x0000000605057291 */ /* 0x000fe4000f8e683f */
[----:B------:R-:W-:Y:S02]  /*15f0*/  UIADD3 UR4, UR4, 0xc400, URZ ;  /* 0x0000c40004047890 */ /* 0x000fe4000fffe03f */
[----:B------:R-:W-:Y:S02]  /*1600*/  USHF.R.U32.HI UR5, URZ, 0x4, UR5 ;  /* 0x000000043f057899 */ /* 0x000fe40008011605 */
[----:B------:R-:W-:Y:S02]  /*1610*/  USHF.R.U32.HI UR4, URZ, 0x4, UR4 ;  /* 0x000000043f047899 */ /* 0x000fe40008011604 */
[----:B------:R-:W-:-:S02]  /*1620*/  ULOP3.LUT UR60, UR5, 0x3fff, URZ, 0xc0, !UPT ;  /* 0x00003fff053c7892 */ /* 0x000fc4000f8ec03f */
        /* <DEDUP_REMOVED lines=18> */
.L_x_856:
[----:B------:R-:W-:Y:S02]  /*1750*/  SHF.L.U32 R4, RZ, 0x1f, RZ ;  /* 0x0000001fff047819 */ /* 0x000fe400000006ff */
[----:B------:R-:W-:Y:S02]  /*1760*/  LEA.HI R3, R90, R23, RZ, 0x4 ;  /* 0x000000175a037211 */ /* 0x000fe400078f20ff */
[----:B------:R-:W0:Y:S02]  /*1770*/  SYNCS.PHASECHK.TRANS64.TRYWAIT P0, [UR36+0x2d800], R4 ;  /* 0x02d80004ff0075a7 */ /* 0x000e240008000164 */
[----:B------:R-:W-:-:S05]  /*1780*/  LOP3.LUT R0, R3, 0xfffffff0, RZ, 0xc0, !PT ;  /* 0xfffffff003007812 */ /* 0x000fca00078ec0ff */
[----:B------:R-:W-:-:S05]  /*1790*/  IMAD.IADD R10, R23, 0x1, -R0 ;  /* 0x00000001170a7824 */ /* 0x000fca00078e0a00 */
[----:B------:R-:W-:-:S04]  /*17a0*/  SHF.R.S32.HI R5, RZ, 0x1f, R10 ;  /* 0x0000001fff057819 */ /* 0x000fc8000001140a */
[----:B------:R-:W-:Y:S01]  /*17b0*/  LEA.HI R0, R5, R10, RZ, 0x3 ;  /* 0x0000000a05007211 */ /* 0x000fe200078f18ff */
[----:B0-----:R-:W-:Y:S06]  /*17c0*/  @!P0 BRA `(.L_x_857) ;  /* 0x0000014000cc8947 */ /* 0x001fec0003800000 */
.L_x_1024:
[----:B------:R-:W-:Y:S01]  /*17d0*/  R2UR UR4, R16 ;  /* 0x00000000100472ca */ /* 0x000fe200000e0000 */
[----:B------:R-:W-:Y:S01]  /*17e0*/  IMAD.MOV.U32 R7, RZ, RZ, 0x20 ;  /* 0x00000020ff077424 */ /* 0x000fe200078e00ff */
[----:B0-----:R-:W-:-:S05]  /*17f0*/  LOP3.LUT R5, R0, 0xfffffff8, RZ, 0xc0, !PT ;  /* 0xfffffff800057812 */ /* 0x001fca00078ec0ff */
[----:B------:R-:W-:-:S05]  /*1800*/  IMAD.IADD R10, R10, 0x1, -R5 ;  /* 0x000000010a0a7824 */ /* 0x000fca00078e0a05 */
[----:B------:R-:W-:Y:S01]  /*1810*/  LOP3.LUT P1, RZ, R10, 0x4, RZ, 0xc0, !PT ;  /* 0x000000040aff7812 */ /* 0x000fe2000782c0ff */
[----:B------:R-:W-:-:S03]  /*1820*/  ULOP3.LUT UR4, UR4, 0x1, URZ, 0xfc, !UPT ;  /* 0x0000000104047892 */ /* 0x000fc6000f8efc3f */
[----:B------:R-:W-:-:S03]  /*1830*/  SEL R7, R7, 0xffffffe0, !P1 ;  /* 0xffffffe007077807 */ /* 0x000fc60004800000 */
[----:B------:R-:W-:-:S05]  /*1840*/  IMAD.U32 R6, RZ, RZ, UR4 ;  /* 0x00000004ff067e24 */ /* 0x000fca000f8e00ff */
[----:B------:R-:W-:-:S13]  /*1850*/  ISETP.NE.AND P0, PT, R6, 0x3, PT ;  /* 0x000000030600780c */ /* 0x000fda0003f05270 */
[----:B------:R-:W-:Y:S05]  /*1860*/  @!P0 BRA `(.L_x_858) ;  /* 0x0000000000048947 */ /* 0x000fea0003800000 */
[----:B------:R-:W-:Y:S01]  /*1870*/  BPT.TRAP 0x1 ;  /* 0x000000040000795c */ /* 0x000fe20000300000 */
.L_x_858:
[----:B------:R0:W1:Y:S01]  /*1880*/  SYNCS.PHASECHK.TRANS64.TRYWAIT P2, [UR36+0x2d830], R4 ;  /* 0x02d83004ff0075a7 */ /* 0x0000620008040164 */
[----:B------:R-:W-:Y:S05]  /*1890*/  @!P0 BRA `(.L_x_859) ;  /* 0x0000000000048947 */ /* 0x000fea0003800000 */
[----:B------:R-:W-:Y:S01]  /*18a0*/  BPT.TRAP 0x1 ;  /* 0x000000040000795c */ /* 0x000fe20000300000 */
.L_x_859:
[----:B------:R-:W-:Y:S01]  /*18b0*/  IMAD.U32 R12, RZ, RZ, UR37 ;  /* 0x00000025ff0c7e24 */ /* 0x000fe2000f8e00ff */
[----:B------:R-:W-:-:S04]  /*18c0*/  ISETP.NE.AND P1, PT, R24, RZ, PT ;  /* 0x000000ff1800720c */ /* 0x000fc80003f25270 */
[----:B------:R-:W-:Y:S01]  /*18d0*/  LOP3.LUT R12, R12, 0x10000, RZ, 0xfc, !PT ;  /* 0x000100000c0c7812 */ /* 0x000fe200078efcff */
[----:B-1----:R-:W-:Y:S08]  /*18e0*/  @P2 BRA `(.L_x_860) ;  /* 0x0000000000082947 */ /* 0x002ff00003800000 */
[----:B------:R-:W1:Y:S02]  /*18f0*/  SYNCS.PHASECHK.TRANS64.TRYWAIT P2, [UR36+0x2d830], R4 ;  /* 0x02d83004ff0075a7 */ /* 0x000e640008040164 */
[----:B-1----:R-:W-:Y:S05]  /*1900*/  @!P2 BRA `(.L_x_861) ;  /* 0x000001400094a947 */ /* 0x002fea0003800000 */
.L_x_860:
[----:B------:R-:W-:Y:S05]  /*1910*/  WARPSYNC.ALL ;  /* 0x0000000000007948 */ /* 0x000fea0003800000 */
[----:B------:R-:W-:Y:S01]  /*1920*/  IMAD.MOV.U32 R13, RZ, RZ, -0x7fffffe0 ;  /* 0x80000020ff0d7424 */ /* 0x000fe200078e00ff */
[----:B------:R-:W-:Y:S01]  /*1930*/  UIADD3 UR4, UR36, 0x15400, URZ ;  /* 0x0001540024047890 */ /* 0x000fe2000fffe03f */
[C---:B------:R-:W-:Y:S01]  /*1940*/  R2UR UR8, R12.reuse ;  /* 0x000000000c0872ca */ /* 0x040fe200000e0000 */
[----:B------:R-:W-:Y:S02]  /*1950*/  WARPGROUP.ARRIVE ;  /* 0x00000000000079c5 */ /* 0x000fe40000000000 */
[----:B------:R-:W-:Y:S01]  /*1960*/  R2UR UR9, R13 ;  /* 0x000000000d0972ca */ /* 0x000fe200000e0000 */
[----:B------:R-:W-:Y:S01]  /*1970*/  USHF.R.U32.HI UR4, URZ, 0x4, UR4 ;  /* 0x000000043f047899 */ /* 0x000fe20008011604 */
[----:B------:R-:W-:Y:S01]  /*1980*/  R2UR UR24, R12 ;  /* 0x000000000c1872ca */ /* 0x000fe200000e0000 */
[----:B------:R-:W-:Y:S01]  /*1990*/  UMOV UR11, 0x80000020 ;  /* 0x80000020000b7882 */ /* 0x000fe20000000000 */
[----:B------:R-:W-:Y:S01]  /*19a0*/  UMOV UR13, 0x80000020 ;  /* 0x80000020000d7882 */ /* 0x000fe20000000000 */
[----:B------:R-:W-:Y:S01]  /*19b0*/  ULOP3.LUT UR4, UR4, 0x3fff, URZ, 0xc0, !UPT ;  /* 0x00003fff04047892 */ /* 0x000fe2000f8ec03f */
[C---:B------:R-:W-:Y:S01]  /*19c0*/  LOP3.LUT P2, RZ, R10.reuse, 0x2, RZ, 0xc0, !PT ;  /* 0x000000020aff7812 */ /* 0x040fe2000784c0ff */
[----:B------:R-:W-:Y:S01]  /*19d0*/  UMOV UR15, 0x80000020 ;  /* 0x80000020000f7882 */ /* 0x000fe20000000000 */
[----:B------:R-:W-:Y:S01]  /*19e0*/  UMOV UR17, 0x80000020 ;  /* 0x8000002000117882 */ /* 0x000fe20000000000 */
[----:B------:R-:W-:Y:S01]  /*19f0*/  ULOP3.LUT UR37, UR4, 0x10000, URZ, 0xfc, !UPT ;  /* 0x0001000004257892 */ /* 0x000fe2000f8efc3f */
[----:B------:R-:W-:Y:S01]  /*1a00*/  IMAD.SHL.U32 R10, R10, 0x40, RZ ;  /* 0x000000400a0a7824 */ /* 0x000fe200078e00ff */
[----:B------:R-:W-:Y:S01]  /*1a10*/  UMOV UR19, 0x80000020 ;  /* 0x8000002000137882 */ /* 0x000fe20000000000 */
[----:B------:R-:W-:Y:S01]  /*1a20*/  UMOV UR21, 0x80000020 ;  /* 0x8000002000157882 */ /* 0x000fe20000000000 */
[----:B------:R-:W-:Y:S01]  /*1a30*/  UIADD3 UR14, UR37, 0x200, URZ ;  /* 0x00000200250e7890 */ /* 0x000fe2000fffe03f */
[----:B------:R-:W-:Y:S01]  /*1a40*/  SHF.R.U32.HI R3, RZ, 0x1, R3 ;  /* 0x00000001ff037819 */ /* 0x000fe20000011603 */
[----:B------:R-:W-:Y:S01]  /*1a50*/  UIADD3 UR12, UR24, 0x300, URZ ;  /* 0x00000300180c7890 */ /* 0x000fe2000fffe03f */
[----:B------:R-:W-:Y:S01]  /*1a60*/  LOP3.LUT R10, R10, 0x1c0, RZ, 0xc0, !PT ;  /* 0x000001c00a0a7812 */ /* 0x000fe200078ec0ff */
[----:B------:R-:W-:Y:S01]  /*1a70*/  UMOV UR10, UR37 ;  /* 0x00000025000a7c82 */ /* 0x000fe20008000000 */
[----:B------:R-:W-:Y:S01]  /*1a80*/  UIADD3 UR16, UR24, 0x302, URZ ;  /* 0x0000030218107890 */ /* 0x000fe2000fffe03f */
[----:B------:R-:W-:Y:S01]  /*1a90*/  HGMMA.64x128x16.F32.BF16 R24, gdesc[UR8], RZ, !UPT, gsb0 ;  /* 0x01e00000081879f0 */ /* 0x000fe2000c0018ff */
[----:B------:R-:W-:Y:S01]  /*1aa0*/  UIADD3 UR8, UR24, 0x2, URZ ;  /* 0x0000000218087890 */ /* 0x000fe2000fffe03f */
[----:B------:R-:W-:Y:S01]  /*1ab0*/  IMAD.SHL.U32 R0, R0, 0x40, RZ ;  /* 0x0000004000007824 */ /* 0x000fe200078e00ff */
[----:B------:R-:W-:Y:S01]  /*1ac0*/  UIADD3 UR10, UR37, 0x2, URZ ;  /* 0x00000002250a7890 */ /* 0x000fe2000fffe03f */
[----:B------:R-:W-:Y:S01]  /*1ad0*/  UMOV UR9, 0x80000020 ;  /* 0x8000002000097882 */ /* 0x000fe20000000000 */
[----:B------:R-:W-:Y:S01]  /*1ae0*/  UMOV UR11, 0x80000020 ;  /* 0x80000020000b7882 */ /* 0x000fe20000000000 */
[----:B------:R-:W-:Y:S01]  /*1af0*/  UIADD3 UR18, UR37, 0x202, URZ ;  /* 0x0000020225127890 */ /* 0x000fe2000fffe03f */
[----:B------:R-:W-:Y:S01]  /*1b00*/  LOP3.LUT R0, R0, 0xfffffe00, RZ, 0xc0, !PT ;  /* 0xfffffe0000007812 */ /* 0x000fe200078ec0ff */
[----:B------:R-:W-:-:S02]  /*1b10*/  UIADD3 UR20, UR24, 0x600, URZ ;  /* 0x0000060018147890 */ /* 0x000fc4000fffe03f */
[----:B------:R-:W-:Y:S01]  /*1b20*/  UIADD3 UR22, UR37, 0x400, URZ ;  /* 0x0000040025167890 */ /* 0x000fe2000fffe03f */
[----:B------:R-:W-:Y:S01]  /*1b30*/  UMOV UR23, 0x80000020 ;  /* 0x8000002000177882 */ /* 0x000fe20000000000 */
[----:B------:R-:W-:Y:S02]  /*1b40*/  UIADD3 UR24, UR24, 0x602, URZ ;  /* 0x0000060218187890 */ /* 0x000fe4000fffe03f */
[----:B------:R-:W-:Y:S01]  /*1b50*/  UIADD3 UR26, UR37, 0x402, URZ ;  /* 0x00000402251a7890 */ /* 0x000fe2000fffe03f */
[----:B------:R-:W-:Y:S01]  /*1b60*/  UMOV UR25, 0x80000020 ;  /* 0x8000002000197882 */ /* 0x000fe20000000000 */
[----:B------:R-:W-:Y:S01]  /*1b70*/  UMOV UR27, 0x80000020 ;  /* 0x80000020001b7882 */ /* 0x000fe20000000000 */
[----:B------:R-:W-:Y:S01]  /*1b80*/  ULDC UR7, c[0x0][0x9d8] ;  /* 0x0002760000077ab9 */ /* 0x000fe20000000800 */
[----:B------:R-:W-:Y:S01]  /*1b90*/  ULDC UR4, c[0x0][0x448] ;  /* 0x0001120000047ab9 */ /* 0x000fe20000000800 */
[----:B------:R-:W-:Y:S01]  /*1ba0*/  ULDC UR31, c[0x0][0x2f0] ;  /* 0x0000bc00001f7ab9 */ /* 0x000fe20000000800 */
[----:B------:R-:W-:Y:S01]  /*1bb0*/  UISETP.NE.AND UP0, UPT, UR4, 0x1, UPT ;  /* 0x000000010400788c */ /* 0x000fe2000bf05270 */
[----:B------:R-:W-:-:S02]  /*1bc0*/  ULDC UR6, c[0x0][0x9dc] ;  /* 0x0002770000067ab9 */ /* 0x000fc40000000800 */
[----:B------:R-:W-:-:S03]  /*1bd0*/  ULOP3.LUT UR28, URZ, UR6, URZ, 0x33, !UPT ;  /* 0x000000063f1c7292 */ /* 0x000fc6000f8e333f */
[----:B------:R-:W-:Y:S02]  /*1be0*/  PLOP3.LUT P3, PT, PT, PT, UP0, 0x80, 0x0 ;  /* 0x000000000000781c */ /* 0x000fe40003f6f008 */
[----:B------:R-:W-:-:S03]  /*1bf0*/  PLOP3.LUT P4, PT, PT, PT, UP0, 0x80, 0x0 ;  /* 0x000000000000781c */ /* 0x000fc60003f8f008 */
[----:B------:R-:W-:Y:S01]  /*1c00*/  @UP0 ULDC UR4, c[0x0][0x44c] ;  /* 0x0001130000040ab9 */ /* 0x000fe20000000800 */
[----:B------:R-:W-:Y:S02]  /*1c10*/  WARPGROUP.DEPBAR.LE gsb0, 0x0 ;  /* 0x00008000000079c5 */ /* 0x000fe40000010000 */
[----:B------:R-:W-:-:S06]  /*1c20*/  WARPGROUP.ARRIVE ;  /* 0x00000000000079c5 */ /* 0x000fcc0000000000 */
[----:B------:R-:W-:Y:S01]  /*1c30*/  HGMMA.64x128x16.F32.BF16 R24, gdesc[UR8], R24, gsb0 ;  /* 0x01e00000081879f0 */ /* 0x000fe20008001818 */
[----:B------:R-:W-:Y:S02]  /*1c40*/  ULDC UR10, c[0x0][0x288] ;  /* 0x0000a200000a7ab9 */ /* 0x000fe40000000800 */
[----:B------:R-:W-:Y:S02]  /*1c50*/  WARPGROUP.DEPBAR.LE gsb0, 0x0 ;  /* 0x00008000000079c5 */ /* 0x000fe40000010000 */
[----:B------:R-:W-:-:S07]  /*1c60*/  WARPGROUP.ARRIVE ;  /* 0x00000000000079c5 */ /* 0x000fce0000000000 */
[----:B------:R-:W-:Y:S03]  /*1c70*/  HGMMA.64x128x16.F32.BF16 R24, gdesc[UR12], R24, gsb0 ;  /* 0x01e000000c1879f0 */ /* 0x000fe60008001818 */
        /* <DEDUP_REMOVED lines=10> */
[----:B------:R-:W-:Y:S01]  /*1d20*/  FMUL.FTZ R99, R37, UR7 ;  /* 0x0000000725637c20 */ /* 0x000fe20008410000 */
[----:B------:R-:W-:-:S04]  /*1d30*/  IMAD.HI R37, R92, 0x55555556, RZ ;  /* 0x555555565c257827 */ /* 0x000fc800078e02ff */
[----:B------:R-:W-:Y:S01]  /*1d40*/  FMUL.FTZ R15, R38, UR7 ;  /* 0x00000007260f7c20 */ /* 0x000fe20008410000 */
[----:B------:R-:W-:Y:S01]  /*1d50*/  LOP3.LUT R38, R91, 0xffffff80, RZ, 0xc0, !PT ;  /* 0xffffff805b267812 */ /* 0x000fe200078ec0ff */
[----:B------:R-:W-:Y:S01]  /*1d60*/  FMUL.FTZ R101, R41, UR7 ;  /* 0x0000000729657c20 */ /* 0x000fe20008410000 */
[----:B------:R-:W-:Y:S01]  /*1d70*/  LOP3.LUT R41, R10, 0x8, R3, 0xf8, !PT ;  /* 0x000000080a297812 */ /* 0x000fe200078ef803 */
[----:B------:R-:W-:Y:S01]  /*1d80*/  FMUL.FTZ R100, R40, UR7 ;  /* 0x0000000728647c20 */ /* 0x000fe20008410000 */
[----:B------:R-:W-:Y:S01]  /*1d90*/  LEA.HI R37, R37, R37, RZ, 0x1 ;  /* 0x0000002525257211 */ /* 0x000fe200078f08ff */
[----:B------:R-:W-:Y:S01]  /*1da0*/  IMAD.IADD R38, R23, 0x1, -R38 ;  /* 0x0000000117267824 */ /* 0x000fe200078e0a26 */
[----:B------:R-:W-:Y:S01]  /*1db0*/  SHF.R.U32.HI R10, RZ, 0x3, R10 ;  /* 0x00000003ff0a7819 */ /* 0x000fe2000001160a */
[----:B-1----:R-:W-:Y:S01]  /*1dc0*/  FMUL.FTZ R5, R24, UR7 ;  /* 0x0000000718057c20 */ /* 0x002fe20008410000 */
[----:B------:R-:W-:Y:S01]  /*1dd0*/  FMUL.FTZ R24, R43, UR7 ;  /* 0x000000072b187c20 */ /* 0x000fe20008410000 */
[----:B------:R-:W-:Y:S01]  /*1de0*/  IMAD R92, R37, -0x3, R92 ;  /* 0xfffffffd255c7824 */ /* 0x000fe200078e025c */
[-C--:B------:R-:W-:Y:S01]  /*1df0*/  LEA.HI R37, R90, R23.reuse, RZ, 0x2 ;  /* 0x000000175a257211 */ /* 0x080fe200078f10ff */
[----:B------:R-:W-:Y:S01]  /*1e00*/  FMUL.FTZ R20, R39, UR7 ;  /* 0x0000000727147c20 */ /* 0x000fe20008410000 */
[----:B------:R-:W-:Y:S01]  /*1e10*/  SHF.R.S32.HI R3, RZ, 0x1f, R38 ;  /* 0x0000001fff037819 */ /* 0x000fe20000011426 */
[----:B------:R-:W-:Y:S01]  /*1e20*/  FMUL.FTZ R21, R42, UR7 ;  /* 0x000000072a157c20 */ /* 0x000fe20008410000 */
[----:B------:R-:W-:Y:S01]  /*1e30*/  LOP3.LUT R40, R37, 0xfffffffc, RZ, 0xc0, !PT ;  /* 0xfffffffc25287812 */ /* 0x000fe200078ec0ff */
[----:B------:R-:W-:Y:S01]  /*1e40*/  FMUL.FTZ R8, R30, UR7 ;  /* 0x000000071e087c20 */ /* 0x000fe20008410000 */
[----:B------:R-:W-:Y:S01]  /*1e50*/  LOP3.LUT R43, R41, R10, RZ, 0x3c, !PT ;  /* 0x0000000a292b7212 */ /* 0x000fe200078e3cff */
[----:B------:R-:W-:Y:S01]  /*1e60*/  FMUL.FTZ R30, R54, UR7 ;  /* 0x00000007361e7c20 */ /* 0x000fe20008410000 */
[-C--:B------:R-:W-:Y:S01]  /*1e70*/  LEA.HI R10, R3, R38.reuse, RZ, 0x2 ;  /* 0x00000026030a7211 */ /* 0x080fe200078f10ff */
[----:B------:R-:W-:Y:S01]  /*1e80*/  IMAD.IADD R39, R23, 0x1, -R40 ;  /* 0x0000000117277824 */ /* 0x000fe200078e0a28 */
[----:B------:R-:W-:Y:S01]  /*1e90*/  LEA.HI R90, R90, R23, RZ, 0x5 ;  /* 0x000000175a5a7211 */ /* 0x000fe200078f28ff */
[----:B------:R-:W-:Y:S01]  /*1ea0*/  FMUL.FTZ R54, R60, UR7 ;  /* 0x000000073c367c20 */ /* 0x000fe20008410000 */
[----:B------:R-:W-:Y:S01]  /*1eb0*/  LEA.HI R23, R3, R38, RZ, 0x5 ;  /* 0x0000002603177211 */ /* 0x000fe200078f28ff */
[----:B------:R-:W-:Y:S01]  /*1ec0*/  FMUL.FTZ R6, R27, UR7 ;  /* 0x000000071b067c20 */ /* 0x000fe20008410000 */
[--C-:B------:R-:W-:Y:S01]  /*1ed0*/  SHF.R.S32.HI R3, RZ, 0x2, R10.reuse ;  /* 0x00000002ff037819 */ /* 0x100fe2000001140a */
[----:B------:R-:W-:Y:S01]  /*1ee0*/  IMAD.SHL.U32 R90, R90, 0x20, RZ ;  /* 0x000000205a5a7824 */ /* 0x000fe200078e00ff */
[----:B------:R-:W-:Y:S01]  /*1ef0*/  SHF.R.S32.HI R40, RZ, 0x1f, R10 ;  /* 0x0000001fff287819 */ /* 0x000fe2000001140a */
[----:B------:R-:W-:Y:S01]  /*1f00*/  FMUL.FTZ R60, R69, UR7 ;  /* 0x00000007453c7c20 */ /* 0x000fe20008410000 */
[----:B------:R-:W-:Y:S01]  /*1f10*/  SHF.R.S32.HI R23, RZ, 0x5, R23 ;  /* 0x00000005ff177819 */ /* 0x000fe20000011417 */
[----:B------:R-:W-:Y:S01]  /*1f20*/  FMUL.FTZ R27, R51, UR7 ;  /* 0x00000007331b7c20 */ /* 0x000fe20008410000 */
[----:B------:R-:W-:Y:S01]  /*1f30*/  LEA.HI R40, R40, R3, RZ, 0x3 ;  /* 0x0000000328287211 */ /* 0x000fe200078f18ff */
[----:B------:R-:W-:Y:S01]  /*1f40*/  FMUL.FTZ R51, R53, UR7 ;  /* 0x0000000735337c20 */ /* 0x000fe20008410000 */
[----:B------:R-:W-:Y:S01]  /*1f50*/  LEA.HI R41, R39, R39, RZ, 0x1 ;  /* 0x0000002727297211 */ /* 0x000fe200078f08ff */
[----:B------:R-:W-:Y:S01]  /*1f60*/  FMUL.FTZ R53, R57, UR7 ;  /* 0x0000000739357c20 */ /* 0x000fe20008410000 */
[----:B------:R-:W-:Y:S01]  /*1f70*/  LEA R23, R23, UR39, 0x4 ;  /* 0x0000002717177c11 */ /* 0x000fe2000f8e20ff */
[----:B------:R-:W-:Y:S01]  /*1f80*/  FMUL.FTZ R57, R64, UR7 ;  /* 0x0000000740397c20 */ /* 0x000fe20008410000 */
[----:B------:R-:W-:Y:S01]  /*1f90*/  LOP3.LUT R40, R40, 0xfffffff8, RZ, 0xc0, !PT ;  /* 0xfffffff828287812 */ /* 0x000fe200078ec0ff */
[----:B------:R-:W-:Y:S01]  /*1fa0*/  FMUL.FTZ R14, R35, UR7 ;  /* 0x00000007230e7c20 */ /* 0x000fe20008410000 */
[----:B------:R-:W-:Y:S01]  /*1fb0*/  LOP3.LUT R42, R41, 0x1ffffffe, RZ, 0xc0, !PT ;  /* 0x1ffffffe292a7812 */ /* 0x000fe200078ec0ff */
[----:B------:R-:W-:Y:S01]  /*1fc0*/  FMUL.FTZ R64, R77, UR7 ;  /* 0x000000074d407c20 */ /* 0x000fe20008410000 */
[----:B------:R-:W-:Y:S01]  /*1fd0*/  IADD3 R23, R23, R3, -R40 ;  /* 0x0000000317177210 */ /* 0x000fe20007ffe828 */
[----:B------:R-:W-:-:S02]  /*1fe0*/  IMAD.U32 R3, RZ, RZ, UR36 ;  /* 0x00000024ff037e24 */ /* 0x000fc4000f8e00ff */
[----:B------:R-:W-:Y:S01]  /*1ff0*/  FMUL.FTZ R35, R67, UR7 ;  /* 0x0000000743237c20 */ /* 0x000fe20008410000 */
[----:B------:R-:W-:Y:S01]  /*2000*/  IMAD.IADD R42, R39, 0x1, -R42 ;  /* 0x00000001272a7824 */ /* 0x000fe200078e0a2a */
[----:B------:R-:W-:Y:S01]  /*2010*/  LOP3.LUT R39, R90, 0xfffffc00, RZ, 0xc0, !PT ;  /* 0xfffffc005a277812 */ /* 0x000fe200078ec0ff */
[----:B------:R-:W-:Y:S02]  /*2020*/  IMAD R23, R92, 0x40, R23 ;  /* 0x000000405c177824 */ /* 0x000fe400078e0217 */
[----:B------:R-:W-:Y:S01]  /*2030*/  FMUL.FTZ R94, R28, UR7 ;  /* 0x000000071c5e7c20 */ /* 0x000fe20008410000 */
[----:B------:R-:W-:Y:S01]  /*2040*/  @!P1 VIADD R3, R3, 0x2d840 ;  /* 0x0002d84003039836 */ /* 0x000fe20000000000 */
[----:B------:R-:W-:Y:S01]  /*2050*/  IADD3 R39, R43, R0, R39 ;  /* 0x000000002b277210 */ /* 0x000fe20007ffe027 */
[----:B------:R-:W-:Y:S02]  /*2060*/  IMAD R0, R42, 0x8, R23 ;  /* 0x000000082a007824 */ /* 0x000fe400078e0217 */
[----:B------:R-:W-:Y:S01]  /*2070*/  FMUL.FTZ R28, R50, UR7 ;  /* 0x00000007321c7c20 */ /* 0x000fe20008410000 */
[----:B------:R-:W-:-:S02]  /*2080*/  IMAD.MOV.U32 R43, RZ, RZ, -0x80 ;  /* 0xffffff80ff2b7424 */ /* 0x000fc400078e00ff */
[----:B------:R-:W-:Y:S01]  /*2090*/  FMUL.FTZ R9, R31, UR7 ;  /* 0x000000071f097c20 */ /* 0x000fe20008410000 */
[----:B------:R-:W-:Y:S01]  /*20a0*/  @P3 IMAD.HI.U32 R23, R0, UR4, RZ ;  /* 0x0000000400173c27 */ /* 0x000fe2000f8e00ff */
[----:B------:R-:W-:-:S03]  /*20b0*/  @UP0 ULDC UR4, c[0x0][0x450] ;  /* 0x0001140000040ab9 */ /* 0x000fc60000000800 */
[----:B------:R-:W-:Y:S01]  /*20c0*/  FMUL.FTZ R96, R32, UR7 ;  /* 0x0000000720607c20 */ /* 0x000fe20008410000 */
[----:B------:R-:W-:Y:S01]  /*20d0*/  FMUL.FTZ R50, R52, UR7 ;  /* 0x0000000734327c20 */ /* 0x000fe20008410000 */
[----:B------:R-:W-:Y:S01]  /*20e0*/  IMAD.MOV.U32 R69, RZ, RZ, R0 ;  /* 0x000000ffff457224 */ /* 0x000fe200078e0000 */
[----:B------:R-:W-:Y:S01]  /*20f0*/  @P4 SHF.R.U32.HI R69, RZ, UR4, R23 ;  /* 0x00000004ff454c19 */ /* 0x000fe20008011617 */
[----:B------:R-:W-:Y:S01]  /*2100*/  IMAD R77, R88, R43, 0x80 ;  /* 0x00000080584d7424 */ /* 0x000fe200078e022b */
[----:B------:R-:W-:Y:S01]  /*2110*/  LOP3.LUT R23, R10, 0x7ffffffc, RZ, 0xc0, !PT ;  /* 0x7ffffffc0a177812 */ /* 0x000fe200078ec0ff */
[----:B------:R-:W-:Y:S01]  /*2120*/  ULDC.64 UR4, c[0x0][0x9e0] ;  /* 0x0002780000047ab9 */ /* 0x000fe20000000a00 */
[----:B------:R-:W-:Y:S01]  /*2130*/  @!P1 PRMT R10, RZ, 0x654, R3 ;  /* 0x00000654ff0a9816 */ /* 0x000fe20000000003 */
[----:B------:R-:W1:Y:S01]  /*2140*/  SHFL.IDX PT, R67, R69, RZ, 0x1c1f ;  /* 0x001c1fff45437589 */ /* 0x000e6200000e0000 */
[----:B------:R-:W-:Y:S01]  /*2150*/  UISETP.GE.AND UP1, UPT, UR5, 0x1, UPT ;  /* 0x000000010500788c */ /* 0x000fe2000bf26270 */
[----:B------:R-:W-:Y:S01]  /*2160*/  IMAD.IADD R3, R38, 0x1, -R23 ;  /* 0x0000000126037824 */ /* 0x000fe200078e0a17 */
[----:B------:R2:W-:Y:S01]  /*2170*/  @!P1 SYNCS.ARRIVE.TRANS64.RED.A1T0 RZ, [R10+URZ], RZ ;  /* 0x000000ff0aff99a7 */ /* 0x0005e2000810043f */
[----:B------:R-:W-:Y:S01]  /*2180*/  FMUL.FTZ R93, R25, UR7 ;  /* 0x00000007195d7c20 */ /* 0x000fe20008410000 */
[----:B0-----:R-:W-:Y:S01]  /*2190*/  FMUL.FTZ R4, R26, UR7 ;  /* 0x000000071a047c20 */ /* 0x001fe20008410000 */
[----:B------:R-:W-:Y:S01]  /*21a0*/  FMUL.FTZ R95, R29, UR7 ;  /* 0x000000071d5f7c20 */ /* 0x000fe20008410000 */
[----:B------:R-:W-:Y:S01]  /*21b0*/  FMUL.FTZ R97, R33, UR7 ;  /* 0x0000000721617c20 */ /* 0x000fe20008410000 */
[----:B------:R-:W-:Y:S01]  /*21c0*/  FMUL.FTZ R11, R34, UR7 ;  /* 0x00000007220b7c20 */ /* 0x000fe20008410000 */
[----:B------:R-:W-:Y:S01]  /*21d0*/  FMUL.FTZ R52, R56, UR7 ;  /* 0x0000000738347c20 */ /* 0x000fe20008410000 */
[----:B------:R-:W-:Y:S01]  /*21e0*/  FMUL.FTZ R32, R58, UR7 ;  /* 0x000000073a207c20 */ /* 0x000fe20008410000 */
[----:B--2---:R-:W-:-:S02]  /*21f0*/  VIADD R10, R77, 0x1 ;  /* 0x000000014d0a7836 */ /* 0x004fc40000000000 */
        /* <DEDUP_REMOVED lines=32> */
[----:B------:R-:W-:Y:S01]  /*2400*/  IMAD R23, R3, -0x2, R10 ;  /* 0xfffffffe03177824 */ /* 0x000fe200078e020a */
[----:B------:R-:W-:Y:S01]  /*2410*/  PLOP3.LUT P3, PT, PT, PT, UP1, 0x40, 0x0 ;  /* 0x000000000000781c */ /* 0x000fe20003f6e818 */
[----:B------:R-:W-:Y:S01]  /*2420*/  IMAD.U32 R83, RZ, RZ, UR10 ;  /* 0x0000000aff537e24 */ /* 0x000fe2000f8e00ff */
[----:B------:R-:W0:Y:S01]  /*2430*/  MUFU.TANH R5, R5 ;  /* 0x0000000500057308 */ /* 0x000e220000002400 */
[----:B------:R-:W-:Y:S01]  /*2440*/  IMAD R10, R18, UR31, R23 ;  /* 0x0000001f120a7c24 */ /* 0x000fe2000f8e0217 */
[----:B------:R-:W-:Y:S01]  /*2450*/  LEA R75, R88, 0xffffff80, 0x7 ;  /* 0xffffff80584b7811 */ /* 0x000fe200078e38ff */
[----:B------:R-:W-:-:S02]  /*2460*/  IMAD R38, R18, UR31, R77 ;  /* 0x0000001f12267c24 */ /* 0x000fc4000f8e024d */
[----:B------:R-:W-:Y:S02]  /*2470*/  IMAD.IADD R23, R10, 0x1, -R83 ;  /* 0x000000010a177824 */ /* 0x000fe400078e0a53 */
[----:B------:R-:W-:Y:S01]  /*2480*/  IMAD.MOV.U32 R66, RZ, RZ, 0x10 ;  /* 0x00000010ff427424 */ /* 0x000fe200078e00ff */
[----:B------:R-:W2:Y:S01]  /*2490*/  MUFU.TANH R93, R93 ;  /* 0x0000005d005d7308 */ /* 0x000ea20000002400 */
[----:B------:R-:W-:Y:S02]  /*24a0*/  IMAD R72, R3, -0x2, R38 ;  /* 0xfffffffe03487824 */ /* 0x000fe400078e0226 */
[C---:B------:R-:W-:Y:S01]  /*24b0*/  VIADD R79, R23.reuse, UR4 ;  /* 0x00000004174f7c36 */ /* 0x040fe20008000000 */
[----:B------:R-:W-:Y:S01]  /*24c0*/  SEL R38, R66, 0xfffffff0, !P2 ;  /* 0xfffffff042267807 */ /* 0x000fe20005000000 */
[----:B------:R-:W-:Y:S02]  /*24d0*/  VIADD R74, R23, UR28 ;  /* 0x0000001c174a7c36 */ /* 0x000fe40008000000 */
[----:B------:R-:W-:Y:S01]  /*24e0*/  IMAD.U32 R10, RZ, RZ, UR28 ;  /* 0x0000001cff0a7e24 */ /* 0x000fe2000f8e00ff */
[----:B------:R-:W3:Y:S01]  /*24f0*/  MUFU.TANH R4, R4 ;  /* 0x0000000400047308 */ /* 0x000ee20000002400 */
[----:B-1----:R-:W-:Y:S01]  /*2500*/  VIADDMNMX R70, R67, R79, R72, PT ;  /* 0x0000004f43467246 */ /* 0x002fe20003800148 */
[----:B------:R-:W-:-:S06]  /*2510*/  IMAD.IADD R71, R74, 0x1, R67 ;  /* 0x000000014a477824 */ /* 0x000fcc00078e0243 */
[----:B------:R-:W1:Y:S08]  /*2520*/  MUFU.TANH R6, R6 ;  /* 0x0000000600067308 */ /* 0x000e700000002400 */
[----:B------:R-:W4:Y:S08]  /*2530*/  MUFU.TANH R94, R94 ;  /* 0x0000005e005e7308 */ /* 0x000f300000002400 */
[----:B------:R-:W0:Y:S08]  /*2540*/  MUFU.TANH R95, R95 ;  /* 0x0000005f005f7308 */ /* 0x000e300000002400 */
        /* <DEDUP_REMOVED lines=57> */
[----:B------:R-:W0:Y:S01]  /*28e0*/  MUFU.TANH R43, R43 ;  /* 0x0000002b002b7308 */ /* 0x000e220000002400 */
[----:B-1234-:R-:W-:Y:S05]  /*28f0*/  @P3 BRA `(.L_x_862) ;  /* 0x00000000005c3947 */ /* 0x01efea0003800000 */
[----:B------:R-:W-:Y:S01]  /*2900*/  IMAD R66, R18, UR31, R67 ;  /* 0x0000001f12427c24 */ /* 0x000fe2000f8e0243 */
[----:B------:R-:W-:Y:S03]  /*2910*/  BSSY B0, `(.L_x_863) ;  /* 0x0000011000007945 */ /* 0x000fe60003800000 */
[----:B------:R-:W-:-:S05]  /*2920*/  IMAD.IADD R66, R66, 0x1, -R83 ;  /* 0x0000000142427824 */ /* 0x000fca00078e0a53 */
[----:B------:R-:W-:-:S13]  /*2930*/  ISETP.GT.AND P2, PT, R66, -0x1, PT ;  /* 0xffffffff4200780c */ /* 0x000fda0003f44270 */
[----:B------:R-:W-:Y:S05]  /*2940*/  @P2 BRA `(.L_x_864) ;  /* 0x0000000000202947 */ /* 0x000fea0003800000 */
[----:B------:R-:W-:Y:S01]  /*2950*/  UISETP.NE.AND UP2, UPT, UR5, 0x1, UPT ;  /* 0x000000010500788c */ /* 0x000fe2000bf45270 */
[----:B------:R-:W-:-:S05]  /*2960*/  LOP3.LUT R66, RZ, R66, RZ, 0x33, !PT ;  /* 0x00000042ff427212 */ /* 0x000fca00078e33ff */
[----:B------:R-:W-:-:S05]  /*2970*/  PLOP3.LUT P2, PT, PT, PT, UP2, 0x80, 0x0 ;  /* 0x000000000000781c */ /* 0x000fca0003f4f028 */
[----:B------:R-:W-:-:S08]  /*2980*/  @UP2 ULDC.64 UR6, c[0x0][0x9e8] ;  /* 0x00027a0000062ab9 */ /* 0x000fd00000000a00 */
[----:B------:R-:W-:-:S05]  /*2990*/  @P2 IMAD.HI.U32 R23, R66, UR6, RZ ;  /* 0x0000000642172c27 */ /* 0x000fca000f8e00ff */
[----:B------:R-:W-:-:S04]  /*29a0*/  @P2 SHF.R.U32.HI R66, RZ, UR7, R23 ;  /* 0x00000007ff422c19 */ /* 0x000fc80008011617 */
[----:B------:R-:W-:Y:S01]  /*29b0*/  LOP3.LUT R66, RZ, R66, RZ, 0x33, !PT ;  /* 0x00000042ff427212 */ /* 0x000fe200078e33ff */
[----:B------:R-:W-:Y:S06]  /*29c0*/  BRA `(.L_x_865) ;  /* 0x0000000000147947 */ /* 0x000fec0003800000 */
.L_x_864:
[----:B------:R-:W-:-:S06]  /*29d0*/  UISETP.NE.AND UP2, UPT, UR5, 0x1, UPT ;  /* 0x000000010500788c */ /* 0x000fcc000bf45270 */
[----:B------:R-:W-:-:S05]  /*29e0*/  PLOP3.LUT P2, PT, PT, PT, UP2, 0x80, 0x0 ;  /* 0x000000000000781c */ /* 0x000fca0003f4f028 */
[----:B------:R-:W-:-:S08]  /*29f0*/  @UP2 ULDC.64 UR6, c[0x0][0x9e8] ;  /* 0x00027a0000062ab9 */ /* 0x000fd00000000a00 */
[----:B------:R-:W-:-:S05]  /*2a00*/  @P2 IMAD.HI.U32 R23, R66, UR6, RZ ;  /* 0x0000000642172c27 */ /* 0x000fca000f8e00ff */
[----:B------:R-:W-:-:S07]  /*2a10*/  @P2 SHF.R.U32.HI R66, RZ, UR7, R23 ;  /* 0x00000007ff422c19 */ /* 0x000fce0008011617 */
.L_x_865:
[----:B------:R-:W-:Y:S05]  /*2a20*/  BSYNC B0 ;  /* 0x0000000000007941 */ /* 0x000fea0003800000 */
.L_x_863:
[----:B------:R-:W-:-:S04]  /*2a30*/  IMAD R66, R66, UR5, -R75 ;  /* 0x0000000542427c24 */ /* 0x000fc8000f8e0a4b */
[----:B------:R-:W-:-:S05]  /*2a40*/  IMAD R66, R3, -0x2, R66 ;  /* 0xfffffffe03427824 */ /* 0x000fca00078e0242 */
[----:B------:R-:W-:Y:S02]  /*2a50*/  VIMNMX R71, R71, R66, !PT ;  /* 0x0000004247477248 */ /* 0x000fe40007fe0100 */
[----:B------:R-:W-:-:S07]  /*2a60*/  VIADDMNMX R70, R66, UR5, R70, PT ;  /* 0x0000000542467c46 */ /* 0x000fce000b800146 */
.L_x_862:
[C---:B------:R-:W-:Y:S01]  /*2a70*/  ISETP.GE.AND P4, PT, R77.reuse, 0x9, PT ;  /* 0x000000094d00780c */ /* 0x040fe20003f86270 */
[----:B------:R-:W1:Y:S01]  /*2a80*/  SHFL.IDX PT, R69, R69, 0x1, 0x1c1f ;  /* 0x003c1f0045457f89 */ /* 0x000e6200000e0000 */
[C---:B------:R-:W-:Y:S02]  /*2a90*/  ISETP.GE.AND P2, PT, R77.reuse, 0x2, PT ;  /* 0x000000024d00780c */ /* 0x040fe40003f46270 */
[----:B------:R-:W-:Y:S02]  /*2aa0*/  ISETP.GE.AND P5, PT, R77, 0xa, PT ;  /* 0x0000000a4d00780c */ /* 0x000fe40003fa6270 */
[----:B------:R-:W-:Y:S02]  /*2ab0*/  LOP3.LUT R23, R23, 0xfffffffd, RZ, 0xc0, !PT ;  /* 0xfffffffd17177812 */ /* 0x000fe400078ec0ff */
[----:B------:R-:W-:-:S04]  /*2ac0*/  ISETP.GT.AND P3, PT, R71, 0x1, !P2 ;  /* 0x000000014700780c */ /* 0x000fc80005764270 */
[----:B------:R-:W-:Y:S02]  /*2ad0*/  ISETP.LT.OR P3, PT, R70, 0x2, P3 ;  /* 0x000000024600780c */ /* 0x000fe40001f61670 */
[----:B------:R-:W-:Y:S02]  /*2ae0*/  @P4 LOP3.LUT R23, R23, 0x2, RZ, 0xfc, !PT ;  /* 0x0000000217174812 */ /* 0x000fe400078efcff */
[----:B------:R-:W-:Y:S02]  /*2af0*/  FSEL R93, R93, -INF , !P3 ;  /* 0xff8000005d5d7808 */ /* 0x000fe40005800000 */
[----:B------:R-:W-:Y:S02]  /*2b00*/  LOP3.LUT R23, R23, 0xfffffffb, RZ, 0xc0, !PT ;  /* 0xfffffffb17177812 */ /* 0x000fe400078ec0ff */
[----:B------:R-:W-:Y:S02]  /*2b10*/  ISETP.GT.AND P4, PT, R71, 0x8, !P4 ;  /* 0x000000084700780c */ /* 0x000fe40006784270 */
[----:B------:R-:W-:-:S02]  /*2b20*/  @P5 LOP3.LUT R23, R23, 0x4, RZ, 0xfc, !PT ;  /* 0x0000000417175812 */ /* 0x000fc400078efcff */
[----:B------:R-:W-:Y:S02]  /*2b30*/  ISETP.GT.AND P3, PT, R71, 0x9, !P5 ;  /* 0x000000094700780c */ /* 0x000fe40006f64270 */
[C---:B------:R-:W-:Y:S02]  /*2b40*/  ISETP.GE.AND P5, PT, R77.reuse, 0x11, PT ;  /* 0x000000114d00780c */ /* 0x040fe40003fa6270 */
[C---:B------:R-:W-:Y:S02]  /*2b50*/  ISETP.LT.OR P4, PT, R70.reuse, 0x9, P4 ;  /* 0x000000094600780c */ /* 0x040fe40002781670 */
[----:B------:R-:W-:Y:S02]  /*2b60*/  ISETP.LT.OR P3, PT, R70, 0xa, P3 ;  /* 0x0000000a4600780c */ /* 0x000fe40001f61670 */
[----:B------:R-:W-:Y:S02]  /*2b70*/  FSEL R94, R94, -INF , !P4 ;  /* 0xff8000005e5e7808 */ /* 0x000fe40006000000 */
[----:B------:R-:W-:-:S02]  /*2b80*/  ISETP.GE.AND P4, PT, R77, 0x12, PT ;  /* 0x000000124d00780c */ /* 0x000fc40003f86270 */
[----:B------:R-:W-:Y:S02]  /*2b90*/  LOP3.LUT R23, R23, 0xfffffff7, RZ, 0xc0, !PT ;  /* 0xfffffff717177812 */ /* 0x000fe400078ec0ff */
[----:B0-----:R-:W-:Y:S02]  /*2ba0*/  FSEL R95, R95, -INF , !P3 ;  /* 0xff8000005f5f7808 */ /* 0x001fe40005800000 */
[----:B------:R-:W-:Y:S02]  /*2bb0*/  ISETP.GT.AND P3, PT, R71, 0x10, !P5 ;  /* 0x000000104700780c */ /* 0x000fe40006f64270 */
[----:B------:R-:W-:Y:S02]  /*2bc0*/  @P5 LOP3.LUT R23, R23, 0x8, RZ, 0xfc, !PT ;  /* 0x0000000817175812 */ /* 0x000fe400078efcff */
[----:B------:R-:W-:Y:S02]  /*2bd0*/  ISETP.LT.OR P3, PT, R70, 0x11, P3 ;  /* 0x000000114600780c */ /* 0x000fe40001f61670 */
[----:B------:R-:W-:-:S02]  /*2be0*/  LOP3.LUT R23, R23, 0xfdffffff, RZ, 0xc0, !PT ;  /* 0xfdffffff17177812 */ /* 0x000fc400078ec0ff */
[----:B------:R-:W-:Y:S02]  /*2bf0*/  FSEL R96, R96, -INF , !P3 ;  /* 0xff80000060607808 */ /* 0x000fe40005800000 */
[----:B------:R-:W-:Y:S02]  /*2c00*/  @P4 LOP3.LUT R23, R23, 0x2000000, RZ, 0xfc, !PT ;  /* 0x0200000017174812 */ /* 0x000fe400078efcff */
[----:B------:R-:W-:Y:S02]  /*2c10*/  ISETP.GT.AND P3, PT, R71, 0x11, !P4 ;  /* 0x000000114700780c */ /* 0x000fe40006764270 */
[----:B------:R-:W-:Y:S02]  /*2c20*/  ISETP.GE.AND P4, PT, R77, 0x19, PT ;  /* 0x000000194d00780c */ /* 0x000fe40003f86270 */
[----:B------:R-:W-:Y:S02]  /*2c30*/  ISETP.LT.OR P3, PT, R70, 0x12, P3 ;  /* 0x000000124600780c */ /* 0x000fe40001f61670 */
[----:B------:R-:W-:-:S02]  /*2c40*/  LOP3.LUT R23, R23, 0xfeffffff, RZ, 0xc0, !PT ;  /* 0xfeffffff17177812 */ /* 0x000fc400078ec0ff */
[----:B------:R-:W-:Y:S02]  /*2c50*/  FSEL R97, R97, -INF , !P3 ;  /* 0xff80000061617808 */ /* 0x000fe40005800000 */
[----:B------:R-:W-:-:S04]  /*2c60*/  ISETP.GT.AND P3, PT, R71, 0x18, !P4 ;  /* 0x000000184700780c */ /* 0x000fc80006764270 */
[----:B------:R-:W-:Y:S02]  /*2c70*/  ISETP.LT.OR P3, PT, R70, 0x19, P3 ;  /* 0x000000194600780c */ /* 0x000fe40001f61670 */
[----:B------:R-:W-:Y:S02]  /*2c80*/  @P4 LOP3.LUT R23, R23, 0x1000000, RZ, 0xfc, !PT ;  /* 0x0100000017174812 */ /* 0x000fe400078efcff */
[----:B------:R-:W-:Y:S02]  /*2c90*/  ISETP.GE.AND P4, PT, R77, 0x1a, PT ;  /* 0x0000001a4d00780c */ /* 0x000fe40003f86270 */
[----:B------:R-:W-:Y:S02]  /*2ca0*/  LOP3.LUT R23, R23, 0xff7fffff, RZ, 0xc0, !PT ;  /* 0xff7fffff17177812 */ /* 0x000fe400078ec0ff */
[----:B------:R-:W-:Y:S02]  /*2cb0*/  FSEL R98, R98, -INF , !P3 ;  /* 0xff80000062627808 */ /* 0x000fe40005800000 */
[----:B------:R-:W-:-:S04]  /*2cc0*/  ISETP.GT.AND P3, PT, R71, 0x19, !P4 ;  /* 0x000000194700780c */ /* 0x000fc80006764270 */
[----:B------:R-:W-:-:S03]  /*2cd0*/  ISETP.LT.OR P3, PT, R70, 0x1a, P3 ;  /* 0x0000001a4600780c */ /* 0x000fc60001f61670 */
        /* <DEDUP_REMOVED lines=110> */
[----:B------:R-:W-:Y:S02]  /*33c0*/  FSEL R62, R62, -INF , !P3 ;  /* 0xff8000003e3e7808 */ /* 0x000fe40005800000 */
[----:B------:R-:W-:Y:S02]  /*33d0*/  LOP3.LUT R23, R23, 0xffffffef, RZ, 0xc0, !PT ;  /* 0xffffffef17177812 */ /* 0x000fe400078ec0ff */
[----:B------:R-:W-:-:S04]  /*33e0*/  ISETP.GT.AND P3, PT, R71, 0x68, !P4 ;  /* 0x000000684700780c */ /* 0x000fc80006764270 */
[----:B------:R-:W-:-:S03]  /*33f0*/  ISETP.LT.OR P3, PT, R70, 0x69, P3 ;  /* 0x000000694600780c */ /* 0x000fc60001f61670 */
[----:B------:R-:W-:Y:S02]  /*3400*/  @P4 LOP3.LUT R23, R23, 0x10, RZ, 0xfc, !PT ;  /* 0x0000001017174812 */ /* 0x000fe400078efcff */
[----:B------:R-:W-:Y:S02]  /*3410*/  ISETP.GE.AND P4, PT, R77, 0x6a, PT ;  /* 0x0000006a4d00780c */ /* 0x000fe40003f86270 */
[----:B------:R-:W-:Y:S02]  /*3420*/  FSEL R63, R63, -INF , !P3 ;  /* 0xff8000003f3f7808 */ /* 0x000fe40005800000 */
[----:B------:R-:W-:Y:S02]  /*3430*/  ISETP.GT.AND P3, PT, R71, 0x69, !P4 ;  /* 0x000000694700780c */ /* 0x000fe40006764270 */
[----:B------:R-:W-:Y:S02]  /*3440*/  LOP3.LUT R23, R23, 0xfbffffff, RZ, 0xc0, !PT ;  /* 0xfbffffff17177812 */ /* 0x000fe400078ec0ff */
[----:B------:R-:W-:-:S04]  /*3450*/  ISETP.LT.OR P3, PT, R70, 0x6a, P3 ;  /* 0x0000006a4600780c */ /* 0x000fc80001f61670 */
[----:B------:R-:W-:Y:S02]  /*3460*/  FSEL R64, R64, -INF , !P3 ;  /* 0xff80000040407808 */ /* 0x000fe40005800000 */
[----:B------:R-:W-:Y:S02]  /*3470*/  ISETP.GE.AND P3, PT, R77, 0x71, PT ;  /* 0x000000714d00780c */ /* 0x000fe40003f66270 */
[----:B------:R-:W-:Y:S02]  /*3480*/  @P4 LOP3.LUT R23, R23, 0x4000000, RZ, 0xfc, !PT ;  /* 0x0400000017174812 */ /* 0x000fe400078efcff */
[----:B------:R-:W-:Y:S02]  /*3490*/  ISETP.GT.AND P4, PT, R71, 0x70, !P3 ;  /* 0x000000704700780c */ /* 0x000fe40005f84270 */
[----:B------:R-:W-:Y:S02]  /*34a0*/  LOP3.LUT R23, R23, 0xfffffffe, RZ, 0xc0, !PT ;  /* 0xfffffffe17177812 */ /* 0x000fe400078ec0ff */
[----:B------:R-:W-:-:S04]  /*34b0*/  ISETP.LT.OR P4, PT, R70, 0x71, P4 ;  /* 0x000000714600780c */ /* 0x000fc80002781670 */
[----:B------:R-:W-:Y:S02]  /*34c0*/  FSEL R65, R65, -INF , !P4 ;  /* 0xff80000041417808 */ /* 0x000fe40006000000 */
[----:B------:R-:W-:-:S04]  /*34d0*/  ISETP.GE.AND P4, PT, R77, 0x72, PT ;  /* 0x000000724d00780c */ /* 0x000fc80003f86270 */
[----:B------:R-:W-:-:S04]  /*34e0*/  ISETP.GT.AND P5, PT, R71, 0x71, !P4 ;  /* 0x000000714700780c */ /* 0x000fc800067a4270 */
[----:B------:R-:W-:-:S04]  /*34f0*/  ISETP.LT.OR P5, PT, R70, 0x72, P5 ;  /* 0x000000724600780c */ /* 0x000fc80002fa1670 */
[----:B------:R-:W-:Y:S02]  /*3500*/  FSEL R49, R68, -INF , !P5 ;  /* 0xff80000044317808 */ /* 0x000fe40006800000 */
[----:B------:R-:W-:-:S04]  /*3510*/  ISETP.GE.AND P5, PT, R77, 0x79, PT ;  /* 0x000000794d00780c */ /* 0x000fc80003fa6270 */
[----:B------:R-:W-:-:S04]  /*3520*/  ISETP.GT.AND P6, PT, R71, 0x78, !P5 ;  /* 0x000000784700780c */ /* 0x000fc80006fc4270 */
[----:B------:R-:W-:-:S04]  /*3530*/  ISETP.LT.OR P6, PT, R70, 0x79, P6 ;  /* 0x000000794600780c */ /* 0x000fc800037c1670 */
[----:B------:R-:W-:Y:S02]  /*3540*/  FSEL R48, R84, -INF , !P6 ;  /* 0xff80000054307808 */ /* 0x000fe40007000000 */
[----:B------:R-:W-:-:S13]  /*3550*/  ISETP.GE.AND P6, PT, R77, 0x1, PT ;  /* 0x000000014d00780c */ /* 0x000fda0003fc6270 */
[----:B------:R-:W-:Y:S02]  /*3560*/  @P6 LOP3.LUT R23, R23, 0x1, RZ, 0xfc, !PT ;  /* 0x0000000117176812 */ /* 0x000fe400078efcff */
[----:B------:R-:W-:Y:S02]  /*3570*/  ISETP.GT.AND P6, PT, R71, RZ, !P6 ;  /* 0x000000ff4700720c */ /* 0x000fe400077c4270 */
[----:B------:R-:W-:Y:S02]  /*3580*/  LOP3.LUT R23, R23, 0xf7ffffff, RZ, 0xc0, !PT ;  /* 0xf7ffffff17177812 */ /* 0x000fe400078ec0ff */
[----:B------:R-:W-:-:S04]  /*3590*/  ISETP.LT.OR P6, PT, R70, 0x1, P6 ;  /* 0x000000014600780c */ /* 0x000fc800037c1670 */
[----:B------:R-:W-:Y:S02]  /*35a0*/  FSEL R73, R5, -INF , !P6 ;  /* 0xff80000005497808 */ /* 0x000fe40007000000 */
[----:B------:R-:W-:-:S13]  /*35b0*/  ISETP.GE.AND P6, PT, R77, 0x7a, PT ;  /* 0x0000007a4d00780c */ /* 0x000fda0003fc6270 */
[----:B------:R-:W-:Y:S02]  /*35c0*/  @P6 LOP3.LUT R23, R23, 0x8000000, RZ, 0xfc, !PT ;  /* 0x0800000017176812 */ /* 0x000fe400078efcff */
[----:B------:R-:W-:Y:S01]  /*35d0*/  ISETP.GT.AND P6, PT, R71, 0x79, !P6 ;  /* 0x000000794700780c */ /* 0x000fe200077c4270 */
[----:B-1----:R-:W-:-:S03]  /*35e0*/  IMAD.IADD R71, R74, 0x1, R69 ;  /* 0x000000014a477824 */ /* 0x002fc600078e0245 */
[----:B------:R-:W-:Y:S02]  /*35f0*/  ISETP.LT.OR P6, PT, R70, 0x7a, P6 ;  /* 0x0000007a4600780c */ /* 0x000fe400037c1670 */
[----:B------:R-:W-:Y:S02]  /*3600*/  VIADDMNMX R70, R69, R79, R72, PT ;  /* 0x0000004f45467246 */ /* 0x000fe40003800148 */
[----:B------:R-:W-:Y:S02]  /*3610*/  FSEL R5, R85, -INF , !P6 ;  /* 0xff80000055057808 */ /* 0x000fe40007000000 */
[----:B------:R-:W-:-:S13]  /*3620*/  PLOP3.LUT P6, PT, PT, PT, UP1, 0x40, 0x0 ;  /* 0x000000000000781c */ /* 0x000fda0003fce818 */
[----:B------:R-:W-:Y:S05]  /*3630*/  @P6 BRA `(.L_x_866) ;  /* 0x0000000000646947 */ /* 0x000fea0003800000 */
        /* <DEDUP_REMOVED lines=9> */
[----:B------:R-:W-:Y:S01]  /*36d0*/  @P6 IMAD.HI.U32 R69, R68, UR6, RZ ;  /* 0x0000000644456c27 */ /* 0x000fe2000f8e00ff */
[----:B------:R-:W-:-:S13]  /*36e0*/  PLOP3.LUT P6, PT, PT, PT, UP2, 0x80, 0x0 ;  /* 0x000000000000781c */ /* 0x000fda0003fcf028 */
[----:B------:R-:W-:-:S04]  /*36f0*/  @P6 SHF.R.U32.HI R68, RZ, UR7, R69 ;  /* 0x00000007ff446c19 */ /* 0x000fc80008011645 */
[----:B------:R-:W-:Y:S01]  /*3700*/  LOP3.LUT R68, RZ, R68, RZ, 0x33, !PT ;  /* 0x00000044ff447212 */ /* 0x000fe200078e33ff */
[----:B------:R-:W-:Y:S06]  /*3710*/  BRA `(.L_x_869) ;  /* 0x0000000000187947 */ /* 0x000fec0003800000 */
.L_x_868:
[----:B------:R-:W-:-:S06]  /*3720*/  UISETP.NE.AND UP2, UPT, UR5, 0x1, UPT ;  /* 0x000000010500788c */ /* 0x000fcc000bf45270 */
[----:B------:R-:W-:-:S05]  /*3730*/  PLOP3.LUT P6, PT, PT, PT, UP2, 0x80, 0x0 ;  /* 0x000000000000781c */ /* 0x000fca0003fcf028 */
[----:B------:R-:W-:-:S08]  /*3740*/  @UP2 ULDC.64 UR6, c[0x0][0x9e8] ;  /* 0x00027a0000062ab9 */ /* 0x000fd00000000a00 */
[----:B------:R-:W-:Y:S01]  /*3750*/  @P6 IMAD.HI.U32 R69, R68, UR6, RZ ;  /* 0x0000000644456c27 */ /* 0x000fe2000f8e00ff */
[----:B------:R-:W-:-:S13]  /*3760*/  PLOP3.LUT P6, PT, PT, PT, UP2, 0x80, 0x0 ;  /* 0x000000000000781c */ /* 0x000fda0003fcf028 */
[----:B------:R-:W-:-:S07]  /*3770*/  @P6 SHF.R.U32.HI R68, RZ, UR7, R69 ;  /* 0x00000007ff446c19 */ /* 0x000fce0008011645 */
.L_x_869:
[----:B------:R-:W-:Y:S05]  /*3780*/  BSYNC B0 ;  /* 0x0000000000007941 */ /* 0x000fea0003800000 */
.L_x_867:
[----:B------:R-:W-:-:S04]  /*3790*/  IMAD R68, R68, UR5, -R75 ;  /* 0x0000000544447c24 */ /* 0x000fc8000f8e0a4b */
[----:B------:R-:W-:-:S05]  /*37a0*/  IMAD R68, R3, -0x2, R68 ;  /* 0xfffffffe03447824 */ /* 0x000fca00078e0244 */
[----:B------:R-:W-:Y:S02]  /*37b0*/  VIMNMX R71, R71, R68, !PT ;  /* 0x0000004447477248 */ /* 0x000fe40007fe0100 */
[----:B------:R-:W-:-:S07]  /*37c0*/  VIADDMNMX R70, R68, UR5, R70, PT ;  /* 0x0000000544467c46 */ /* 0x000fce000b800146 */
.L_x_866:
[----:B------:R-:W-:Y:S01]  /*37d0*/  ISETP.GT.AND P2, PT, R71, 0x1, !P2 ;  /* 0x000000014700780c */ /* 0x000fe20005744270 */
[----:B------:R-:W-:Y:S01]  /*37e0*/  ULDC UR10, c[0x0][0x988] ;  /* 0x00026200000a7ab9 */ /* 0x000fe20000000800 */
[----:B------:R-:W-:Y:S01]  /*37f0*/  LOP3.LUT P6, RZ, R23, 0x8, RZ, 0xc0, !PT ;  /* 0x0000000817ff7812 */ /* 0x000fe200078cc0ff */
[----:B------:R-:W-:Y:S01]  /*3800*/  @UP0 ULDC UR6, c[0x0][0x44c] ;  /* 0x0001130000060ab9 */ /* 0x000fe20000000800 */
[----:B------:R-:W-:Y:S01]  /*3810*/  ISETP.LT.OR P2, PT, R70, 0x2, P2 ;  /* 0x000000024600780c */ /* 0x000fe20001741670 */
[----:B------:R-:W-:Y:S01]  /*3820*/  UIMAD.WIDE.U32 UR6, UR39, UR6, URZ ;  /* 0x00000006270672a5 */ /* 0x000fe2000f8e003f */
[----:B------:R-:W-:Y:S01]  /*3830*/  ISETP.GT.AND P3, PT, R71, 0x70, !P3 ;  /* 0x000000704700780c */ /* 0x000fe20005f64270 */
[----:B------:R-:W-:Y:S01]  /*3840*/  @UP0 ULDC UR14, c[0x0][0x450] ;  /* 0x00011400000e0ab9 */ /* 0x000fe20000000800 */
[----:B------:R-:W-:Y:S01]  /*3850*/  FSEL R6, R6, -INF , !P2 ;  /* 0xff80000006067808 */ /* 0x000fe20005000000 */
[----:B------:R-:W-:Y:S01]  /*3860*/  @UP0 USHF.R.U32.HI UR39, URZ, UR14, UR7 ;  /* 0x0000000e3f270299 */ /* 0x000fe20008011607 */
[----:B------:R-:W-:-:S02]  /*3870*/  LOP3.LUT P2, RZ, R23, 0x2, RZ, 0xc0, !PT ;  /* 0x0000000217ff7812 */ /* 0x000fc4000784c0ff */
[C---:B------:R-:W-:Y:S02]  /*3880*/  ISETP.GT.AND P4, PT, R71.reuse, 0x71, !P4 ;  /* 0x000000714700780c */ /* 0x040fe40006784270 */
[C---:B------:R-:W-:Y:S02]  /*3890*/  ISETP.GT.AND P2, PT, R71.reuse, 0x8, !P2 ;  /* 0x000000084700780c */ /* 0x040fe40005744270 */
[----:B------:R-:W-:Y:S02]  /*38a0*/  ISETP.GT.AND P5, PT, R71, 0x78, !P5 ;  /* 0x000000784700780c */ /* 0x000fe40006fa4270 */
[C---:B------:R-:W-:Y:S02]  /*38b0*/  ISETP.LT.OR P2, PT, R70.reuse, 0x9, P2 ;  /* 0x000000094600780c */ /* 0x040fe40001741670 */
[----:B------:R-:W-:Y:S02]  /*38c0*/  ISETP.LT.OR P3, PT, R70, 0x71, P3 ;  /* 0x000000714600780c */ /* 0x000fe40001f61670 */
[----:B------:R-:W-:-:S02]  /*38d0*/  FSEL R8, R8, -INF , !P2 ;  /* 0xff80000008087808 */ /* 0x000fc40005000000 */
[----:B------:R-:W-:Y:S02]  /*38e0*/  LOP3.LUT P2, RZ, R23, 0x4, RZ, 0xc0, !PT ;  /* 0x0000000417ff7812 */ /* 0x000fe4000784c0ff */
[C---:B------:R-:W-:Y:S02]  /*38f0*/  ISETP.LT.OR P4, PT, R70.reuse, 0x72, P4 ;  /* 0x000000724600780c */ /* 0x040fe40002781670 */
[----:B------:R-:W-:Y:S02]  /*3900*/  ISETP.GT.AND P2, PT, R71, 0x9, !P2 ;  /* 0x000000094700780c */ /* 0x000fe40005744270 */
[C---:B------:R-:W-:Y:S02]  /*3910*/  ISETP.LT.OR P5, PT, R70.reuse, 0x79, P5 ;  /* 0x000000794600780c */ /* 0x040fe40002fa1670 */
[----:B------:R-:W-:Y:S02]  /*3920*/  ISETP.LT.OR P2, PT, R70, 0xa, P2 ;  /* 0x0000000a4600780c */ /* 0x000fe40001741670 */
[----:B------:R-:W-:-:S02]  /*3930*/  R2UR UR11, R89 ;  /* 0x00000000590b72ca */ /* 0x000fc400000e0000 */
[----:B------:R-:W-:Y:S02]  /*3940*/  FSEL R9, R9, -INF , !P2 ;  /* 0xff80000009097808 */ /* 0x000fe40005000000 */
[----:B------:R-:W-:Y:S02]  /*3950*/  ISETP.GT.AND P2, PT, R71, 0x10, !P6 ;  /* 0x000000104700780c */ /* 0x000fe40007744270 */
[----:B------:R-:W-:Y:S02]  /*3960*/  LOP3.LUT P6, RZ, R23, 0x8000, RZ, 0xc0, !PT ;  /* 0x0000800017ff7812 */ /* 0x000fe400078cc0ff */
[----:B------:R-:W-:-:S04]  /*3970*/  ISETP.LT.OR P2, PT, R70, 0x11, P2 ;  /* 0x000000114600780c */ /* 0x000fc80001741670 */
[----:B------:R-:W-:Y:S01]  /*3980*/  FSEL R68, R11, -INF , !P2 ;  /* 0xff8000000b447808 */ /* 0x000fe20005000000 */
[----:B------:R-:W-:Y:S01]  /*3990*/  UIADD3 UR39, UR11, UR39, URZ ;  /* 0x000000270b277290 */ /* 0x000fe2000fffe03f */
[----:B------:R-:W-:-:S03]  /*39a0*/  LOP3.LUT P2, RZ, R23, 0x2000000, RZ, 0xc0, !PT ;  /* 0x0200000017ff7812 */ /* 0x000fc6000784c0ff */
[----:B------:R-:W-:Y:S01]  /*39b0*/  UIADD3 UR4, UR39, UR4, URZ ;  /* 0x0000000427047290 */ /* 0x000fe2000fffe03f */
[----:B------:R-:W-:-:S04]  /*39c0*/  ISETP.GT.AND P2, PT, R71, 0x11, !P2 ;  /* 0x000000114700780c */ /* 0x000fc80005744270 */
[----:B------:R-:W-:-:S04]  /*39d0*/  ISETP.LT.OR P2, PT, R70, 0x12, P2 ;  /* 0x000000124600780c */ /* 0x000fc80001741670 */
[----:B------:R-:W-:Y:S02]  /*39e0*/  FSEL R69, R14, -INF , !P2 ;  /* 0xff8000000e457808 */ /* 0x000fe40005000000 */
[----:B------:R-:W-:-:S04]  /*39f0*/  LOP3.LUT P2, RZ, R23, 0x1000000, RZ, 0xc0, !PT ;  /* 0x0100000017ff7812 */ /* 0x000fc8000784c0ff */
        /* <DEDUP_REMOVED lines=11> */
[----:B------:R-:W-:Y:S02]  /*3ab0*/  LOP3.LUT P2, RZ, R23, 0x200000, RZ, 0xc0, !PT ;  /* 0x0020000017ff7812 */ /* 0x000fe4000784c0ff */
[----:B------:R-:W-:Y:S02]  /*3ac0*/  FMNMX.FTZ R21, R73, R93, !PT ;  /* 0x0000005d49157209 */ /* 0x000fe40007810000 */
[----:B------:R-:W-:Y:S02]  /*3ad0*/  ISETP.GT.AND P2, PT, R71, 0x21, !P2 ;  /* 0x000000214700780c */ /* 0x000fe40005744270 */
[----:B------:R-:W-:Y:S02]  /*3ae0*/  FMNMX.FTZ R14, R94, R21, !PT ;  /* 0x000000155e0e7209 */ /* 0x000fe40007810000 */
[----:B------:R-:W-:-:S02]  /*3af0*/  ISETP.LT.OR P2, PT, R70, 0x22, P2 ;  /* 0x000000224600780c */ /* 0x000fc40001741670 */
[----:B------:R-:W-:Y:S02]  /*3b00*/  FMNMX.FTZ R21, R95, R14, !PT ;  /* 0x0000000e5f157209 */ /* 0x000fe40007810000 */
[----:B------:R-:W-:Y:S02]  /*3b10*/  FSEL R24, R24, -INF , !P2 ;  /* 0xff80000018187808 */ /* 0x000fe40005000000 */
[----:B------:R-:W-:Y:S02]  /*3b20*/  LOP3.LUT P2, RZ, R23, 0x100000, RZ, 0xc0, !PT ;  /* 0x0010000017ff7812 */ /* 0x000fe4000784c0ff */
[----:B------:R-:W-:Y:S02]  /*3b30*/  FMNMX.FTZ R14, R96, R21, !PT ;  /* 0x00000015600e7209 */ /* 0x000fe40007810000 */
[----:B------:R-:W-:Y:S02]  /*3b40*/  ISETP.GT.AND P2, PT, R71, 0x28, !P2 ;  /* 0x000000284700780c */ /* 0x000fe40005744270 */
[----:B------:R-:W-:-:S02]  /*3b50*/  FMNMX.FTZ R21, R97, R14, !PT ;  /* 0x0000000e61157209 */ /* 0x000fc40007810000 */
[----:B------:R-:W-:Y:S02]  /*3b60*/  ISETP.LT.OR P2, PT, R70, 0x29, P2 ;  /* 0x000000294600780c */ /* 0x000fe40001741670 */
[----:B------:R-:W-:Y:S02]  /*3b70*/  FMNMX.FTZ R14, R98, R21, !PT ;  /* 0x00000015620e7209 */ /* 0x000fe40007810000 */
[----:B------:R-:W-:Y:S02]  /*3b80*/  FSEL R25, R25, -INF , !P2 ;  /* 0xff80000019197808 */ /* 0x000fe40005000000 */
[----:B------:R-:W-:Y:S02]  /*3b90*/  LOP3.LUT P2, RZ, R23, 0x80000, RZ, 0xc0, !PT ;  /* 0x0008000017ff7812 */ /* 0x000fe4000784c0ff */
[----:B------:R-:W-:Y:S02]  /*3ba0*/  FMNMX.FTZ R21, R99, R14, !PT ;  /* 0x0000000e63157209 */ /* 0x000fe40007810000 */
[----:B------:R-:W-:-:S02]  /*3bb0*/  ISETP.GT.AND P2, PT, R71, 0x29, !P2 ;  /* 0x000000294700780c */ /* 0x000fc40005744270 */
[----:B------:R-:W-:Y:S02]  /*3bc0*/  FMNMX.FTZ R14, R100, R21, !PT ;  /* 0x00000015640e7209 */ /* 0x000fe40007810000 */
[----:B------:R-:W-:Y:S02]  /*3bd0*/  ISETP.LT.OR P2, PT, R70, 0x2a, P2 ;  /* 0x0000002a4600780c */ /* 0x000fe40001741670 */
[----:B------:R-:W-:Y:S02]  /*3be0*/  FMNMX.FTZ R21, R101, R14, !PT ;  /* 0x0000000e65157209 */ /* 0x000fe40007810000 */
[----:B------:R-:W-:Y:S02]  /*3bf0*/  FSEL R26, R26, -INF , !P2 ;  /* 0xff8000001a1a7808 */ /* 0x000fe40005000000 */
[----:B------:R-:W-:Y:S02]  /*3c00*/  LOP3.LUT P2, RZ, R23, 0x40000, RZ, 0xc0, !PT ;  /* 0x0004000017ff7812 */ /* 0x000fe4000784c0ff */
[----:B------:R-:W-:-:S02]  /*3c10*/  FMNMX.FTZ R14, R102, R21, !PT ;  /* 0x00000015660e7209 */ /* 0x000fc40007810000 */
[----:B------:R-:W-:Y:S02]  /*3c20*/  ISETP.GT.AND P2, PT, R71, 0x30, !P2 ;  /* 0x000000304700780c */ /* 0x000fe40005744270 */
[----:B------:R-:W-:Y:S02]  /*3c30*/  FMNMX.FTZ R14, R103, R14, !PT ;  /* 0x0000000e670e7209 */ /* 0x000fe40007810000 */
[----:B------:R-:W-:Y:S02]  /*3c40*/  ISETP.LT.OR P2, PT, R70, 0x31, P2 ;  /* 0x000000314600780c */ /* 0x000fe40001741670 */
[----:B------:R-:W-:Y:S02]  /*3c50*/  FMNMX.FTZ R21, R67, R14, !PT ;  /* 0x0000000e43157209 */ /* 0x000fe40007810000 */
[----:B------:R-:W-:Y:S02]  /*3c60*/  FSEL R28, R28, -INF , !P2 ;  /* 0xff8000001c1c7808 */ /* 0x000fe40005000000 */
[----:B------:R-:W-:-:S02]  /*3c70*/  LOP3.LUT P2, RZ, R23, 0x20000, RZ, 0xc0, !PT ;  /* 0x0002000017ff7812 */ /* 0x000fc4000784c0ff */
[----:B------:R-:W-:Y:S02]  /*3c80*/  FMNMX.FTZ R21, R66, R21, !PT ;  /* 0x0000001542157209 */ /* 0x000fe40007810000 */
[----:B------:R-:W-:Y:S02]  /*3c90*/  ISETP.GT.AND P2, PT, R71, 0x31, !P2 ;  /* 0x000000314700780c */ /* 0x000fe40005744270 */
[----:B------:R-:W-:Y:S02]  /*3ca0*/  FMNMX.FTZ R14, R50, R21, !PT ;  /* 0x00000015320e7209 */ /* 0x000fe40007810000 */
[----:B------:R-:W-:Y:S02]  /*3cb0*/  ISETP.LT.OR P2, PT, R70, 0x32, P2 ;  /* 0x000000324600780c */ /* 0x000fe40001741670 */
[----:B------:R-:W-:Y:S02]  /*3cc0*/  FMNMX.FTZ R21, R51, R14, !PT ;  /* 0x0000000e33157209 */ /* 0x000fe40007810000 */
[----:B------:R-:W-:-:S02]  /*3cd0*/  FSEL R27, R27, -INF , !P2 ;  /* 0xff8000001b1b7808 */ /* 0x000fc40005000000 */
[----:B------:R-:W-:Y:S02]  /*3ce0*/  LOP3.LUT P2, RZ, R23, 0x10000, RZ, 0xc0, !PT ;  /* 0x0001000017ff7812 */ /* 0x000fe4000784c0ff */
[----:B------:R-:W-:Y:S02]  /*3cf0*/  FMNMX.FTZ R14, R52, R21, !PT ;  /* 0x00000015340e7209 */ /* 0x000fe40007810000 */
[----:B------:R-:W-:Y:S02]  /*3d00*/  ISETP.GT.AND P2, PT, R71, 0x38, !P2 ;  /* 0x000000384700780c */ /* 0x000fe40005744270 */
[----:B------:R-:W-:Y:S02]  /*3d10*/  FMNMX.FTZ R21, R53, R14, !PT ;  /* 0x0000000e35157209 */ /* 0x000fe40007810000 */
[----:B------:R-:W-:Y:S02]  /*3d20*/  ISETP.LT.OR P2, PT, R70, 0x39, P2 ;  /* 0x000000394600780c */ /* 0x000fe40001741670 */
[----:B------:R-:W-:-:S02]  /*3d30*/  FMNMX.FTZ R21, R54, R21, !PT ;  /* 0x0000001536157209 */ /* 0x000fc40007810000 */
[----:B------:R-:W-:Y:S02]  /*3d40*/  FSEL R30, R30, -INF , !P2 ;  /* 0xff8000001e1e7808 */ /* 0x000fe40005000000 */
        /* <DEDUP_REMOVED lines=31> */
[----:B------:R-:W-:Y:S01]  /*3f40*/  LOP3.LUT P6, RZ, R23, 0x10, RZ, 0xc0, !PT ;  /* 0x0000001017ff7812 */ /* 0x000fe200078cc0ff */
[----:B------:R-:W0:Y:S01]  /*3f50*/  SHFL.BFLY PT, R14, R21, 0x2, 0x1f ;  /* 0x0c401f00150e7f89 */ /* 0x000e2200000e0000 */
[----:B------:R-:W-:Y:S02]  /*3f60*/  FSEL R33, R33, -INF , !P2 ;  /* 0xff80000021217808 */ /* 0x000fe40005000000 */
[----:B------:R-:W-:-:S04]  /*3f70*/  LOP3.LUT P2, RZ, R23, 0x400, RZ, 0xc0, !PT ;  /* 0x0000040017ff7812 */ /* 0x000fc8000784c0ff */
[----:B------:R-:W-:-:S04]  /*3f80*/  ISETP.GT.AND P2, PT, R71, 0x50, !P2 ;  /* 0x000000504700780c */ /* 0x000fc80005744270 */
[----:B------:R-:W-:-:S04]  /*3f90*/  ISETP.LT.OR P2, PT, R70, 0x51, P2 ;  /* 0x000000514600780c */ /* 0x000fc80001741670 */
[----:B------:R-:W-:Y:S02]  /*3fa0*/  FSEL R36, R36, -INF , !P2 ;  /* 0xff80000024247808 */ /* 0x000fe40005000000 */
[----:B------:R-:W-:-:S04]  /*3fb0*/  LOP3.LUT P2, RZ, R23, 0x200, RZ, 0xc0, !PT ;  /* 0x0000020017ff7812 */ /* 0x000fc8000784c0ff */
[----:B------:R-:W-:Y:S02]  /*3fc0*/  ISETP.GT.AND P2, PT, R71, 0x51, !P2 ;  /* 0x000000514700780c */ /* 0x000fe40005744270 */
[----:B0-----:R-:W-:Y:S02]  /*3fd0*/  FMNMX.FTZ R74, R21, R14, !PT ;  /* 0x0000000e154a7209 */ /* 0x001fe40007810000 */
[----:B------:R-:W-:-:S03]  /*3fe0*/  ISETP.LT.OR P2, PT, R70, 0x52, P2 ;  /* 0x000000524600780c */ /* 0x000fc60001741670 */
        /* <DEDUP_REMOVED lines=10> */
[----:B------:R-:W-:Y:S01]  /*4090*/  FMUL.FTZ R82, R14, UR10 ;  /* 0x0000000a0e527c20 */ /* 0x000fe20008410000 */
        /* <DEDUP_REMOVED lines=9> */
[----:B------:R-:W-:Y:S02]  /*4130*/  ISETP.GT.AND P2, PT, R71, 0x68, !P6 ;  /* 0x000000684700780c */ /* 0x000fe40007744270 */
[----:B------:R-:W-:Y:S02]  /*4140*/  LOP3.LUT P6, RZ, R23, 0x1, RZ, 0xc0, !PT ;  /* 0x0000000117ff7812 */ /* 0x000fe400078cc0ff */
[----:B------:R-:W-:-:S04]  /*4150*/  ISETP.LT.OR P2, PT, R70, 0x69, P2 ;  /* 0x000000694600780c */ /* 0x000fc80001741670 */
[----:B------:R-:W-:Y:S02]  /*4160*/  FSEL R55, R55, -INF , !P2 ;  /* 0xff80000037377808 */ /* 0x000fe40005000000 */
[----:B------:R-:W-:-:S04]  /*4170*/  FSETP.NEU.FTZ.AND P2, PT, R14, -INF , PT ;  /* 0xff8000000e00780b */ /* 0x000fc80003f5d000 */
[----:B------:R-:W-:Y:S02]  /*4180*/  FSEL R82, R82, RZ, P2 ;  /* 0x000000ff52527208 */ /* 0x000fe40001000000 */
[----:B------:R-:W-:Y:S02]  /*4190*/  ISETP.GT.AND P2, PT, R71, RZ, !P6 ;  /* 0x000000ff4700720c */ /* 0x000fe40007744270 */
[----:B------:R-:W-:Y:S01]  /*41a0*/  LOP3.LUT P6, RZ, R23, 0x8000000, RZ, 0xc0, !PT ;  /* 0x0800000017ff7812 */ /* 0x000fe200078cc0ff */
[--C-:B------:R-:W-:Y:S01]  /*41b0*/  FFMA.FTZ R72, R73, UR10, -R82.reuse ;  /* 0x0000000a49487c23 */ /* 0x100fe20008010852 */
[----:B------:R-:W-:Y:S01]  /*41c0*/  ISETP.LT.OR P2, PT, R70, 0x1, P2 ;  /* 0x000000014600780c */ /* 0x000fe20001741670 */
[--C-:B------:R-:W-:Y:S01]  /*41d0*/  FFMA.FTZ R73, R93, UR10, -R82.reuse ;  /* 0x0000000a5d497c23 */ /* 0x100fe20008010852 */
[----:B------:R-:W-:Y:S01]  /*41e0*/  ISETP.GT.AND P6, PT, R71, 0x79, !P6 ;  /* 0x000000794700780c */ /* 0x000fe200077c4270 */
[--C-:B------:R-:W-:Y:S01]  /*41f0*/  FFMA.FTZ R74, R94, UR10, -R82.reuse ;  /* 0x0000000a5e4a7c23 */ /* 0x100fe20008010852 */
[----:B------:R-:W-:Y:S01]  /*4200*/  FSEL R81, R4, -INF , !P2 ;  /* 0xff80000004517808 */ /* 0x000fe20005000000 */
[----:B------:R-:W-:Y:S01]  /*4210*/  MUFU.EX2 R72, R72 ;  /* 0x0000004800487308 */ /* 0x000fe20000000800 */
[----:B------:R-:W-:Y:S01]  /*4220*/  LOP3.LUT P2, RZ, R23, 0x4000000, RZ, 0xc0, !PT ;  /* 0x0400000017ff7812 */ /* 0x000fe2000784c0ff */
[--C-:B------:R-:W-:Y:S01]  /*4230*/  FFMA.FTZ R75, R95, UR10, -R82.reuse ;  /* 0x0000000a5f4b7c23 */ /* 0x100fe20008010852 */
[----:B------:R-:W-:Y:S01]  /*4240*/  FMNMX.FTZ R21, R81, R6, !PT ;  /* 0x0000000651157209 */ /* 0x000fe20007810000 */
[--C-:B------:R-:W-:Y:S01]  /*4250*/  FFMA.FTZ R4, R96, UR10, -R82.reuse ;  /* 0x0000000a60047c23 */ /* 0x100fe20008010852 */
[----:B------:R-:W-:Y:S01]  /*4260*/  ISETP.GT.AND P2, PT, R71, 0x69, !P2 ;  /* 0x000000694700780c */ /* 0x000fe20005744270 */
[--C-:B------:R-:W-:Y:S01]  /*4270*/  FFMA.FTZ R23, R97, UR10, -R82.reuse ;  /* 0x0000000a61177c23 */ /* 0x100fe20008010852 */
[----:B------:R-:W-:Y:S01]  /*4280*/  FMNMX.FTZ R76, R8, R21, !PT ;  /* 0x00000015084c7209 */ /* 0x000fe20007810000 */
[----:B------:R-:W0:Y:S01]  /*4290*/  MUFU.EX2 R73, R73 ;  /* 0x0000004900497308 */ /* 0x000e220000000800 */
[----:B------:R-:W-:Y:S01]  /*42a0*/  ISETP.LT.OR P2, PT, R70, 0x6a, P2 ;  /* 0x0000006a4600780c */ /* 0x000fe20001741670 */
[--C-:B------:R-:W-:Y:S01]  /*42b0*/  FFMA.FTZ R98, R98, UR10, -R82.reuse ;  /* 0x0000000a62627c23 */ /* 0x100fe20008010852 */
[----:B------:R-:W-:Y:S01]  /*42c0*/  FMNMX.FTZ R21, R9, R76, !PT ;  /* 0x0000004c09157209 */ /* 0x000fe20007810000 */
[--C-:B------:R-:W-:Y:S01]  /*42d0*/  FFMA.FTZ R77, R99, UR10, -R82.reuse ;  /* 0x0000000a634d7c23 */ /* 0x100fe20008010852 */
[----:B------:R-:W-:Y:S01]  /*42e0*/  FSEL R71, R37, -INF , !P2 ;  /* 0xff80000025477808 */ /* 0x000fe20005000000 */
[--C-:B------:R-:W-:Y:S01]  /*42f0*/  FFMA.FTZ R37, R52, UR10, -R82.reuse ;  /* 0x0000000a34257c23 */ /* 0x100fe20008010852 */
[----:B------:R-:W-:Y:S01]  /*4300*/  FMNMX.FTZ R76, R68, R21, !PT ;  /* 0x00000015444c7209 */ /* 0x000fe20007810000 */
[----:B------:R-:W1:Y:S01]  /*4310*/  MUFU.EX2 R74, R74 ;  /* 0x0000004a004a7308 */ /* 0x000e620000000800 */
[----:B------:R-:W-:Y:S01]  /*4320*/  FSEL R52, R40, -INF , !P3 ;  /* 0xff80000028347808 */ /* 0x000fe20005800000 */
[--C-:B------:R-:W-:Y:S01]  /*4330*/  FFMA.FTZ R40, R53, UR10, -R82.reuse ;  /* 0x0000000a35287c23 */ /* 0x100fe20008010852 */
[----:B------:R-:W-:Y:S01]  /*4340*/  FMNMX.FTZ R76, R69, R76, !PT ;  /* 0x0000004c454c7209 */ /* 0x000fe20007810000 */
[--C-:B------:R-:W-:Y:S01]  /*4350*/  FFMA.FTZ R53, R59, UR10, -R82.reuse ;  /* 0x0000000a3b357c23 */ /* 0x100fe20008010852 */
[----:B------:R-:W-:Y:S01]  /*4360*/  ISETP.LT.OR P6, PT, R70, 0x7a, P6 ;  /* 0x0000007a4600780c */ /* 0x000fe200037c1670 */
[--C-:B------:R-:W-:Y:S01]  /*4370*/  FFMA.FTZ R59, R65, UR10, -R82.reuse ;  /* 0x0000000a413b7c23 */ /* 0x100fe20008010852 */
[----:B------:R-:W-:Y:S01]  /*4380*/  FMNMX.FTZ R21, R15, R76, !PT ;  /* 0x0000004c0f157209 */ /* 0x000fe20007810000 */
[----:B------:R-:W2:Y:S01]  /*4390*/  MUFU.EX2 R75, R75 ;  /* 0x0000004b004b7308 */ /* 0x000ea20000000800 */
[----:B------:R-:W-:Y:S01]  /*43a0*/  FSEL R70, R42, -INF , !P5 ;  /* 0xff8000002a467808 */ /* 0x000fe20006800000 */
[--C-:B------:R-:W-:Y:S01]  /*43b0*/  FFMA.FTZ R42, R56, UR10, -R82.reuse ;  /* 0x0000000a382a7c23 */ /* 0x100fe20008010852 */
[----:B------:R-:W-:Y:S01]  /*43c0*/  FMNMX.FTZ R78, R20, R21, !PT ;  /* 0x00000015144e7209 */ /* 0x000fe20007810000 */
[--C-:B------:R-:W-:Y:S01]  /*43d0*/  FFMA.FTZ R100, R100, UR10, -R82.reuse ;  /* 0x0000000a64647c23 */ /* 0x100fe20008010852 */
[----:B------:R-:W-:Y:S01]  /*43e0*/  FSEL R86, R43, -INF , !P6 ;  /* 0xff8000002b567808 */ /* 0x000fe20007000000 */
[--C-:B------:R-:W-:Y:S01]  /*43f0*/  FFMA.FTZ R43, R57, UR10, -R82.reuse ;  /* 0x0000000a392b7c23 */ /* 0x100fe20008010852 */
[----:B------:R-:W-:Y:S01]  /*4400*/  FMNMX.FTZ R21, R11, R78, !PT ;  /* 0x0000004e0b157209 */ /* 0x000fe20007810000 */
[--C-:B------:R-:W-:Y:S01]  /*4410*/  FFMA.FTZ R57, R64, UR10, -R82.reuse ;  /* 0x0000000a40397c23 */ /* 0x100fe20008010852 */
[----:B------:R-:W3:Y:S01]  /*4420*/  MUFU.EX2 R4, R4 ;  /* 0x0000000400047308 */ /* 0x000ee20000000800 */
[--C-:B------:R-:W-:Y:S01]  /*4430*/  FFMA.FTZ R79, R101, UR10, -R82.reuse ;  /* 0x0000000a654f7c23 */ /* 0x100fe20008010852 */
[----:B------:R-:W-:Y:S01]  /*4440*/  FMNMX.FTZ R78, R24, R21, !PT ;  /* 0x00000015184e7209 */ /* 0x000fe20007810000 */
[--C-:B------:R-:W-:Y:S01]  /*4450*/  FFMA.FTZ R85, R103, UR10, -R82.reuse ;  /* 0x0000000a67557c23 */ /* 0x100fe20008010852 */
[--C-:B------:R-:W-:Y:S01]  /*4460*/  FFMA.FTZ R67, R67, UR10, -R82.reuse ;  /* 0x0000000a43437c23 */ /* 0x100fe20008010852 */
[--C-:B------:R-:W-:Y:S01]  /*4470*/  FFMA.FTZ R66, R66, UR10, -R82.reuse ;  /* 0x0000000a42427c23 */ /* 0x100fe20008010852 */
[----:B------:R-:W-:Y:S01]  /*4480*/  FMNMX.FTZ R21, R25, R78, !PT ;  /* 0x0000004e19157209 */ /* 0x000fe20007810000 */
[--C-:B------:R-:W-:Y:S01]  /*4490*/  FFMA.FTZ R50, R50, UR10, -R82.reuse ;  /* 0x0000000a32327c23 */ /* 0x100fe20008010852 */
[----:B------:R-:W4:Y:S01]  /*44a0*/  MUFU.EX2 R23, R23 ;  /* 0x0000001700177308 */ /* 0x000f220000000800 */
[--C-:B------:R-:W-:Y:S01]  /*44b0*/  FFMA.FTZ R51, R51, UR10, -R82.reuse ;  /* 0x0000000a33337c23 */ /* 0x100fe20008010852 */
[----:B------:R-:W-:Y:S01]  /*44c0*/  FMNMX.FTZ R21, R26, R21, !PT ;  /* 0x000000151a157209 */ /* 0x000fe20007810000 */
[--C-:B------:R-:W-:Y:S01]  /*44d0*/  FFMA.FTZ R48, R48, UR10, -R82.reuse ;  /* 0x0000000a30307c23 */ /* 0x100fe20008010852 */
[----:B------:R-:W-:-:S02]  /*44e0*/  FFMA.FTZ R5, R5, UR10, -R82 ;  /* 0x0000000a05057c23 */ /* 0x000fc40008010852 */
[----:B------:R-:W-:Y:S02]  /*44f0*/  FMNMX.FTZ R80, R28, R21, !PT ;  /* 0x000000151c507209 */ /* 0x000fe40007810000 */
[----:B------:R-:W-:Y:S02]  /*4500*/  MUFU.EX2 R76, R98 ;  /* 0x00000062004c7308 */ /* 0x000fe40000000800 */
[----:B------:R-:W-:Y:S01]  /*4510*/  FMNMX.FTZ R21, R27, R80, !PT ;  /* 0x000000501b157209 */ /* 0x000fe20007810000 */
[----:B------:R-:W-:-:S03]  /*4520*/  FFMA.FTZ R80, R102, UR10, -R82 ;  /* 0x0000000a66507c23 */ /* 0x000fc60008010852 */
        /* <DEDUP_REMOVED lines=20> */
[----:B------:R-:W-:Y:S02]  /*4670*/  FMNMX.FTZ R21, R71, R84, !PT ;  /* 0x0000005447157209 */ /* 0x000fe40007810000 */
[----:B------:R-:W-:Y:S01]  /*4680*/  FSEL R84, R41, -INF , !P4 ;  /* 0xff80000029547808 */ /* 0x000fe20006000000 */
[--C-:B------:R-:W-:Y:S01]  /*4690*/  FFMA.FTZ R41, R54, UR10, -R82.reuse ;  /* 0x0000000a36297c23 */ /* 0x100fe20008010852 */
[----:B------:R-:W-:Y:S01]  /*46a0*/  FMNMX.FTZ R21, R52, R21, !PT ;  /* 0x0000001534157209 */ /* 0x000fe20007810000 */
[--C-:B------:R-:W-:Y:S01]  /*46b0*/  FFMA.FTZ R54, R58, UR10, -R82.reuse ;  /* 0x0000000a3a367c23 */ /* 0x100fe20008010852 */
[--C-:B------:R-:W-:Y:S01]  /*46c0*/  FFMA.FTZ R58, R60, UR10, -R82.reuse ;  /* 0x0000000a3c3a7c23 */ /* 0x100fe20008010852 */
[--C-:B------:R-:W-:Y:S01]  /*46d0*/  FFMA.FTZ R60, R61, UR10, -R82.reuse ;  /* 0x0000000a3d3c7c23 */ /* 0x100fe20008010852 */
[----:B------:R-:W-:Y:S01]  /*46e0*/  FMNMX.FTZ R21, R84, R21, !PT ;  /* 0x0000001554157209 */ /* 0x000fe20007810000 */
[--C-:B------:R-:W-:Y:S01]  /*46f0*/  FFMA.FTZ R61, R62, UR10, -R82.reuse ;  /* 0x0000000a3e3d7c23 */ /* 0x100fe20008010852 */
[----:B------:R-:W-:Y:S01]  /*4700*/  FFMA.FTZ R62, R49, UR10, -R82 ;  /* 0x0000000a313e7c23 */ /* 0x000fe20008010852 */
[----:B------:R-:W-:Y:S01]  /*4710*/  MUFU.EX2 R50, R50 ;  /* 0x0000003200327308 */ /* 0x000fe20000000800 */
[----:B------:R-:W-:-:S04]  /*4720*/  FMNMX.FTZ R21, R70, R21, !PT ;  /* 0x0000001546157209 */ /* 0x000fc80007810000 */
[----:B------:R-:W-:-:S03]  /*4730*/  FMNMX.FTZ R21, R86, R21, !PT ;  /* 0x0000001556157209 */ /* 0x000fc60007810000 */
[----:B------:R-:W-:Y:S02]  /*4740*/  MUFU.EX2 R51, R51 ;  /* 0x0000003300337308 */ /* 0x000fe40000000800 */
[----:B------:R-:W5:Y:S06]  /*4750*/  SHFL.BFLY PT, R56, R21, 0x2, 0x1f ;  /* 0x0c401f0015387f89 */ /* 0x000f6c00000e0000 */
[----:B------:R-:W-:Y:S08]  /*4760*/  MUFU.EX2 R37, R37 ;  /* 0x0000002500257308 */ /* 0x000ff00000000800 */
[----:B------:R-:W-:Y:S08]  /*4770*/  MUFU.EX2 R40, R40 ;  /* 0x0000002800287308 */ /* 0x000ff00000000800 */
[----:B------:R-:W-:Y:S01]  /*4780*/  MUFU.EX2 R41, R41 ;  /* 0x0000002900297308 */ /* 0x000fe20000000800 */
[----:B-----5:R-:W-:Y:S01]  /*4790*/  FMNMX.FTZ R87, R21, R56, !PT ;  /* 0x0000003815577209 */ /* 0x020fe20007810000 */
[----:B------:R-:W-:-:S04]  /*47a0*/  FFMA.FTZ R56, R63, UR10, -R82 ;  /* 0x0000000a3f387c23 */ /* 0x000fc80008010852 */
[----:B------:R-:W5:Y:S02]  /*47b0*/  SHFL.BFLY PT, R90, R87, 0x1, 0x1f ;  /* 0x0c201f00575a7f89 */ /* 0x000f6400000e0000 */
[----:B------:R-:W-:Y:S08]  /*47c0*/  MUFU.EX2 R42, R42 ;  /* 0x0000002a002a7308 */ /* 0x000ff00000000800 */
[----:B------:R-:W-:Y:S08]  /*47d0*/  MUFU.EX2 R43, R43 ;  /* 0x0000002b002b7308 */ /* 0x000ff00000000800 */
[----:B------:R-:W-:Y:S01]  /*47e0*/  MUFU.EX2 R54, R54 ;  /* 0x0000003600367308 */ /* 0x000fe20000000800 */
[----:B-----5:R-:W-:-:S07]  /*47f0*/  FMNMX.FTZ R21, R87, R90, !PT ;  /* 0x0000005a57157209 */ /* 0x020fce0007810000 */
[----:B------:R-:W-:Y:S01]  /*4800*/  MUFU.EX2 R53, R53 ;  /* 0x0000003500357308 */ /* 0x000fe20000000800 */
[C---:B------:R-:W-:Y:S01]  /*4810*/  FSETP.NEU.FTZ.AND P2, PT, R21.reuse, -INF , PT ;  /* 0xff8000001500780b */ /* 0x040fe20003f5d000 */
[----:B------:R-:W-:-:S06]  /*4820*/  FMUL.FTZ R49, R21, UR10 ;  /* 0x0000000a15317c20 */ /* 0x000fcc0008410000 */
[----:B------:R-:W-:Y:S01]  /*4830*/  MUFU.EX2 R58, R58 ;  /* 0x0000003a003a7308 */ /* 0x000fe20000000800 */
[----:B------:R-:W-:Y:S02]  /*4840*/  FSEL R49, R49, RZ, P2 ;  /* 0x000000ff31317208 */ /* 0x000fe40001000000 */
[----:B------:R-:W-:-:S03]  /*4850*/  PLOP3.LUT P2, PT, PT, PT, UP1, 0x40, 0x0 ;  /* 0x000000000000781c */ /* 0x000fc60003f4e818 */
[--C-:B------:R-:W-:Y:S01]  /*4860*/  FFMA.FTZ R81, R81, UR10, -R49.reuse ;  /* 0x0000000a51517c23 */ /* 0x100fe20008010831 */
[--C-:B------:R-:W-:Y:S01]  /*4870*/  FFMA.FTZ R64, R6, UR10, -R49.reuse ;  /* 0x0000000a06407c23 */ /* 0x100fe20008010831 */
[--C-:B------:R-:W-:Y:S01]  /*4880*/  FFMA.FTZ R65, R8, UR10, -R49.reuse ;  /* 0x0000000a08417c23 */ /* 0x100fe20008010831 */
[--C-:B------:R-:W-:Y:S01]  /*4890*/  FFMA.FTZ R9, R9, UR10, -R49.reuse ;  /* 0x0000000a09097c23 */ /* 0x100fe20008010831 */
[----:B------:R5:W-:Y:S01]  /*48a0*/  MUFU.EX2 R92, R81 ;  /* 0x00000051005c7308 */ /* 0x000be20000000800 */
[--C-:B------:R-:W-:Y:S01]  /*48b0*/  FFMA.FTZ R6, R68, UR10, -R49.reuse ;  /* 0x0000000a44067c23 */ /* 0x100fe20008010831 */
[----:B------:R-:W-:Y:S01]  /*48c0*/  FFMA.FTZ R68, R25, UR10, -R49 ;  /* 0x0000000a19447c23 */ /* 0x000fe20008010831 */
[----:B0-----:R-:W-:Y:S01]  /*48d0*/  FADD.FTZ R25, R72, R73 ;  /* 0x0000004948197221 */ /* 0x001fe20000010000 */
[--C-:B------:R-:W-:Y:S01]  /*48e0*/  FFMA.FTZ R63, R69, UR10, -R49.reuse ;  /* 0x0000000a453f7c23 */ /* 0x100fe20008010831 */
[--C-:B------:R-:W-:Y:S01]  /*48f0*/  FFMA.FTZ R87, R27, UR10, -R49.reuse ;  /* 0x0000000a1b577c23 */ /* 0x100fe20008010831 */
[--C-:B------:R-:W-:Y:S01]  /*4900*/  FFMA.FTZ R8, R15, UR10, -R49.reuse ;  /* 0x0000000a0f087c23 */ /* 0x100fe20008010831 */
[--C-:B------:R-:W-:Y:S01]  /*4910*/  FFMA.FTZ R90, R30, UR10, -R49.reuse ;  /* 0x0000000a1e5a7c23 */ /* 0x100fe20008010831 */
[----:B------:R0:W4:Y:S01]  /*4920*/  MUFU.EX2 R93, R64 ;  /* 0x00000040005d7308 */ /* 0x0001220000000800 */
[----:B-----5:R-:W-:Y:S01]  /*4930*/  FFMA.FTZ R81, R26, UR10, -R49 ;  /* 0x0000000a1a517c23 */ /* 0x020fe20008010831 */
[----:B-1----:R-:W-:Y:S01]  /*4940*/  FADD.FTZ R26, R74, R25 ;  /* 0x000000194a1a7221 */ /* 0x002fe20000010000 */
[--C-:B------:R-:W-:Y:S01]  /*4950*/  FFMA.FTZ R82, R28, UR10, -R49.reuse ;  /* 0x0000000a1c527c23 */ /* 0x100fe20008010831 */
[--C-:B------:R-:W-:Y:S01]  /*4960*/  FFMA.FTZ R15, R20, UR10, -R49.reuse ;  /* 0x0000000a140f7c23 */ /* 0x100fe20008010831 */
[--C-:B------:R-:W-:Y:S01]  /*4970*/  FFMA.FTZ R20, R11, UR10, -R49.reuse ;  /* 0x0000000a0b147c23 */ /* 0x100fe20008010831 */
[----:B--2---:R-:W-:Y:S01]  /*4980*/  FADD.FTZ R27, R75, R26 ;  /* 0x0000001a4b1b7221 */ /* 0x004fe20000010000 */
[--C-:B------:R-:W-:Y:S01]  /*4990*/  FFMA.FTZ R35, R35, UR10, -R49.reuse ;  /* 0x0000000a23237c23 */ /* 0x100fe20008010831 */
[----:B------:R1:W2:Y:S01]  /*49a0*/  MUFU.EX2 R94, R65 ;  /* 0x00000041005e7308 */ /* 0x0002a20000000800 */
[----:B0-----:R-:W-:Y:S01]  /*49b0*/  FFMA.FTZ R64, R31, UR10, -R49 ;  /* 0x0000000a1f407c23 */ /* 0x001fe20008010831 */
[----:B---3--:R-:W-:Y:S01]  /*49c0*/  FADD.FTZ R30, R4, R27 ;  /* 0x0000001b041e7221 */ /* 0x008fe20000010000 */
[--C-:B------:R-:W-:Y:S01]  /*49d0*/  FFMA.FTZ R36, R36, UR10, -R49.reuse ;  /* 0x0000000a24247c23 */ /* 0x100fe20008010831 */
[--C-:B------:R-:W-:Y:S01]  /*49e0*/  FFMA.FTZ R91, R29, UR10, -R49.reuse ;  /* 0x0000000a1d5b7c23 */ /* 0x100fe20008010831 */
[--C-:B------:R-:W-:Y:S01]  /*49f0*/  FFMA.FTZ R29, R45, UR10, -R49.reuse ;  /* 0x0000000a2d1d7c23 */ /* 0x100fe20008010831 */
[----:B----4-:R-:W-:Y:S01]  /*4a00*/  FADD.FTZ R31, R23, R30 ;  /* 0x0000001e171f7221 */ /* 0x010fe20000010000 */
[----:B------:R-:W-:Y:S01]  /*4a10*/  FFMA.FTZ R11, R32, UR10, -R49 ;  /* 0x0000000a200b7c23 */ /* 0x000fe20008010831 */
[----:B------:R-:W0:Y:S01]  /*4a20*/  MUFU.EX2 R9, R9 ;  /* 0x0000000900097308 */ /* 0x000e220000000800 */
[----:B------:R-:W-:Y:S01]  /*4a30*/  FADD.FTZ R25, R92, R93 ;  /* 0x0000005d5c197221 */ /* 0x000fe20000010000 */
[--C-:B-1----:R-:W-:Y:S01]  /*4a40*/  FFMA.FTZ R65, R24, UR10, -R49.reuse ;  /* 0x0000000a18417c23 */ /* 0x102fe20008010831 */
[----:B------:R-:W-:Y:S01]  /*4a50*/  F2FP.BF16.F32.PACK_AB R24, R73, R72 ;  /* 0x000000484918723e */ /* 0x000fe200000010ff */
[--C-:B------:R-:W-:Y:S01]  /*4a60*/  FFMA.FTZ R69, R34, UR10, -R49.reuse ;  /* 0x0000000a22457c23 */ /* 0x100fe20008010831 */
[----:B------:R-:W-:Y:S01]  /*4a70*/  F2FP.BF16.F32.PACK_AB R26, R75, R74 ;  /* 0x0000004a4b1a723e */ /* 0x000fe200000010ff */
[--C-:B------:R-:W-:Y:S01]  /*4a80*/  FFMA.FTZ R72, R33, UR10, -R49.reuse ;  /* 0x0000000a21487c23 */ /* 0x100fe20008010831 */
[----:B------:R-:W-:Y:S01]  /*4a90*/  FFMA.FTZ R33, R46, UR10, -R49 ;  /* 0x0000000a2e217c23 */ /* 0x000fe20008010831 */
[----:B------:R-:W1:Y:S01]  /*4aa0*/  MUFU.EX2 R6, R6 ;  /* 0x0000000600067308 */ /* 0x000e620000000800 */
[----:B--2---:R-:W-:Y:S01]  /*4ab0*/  FADD.FTZ R28, R94, R25 ;  /* 0x000000195e1c7221 */ /* 0x004fe20000010000 */
[----:B------:R-:W-:Y:S01]  /*4ac0*/  F2FP.BF16.F32.PACK_AB R25, R93, R92 ;  /* 0x0000005c5d19723e */ /* 0x000fe200000010ff */
[--C-:B------:R-:W-:Y:S01]  /*4ad0*/  FFMA.FTZ R55, R55, UR10, -R49.reuse ;  /* 0x0000000a37377c23 */ /* 0x100fe20008010831 */
[--C-:B------:R-:W-:Y:S01]  /*4ae0*/  FFMA.FTZ R71, R71, UR10, -R49.reuse ;  /* 0x0000000a47477c23 */ /* 0x100fe20008010831 */
[--C-:B------:R-:W-:Y:S01]  /*4af0*/  FFMA.FTZ R52, R52, UR10, -R49.reuse ;  /* 0x0000000a34347c23 */ /* 0x100fe20008010831 */
[--C-:B------:R-:W-:Y:S01]  /*4b00*/  FFMA.FTZ R84, R84, UR10, -R49.reuse ;  /* 0x0000000a54547c23 */ /* 0x100fe20008010831 */
[----:B------:R-:W-:Y:S01]  /*4b10*/  FFMA.FTZ R70, R70, UR10, -R49 ;  /* 0x0000000a46467c23 */ /* 0x000fe20008010831 */
[----:B------:R-:W2:Y:S01]  /*4b20*/  MUFU.EX2 R63, R63 ;  /* 0x0000003f003f7308 */ /* 0x000ea20000000800 */
[C---:B0-----:R-:W-:Y:S01]  /*4b30*/  FADD.FTZ R73, R9.reuse, R28 ;  /* 0x0000001c09497221 */ /* 0x041fe20000010000 */
[----:B------:R-:W-:Y:S01]  /*4b40*/  FADD.FTZ R28, R76, R31 ;  /* 0x0000001f4c1c7221 */ /* 0x000fe20000010000 */
[----:B------:R-:W-:Y:S01]  /*4b50*/  F2FP.BF16.F32.PACK_AB R27, R9, R94 ;  /* 0x0000005e091b723e */ /* 0x000fe200000010ff */
[--C-:B------:R-:W-:Y:S01]  /*4b60*/  FFMA.FTZ R31, R44, UR10, -R49.reuse ;  /* 0x0000000a2c1f7c23 */ /* 0x100fe20008010831 */
[----:B------:R-:W-:Y:S01]  /*4b70*/  LEA R9, R39, UR36, 0x1 ;  /* 0x0000002427097c11 */ /* 0x000fe2000f8e08ff */
[----:B------:R-:W-:Y:S01]  /*4b80*/  FFMA.FTZ R39, R47, UR10, -R49 ;  /* 0x0000000a2f277c23 */ /* 0x000fe20008010831 */
[----:B------:R-:W-:Y:S01]  /*4b90*/  FADD.FTZ R47, R77, R28 ;  /* 0x0000001c4d2f7221 */ /* 0x000fe20000010000 */
[----:B------:R-:W0:Y:S01]  /*4ba0*/  MUFU.EX2 R8, R8 ;  /* 0x0000000800087308 */ /* 0x000e220000000800 */
[----:B-1----:R-:W-:Y:S01]  /*4bb0*/  FADD.FTZ R28, R6, R73 ;  /* 0x00000049061c7221 */ /* 0x002fe20000010000 */
[----:B------:R1:W-:Y:S01]  /*4bc0*/  STSM.16.M88.4 [R9+0x21800], R24 ;  /* 0x0218001809007844 */ /* 0x0003e20000000200 */
[----:B------:R-:W-:Y:S01]  /*4bd0*/  FADD.FTZ R30, R78, R47 ;  /* 0x0000002f4e1e7221 */ /* 0x000fe20000010000 */
[----:B------:R-:W-:Y:S01]  /*4be0*/  FFMA.FTZ R49, R86, UR10, -R49 ;  /* 0x0000000a56317c23 */ /* 0x000fe20008010831 */
[----:B------:R-:W-:-:S02]  /*4bf0*/  F2FP.BF16.F32.PACK_AB R32, R79, R78 ;  /* 0x0000004e4f20723e */ /* 0x000fc400000010ff */
[----:B------:R-:W-:Y:S01]  /*4c00*/  FADD.FTZ R73, R79, R30 ;  /* 0x0000001e4f497221 */ /* 0x000fe20000010000 */
[----:B------:R-:W3:Y:S01]  /*4c10*/  MUFU.EX2 R15, R15 ;  /* 0x0000000f000f7308 */ /* 0x000ee20000000800 */
[----:B--2---:R-:W-:Y:S01]  /*4c20*/  FADD.FTZ R47, R63, R28 ;  /* 0x0000001c3f2f7221 */ /* 0x004fe20000010000 */
[----:B------:R-:W-:Y:S01]  /*4c30*/  F2FP.BF16.F32.PACK_AB R34, R85, R80 ;  /* 0x000000505522723e */ /* 0x000fe200000010ff */
[----:B------:R-:W-:-:S05]  /*4c40*/  FADD.FTZ R30, R80, R73 ;  /* 0x00000049501e7221 */ /* 0x000fca0000010000 */
[----:B------:R-:W2:Y:S01]  /*4c50*/  MUFU.EX2 R20, R20 ;  /* 0x0000001400147308 */ /* 0x000ea20000000800 */
[----:B0-----:R-:W-:Y:S01]  /*4c60*/  FADD.FTZ R28, R8, R47 ;  /* 0x0000002f081c7221 */ /* 0x001fe20000010000 */
[----:B-1----:R-:W-:-:S06]  /*4c70*/  F2FP.BF16.F32.PACK_AB R24, R66, R67 ;  /* 0x000000434218723e */ /* 0x002fcc00000010ff */
[----:B------:R-:W0:Y:S08]  /*4c80*/  MUFU.EX2 R65, R65 ;  /* 0x0000004100417308 */ /* 0x000e300000000800 */
[----:B------:R-:W-:Y:S08]  /*4c90*/  MUFU.EX2 R68, R68 ;  /* 0x0000004400447308 */ /* 0x000ff00000000800 */
[----:B------:R-:W1:Y:S08]  /*4ca0*/  MUFU.EX2 R81, R81 ;  /* 0x0000005100517308 */ /* 0x000e700000000800 */
[----:B------:R3:W-:Y:S08]  /*4cb0*/  MUFU.EX2 R44, R35 ;  /* 0x00000023002c7308 */ /* 0x0007f00000000800 */
[----:B------:R-:W-:Y:S01]  /*4cc0*/  MUFU.EX2 R82, R82 ;  /* 0x0000005200527308 */ /* 0x000fe20000000800 */
[----:B---3--:R-:W-:Y:S01]  /*4cd0*/  FADD.FTZ R35, R15, R28 ;  /* 0x0000001c0f237221 */ /* 0x008fe20000010000 */
[----:B------:R-:W-:-:S03]  /*4ce0*/  FADD.FTZ R28, R85, R30 ;  /* 0x0000001e551c7221 */ /* 0x000fc60000010000 */
[----:B--2---:R-:W-:Y:S01]  /*4cf0*/  FADD.FTZ R30, R20, R35 ;  /* 0x00000023141e7221 */ /* 0x004fe20000010000 */
[----:B------:R-:W-:Y:S01]  /*4d00*/  FADD.FTZ R35, R67, R28 ;  /* 0x0000001c43237221 */ /* 0x000fe20000010000 */
[----:B------:R-:W-:Y:S01]  /*4d10*/  F2FP.BF16.F32.PACK_AB R28, R23, R4 ;  /* 0x00000004171c723e */ /* 0x000fe200000010ff */
[----:B------:R-:W2:Y:S01]  /*4d20*/  MUFU.EX2 R87, R87 ;  /* 0x0000005700577308 */ /* 0x000ea20000000800 */
[----:B0-----:R-:W-:Y:S01]  /*4d30*/  FADD.FTZ R23, R65, R30 ;  /* 0x0000001e41177221 */ /* 0x001fe20000010000 */
[----:B------:R-:W-:Y:S01]  /*4d40*/  FADD.FTZ R35, R66, R35 ;  /* 0x0000002342237221 */ /* 0x000fe20000010000 */
[----:B------:R-:W-:-:S03]  /*4d50*/  F2FP.BF16.F32.PACK_AB R30, R77, R76 ;  /* 0x0000004c4d1e723e */ /* 0x000fc600000010ff */
[----:B------:R-:W-:Y:S01]  /*4d60*/  FADD.FTZ R26, R50, R35 ;  /* 0x00000023321a7221 */ /* 0x000fe20000010000 */
[----:B-1----:R-:W-:Y:S01]  /*4d70*/  F2FP.BF16.F32.PACK_AB R35, R81, R68 ;  /* 0x000000445123723e */ /* 0x002fe200000010ff */
[----:B------:R-:W-:Y:S02]  /*4d80*/  MUFU.EX2 R90, R90 ;  /* 0x0000005a005a7308 */ /* 0x000fe40000000800 */
[C---:B------:R-:W-:Y:S01]  /*4d90*/  FADD.FTZ R66, R51.reuse, R26 ;  /* 0x0000001a33427221 */ /* 0x040fe20000010000 */
[----:B------:R-:W-:Y:S01]  /*4da0*/  F2FP.BF16.F32.PACK_AB R26, R51, R50 ;  /* 0x00000032331a723e */ /* 0x000fe200000010ff */
[----:B------:R-:W-:Y:S02]  /*4db0*/  VIADD R50, R9, 0x21800 ;  /* 0x0002180009327836 */ /* 0x000fe40000000000 */
[----:B------:R-:W-:Y:S02]  /*4dc0*/  FADD.FTZ R27, R37, R66 ;  /* 0x00000042251b7221 */ /* 0x000fe40000010000 */
[----:B------:R0:W-:Y:S01]  /*4dd0*/  MUFU.EX2 R45, R36 ;  /* 0x00000024002d7308 */ /* 0x0001e20000000800 */
[----:B--2---:R-:W-:-:S07]  /*4de0*/  F2FP.BF16.F32.PACK_AB R25, R87, R82 ;  /* 0x000000525719723e */ /* 0x004fce00000010ff */
[----:B------:R-:W1:Y:S01]  /*4df0*/  MUFU.EX2 R91, R91 ;  /* 0x0000005b005b7308 */ /* 0x000e620000000800 */
[----:B0-----:R-:W-:-:S04]  /*4e00*/  FADD.FTZ R36, R68, R23 ;  /* 0x0000001744247221 */ /* 0x001fc80000010000 */
[----:B------:R-:W-:-:S03]  /*4e10*/  FADD.FTZ R23, R81, R36 ;  /* 0x0000002451177221 */ /* 0x000fc60000010000 */
[----:B------:R-:W0:Y:S01]  /*4e20*/  MUFU.EX2 R11, R11 ;  /* 0x0000000b000b7308 */ /* 0x000e220000000800 */
[----:B------:R-:W-:-:S07]  /*4e30*/  FADD.FTZ R36, R82, R23 ;  /* 0x0000001752247221 */ /* 0x000fce0000010000 */
[----:B------:R2:W-:Y:S08]  /*4e40*/  MUFU.EX2 R47, R31 ;  /* 0x0000001f002f7308 */ /* 0x0005f00000000800 */
[----:B------:R-:W3:Y:S01]  /*4e50*/  MUFU.EX2 R64, R64 ;  /* 0x0000004000407308 */ /* 0x000ee20000000800 */
[----:B--2---:R-:W-:Y:S01]  /*4e60*/  F2FP.BF16.F32.PACK_AB R31, R15, R8 ;  /* 0x000000080f1f723e */ /* 0x004fe200000010ff */
[----:B------:R-:W-:Y:S01]  /*4e70*/  FADD.FTZ R15, R87, R36 ;  /* 0x00000024570f7221 */ /* 0x000fe20000010000 */
[----:B------:R-:W-:Y:S01]  /*4e80*/  FADD.FTZ R8, R40, R27 ;  /* 0x0000001b28087221 */ /* 0x000fe20000010000 */
[----:B-1----:R-:W-:-:S04]  /*4e90*/  F2FP.BF16.F32.PACK_AB R27, R91, R90 ;  /* 0x0000005a5b1b723e */ /* 0x002fc800000010ff */
[----:B------:R1:W-:Y:S08]  /*4ea0*/  MUFU.EX2 R46, R29 ;  /* 0x0000001d002e7308 */ /* 0x0003f00000000800 */
[----:B------:R-:W2:Y:S01]  /*4eb0*/  MUFU.EX2 R69, R69 ;  /* 0x0000004500457308 */ /* 0x000ea20000000800 */
[----:B-1----:R-:W-:Y:S01]  /*4ec0*/  F2FP.BF16.F32.PACK_AB R29, R63, R6 ;  /* 0x000000063f1d723e */ /* 0x002fe200000010ff */
[----:B------:R-:W-:Y:S01]  /*4ed0*/  FADD.FTZ R6, R90, R15 ;  /* 0x0000000f5a067221 */ /* 0x000fe20000010000 */
[----:B------:R-:W-:-:S03]  /*4ee0*/  IMAD R63, R38, 0x2, R9 ;  /* 0x00000002263f7824 */ /* 0x000fc600078e0209 */
[----:B------:R-:W-:Y:S02]  /*4ef0*/  FADD.FTZ R6, R91, R6 ;  /* 0x000000065b067221 */ /* 0x000fe40000010000 */
[----:B------:R-:W1:Y:S01]  /*4f00*/  MUFU.EX2 R72, R72 ;  /* 0x0000004800487308 */ /* 0x000e620000000800 */
[----:B------:R4:W-:Y:S01]  /*4f10*/  STSM.16.M88.4 [R63+0x21800], R28 ;  /* 0x0218001c3f007844 */ /* 0x0009e20000000200 */
[----:B0-----:R-:W-:-:S04]  /*4f20*/  FADD.FTZ R15, R11, R6 ;  /* 0x000000060b0f7221 */ /* 0x001fc80000010000 */
[----:B---3--:R-:W-:Y:S02]  /*4f30*/  FADD.FTZ R36, R64, R15 ;  /* 0x0000000f40247221 */ /* 0x008fe40000010000 */
[----:B------:R0:W-:Y:S02]  /*4f40*/  MUFU.EX2 R23, R39 ;  /* 0x0000002700177308 */ /* 0x0001e40000000800 */
[----:B--2---:R-:W-:-:S06]  /*4f50*/  FADD.FTZ R15, R69, R36 ;  /* 0x00000024450f7221 */ /* 0x004fcc0000010000 */
[----:B------:R-:W2:Y:S01]  /*4f60*/  MUFU.EX2 R60, R60 ;  /* 0x0000003c003c7308 */ /* 0x000ea20000000800 */
[----:B0-----:R-:W-:Y:S01]  /*4f70*/  FADD.FTZ R39, R41, R8 ;  /* 0x0000000829277221 */ /* 0x001fe20000010000 */
[----:B------:R-:W-:Y:S02]  /*4f80*/  IMAD R8, R38, 0x2, R50 ;  /* 0x0000000226087824 */ /* 0x000fe400078e0232 */
[----:B-1----:R-:W-:Y:S01]  /*4f90*/  FADD.FTZ R36, R72, R15 ;  /* 0x0000000f48247221 */ /* 0x002fe20000010000 */
[----:B----4-:R-:W-:Y:S01]  /*4fa0*/  F2FP.BF16.F32.PACK_AB R28, R54, R43 ;  /* 0x0000002b361c723e */ /* 0x010fe200000010ff */
[----:B------:R-:W-:Y:S01]  /*4fb0*/  FADD.FTZ R38, R42, R39 ;  /* 0x000000272a267221 */ /* 0x000fe20000010000 */
[----:B------:R-:W-:Y:S01]  /*4fc0*/  IMAD R6, R7, 0x2, R8 ;  /* 0x0000000207067824 */ /* 0x000fe200078e0208 */
[----:B------:R-:W-:Y:S01]  /*4fd0*/  F2FP.BF16.F32.PACK_AB R30, R58, R53 ;  /* 0x000000353a1e723e */ /* 0x000fe200000010ff */
[----:B------:R0:W-:Y:S01]  /*4fe0*/  MUFU.EX2 R4, R33 ;  /* 0x0000002100047308 */ /* 0x0001e20000000800 */
[----:B------:R-:W-:Y:S01]  /*4ff0*/  FADD.FTZ R39, R43, R38 ;  /* 0x000000262b277221 */ /* 0x000fe20000010000 */
[----:B------:R-:W-:-:S02]  /*5000*/  F2FP.BF16.F32.PACK_AB R29, R44, R45 ;  /* 0x0000002d2c1d723e */ /* 0x000fc400000010ff */
[----:B------:R-:W-:Y:S01]  /*5010*/  F2FP.BF16.F32.PACK_AB R31, R47, R46 ;  /* 0x0000002e2f1f723e */ /* 0x000fe200000010ff */
[----:B------:R-:W-:Y:S01]  /*5020*/  FADD.FTZ R38, R54, R39 ;  /* 0x0000002736267221 */ /* 0x000fe20000010000 */
[----:B------:R-:W-:Y:S01]  /*5030*/  FADD.FTZ R39, R45, R36 ;  /* 0x000000242d277221 */ /* 0x000fe20000010000 */
[----:B------:R-:W-:Y:S01]  /*5040*/  F2FP.BF16.F32.PACK_AB R36, R40, R37 ;  /* 0x000000252824723e */ /* 0x000fe200000010ff */
[----:B------:R-:W1:Y:S01]  /*5050*/  MUFU.EX2 R61, R61 ;  /* 0x0000003d003d7308 */ /* 0x000e620000000800 */
[----:B0-----:R-:W-:Y:S01]  /*5060*/  F2FP.BF16.F32.PACK_AB R33, R65, R20 ;  /* 0x000000144121723e */ /* 0x001fe200000010ff */
[----:B------:R-:W-:Y:S02]  /*5070*/  IMAD R65, R7, 0x2, R9 ;  /* 0x0000000207417824 */ /* 0x000fe400078e0209 */
[----:B------:R-:W-:Y:S01]  /*5080*/  FADD.FTZ R39, R44, R39 ;  /* 0x000000272c277221 */ /* 0x000fe20000010000 */
[----:B------:R-:W-:Y:S01]  /*5090*/  FADD.FTZ R51, R53, R38 ;  /* 0x0000002635337221 */ /* 0x000fe20000010000 */
[----:B------:R-:W-:Y:S01]  /*50a0*/  F2FP.BF16.F32.PACK_AB R38, R42, R41 ;  /* 0x000000292a26723e */ /* 0x000fe200000010ff */
[----:B------:R-:W-:Y:S01]  /*50b0*/  IMAD R7, R7, 0x2, R50 ;  /* 0x0000000207077824 */ /* 0x000fe200078e0232 */
[----:B------:R0:W-:Y:S01]  /*50c0*/  STSM.16.M88.4 [R65+0x21800], R32 ;  /* 0x0218002041007844 */ /* 0x0001e20000000200 */
[----:B------:R-:W-:Y:S01]  /*50d0*/  MUFU.EX2 R56, R56 ;  /* 0x0000003800387308 */ /* 0x000fe20000000800 */
[----:B------:R-:W-:Y:S01]  /*50e0*/  FADD.FTZ R51, R58, R51 ;  /* 0x000000333a337221 */ /* 0x000fe20000010000 */
[----:B------:R-:W-:Y:S01]  /*50f0*/  F2FP.BF16.F32.PACK_AB R37, R64, R11 ;  /* 0x0000000b4025723e */ /* 0x000fe200000010ff */
[----:B------:R3:W-:Y:S01]  /*5100*/  STSM.16.M88.4 [R6], R24 ;  /* 0x0000001806007844 */ /* 0x0007e20000000200 */
[----:B------:R-:W-:-:S02]  /*5110*/  VIADD R11, R88, 0xfffffffe ;  /* 0xfffffffe580b7836 */ /* 0x000fc40000000000 */
[----:B--2---:R-:W-:Y:S02]  /*5120*/  FADD.FTZ R40, R60, R51 ;  /* 0x000000333c287221 */ /* 0x004fe40000010000 */
[----:B------:R-:W2:Y:S01]  /*5130*/  MUFU.EX2 R57, R57 ;  /* 0x0000003900397308 */ /* 0x000ea20000000800 */
[----:B0-----:R-:W-:-:S07]  /*5140*/  FADD.FTZ R32, R46, R39 ;  /* 0x000000272e207221 */ /* 0x001fce0000010000 */
[----:B------:R-:W-:Y:S01]  /*5150*/  MUFU.EX2 R55, R55 ;  /* 0x0000003700377308 */ /* 0x000fe20000000800 */
[----:B-1----:R-:W-:Y:S01]  /*5160*/  FADD.FTZ R33, R61, R40 ;  /* 0x000000283d217221 */ /* 0x002fe20000010000 */
[----:B------:R-:W-:Y:S01]  /*5170*/  F2FP.BF16.F32.PACK_AB R39, R72, R69 ;  /* 0x000000454827723e */ /* 0x000fe200000010ff */
[----:B---3--:R-:W-:Y:S01]  /*5180*/  FADD.FTZ R25, R47, R32 ;  /* 0x000000202f197221 */ /* 0x008fe20000010000 */
[----:B------:R-:W-:-:S03]  /*5190*/  F2FP.BF16.F32.PACK_AB R24, R61, R60 ;  /* 0x0000003c3d18723e */ /* 0x000fc600000010ff */
[----:B------:R-:W-:Y:S01]  /*51a0*/  FADD.FTZ R26, R4, R25 ;  /* 0x00000019041a7221 */ /* 0x000fe20000010000 */
[----:B------:R-:W0:Y:S01]  /*51b0*/  MUFU.EX2 R20, R71 ;  /* 0x0000004700147308 */ /* 0x000e220000000800 */
[C---:B------:R-:W-:Y:S01]  /*51c0*/  F2FP.BF16.F32.PACK_AB R25, R23.reuse, R4 ;  /* 0x000000041719723e */ /* 0x040fe200000010ff */
[----:B------:R1:W-:Y:S01]  /*51d0*/  STSM.16.M88.4 [R9+0x27800], R36 ;  /* 0x0278002409007844 */ /* 0x0003e20000000200 */
[----:B------:R-:W-:Y:S01]  /*51e0*/  FADD.FTZ R32, R23, R26 ;  /* 0x0000001a17207221 */ /* 0x000fe20000010000 */
[C---:B--2---:R-:W-:Y:S01]  /*51f0*/  F2FP.BF16.F32.PACK_AB R26, R57.reuse, R56 ;  /* 0x00000038391a723e */ /* 0x044fe200000010ff */
[----:B------:R-:W-:Y:S01]  /*5200*/  FADD.FTZ R56, R56, R33 ;  /* 0x0000002138387221 */ /* 0x000fe20000010000 */
[----:B------:R1:W-:Y:S02]  /*5210*/  STSM.16.M88.4 [R63+0x27800], R28 ;  /* 0x0278001c3f007844 */ /* 0x0003e40000000200 */
[----:B------:R-:W-:Y:S01]  /*5220*/  MUFU.EX2 R59, R59 ;  /* 0x0000003b003b7308 */ /* 0x000fe20000000800 */
[----:B------:R-:W-:-:S07]  /*5230*/  FADD.FTZ R56, R57, R56 ;  /* 0x0000003839387221 */ /* 0x000fce0000010000 */
[----:B------:R-:W2:Y:S01]  /*5240*/  MUFU.EX2 R62, R62 ;  /* 0x0000003e003e7308 */ /* 0x000ea20000000800 */
[----:B0-----:R-:W-:Y:S01]  /*5250*/  F2FP.BF16.F32.PACK_AB R27, R20, R55 ;  /* 0x00000037141b723e */ /* 0x001fe200000010ff */
[----:B------:R-:W-:-:S04]  /*5260*/  FADD.FTZ R55, R55, R32 ;  /* 0x0000002037377221 */ /* 0x000fc80000010000 */
[----:B------:R1:W-:Y:S01]  /*5270*/  STSM.16.M88.4 [R65+0x27800], R24 ;  /* 0x0278001841007844 */ /* 0x0003e20000000200 */
[----:B------:R-:W-:Y:S01]  /*5280*/  FADD.FTZ R55, R20, R55 ;  /* 0x0000003714377221 */ /* 0x000fe20000010000 */
[----:B------:R-:W-:Y:S08]  /*5290*/  MUFU.EX2 R48, R48 ;  /* 0x0000003000307308 */ /* 0x000ff00000000800 */
[----:B------:R-:W0:Y:S01]  /*52a0*/  MUFU.EX2 R5, R5 ;  /* 0x0000000500057308 */ /* 0x000e220000000800 */
[----:B--2---:R-:W-:Y:S01]  /*52b0*/  F2FP.BF16.F32.PACK_AB R32, R62, R59 ;  /* 0x0000003b3e20723e */ /* 0x004fe200000010ff */
[----:B------:R-:W-:-:S04]  /*52c0*/  FADD.FTZ R59, R59, R56 ;  /* 0x000000383b3b7221 */ /* 0x000fc80000010000 */
[----:B------:R-:W-:Y:S02]  /*52d0*/  FADD.FTZ R59, R62, R59 ;  /* 0x0000003b3e3b7221 */ /* 0x000fe40000010000 */
[----:B------:R-:W-:Y:S08]  /*52e0*/  MUFU.EX2 R52, R52 ;  /* 0x0000003400347308 */ /* 0x000ff00000000800 */
[----:B------:R-:W2:Y:S01]  /*52f0*/  MUFU.EX2 R15, R84 ;  /* 0x00000054000f7308 */ /* 0x000ea20000000800 */
[----:B0-----:R-:W-:Y:S01]  /*5300*/  F2FP.BF16.F32.PACK_AB R34, R5, R48 ;  /* 0x000000300522723e */ /* 0x001fe200000010ff */
[----:B------:R-:W-:-:S04]  /*5310*/  FADD.FTZ R48, R48, R59 ;  /* 0x0000003b30307221 */ /* 0x000fc80000010000 */
[----:B------:R-:W-:Y:S02]  /*5320*/  FADD.FTZ R5, R5, R48 ;  /* 0x0000003005057221 */ /* 0x000fe40000010000 */
[----:B------:R-:W0:Y:S08]  /*5330*/  MUFU.EX2 R70, R70 ;  /* 0x0000004600467308 */ /* 0x000e300000000800 */
[----:B------:R-:W3:Y:S01]  /*5340*/  MUFU.EX2 R49, R49 ;  /* 0x0000003100317308 */ /* 0x000ee20000000800 */
[----:B--2---:R-:W-:Y:S01]  /*5350*/  F2FP.BF16.F32.PACK_AB R33, R15, R52 ;  /* 0x000000340f21723e */ /* 0x004fe200000010ff */
[----:B------:R-:W-:-:S04]  /*5360*/  FADD.FTZ R52, R52, R55 ;  /* 0x0000003734347221 */ /* 0x000fc80000010000 */
[----:B------:R-:W-:-:S04]  /*5370*/  FADD.FTZ R15, R15, R52 ;  /* 0x000000340f0f7221 */ /* 0x000fc80000010000 */
[----:B0-----:R-:W-:Y:S01]  /*5380*/  FADD.FTZ R4, R70, R15 ;  /* 0x0000000f46047221 */ /* 0x001fe20000010000 */
[----:B---3--:R-:W-:-:S03]  /*5390*/  F2FP.BF16.F32.PACK_AB R35, R49, R70 ;  /* 0x000000463123723e */ /* 0x008fc600000010ff */
[----:B------:R-:W-:Y:S02]  /*53a0*/  FADD.FTZ R4, R49, R4 ;  /* 0x0000000431047221 */ /* 0x000fe40000010000 */
[----:B------:R1:W-:Y:S01]  /*53b0*/  STSM.16.M88.4 [R6+0x6000], R32 ;  /* 0x0060002006007844 */ /* 0x0003e20000000200 */
[----:B------:R0:W-:Y:S06]  /*53c0*/  MEMBAR.ALL.CTA ;  /* 0x0000000000007992 */ /* 0x0001ec0000008000 */
[----:B0-----:R-:W0:Y:S02]  /*53d0*/  FENCE.VIEW.ASYNC.S ;  /* 0x00000000000073c6 */ /* 0x001e240000000000 */
[----:B0-----:R-:W-:Y:S01]  /*53e0*/  NOP ;  /* 0x0000000000007918 */ /* 0x001fe20000000000 */
[----:B------:R-:W-:Y:S05]  /*53f0*/  @P2 BRA `(.L_x_870) ;  /* 0x0000000000442947 */ /* 0x000fea0003800000 */
        /* <DEDUP_REMOVED lines=10> */
.L_x_871:
[----:B------:R-:W-:-:S11]  /*54a0*/  UISETP.NE.AND UP2, UPT, UR5, 0x1, UPT ;  /* 0x000000010500788c */ /* 0x000fd6000bf45270 */
[----:B------:R-:W-:Y:S02]  /*54b0*/  @UP2 ULDC.64 UR14, c[0x0][0x9e8] ;  /* 0x00027a00000e2ab9 */ /* 0x000fe40000000a00 */
[----:B------:R-:W-:-:S04]  /*54c0*/  UIMAD.WIDE.U32 UR6, UR11, UR14, URZ ;  /* 0x0000000e0b0672a5 */ /* 0x000fc8000f8e003f */
[----:B------:R-:W-:-:S12]  /*54d0*/  @UP2 USHF.R.U32.HI UR11, URZ, UR15, UR7 ;  /* 0x0000000f3f0b2299 */ /* 0x000fd80008011607 */
.L_x_872:
[----:B------:R-:W-:-:S04]  /*54e0*/  UIMAD UR5, UR11, UR5, UR5 ;  /* 0x000000050b0572a4 */ /* 0x000fc8000f8e0205 */
[----:B------:R-:W-:-:S04]  /*54f0*/  UISETP.LT.AND UP2, UPT, UR4, UR5, UPT ;  /* 0x000000050400728c */ /* 0x000fc8000bf41270 */
[----:B------:R-:W-:-:S12]  /*5500*/  USEL UR4, UR4, UR5, UP2 ;  /* 0x0000000504047287 */ /* 0x000fd80009000000 */
.L_x_870:
[----:B------:R-:W-:Y:S01]  /*5510*/  R2UR UR6, R19 ;  /* 0x00000000130672ca */ /* 0x000fe200000e0000 */
[----:B------:R-:W-:Y:S01]  /*5520*/  USHF.R.S32.HI UR5, URZ, 0x1f, UR4 ;  /* 0x0000001f3f057899 */ /* 0x000fe20008011404 */
[----:B------:R-:W-:Y:S02]  /*5530*/  CS2R R134, SRZ ;  /* 0x0000000000867805 */ /* 0x000fe4000001ff00 */
[----:B------:R-:W-:Y:S02]  /*5540*/  CS2R R132, SRZ ;  /* 0x0000000000847805 */ /* 0x000fe4000001ff00 */
[----:B------:R-:W-:Y:S01]  /*5550*/  CS2R R130, SRZ ;  /* 0x0000000000827805 */ /* 0x000fe2000001ff00 */
[----:B------:R-:W-:Y:S01]  /*5560*/  ULEA.HI UR5, UR5, UR4, URZ, 0x7 ;  /* 0x0000000405057291 */ /* 0x000fe2000f8f383f */
[----:B------:R-:W-:Y:S02]  /*5570*/  CS2R R128, SRZ ;  /* 0x0000000000807805 */ /* 0x000fe4000001ff00 */
[----:B------:R-:W-:Y:S01]  /*5580*/  CS2R R126, SRZ ;  /* 0x00000000007e7805 */ /* 0x000fe2000001ff00 */
[----:B------:R-:W-:Y:S01]  /*5590*/  UMOV UR4, URZ ;  /* 0x0000003f00047c82 */ /* 0x000fe20008000000 */
[----:B------:R-:W-:Y:S01]  /*55a0*/  USHF.R.S32.HI UR5, URZ, 0x7, UR5 ;  /* 0x000000073f057899 */ /* 0x000fe20008011405 */
[----:B------:R-:W-:-:S02]  /*55b0*/  CS2R R124, SRZ ;  /* 0x00000000007c7805 */ /* 0x000fc4000001ff00 */
[----:B------:R-:W-:Y:S02]  /*55c0*/  CS2R R122, SRZ ;  /* 0x00000000007a7805 */ /* 0x000fe4000001ff00 */
[----:B------:R-:W-:Y:S01]  /*55d0*/  CS2R R120, SRZ ;  /* 0x0000000000787805 */ /* 0x000fe2000001ff00 */
[----:B------:R-:W-:Y:S01]  /*55e0*/  UISETP.LT.AND UP2, UPT, UR6, UR5, UPT ;  /* 0x000000050600728c */ /* 0x000fe2000bf41270 */
[----:B------:R-:W-:Y:S02]  /*55f0*/  CS2R R118, SRZ ;  /* 0x0000000000767805 */ /* 0x000fe4000001ff00 */
[----:B------:R-:W-:Y:S02]  /*5600*/  CS2R R116, SRZ ;  /* 0x0000000000747805 */ /* 0x000fe4000001ff00 */
[----:B------:R-:W-:Y:S01]  /*5610*/  CS2R R114, SRZ ;  /* 0x0000000000727805 */ /* 0x000fe2000001ff00 */
[----:B------:R-:W-:Y:S01]  /*5620*/  USEL UR7, UR6, UR5, !UP2 ;  /* 0x0000000506077287 */ /* 0x000fe2000d000000 */
[----:B------:R-:W-:-:S02]  /*5630*/  CS2R R112, SRZ ;  /* 0x0000000000707805 */ /* 0x000fc4000001ff00 */
[----:B------:R-:W-:Y:S01]  /*5640*/  CS2R R110, SRZ ;  /* 0x00000000006e7805 */ /* 0x000fe2000001ff00 */
[----:B------:R-:W-:Y:S01]  /*5650*/  UMOV UR5, URZ ;  /* 0x0000003f00057c82 */ /* 0x000fe20008000000 */
[----:B------:R-:W-:Y:S02]  /*5660*/  CS2R R108, SRZ ;  /* 0x00000000006c7805 */ /* 0x000fe4000001ff00 */
[----:B------:R-:W-:Y:S02]  /*5670*/  CS2R R106, SRZ ;  /* 0x00000000006a7805 */ /* 0x000fe4000001ff00 */
[----:B------:R-:W-:Y:S02]  /*5680*/  ISETP.GE.AND P2, PT, R11, UR7, PT ;  /* 0x000000070b007c0c */ /* 0x000fe4000bf46270 */
        /* <DEDUP_REMOVED lines=9> */
[----:B------:R-:W-:Y:S06]  /*5720*/  @!P2 BRA `(.L_x_873) ;  /* 0x000000380060a947 */ /* 0x000fec0003800000 */
[----:B------:R-:W-:Y:S01]  /*5730*/  IMAD.MOV.U32 R135, RZ, RZ, RZ ;  /* 0x000000ffff877224 */ /* 0x000fe200078e00ff */
[----:B------:R-:W-:Y:S01]  /*5740*/  UMOV UR40, URZ ;  /* 0x0000003f00287c82 */ /* 0x000fe20008000000 */
[----:B------:R-:W-:Y:S01]  /*5750*/  UMOV UR6, URZ ;  /* 0x0000003f00067c82 */ /* 0x000fe20008000000 */
[----:B------:R-:W-:Y:S01]  /*5760*/  ULDC UR29, c[0x0][0x9e4] ;  /* 0x00027900001d7ab9 */ /* 0x000fe20000000800 */
[----:B------:R-:W-:Y:S01]  /*5770*/  ULDC UR31, c[0x0][0x2f0] ;  /* 0x0000bc00001f7ab9 */ /* 0x000fe20000000800 */
[----:B------:R-:W-:Y:S01]  /*5780*/  ULDC UR28, c[0x0][0x9d8] ;  /* 0x00027600001c7ab9 */ /* 0x000fe20000000800 */
[----:B------:R-:W-:Y:S01]  /*5790*/  ULDC UR30, c[0x0][0x988] ;  /* 0x00026200001e7ab9 */ /* 0x000fe20000000800 */
[----:B------:R-:W-:-:S05]  /*57a0*/  ULDC UR39, c[0x0][0x9e0] ;  /* 0x0002780000277ab9 */ /* 0x000fca0000000800 */
.L_x_890:
[----:B------:R-:W-:Y:S01]  /*57b0*/  UIADD3 UR4, UR6, 0x1, URZ ;  /* 0x0000000106047890 */ /* 0x000fe2000fffe03f */
[----:B------:R-:W-:-:S03]  /*57c0*/  ISETP.NE.AND P3, PT, RZ, UR38, PT ;  /* 0x00000026ff007c0c */ /* 0x000fc6000bf65270 */
[----:B------:R-:W-:-:S04]  /*57d0*/  UISETP.NE.AND UP2, UPT, UR4, 0x2, UPT ;  /* 0x000000020400788c */ /* 0x000fc8000bf45270 */
[----:B------:R-:W-:Y:S02]  /*57e0*/  USEL UR5, URZ, 0x1, UP2 ;  /* 0x000000013f057887 */ /* 0x000fe40009000000 */
[----:B------:R-:W-:Y:S02]  /*57f0*/  USEL UR4, UR4, URZ, UP2 ;  /* 0x0000003f04047287 */ /* 0x000fe40009000000 */
[----:B------:R-:W-:Y:S02]  /*5800*/  ULOP3.LUT UR5, UR40, UR5, URZ, 0x3c, !UPT ;  /* 0x0000000528057292 */ /* 0x000fe4000f8e3c3f */
[----:B---3--:R-:W-:Y:S10]  /*5810*/  @P3 BRA `(.L_x_874) ;  /* 0x00000000002c3947 */ /* 0x008ff40003800000 */
[----:B------:R-:W-:Y:S05]  /*5820*/  @!P0 BRA `(.L_x_875) ;  /* 0x0000000000048947 */ /* 0x000fea0003800000 */
[----:B------:R-:W-:Y:S01]  /*5830*/  BPT.TRAP 0x1 ;  /* 0x000000040000795c */ /* 0x000fe20000300000 */
.L_x_875:
[----:B------:R-:W-:Y:S01]  /*5840*/  ULEA UR10, UR4, UR36, 0x3 ;  /* 0x00000024040a7291 */ /* 0x000fe2000f8e183f */
[----:B------:R-:W-:-:S05]  /*5850*/  IMAD.U32 R15, RZ, RZ, UR5 ;  /* 0x00000005ff0f7e24 */ /* 0x000fca000f8e00ff */
[----:B------:R-:W-:-:S04]  /*5860*/  SHF.L.U32 R15, R15, 0x1f, RZ ;  /* 0x0000001f0f0f7819 */ /* 0x000fc800000006ff */
[----:B------:R0:W2:Y:S01]  /*5870*/  SYNCS.PHASECHK.TRANS64.TRYWAIT P2, [UR10+0x2d830], R15 ;  /* 0x02d8300fff0075a7 */ /* 0x0000a2000804014a */
[----:B------:R-:W-:Y:S05]  /*5880*/  @!P0 BRA `(.L_x_876) ;  /* 0x0000000000048947 */ /* 0x000fea0003800000 */
[----:B------:R-:W-:Y:S01]  /*5890*/  BPT.TRAP 0x1 ;  /* 0x000000040000795c */ /* 0x000fe20000300000 */
.L_x_876:
[----:B--2---:R-:W-:Y:S05]  /*58a0*/  @P2 BRA `(.L_x_874) ;  /* 0x0000000000082947 */ /* 0x004fea0003800000 */
[----:B------:R-:W2:Y:S02]  /*58b0*/  SYNCS.PHASECHK.TRANS64.TRYWAIT P2, [UR10+0x2d830], R15 ;  /* 0x02d8300fff0075a7 */ /* 0x000ea4000804014a */
[----:B--2---:R-:W-:Y:S05]  /*58c0*/  @!P2 BRA `(.L_x_877) ;  /* 0x0000010000bca947 */ /* 0x004fea0003800000 */
.L_x_874:
[----:B0-2---:R-:W-:Y:S01]  /*58d0*/  VIADD R15, R22, 0x8 ;  /* 0x00000008160f7836 */ /* 0x005fe20000000000 */
[----:B------:R-:W-:Y:S01]  /*58e0*/  R2UR UR32, R12 ;  /* 0x000000000c2072ca */ /* 0x000fe200000e0000 */
[----:B------:R-:W-:Y:S01]  /*58f0*/  UIMAD UR34, UR4, 0x600, UR37 ;  /* 0x00000600042278a4 */ /* 0x000fe2000f8e0225 */
[----:B------:R-:W-:Y:S01]  /*5900*/  R2UR UR33, R13 ;  /* 0x000000000d2172ca */ /* 0x000fe200000e0000 */
[----:B------:R-:W-:Y:S01]  /*5910*/  UMOV UR35, 0x80000020 ;  /* 0x8000002000237882 */ /* 0x000fe20000000000 */
[----:B------:R0:W-:Y:S01]  /*5920*/  BAR.SYNC.DEFER_BLOCKING R15, 0x100 ;  /* 0x0004000f0000751d */ /* 0x0001e20000010000 */
[----:B------:R-:W-:Y:S02]  /*5930*/  UIADD3 UR10, UR34, 0x2, URZ ;  /* 0x00000002220a7890 */ /* 0x000fe4000fffe03f */
[----:B------:R-:W-:Y:S02]  /*5940*/  UIADD3 UR14, UR34, 0x200, URZ ;  /* 0x00000200220e7890 */ /* 0x000fe4000fffe03f */
[----:B------:R-:W-:Y:S01]  /*5950*/  UIADD3 UR18, UR34, 0x202, URZ ;  /* 0x0000020222127890 */ /* 0x000fe2000fffe03f */
[----:B------:R-:W-:Y:S01]  /*5960*/  UMOV UR11, 0x80000020 ;  /* 0x80000020000b7882 */ /* 0x000fe20000000000 */
[----:B------:R-:W-:Y:S01]  /*5970*/  UMOV UR15, 0x80000020 ;  /* 0x80000020000f7882 */ /* 0x000fe20000000000 */
[----:B------:R-:W-:Y:S01]  /*5980*/  UMOV UR19, 0x80000020 ;  /* 0x8000002000137882 */ /* 0x000fe20000000000 */
[----:B------:R-:W-:Y:S01]  /*5990*/  UIADD3 UR22, UR34, 0x400, URZ ;  /* 0x0000040022167890 */ /* 0x000fe2000fffe03f */
[----:B------:R-:W-:Y:S01]  /*59a0*/  UMOV UR23, 0x80000020 ;  /* 0x8000002000177882 */ /* 0x000fe20000000000 */
[----:B------:R-:W-:Y:S01]  /*59b0*/  UIADD3 UR26, UR34, 0x402, URZ ;  /* 0x00000402221a7890 */ /* 0x000fe2000fffe03f */
[----:B------:R-:W-:Y:S01]  /*59c0*/  UMOV UR27, 0x80000020 ;  /* 0x80000020001b7882 */ /* 0x000fe20000000000 */
[----:B-1----:R-:W-:-:S06]  /*59d0*/  WARPGROUP.ARRIVE ;  /* 0x00000000000079c5 */ /* 0x002fcc0000000000 */
[----:B------:R-:W-:Y:S03]  /*59e0*/  HGMMA.64x128x16.F32.BF16 R24, gdesc[UR32], RZ, !UPT, gsb0 ;  /* 0x01e00000201879f0 */ /* 0x000fe6000c0018ff */
        /* <DEDUP_REMOVED lines=16> */
[----:B0-----:R-:W-:Y:S05]  /*5af0*/  @P3 BRA `(.L_x_878) ;  /* 0x00000000002c3947 */ /* 0x001fea0003800000 */
[----:B------:R-:W-:Y:S05]  /*5b00*/  @!P0 BRA `(.L_x_879) ;  /* 0x0000000000048947 */ /* 0x000fea0003800000 */
[----:B------:R-:W-:Y:S01]  /*5b10*/  BPT.TRAP 0x1 ;  /* 0x000000040000795c */ /* 0x000fe20000300000 */
.L_x_879:
[----:B------:R-:W-:Y:S01]  /*5b20*/  ULEA UR10, UR6, UR36, 0x3 ;  /* 0x00000024060a7291 */ /* 0x000fe2000f8e183f */
[----:B------:R-:W-:-:S05]  /*5b30*/  IMAD.U32 R15, RZ, RZ, UR40 ;  /* 0x00000028ff0f7e24 */ /* 0x000fca000f8e00ff */
[----:B------:R-:W-:-:S04]  /*5b40*/  SHF.L.U32 R15, R15, 0x1f, RZ ;  /* 0x0000001f0f0f7819 */ /* 0x000fc800000006ff */
[----:B------:R0:W1:Y:S01]  /*5b50*/  SYNCS.PHASECHK.TRANS64.TRYWAIT P2, [UR10+0x2d850], R15 ;  /* 0x02d8500fff0075a7 */ /* 0x000062000804014a */
[----:B------:R-:W-:Y:S05]  /*5b60*/  @!P0 BRA `(.L_x_880) ;  /* 0x0000000000048947 */ /* 0x000fea0003800000 */
[----:B------:R-:W-:Y:S01]  /*5b70*/  BPT.TRAP 0x1 ;  /* 0x000000040000795c */ /* 0x000fe20000300000 */
.L_x_880:
[----:B-1----:R-:W-:Y:S05]  /*5b80*/  @P2 BRA `(.L_x_878) ;  /* 0x0000000000082947 */ /* 0x002fea0003800000 */
[----:B------:R-:W1:Y:S02]  /*5b90*/  SYNCS.PHASECHK.TRANS64.TRYWAIT P2, [UR10+0x2d850], R15 ;  /* 0x02d8500fff0075a7 */ /* 0x000e64000804014a */
[----:B-1----:R-:W-:Y:S05]  /*5ba0*/  @!P2 BRA `(.L_x_881) ;  /* 0x00000100001ca947 */ /* 0x002fea0003800000 */
.L_x_878:
[----:B------:R-:W-:Y:S01]  /*5bb0*/  UIADD3 UR10, UR36, 0x400, URZ ;  /* 0x00000400240a7890 */ /* 0x000fe2000fffe03f */
[----:B------:R-:W-:Y:S01]  /*5bc0*/  WARPGROUP.ARRIVE ;  /* 0x00000000000079c5 */ /* 0x000fe20000000000 */
[----:B------:R-:W-:Y:S01]  /*5bd0*/  UMOV UR33, 0x40000040 ;  /* 0x4000004000217882 */ /* 0x000fe20000000000 */
[----:B------:R-:W-:Y:S01]  /*5be0*/  UMOV UR35, 0x80000020 ;  /* 0x8000002000237882 */ /* 0x000fe20000000000 */
[----:B------:R-:W-:Y:S01]  /*5bf0*/  USHF.R.U32.HI UR10, URZ, 0x4, UR10 ;  /* 0x000000043f0a7899 */ /* 0x000fe2000801160a */
[----:B-1----:R-:W-:Y:S01]  /*5c00*/  FMUL.FTZ R20, R25, UR28 ;  /* 0x0000001c19147c20 */ /* 0x002fe20008410000 */
[----:B------:R-:W-:Y:S01]  /*5c10*/  FMUL.FTZ R25, R28, UR28 ;  /* 0x0000001c1c197c20 */ /* 0x000fe20008410000 */
[----:B------:R-:W-:Y:S01]  /*5c20*/  FMUL.FTZ R28, R31, UR28 ;  /* 0x0000001c1f1c7c20 */ /* 0x000fe20008410000 */
[----:B------:R-:W-:Y:S01]  /*5c30*/  ULOP3.LUT UR10, UR10, 0x3fff, URZ, 0xc0, !UPT ;  /* 0x00003fff0a0a7892 */ /* 0x000fe2000f8ec03f */
[----:B------:R-:W-:Y:S01]  /*5c40*/  FMUL.FTZ R31, R34, UR28 ;  /* 0x0000001c221f7c20 */ /* 0x000fe20008410000 */
[----:B------:R-:W-:Y:S01]  /*5c50*/  FMUL.FTZ R34, R37, UR28 ;  /* 0x0000001c25227c20 */ /* 0x000fe20008410000 */
[----:B------:R-:W-:Y:S01]  /*5c60*/  FMUL.FTZ R37, R40, UR28 ;  /* 0x0000001c28257c20 */ /* 0x000fe20008410000 */
[----:B------:R-:W-:Y:S01]  /*5c70*/  ULOP3.LUT UR11, UR10, 0x2000000, URZ, 0xfc, !UPT ;  /* 0x020000000a0b7892 */ /* 0x000fe2000f8efc3f */
[----:B------:R-:W-:Y:S01]  /*5c80*/  FMUL.FTZ R40, R43, UR28 ;  /* 0x0000001c2b287c20 */ /* 0x000fe20008410000 */
[----:B------:R-:W-:Y:S01]  /*5c90*/  ULOP3.LUT UR10, UR60, 0x10000, URZ, 0xfc, !UPT ;  /* 0x000100003c0a7892 */ /* 0x000fe2000f8efc3f */
[----:B------:R-:W-:Y:S01]  /*5ca0*/  FMUL.FTZ R43, R46, UR28 ;  /* 0x0000001c2e2b7c20 */ /* 0x000fe20008410000 */
[----:B------:R-:W-:Y:S01]  /*5cb0*/  UIMAD UR11, UR6, 0x600, UR11 ;  /* 0x00000600060b78a4 */ /* 0x000fe2000f8e020b */
[----:B------:R-:W-:Y:S01]  /*5cc0*/  FMUL.FTZ R46, R49, UR28 ;  /* 0x0000001c312e7c20 */ /* 0x000fe20008410000 */
[----:B------:R-:W-:Y:S01]  /*5cd0*/  FMUL.FTZ R49, R52, UR28 ;  /* 0x0000001c34317c20 */ /* 0x000fe20008410000 */
[----:B------:R-:W-:Y:S01]  /*5ce0*/  FMUL.FTZ R52, R55, UR28 ;  /* 0x0000001c37347c20 */ /* 0x000fe20008410000 */
[----:B------:R-:W-:Y:S01]  /*5cf0*/  FMUL.FTZ R55, R58, UR28 ;  /* 0x0000001c3a377c20 */ /* 0x000fe20008410000 */
[----:B------:R-:W-:Y:S01]  /*5d00*/  UMOV UR32, UR10 ;  /* 0x0000000a00207c82 */ /* 0x000fe20008000000 */
[----:B------:R-:W-:Y:S01]  /*5d10*/  FMUL.FTZ R58, R59, UR28 ;  /* 0x0000001c3b3a7c20 */ /* 0x000fe20008410000 */
[----:B------:R-:W-:Y:S01]  /*5d20*/  UMOV UR34, UR11 ;  /* 0x0000000b00227c82 */ /* 0x000fe20008000000 */
[----:B------:R-:W-:Y:S01]  /*5d30*/  FMUL.FTZ R59, R60, UR28 ;  /* 0x0000001c3c3b7c20 */ /* 0x000fe20008410000 */
[----:B------:R-:W-:Y:S01]  /*5d40*/  HGMMA.64x96x16.F32.BF16 R88, gdesc[UR32].tnspB, R88, gsb0 ;  /* 0x41600000205879f0 */ /* 0x000fe20008001858 */
[----:B------:R-:W-:Y:S01]  /*5d50*/  UIADD3 UR32, UR10, 0x2, URZ ;  /* 0x000000020a207890 */ /* 0x000fe2000fffe03f */
[----:B------:R-:W-:Y:S01]  /*5d60*/  FMUL.FTZ R60, R61, UR28 ;  /* 0x0000001c3d3c7c20 */ /* 0x000fe20008410000 */
[----:B------:R-:W-:Y:S01]  /*5d70*/  UIADD3 UR34, UR11, 0x40, URZ ;  /* 0x000000400b227890 */ /* 0x000fe2000fffe03f */
[----:B------:R-:W-:Y:S01]  /*5d80*/  FMUL.FTZ R61, R62, UR28 ;  /* 0x0000001c3e3d7c20 */ /* 0x000fe20008410000 */
[----:B------:R-:W-:Y:S01]  /*5d90*/  UMOV UR33, 0x40000040 ;  /* 0x4000004000217882 */ /* 0x000fe20000000000 */
[----:B------:R-:W-:Y:S01]  /*5da0*/  UMOV UR35, 0x80000020 ;  /* 0x8000002000237882 */ /* 0x000fe20000000000 */
[----:B------:R-:W-:Y:S01]  /*5db0*/  FMUL.FTZ R62, R63, UR28 ;  /* 0x0000001c3f3e7c20 */ /* 0x000fe20008410000 */
[----:B------:R-:W-:Y:S01]  /*5dc0*/  FMUL.FTZ R63, R64, UR28 ;  /* 0x0000001c403f7c20 */ /* 0x000fe20008410000 */
[----:B------:R-:W-:Y:S01]  /*5dd0*/  FMUL.FTZ R64, R65, UR28 ;  /* 0x0000001c41407c20 */ /* 0x000fe20008410000 */
[----:B------:R-:W-:Y:S01]  /*5de0*/  FMUL.FTZ R65, R66, UR28 ;  /* 0x0000001c42417c20 */ /* 0x000fe20008410000 */
[----:B------:R-:W-:Y:S01]  /*5df0*/  FMUL.FTZ R66, R67, UR28 ;  /* 0x0000001c43427c20 */ /* 0x000fe20008410000 */
[----:B------:R-:W-:Y:S01]  /*5e00*/  FMUL.FTZ R67, R68, UR28 ;  /* 0x0000001c44437c20 */ /* 0x000fe20008410000 */
[----:B------:R-:W-:Y:S01]  /*5e10*/  FMUL.FTZ R68, R69, UR28 ;  /* 0x0000001c45447c20 */ /* 0x000fe20008410000 */
[----:B------:R-:W-:Y:S01]  /*5e20*/  PLOP3.LUT P2, PT, PT, PT, UP0, 0x80, 0x0 ;  /* 0x000000000000781c */ /* 0x000fe20003f4f008 */
        /* <DEDUP_REMOVED lines=24> */
[----:B0-----:R-:W-:Y:S01]  /*5fb0*/  FMUL.FTZ R15, R24, UR28 ;  /* 0x0000001c180f7c20 */ /* 0x001fe20008410000 */
[----:B------:R-:W-:Y:S01]  /*5fc0*/  FMUL.FTZ R81, R82, UR28 ;  /* 0x0000001c52517c20 */ /* 0x000fe20008410000 */
[----:B------:R-:W-:Y:S01]  /*5fd0*/  FMUL.FTZ R24, R27, UR28 ;  /* 0x0000001c1b187c20 */ /* 0x000fe20008410000 */
[----:B------:R-:W-:Y:S01]  /*5fe0*/  FMUL.FTZ R82, R83, UR28 ;  /* 0x0000001c53527c20 */ /* 0x000fe20008410000 */
[----:B------:R-:W-:Y:S01]  /*5ff0*/  FMUL.FTZ R27, R30, UR28 ;  /* 0x0000001c1e1b7c20 */ /* 0x000fe20008410000 */
[----:B------:R-:W0:Y:S01]  /*6000*/  LDC R83, c[0x0][0x288] ;  /* 0x0000a200ff537b82 */ /* 0x000e220000000800 */
[----:B------:R-:W-:Y:S01]  /*6010*/  FMUL.FTZ R30, R33, UR28 ;  /* 0x0000001c211e7c20 */ /* 0x000fe20008410000 */
[----:B------:R-:W-:Y:S01]  /*6020*/  FMUL.FTZ R33, R36, UR28 ;  /* 0x0000001c24217c20 */ /* 0x000fe20008410000 */
[----:B------:R-:W-:-:S02]  /*6030*/  IMAD.MOV.U32 R141, RZ, RZ, R0 ;  /* 0x000000ffff8d7224 */ /* 0x000fc400078e0000 */
[----:B------:R-:W-:Y:S01]  /*6040*/  FMUL.FTZ R36, R39, UR28 ;  /* 0x0000001c27247c20 */ /* 0x000fe20008410000 */
[----:B------:R-:W-:Y:S01]  /*6050*/  FMUL.FTZ R39, R42, UR28 ;  /* 0x0000001c2a277c20 */ /* 0x000fe20008410000 */
[----:B------:R-:W-:Y:S01]  /*6060*/  FMUL.FTZ R136, R85, UR28 ;  /* 0x0000001c55887c20 */ /* 0x000fe20008410000 */
[----:B------:R-:W-:Y:S01]  /*6070*/  FMUL.FTZ R42, R45, UR28 ;  /* 0x0000001c2d2a7c20 */ /* 0x000fe20008410000 */
[----:B------:R-:W-:Y:S01]  /*6080*/  FMUL.FTZ R85, R86, UR28 ;  /* 0x0000001c56557c20 */ /* 0x000fe20008410000 */
[----:B------:R-:W-:Y:S01]  /*6090*/  FMUL.FTZ R45, R48, UR28 ;  /* 0x0000001c302d7c20 */ /* 0x000fe20008410000 */
[----:B------:R-:W-:Y:S02]  /*60a0*/  IMAD.SHL.U32 R86, R11, 0x80, RZ ;  /* 0x000000800b567824 */ /* 0x000fe400078e00ff */
[----:B------:R-:W-:Y:S01]  /*60b0*/  FMUL.FTZ R48, R51, UR28 ;  /* 0x0000001c33307c20 */ /* 0x000fe20008410000 */
[----:B------:R-:W-:Y:S01]  /*60c0*/  FMUL.FTZ R51, R54, UR28 ;  /* 0x0000001c36337c20 */ /* 0x000fe20008410000 */
[----:B------:R-:W-:Y:S01]  /*60d0*/  FMUL.FTZ R54, R57, UR28 ;  /* 0x0000001c39367c20 */ /* 0x000fe20008410000 */
[----:B------:R-:W-:Y:S01]  /*60e0*/  IMAD.U32 R57, RZ, RZ, UR4 ;  /* 0x00000004ff397e24 */ /* 0x000fe2000f8e00ff */
[----:B------:R-:W-:Y:S01]  /*60f0*/  IADD3 R138, -R86, 0x1, RZ ;  /* 0x00000001568a7810 */ /* 0x000fe20007ffe1ff */
[----:B------:R-:W-:Y:S01]  /*6100*/  FMUL.FTZ R84, R84, UR28 ;  /* 0x0000001c54547c20 */ /* 0x000fe20008410000 */
[----:B------:R-:W-:Y:S01]  /*6110*/  FMUL.FTZ R87, R87, UR28 ;  /* 0x0000001c57577c20 */ /* 0x000fe20008410000 */
[----:B------:R-:W-:Y:S01]  /*6120*/  R2UR UR14, R10 ;  /* 0x000000000a0e72ca */ /* 0x000fe200000e0000 */
[----:B------:R-:W1:Y:S01]  /*6130*/  MUFU.TANH R15, R15 ;  /* 0x0000000f000f7308 */ /* 0x000e620000002400 */
[----:B------:R-:W-:Y:S01]  /*6140*/  @!P1 LEA R57, R57, UR36, 0x3 ;  /* 0x0000002439399c11 */ /* 0x000fe2000f8e18ff */
[----:B------:R-:W-:-:S04]  /*6150*/  IMAD R137, R3, -0x2, R138 ;  /* 0xfffffffe03897824 */ /* 0x000fc800078e028a */
[----:B------:R-:W-:Y:S02]  /*6160*/  @!P1 VIADD R57, R57, 0x2d840 ;  /* 0x0002d84039399836 */ /* 0x000fe40000000000 */
[----:B------:R-:W2:Y:S01]  /*6170*/  MUFU.TANH R20, R20 ;  /* 0x0000001400147308 */ /* 0x000ea20000002400 */
[----:B------:R-:W-:Y:S02]  /*6180*/  IMAD R138, R18, UR31, R137 ;  /* 0x0000001f128a7c24 */ /* 0x000fe4000f8e0289 */
[----:B------:R-:W-:Y:S02]  /*6190*/  @!P1 PRMT R57, RZ, 0x654, R57 ;  /* 0x00000654ff399816 */ /* 0x000fe40000000039 */
[----:B0-----:R-:W-:-:S03]  /*61a0*/  IMAD.IADD R138, R138, 0x1, -R83 ;  /* 0x000000018a8a7824 */ /* 0x001fc600078e0a53 */
[----:B------:R-:W0:Y:S01]  /*61b0*/  MUFU.TANH R23, R23 ;  /* 0x0000001700177308 */ /* 0x000e220000002400 */
[C---:B------:R-:W-:Y:S02]  /*61c0*/  VIADD R140, R138.reuse, UR39 ;  /* 0x000000278a8c7c36 */ /* 0x040fe40008000000 */
[----:B------:R-:W-:-:S05]  /*61d0*/  VIADD R139, R138, UR14 ;  /* 0x0000000e8a8b7c36 */ /* 0x000fca0008000000 */
[----:B------:R-:W3:Y:S08]  /*61e0*/  MUFU.TANH R24, R24 ;  /* 0x0000001800187308 */ /* 0x000ef00000002400 */
[----:B------:R-:W4:Y:S01]  /*61f0*/  MUFU.TANH R25, R25 ;  /* 0x0000001900197308 */ /* 0x000f220000002400 */
[----:B------:R-:W-:Y:S02]  /*6200*/  WARPGROUP.DEPBAR.LE gsb0, 0x0 ;  /* 0x00008000000079c5 */ /* 0x000fe40000010000 */
[----:B------:R-:W-:-:S05]  /*6210*/  WARPGROUP.ARRIVE ;  /* 0x00000000000079c5 */ /* 0x000fca0000000000 */
[----:B------:R-:W0:Y:S01]  /*6220*/  MUFU.TANH R26, R26 ;  /* 0x0000001a001a7308 */ /* 0x000e220000002400 */
[----:B------:R-:W-:Y:S01]  /*6230*/  HGMMA.64x96x16.F32.BF16 R88, gdesc[UR32].tnspB, R88, gsb0 ;  /* 0x41600000205879f0 */ /* 0x000fe20008001858 */
[----:B------:R-:W-:Y:S02]  /*6240*/  UIADD3 UR32, UR10, 0x4, URZ ;  /* 0x000000040a207890 */ /* 0x000fe4000fffe03f */
[----:B------:R-:W-:-:S04]  /*6250*/  UIADD3 UR34, UR11, 0x80, URZ ;  /* 0x000000800b227890 */ /* 0x000fc8000fffe03f */
[----:B------:R-:W0:Y:S01]  /*6260*/  MUFU.TANH R27, R27 ;  /* 0x0000001b001b7308 */ /* 0x000e220000002400 */
[----:B------:R-:W-:Y:S01]  /*6270*/  UMOV UR33, 0x40000040 ;  /* 0x4000004000217882 */ /* 0x000fe20000000000 */
[----:B------:R-:W-:-:S06]  /*6280*/  UMOV UR35, 0x80000020 ;  /* 0x8000002000237882 */ /* 0x000fcc0000000000 */
        /* <DEDUP_REMOVED lines=12> */
[----:B------:R-:W-:-:S02]  /*6350*/  WARPGROUP.DEPBAR.LE gsb0, 0x0 ;  /* 0x00008000000079c5 */ /* 0x000fc40000010000 */
[----:B------:R-:W-:-:S05]  /*6360*/  WARPGROUP.ARRIVE ;  /* 0x00000000000079c5 */ /* 0x000fca0000000000 */
[----:B------:R-:W0:Y:S01]  /*6370*/  MUFU.TANH R40, R40 ;  /* 0x0000002800287308 */ /* 0x000e220000002400 */
[----:B------:R-:W-:Y:S01]  /*6380*/  HGMMA.64x96x16.F32.BF16 R88, gdesc[UR32].tnspB, R88, gsb0 ;  /* 0x41600000205879f0 */ /* 0x000fe20008001858 */
[----:B------:R-:W-:Y:S02]  /*6390*/  UIADD3 UR32, UR10, 0x6, URZ ;  /* 0x000000060a207890 */ /* 0x000fe4000fffe03f */
[----:B------:R-:W-:Y:S01]  /*63a0*/  UIADD3 UR34, UR11, 0xc0, URZ ;  /* 0x000000c00b227890 */ /* 0x000fe2000fffe03f */
[----:B------:R-:W-:Y:S01]  /*63b0*/  UMOV UR33, 0x40000040 ;  /* 0x4000004000217882 */ /* 0x000fe20000000000 */
[----:B------:R-:W-:Y:S02]  /*63c0*/  UMOV UR35, 0x80000020 ;  /* 0x8000002000237882 */ /* 0x000fe40000000000 */
        /* <DEDUP_REMOVED lines=64> */
[----:B------:R-:W0:Y:S01]  /*67d0*/  MUFU.TANH R87, R87 ;  /* 0x0000005700577308 */ /* 0x000e220000002400 */
[----:B------:R-:W-:-:S02]  /*67e0*/  WARPGROUP.DEPBAR.LE gsb0, 0x0 ;  /* 0x00008000000079c5 */ /* 0x000fc40000010000 */
[----:B------:R-:W-:-:S06]  /*67f0*/  WARPGROUP.ARRIVE ;  /* 0x00000000000079c5 */ /* 0x000fcc0000000000 */
[----:B------:R-:W-:Y:S01]  /*6800*/  HGMMA.64x96x16.F32.BF16 R88, gdesc[UR32].tnspB, R88, gsb0 ;  /* 0x41600000205879f0 */ /* 0x000fe20008001858 */
[----:B------:R-:W-:Y:S02]  /*6810*/  UIADD3 UR32, UR10, 0x606, URZ ;  /* 0x000006060a207890 */ /* 0x000fe4000fffe03f */
[----:B------:R-:W-:Y:S01]  /*6820*/  UIADD3 UR34, UR11, 0x1c0, URZ ;  /* 0x000001c00b227890 */ /* 0x000fe2000fffe03f */
[----:B------:R-:W-:Y:S01]  /*6830*/  UMOV UR33, 0x40000040 ;  /* 0x4000004000217882 */ /* 0x000fe20000000000 */
[----:B------:R-:W-:Y:S01]  /*6840*/  UMOV UR35, 0x80000020 ;  /* 0x8000002000237882 */ /* 0x000fe20000000000 */
[----:B------:R-:W-:Y:S02]  /*6850*/  @UP0 ULDC UR10, c[0x0][0x44c] ;  /* 0x00011300000a0ab9 */ /* 0x000fe40000000800 */
[----:B------:R-:W-:Y:S01]  /*6860*/  @P2 IMAD.HI.U32 R56, R0, UR10, RZ ;  /* 0x0000000a00382c27 */ /* 0x000fe2000f8e00ff */
[----:B------:R-:W-:Y:S01]  /*6870*/  @UP0 ULDC UR10, c[0x0][0x450] ;  /* 0x00011400000a0ab9 */ /* 0x000fe20000000800 */
[----:B------:R-:W-:-:S03]  /*6880*/  ISETP.GE.U32.AND P2, PT, R2, 0x180, PT ;  /* 0x000001800200780c */ /* 0x000fc60003f46070 */
[----:B------:R-:W-:Y:S01]  /*6890*/  @P3 SHF.R.U32.HI R141, RZ, UR10, R56 ;  /* 0x0000000aff8d3c19 */ /* 0x000fe20008011638 */
[----:B------:R-:W-:-:S04]  /*68a0*/  VIADD R56, R22, 0x9 ;  /* 0x0000000916387836 */ /* 0x000fc80000000000 */
[----:B------:R-:W5:Y:S01]  /*68b0*/  SHFL.IDX PT, R143, R141, RZ, 0x1c1f ;  /* 0x001c1fff8d8f7589 */ /* 0x000f6200000e0000 */
[----:B------:R-:W-:Y:S02]  /*68c0*/  SEL R56, R56, 0x9, !P2 ;  /* 0x0000000938387807 */ /* 0x000fe40005000000 */
[----:B------:R-:W-:Y:S01]  /*68d0*/  PLOP3.LUT P2, PT, PT, PT, UP1, 0x40, 0x0 ;  /* 0x000000000000781c */ /* 0x000fe20003f4e818 */
[C---:B-----5:R-:W-:Y:S02]  /*68e0*/  IMAD.IADD R138, R143.reuse, 0x1, R140 ;  /* 0x000000018f8a7824 */ /* 0x060fe400078e028c */
[----:B------:R-:W-:Y:S01]  /*68f0*/  IMAD.IADD R137, R143, 0x1, R139 ;  /* 0x000000018f897824 */ /* 0x000fe200078e028b */
[----:B------:R-:W-:Y:S02]  /*6900*/  WARPGROUP.DEPBAR.LE gsb0, 0x0 ;  /* 0x00008000000079c5 */ /* 0x000fe40000010000 */
[----:B------:R-:W-:-:S06]  /*6910*/  WARPGROUP.ARRIVE ;  /* 0x00000000000079c5 */ /* 0x000fcc0000000000 */
[----:B------:R-:W-:Y:S03]  /*6920*/  HGMMA.64x96x16.F32.BF16 R88, gdesc[UR32].tnspB, R88, gsb0 ;  /* 0x41600000205879f0 */ /* 0x000fe60008001858 */
[----:B------:R-:W-:Y:S02]  /*6930*/  WARPGROUP.DEPBAR.LE gsb0, 0x0 ;  /* 0x00008000000079c5 */ /* 0x000fe40000010000 */
[----:B------:R0:W-:Y:S06]  /*6940*/  BAR.ARV R56, 0x100 ;  /* 0x000400380000751d */ /* 0x0001ec0000002000 */
[----:B------:R0:W-:Y:S01]  /*6950*/  @!P1 SYNCS.ARRIVE.TRANS64.RED.A1T0 RZ, [R57+URZ], RZ ;  /* 0x000000ff39ff99a7 */ /* 0x0001e2000810043f */
[----:B-1234-:R-:W-:Y:S05]  /*6960*/  @P2 BRA `(.L_x_882) ;  /* 0x00000000005c2947 */ /* 0x01efea0003800000 */
[----:B0-----:R-:W-:Y:S01]  /*6970*/  IMAD R56, R18, UR31, R143 ;  /* 0x0000001f12387c24 */ /* 0x001fe2000f8e028f */
[----:B------:R-:W-:Y:S03]  /*6980*/  BSSY B0, `(.L_x_883) ;  /* 0x0000011000007945 */ /* 0x000fe60003800000 */
[----:B------:R-:W-:-:S05]  /*6990*/  IMAD.IADD R143, R56, 0x1, -R83 ;  /* 0x00000001388f7824 */ /* 0x000fca00078e0a53 */
[----:B------:R-:W-:-:S13]  /*69a0*/  ISETP.GT.AND P2, PT, R143, -0x1, PT ;  /* 0xffffffff8f00780c */ /* 0x000fda0003f44270 */
[----:B------:R-:W-:Y:S05]  /*69b0*/  @P2 BRA `(.L_x_884) ;  /* 0x0000000000202947 */ /* 0x000fea0003800000 */
[----:B------:R-:W-:Y:S01]  /*69c0*/  IMAD.U32 R145, RZ, RZ, UR29 ;  /* 0x0000001dff917e24 */ /* 0x000fe2000f8e00ff */
[----:B------:R-:W-:-:S04]  /*69d0*/  LOP3.LUT R143, RZ, R143, RZ, 0x33, !PT ;  /* 0x0000008fff8f7212 */ /* 0x000fc800078e33ff */
[----:B------:R-:W-:-:S13]  /*69e0*/  ISETP.NE.AND P2, PT, R145, 0x1, PT ;  /* 0x000000019100780c */ /* 0x000fda0003f45270 */
[----:B------:R-:W0:Y:S02]  /*69f0*/  @P2 LDC.64 R56, c[0x0][0x9e8] ;  /* 0x00027a00ff382b82 */ /* 0x000e240000000a00 */
[----:B0-----:R-:W-:-:S05]  /*6a00*/  @P2 IMAD.HI.U32 R56, R143, R56, RZ ;  /* 0x000000388f382227 */ /* 0x001fca00078e00ff */
[----:B------:R-:W-:-:S04]  /*6a10*/  @P2 SHF.R.U32.HI R143, RZ, R57, R56 ;  /* 0x00000039ff8f2219 */ /* 0x000fc80000011638 */
[----:B------:R-:W-:Y:S01]  /*6a20*/  LOP3.LUT R143, RZ, R143, RZ, 0x33, !PT ;  /* 0x0000008fff8f7212 */ /* 0x000fe200078e33ff */
[----:B------:R-:W-:Y:S06]  /*6a30*/  BRA `(.L_x_885) ;  /* 0x0000000000147947 */ /* 0x000fec0003800000 */
.L_x_884:
[----:B------:R-:W-:-:S05]  /*6a40*/  IMAD.U32 R145, RZ, RZ, UR29 ;  /* 0x0000001dff917e24 */ /* 0x000fca000f8e00ff */
[----:B------:R-:W-:-:S13]  /*6a50*/  ISETP.NE.AND P2, PT, R145, 0x1, PT ;  /* 0x000000019100780c */ /* 0x000fda0003f45270 */
[----:B------:R-:W0:Y:S02]  /*6a60*/  @P2 LDC.64 R56, c[0x0][0x9e8] ;  /* 0x00027a00ff382b82 */ /* 0x000e240000000a00 */
[----:B0-----:R-:W-:-:S05]  /*6a70*/  @P2 IMAD.HI.U32 R56, R143, R56, RZ ;  /* 0x000000388f382227 */ /* 0x001fca00078e00ff */
[----:B------:R-:W-:-:S07]  /*6a80*/  @P2 SHF.R.U32.HI R143, RZ, R57, R56 ;  /* 0x00000039ff8f2219 */ /* 0x000fce0000011638 */
.L_x_885:
[----:B------:R-:W-:Y:S05]  /*6a90*/  BSYNC B0 ;  /* 0x0000000000007941 */ /* 0x000fea0003800000 */
.L_x_883:
[----:B------:R-:W-:-:S04]  /*6aa0*/  IMAD R56, R143, R145, -R86 ;  /* 0x000000918f387224 */ /* 0x000fc800078e0a56 */
[----:B------:R-:W-:-:S05]  /*6ab0*/  IMAD R56, R3, -0x2, R56 ;  /* 0xfffffffe03387824 */ /* 0x000fca00078e0238 */
[----:B------:R-:W-:Y:S02]  /*6ac0*/  VIADDMNMX R138, R56, R145, R138, PT ;  /* 0x00000091388a7246 */ /* 0x000fe4000380018a */
[----:B------:R-:W-:-:S07]  /*6ad0*/  VIMNMX R137, R137, R56, !PT ;  /* 0x0000003889897248 */ /* 0x000fce0007fe0100 */
.L_x_882:
[----:B------:R-:W-:Y:S01]  /*6ae0*/  ISETP.GT.AND P2, PT, R11, -0x1, PT ;  /* 0xffffffff0b00780c */ /* 0x000fe20003f44270 */
[----:B0-----:R-:W0:Y:S03]  /*6af0*/  SHFL.IDX PT, R57, R141, 0x1, 0x1c1f ;  /* 0x003c1f008d397f89 */ /* 0x001e2600000e0000 */
[C---:B------:R-:W-:Y:S02]  /*6b00*/  ISETP.GT.AND P5, PT, R137.reuse, RZ, P2 ;  /* 0x000000ff8900720c */ /* 0x040fe400017a4270 */
[C---:B------:R-:W-:Y:S02]  /*6b10*/  ISETP.GT.AND P4, PT, R137.reuse, 0x1, P2 ;  /* 0x000000018900780c */ /* 0x040fe40001784270 */
[----:B------:R-:W-:Y:S02]  /*6b20*/  ISETP.LT.OR P5, PT, R138, 0x1, P5 ;  /* 0x000000018a00780c */ /* 0x000fe40002fa1670 */
[----:B------:R-:W-:-:S02]  /*6b30*/  ISETP.GT.AND P6, PT, R137, 0x8, P2 ;  /* 0x000000088900780c */ /* 0x000fc400017c4270 */
[----:B------:R-:W-:Y:S02]  /*6b40*/  FSEL R15, R15, -INF , !P5 ;  /* 0xff8000000f0f7808 */ /* 0x000fe40006800000 */
[C---:B------:R-:W-:Y:S02]  /*6b50*/  ISETP.GT.AND P5, PT, R137.reuse, 0x10, P2 ;  /* 0x000000108900780c */ /* 0x040fe400017a4270 */
[----:B------:R-:W-:Y:S02]  /*6b60*/  ISETP.GT.AND P3, PT, R137, 0x9, P2 ;  /* 0x000000098900780c */ /* 0x000fe40001764270 */
[C---:B------:R-:W-:Y:S02]  /*6b70*/  ISETP.LT.OR P5, PT, R138.reuse, 0x11, P5 ;  /* 0x000000118a00780c */ /* 0x040fe40002fa1670 */
[----:B------:R-:W-:Y:S02]  /*6b80*/  ISETP.LT.OR P4, PT, R138, 0x2, P4 ;  /* 0x000000028a00780c */ /* 0x000fe40002781670 */
[----:B------:R-:W-:-:S02]  /*6b90*/  FSEL R29, R29, -INF , !P5 ;  /* 0xff8000001d1d7808 */ /* 0x000fc40006800000 */
[----:B------:R-:W-:Y:S01]  /*6ba0*/  ISETP.GT.AND P5, PT, R137, 0x20, P2 ;  /* 0x000000208900780c */ /* 0x000fe200017a4270 */
[--C-:B0-----:R-:W-:Y:S01]  /*6bb0*/  IMAD.IADD R140, R140, 0x1, R57.reuse ;  /* 0x000000018c8c7824 */ /* 0x101fe200078e0239 */
[C---:B------:R-:W-:Y:S01]  /*6bc0*/  ISETP.LT.OR P6, PT, R138.reuse, 0x9, P6 ;  /* 0x000000098a00780c */ /* 0x040fe200037c1670 */
[----:B------:R-:W-:Y:S01]  /*6bd0*/  IMAD.IADD R139, R139, 0x1, R57 ;  /* 0x000000018b8b7824 */ /* 0x000fe200078e0239 */
[C---:B------:R-:W-:Y:S02]  /*6be0*/  ISETP.LT.OR P3, PT, R138.reuse, 0xa, P3 ;  /* 0x0000000a8a00780c */ /* 0x040fe40001f61670 */
[----:B------:R-:W-:Y:S02]  /*6bf0*/  ISETP.LT.OR P5, PT, R138, 0x21, P5 ;  /* 0x000000218a00780c */ /* 0x000fe40002fa1670 */
[----:B------:R-:W-:Y:S02]  /*6c00*/  FSEL R20, R20, -INF , !P4 ;  /* 0xff80000014147808 */ /* 0x000fe40006000000 */
[----:B------:R-:W-:-:S02]  /*6c10*/  FSEL R25, R25, -INF , !P6 ;  /* 0xff80000019197808 */ /* 0x000fc40007000000 */
[----:B------:R-:W-:Y:S02]  /*6c20*/  FSEL R26, R26, -INF , !P3 ;  /* 0xff8000001a1a7808 */ /* 0x000fe40005800000 */
[C---:B------:R-:W-:Y:S02]  /*6c30*/  ISETP.GT.AND P4, PT, R137.reuse, 0x11, P2 ;  /* 0x000000118900780c */ /* 0x040fe40001784270 */
[C---:B------:R-:W-:Y:S02]  /*6c40*/  ISETP.GT.AND P6, PT, R137.reuse, 0x18, P2 ;  /* 0x000000188900780c */ /* 0x040fe400017c4270 */
[----:B------:R-:W-:Y:S02]  /*6c50*/  ISETP.GT.AND P3, PT, R137, 0x19, P2 ;  /* 0x000000198900780c */ /* 0x000fe40001764270 */
[----:B------:R-:W-:Y:S02]  /*6c60*/  FSEL R37, R37, -INF , !P5 ;  /* 0xff80000025257808 */ /* 0x000fe40006800000 */
[----:B------:R-:W-:-:S02]  /*6c70*/  ISETP.GT.AND P5, PT, R137, 0x30, P2 ;  /* 0x000000308900780c */ /* 0x000fc400017a4270 */
[C---:B------:R-:W-:Y:S02]  /*6c80*/  ISETP.LT.OR P4, PT, R138.reuse, 0x12, P4 ;  /* 0x000000128a00780c */ /* 0x040fe40002781670 */
[C---:B------:R-:W-:Y:S02]  /*6c90*/  ISETP.LT.OR P6, PT, R138.reuse, 0x19, P6 ;  /* 0x000000198a00780c */ /* 0x040fe400037c1670 */
        /* <DEDUP_REMOVED lines=57> */
[----:B------:R-:W-:-:S02]  /*7030*/  PLOP3.LUT P5, PT, PT, PT, UP1, 0x40, 0x0 ;  /* 0x000000000000781c */ /* 0x000fc40003fae818 */
[C---:B------:R-:W-:Y:S02]  /*7040*/  ISETP.LT.OR P4, PT, R138.reuse, 0x62, P4 ;  /* 0x000000628a00780c */ /* 0x040fe40002781670 */
[C---:B------:R-:W-:Y:S02]  /*7050*/  ISETP.LT.OR P6, PT, R138.reuse, 0x69, P6 ;  /* 0x000000698a00780c */ /* 0x040fe400037c1670 */
[----:B------:R-:W-:Y:S02]  /*7060*/  ISETP.LT.OR P3, PT, R138, 0x6a, P3 ;  /* 0x0000006a8a00780c */ /* 0x000fe40001f61670 */
[----:B------:R-:W-:Y:S02]  /*7070*/  FSEL R72, R72, -INF , !P4 ;  /* 0xff80000048487808 */ /* 0x000fe40006000000 */
[----:B------:R-:W-:Y:S02]  /*7080*/  FSEL R75, R75, -INF , !P6 ;  /* 0xff8000004b4b7808 */ /* 0x000fe40007000000 */
[----:B------:R-:W-:-:S02]  /*7090*/  FSEL R76, R76, -INF , !P3 ;  /* 0xff8000004c4c7808 */ /* 0x000fc40005800000 */
[C---:B------:R-:W-:Y:S02]  /*70a0*/  ISETP.GT.AND P4, PT, R137.reuse, 0x71, P2 ;  /* 0x000000718900780c */ /* 0x040fe40001784270 */
[C---:B------:R-:W-:Y:S02]  /*70b0*/  ISETP.GT.AND P6, PT, R137.reuse, 0x78, P2 ;  /* 0x000000788900780c */ /* 0x040fe400017c4270 */
[----:B------:R-:W-:Y:S02]  /*70c0*/  ISETP.GT.AND P3, PT, R137, 0x79, P2 ;  /* 0x000000798900780c */ /* 0x000fe40001764270 */
[C---:B------:R-:W-:Y:S02]  /*70d0*/  ISETP.LT.OR P4, PT, R138.reuse, 0x72, P4 ;  /* 0x000000728a00780c */ /* 0x040fe40002781670 */
[C---:B------:R-:W-:Y:S02]  /*70e0*/  ISETP.LT.OR P6, PT, R138.reuse, 0x79, P6 ;  /* 0x000000798a00780c */ /* 0x040fe400037c1670 */
[----:B------:R-:W-:-:S02]  /*70f0*/  ISETP.LT.OR P3, PT, R138, 0x7a, P3 ;  /* 0x0000007a8a00780c */ /* 0x000fc40001f61670 */
[----:B------:R-:W-:Y:S02]  /*7100*/  FSEL R80, R80, -INF , !P4 ;  /* 0xff80000050507808 */ /* 0x000fe40006000000 */
[----:B------:R-:W-:Y:S02]  /*7110*/  FSEL R84, R84, -INF , !P6 ;  /* 0xff80000054547808 */ /* 0x000fe40007000000 */
[----:B------:R-:W-:Y:S01]  /*7120*/  FSEL R136, R136, -INF , !P3 ;  /* 0xff80000088887808 */ /* 0x000fe20005800000 */
[----:B------:R-:W-:Y:S06]  /*7130*/  @P5 BRA `(.L_x_886) ;  /* 0x00000000005c5947 */ /* 0x000fec0003800000 */
[----:B------:R-:W-:Y:S01]  /*7140*/  IMAD R56, R18, UR31, R57 ;  /* 0x0000001f12387c24 */ /* 0x000fe2000f8e0239 */
        /* <DEDUP_REMOVED lines=12> */
.L_x_888:
[----:B------:R-:W-:-:S05]  /*7210*/  IMAD.U32 R141, RZ, RZ, UR29 ;  /* 0x0000001dff8d7e24 */ /* 0x000fca000f8e00ff */
[----:B------:R-:W-:-:S13]  /*7220*/  ISETP.NE.AND P3, PT, R141, 0x1, PT ;  /* 0x000000018d00780c */ /* 0x000fda0003f65270 */
[----:B------:R-:W0:Y:S02]  /*7230*/  @P3 LDC.64 R56, c[0x0][0x9e8] ;  /* 0x00027a00ff383b82 */ /* 0x000e240000000a00 */
[----:B0-----:R-:W-:-:S05]  /*7240*/  @P3 IMAD.HI.U32 R56, R137, R56, RZ ;  /* 0x0000003889383227 */ /* 0x001fca00078e00ff */
[----:B------:R-:W-:-:S07]  /*7250*/  @P3 SHF.R.U32.HI R137, RZ, R57, R56 ;  /* 0x00000039ff893219 */ /* 0x000fce0000011638 */
.L_x_889:
[----:B------:R-:W-:Y:S05]  /*7260*/  BSYNC B0 ;  /* 0x0000000000007941 */ /* 0x000fea0003800000 */
.L_x_887:
[----:B------:R-:W-:-:S04]  /*7270*/  IMAD R86, R137, R141, -R86 ;  /* 0x0000008d89567224 */ /* 0x000fc800078e0a56 */
[----:B------:R-:W-:-:S05]  /*7280*/  IMAD R86, R3, -0x2, R86 ;  /* 0xfffffffe03567824 */ /* 0x000fca00078e0256 */
[----:B------:R-:W-:Y:S02]  /*7290*/  VIADDMNMX R140, R86, R141, R140, PT ;  /* 0x0000008d568c7246 */ /* 0x000fe4000380018c */
[----:B------:R-:W-:-:S07]  /*72a0*/  VIMNMX R139, R139, R86, !PT ;  /* 0x000000568b8b7248 */ /* 0x000fce0007fe0100 */
.L_x_886:
[----:B------:R-:W-:Y:S01]  /*72b0*/  FMNMX.FTZ R57, R15, R14, !PT ;  /* 0x0000000e0f397209 */ /* 0x000fe20007810000 */
[----:B------:R-:W-:Y:S01]  /*72c0*/  UMOV UR10, UR30 ;  /* 0x0000001e000a7c82 */ /* 0x000fe20008000000 */
[----:B------:R-:W-:Y:S01]  /*72d0*/  ISETP.GT.AND P5, PT, R139, 0x8, P2 ;  /* 0x000000088b00780c */ /* 0x000fe200017a4270 */
[----:B------:R-:W-:Y:S01]  /*72e0*/  UMOV UR40, UR5 ;  /* 0x0000000500287c82 */ /* 0x000fe20008000000 */
[----:B------:R-:W-:Y:S02]  /*72f0*/  FMNMX.FTZ R56, R20, R57, !PT ;  /* 0x0000003914387209 */ /* 0x000fe40007810000 */
[----:B------:R-:W-:Y:S02]  /*7300*/  ISETP.LT.OR P5, PT, R140, 0x9, P5 ;  /* 0x000000098c00780c */ /* 0x000fe40002fa1670 */
[----:B------:R-:W-:Y:S02]  /*7310*/  FMNMX.FTZ R57, R25, R56, !PT ;  /* 0x0000003819397209 */ /* 0x000fe40007810000 */
[----:B------:R-:W-:-:S02]  /*7320*/  FSEL R27, R27, -INF , !P5 ;  /* 0xff8000001b1b7808 */ /* 0x000fc40006800000 */
[----:B------:R-:W-:Y:S02]  /*7330*/  FMNMX.FTZ R56, R26, R57, !PT ;  /* 0x000000391a387209 */ /* 0x000fe40007810000 */
[----:B------:R-:W-:Y:S02]  /*7340*/  ISETP.GT.AND P5, PT, R139, 0x11, P2 ;  /* 0x000000118b00780c */ /* 0x000fe400017a4270 */
        /* <DEDUP_REMOVED lines=11> */
[----:B------:R-:W-:Y:S02]  /*7400*/  ISETP.GT.AND P5, PT, R139, RZ, P2 ;  /* 0x000000ff8b00720c */ /* 0x000fe400017a4270 */
[----:B------:R-:W-:Y:S02]  /*7410*/  FMNMX.FTZ R57, R41, R56, !PT ;  /* 0x0000003829397209 */ /* 0x000fe40007810000 */
[----:B------:R-:W-:Y:S02]  /*7420*/  ISETP.GT.AND P4, PT, R139, 0x1, P2 ;  /* 0x000000018b00780c */ /* 0x000fe40001784270 */
[----:B------:R-:W-:Y:S02]  /*7430*/  FMNMX.FTZ R56, R42, R57, !PT ;  /* 0x000000392a387209 */ /* 0x000fe40007810000 */
[----:B------:R-:W-:-:S02]  /*7440*/  ISETP.LT.OR P5, PT, R140, 0x1, P5 ;  /* 0x000000018c00780c */ /* 0x000fc40002fa1670 */
[----:B------:R-:W-:Y:S02]  /*7450*/  FMNMX.FTZ R57, R45, R56, !PT ;  /* 0x000000382d397209 */ /* 0x000fe40007810000 */
[----:B------:R-:W-:Y:S02]  /*7460*/  ISETP.GT.AND P3, PT, R139, 0x9, P2 ;  /* 0x000000098b00780c */ /* 0x000fe40001764270 */
[----:B------:R-:W-:Y:S02]  /*7470*/  FMNMX.FTZ R56, R46, R57, !PT ;  /* 0x000000392e387209 */ /* 0x000fe40007810000 */
[C---:B------:R-:W-:Y:S02]  /*7480*/  ISETP.LT.OR P4, PT, R140.reuse, 0x2, P4 ;  /* 0x000000028c00780c */ /* 0x040fe40002781670 */
[----:B------:R-:W-:Y:S02]  /*7490*/  FMNMX.FTZ R57, R49, R56, !PT ;  /* 0x0000003831397209 */ /* 0x000fe40007810000 */
[----:B------:R-:W-:-:S02]  /*74a0*/  ISETP.LT.OR P3, PT, R140, 0xa, P3 ;  /* 0x0000000a8c00780c */ /* 0x000fc40001f61670 */
[----:B------:R-:W-:Y:S02]  /*74b0*/  FMNMX.FTZ R56, R50, R57, !PT ;  /* 0x0000003932387209 */ /* 0x000fe40007810000 */
[----:B------:R-:W-:Y:S02]  /*74c0*/  FSEL R24, R24, -INF , !P4 ;  /* 0xff80000018187808 */ /* 0x000fe40006000000 */
[----:B------:R-:W-:Y:S02]  /*74d0*/  FMNMX.FTZ R57, R53, R56, !PT ;  /* 0x0000003835397209 */ /* 0x000fe40007810000 */
[----:B------:R-:W-:Y:S02]  /*74e0*/  ISETP.GT.AND P4, PT, R139, 0x10, P2 ;  /* 0x000000108b00780c */ /* 0x000fe40001784270 */
        /* <DEDUP_REMOVED lines=29> */
[----:B------:R-:W-:-:S03]  /*76c0*/  ISETP.GT.AND P4, PT, R139, 0x48, P2 ;  /* 0x000000488b00780c */ /* 0x000fc60001784270 */
[----:B------:R-:W0:Y:S01]  /*76d0*/  SHFL.BFLY PT, R56, R57, 0x2, 0x1f ;  /* 0x0c401f0039387f89 */ /* 0x000e2200000e0000 */
[----:B------:R-:W-:-:S04]  /*76e0*/  ISETP.LT.OR P4, PT, R140, 0x49, P4 ;  /* 0x000000498c00780c */ /* 0x000fc80002781670 */
[----:B------:R-:W-:Y:S02]  /*76f0*/  FSEL R61, R61, -INF , !P4 ;  /* 0xff8000003d3d7808 */ /* 0x000fe40006000000 */
[----:B------:R-:W-:-:S04]  /*7700*/  ISETP.GT.AND P4, PT, R139, 0x51, P2 ;  /* 0x000000518b00780c */ /* 0x000fc80001784270 */
[----:B------:R-:W-:-:S04]  /*7710*/  ISETP.LT.OR P4, PT, R140, 0x52, P4 ;  /* 0x000000528c00780c */ /* 0x000fc80002781670 */
[----:B------:R-:W-:Y:S02]  /*7720*/  FSEL R66, R66, -INF , !P4 ;  /* 0xff80000042427808 */ /* 0x000fe40006000000 */
[----:B------:R-:W-:-:S04]  /*7730*/  ISETP.GT.AND P4, PT, R139, 0x60, P2 ;  /* 0x000000608b00780c */ /* 0x000fc80001784270 */
[C---:B------:R-:W-:Y:S02]  /*7740*/  ISETP.LT.OR P4, PT, R140.reuse, 0x61, P4 ;  /* 0x000000618c00780c */ /* 0x040fe40002781670 */
[----:B0-----:R-:W-:Y:S02]  /*7750*/  FMNMX.FTZ R86, R57, R56, !PT ;  /* 0x0000003839567209 */ /* 0x001fe40007810000 */
[----:B------:R-:W-:Y:S02]  /*7760*/  FSEL R73, R73, -INF , !P4 ;  /* 0xff80000049497808 */ /* 0x000fe40006000000 */
[----:B------:R-:W-:Y:S01]  /*7770*/  ISETP.GT.AND P4, PT, R139, 0x69, P2 ;  /* 0x000000698b00780c */ /* 0x000fe20001784270 */
[----:B------:R-:W0:Y:S03]  /*7780*/  SHFL.BFLY PT, R137, R86, 0x1, 0x1f ;  /* 0x0c201f0056897f89 */ /* 0x000e2600000e0000 */
[----:B------:R-:W-:-:S02]  /*7790*/  ISETP.LT.OR P4, PT, R140, 0x6a, P4 ;  /* 0x0000006a8c00780c */ /* 0x000fc40002781670 */
[----:B0-----:R-:W-:-:S04]  /*77a0*/  FMNMX.FTZ R56, R86, R137, !PT ;  /* 0x0000008956387209 */ /* 0x001fc80007810000 */
[C---:B------:R-:W-:Y:S01]  /*77b0*/  FSETP.NEU.FTZ.AND P6, PT, R56.reuse, -INF , PT ;  /* 0xff8000003800780b */ /* 0x040fe20003fdd000 */
[----:B------:R-:W-:-:S05]  /*77c0*/  FMUL.FTZ R137, R56, UR10 ;  /* 0x0000000a38897c20 */ /* 0x000fca0008410000 */
[----:B------:R-:W-:-:S05]  /*77d0*/  FSEL R57, R137, RZ, P6 ;  /* 0x000000ff89397208 */ /* 0x000fca0003000000 */
[--C-:B------:R-:W-:Y:S01]  /*77e0*/  FFMA.FTZ R137, R20, UR10, -R57.reuse ;  /* 0x0000000a14897c23 */ /* 0x100fe20008010839 */
[--C-:B------:R-:W-:Y:S01]  /*77f0*/  FFMA.FTZ R20, R25, UR10, -R57.reuse ;  /* 0x0000000a19147c23 */ /* 0x100fe20008010839 */
[--C-:B------:R-:W-:Y:S01]  /*7800*/  FFMA.FTZ R25, R26, UR10, -R57.reuse ;  /* 0x0000000a1a197c23 */ /* 0x100fe20008010839 */
[----:B------:R-:W-:Y:S01]  /*7810*/  FSEL R26, R23, -INF , !P5 ;  /* 0xff800000171a7808 */ /* 0x000fe20006800000 */
[--C-:B------:R-:W-:Y:S01]  /*7820*/  FFMA.FTZ R86, R15, UR10, -R57.reuse ;  /* 0x0000000a0f567c23 */ /* 0x100fe20008010839 */
[--C-:B------:R-:W-:Y:S01]  /*7830*/  FFMA.FTZ R138, R29, UR10, -R57.reuse ;  /* 0x0000000a1d8a7c23 */ /* 0x100fe20008010839 */
[----:B------:R-:W-:Y:S01]  /*7840*/  FSEL R15, R28, -INF , !P3 ;  /* 0xff8000001c0f7808 */ /* 0x000fe20005800000 */
[--C-:B------:R-:W-:Y:S01]  /*7850*/  FFMA.FTZ R141, R53, UR10, -R57.reuse ;  /* 0x0000000a358d7c23 */ /* 0x100fe20008010839 */
[----:B------:R-:W-:Y:S01]  /*7860*/  FMNMX.FTZ R29, R26, R21, !PT ;  /* 0x000000151a1d7209 */ /* 0x000fe20007810000 */
[----:B------:R0:W-:Y:S01]  /*7870*/  MUFU.EX2 R28, R86 ;  /* 0x00000056001c7308 */ /* 0x0001e20000000800 */
[----:B------:R-:W-:Y:S01]  /*7880*/  ISETP.GT.AND P3, PT, R139, 0x18, P2 ;  /* 0x000000188b00780c */ /* 0x000fe20001764270 */
[--C-:B------:R-:W-:Y:S01]  /*7890*/  FFMA.FTZ R30, R30, UR10, -R57.reuse ;  /* 0x0000000a1e1e7c23 */ /* 0x100fe20008010839 */
[--C-:B------:R-:W-:Y:S01]  /*78a0*/  FFMA.FTZ R34, R34, UR10, -R57.reuse ;  /* 0x0000000a22227c23 */ /* 0x100fe20008010839 */
[--C-:B------:R-:W-:Y:S01]  /*78b0*/  FFMA.FTZ R38, R38, UR10, -R57.reuse ;  /* 0x0000000a26267c23 */ /* 0x100fe20008010839 */
[----:B------:R-:W-:Y:S01]  /*78c0*/  ISETP.LT.OR P3, PT, R140, 0x19, P3 ;  /* 0x000000198c00780c */ /* 0x000fe20001f61670 */
[--C-:B------:R-:W-:Y:S01]  /*78d0*/  FFMA.FTZ R42, R42, UR10, -R57.reuse ;  /* 0x0000000a2a2a7c23 */ /* 0x100fe20008010839 */
[--C-:B------:R-:W-:Y:S01]  /*78e0*/  FFMA.FTZ R46, R46, UR10, -R57.reuse ;  /* 0x0000000a2e2e7c23 */ /* 0x100fe20008010839 */
[----:B------:R1:W-:Y:S01]  /*78f0*/  MUFU.EX2 R23, R138 ;  /* 0x0000008a00177308 */ /* 0x0003e20000000800 */
[----:B0-----:R-:W-:Y:S01]  /*7900*/  FMNMX.FTZ R86, R24, R29, !PT ;  /* 0x0000001d18567209 */ /* 0x001fe20007810000 */
[--C-:B------:R-:W-:Y:S01]  /*7910*/  FFMA.FTZ R29, R33, UR10, -R57.reuse ;  /* 0x0000000a211d7c23 */ /* 0x100fe20008010839 */
[----:B------:R-:W-:Y:S01]  /*7920*/  FSEL R35, R35, -INF , !P3 ;  /* 0xff80000023237808 */ /* 0x000fe20005800000 */
[--C-:B------:R-:W-:Y:S01]  /*7930*/  FFMA.FTZ R50, R50, UR10, -R57.reuse ;  /* 0x0000000a32327c23 */ /* 0x100fe20008010839 */
[----:B------:R-:W-:Y:S01]  /*7940*/  FMNMX.FTZ R86, R27, R86, !PT ;  /* 0x000000561b567209 */ /* 0x000fe20007810000 */
[--C-:B------:R-:W-:Y:S01]  /*7950*/  FFMA.FTZ R54, R54, UR10, -R57.reuse ;  /* 0x0000000a36367c23 */ /* 0x100fe20008010839 */
[----:B------:R-:W-:Y:S01]  /*7960*/  ISETP.GT.AND P3, PT, R139, 0x21, P2 ;  /* 0x000000218b00780c */ /* 0x000fe20001764270 */
[--C-:B------:R-:W-:Y:S01]  /*7970*/  FFMA.FTZ R60, R60, UR10, -R57.reuse ;  /* 0x0000000a3c3c7c23 */ /* 0x100fe20008010839 */
[----:B------:R-:W-:Y:S01]  /*7980*/  FMNMX.FTZ R86, R15, R86, !PT ;  /* 0x000000560f567209 */ /* 0x000fe20007810000 */
[--C-:B-1----:R-:W-:Y:S01]  /*7990*/  FFMA.FTZ R138, R37, UR10, -R57.reuse ;  /* 0x0000000a258a7c23 */ /* 0x102fe20008010839 */
[----:B------:R-:W-:Y:S01]  /*79a0*/  ISETP.LT.OR P3, PT, R140, 0x22, P3 ;  /* 0x000000228c00780c */ /* 0x000fe20001f61670 */
[--C-:B------:R-:W-:Y:S01]  /*79b0*/  FFMA.FTZ R64, R64, UR10, -R57.reuse ;  /* 0x0000000a40407c23 */ /* 0x100fe20008010839 */
[----:B------:R-:W-:Y:S01]  /*79c0*/  FMNMX.FTZ R33, R31, R86, !PT ;  /* 0x000000561f217209 */ /* 0x000fe20007810000 */
[--C-:B------:R-:W-:Y:S01]  /*79d0*/  FFMA.FTZ R68, R68, UR10, -R57.reuse ;  /* 0x0000000a44447c23 */ /* 0x100fe20008010839 */
[----:B------:R-:W-:Y:S01]  /*79e0*/  FSEL R40, R40, -INF , !P3 ;  /* 0xff80000028287808 */ /* 0x000fe20005800000 */
[--C-:B------:R-:W-:Y:S01]  /*79f0*/  FFMA.FTZ R72, R72, UR10, -R57.reuse ;  /* 0x0000000a48487c23 */ /* 0x100fe20008010839 */
[----:B------:R-:W-:Y:S01]  /*7a00*/  FMNMX.FTZ R86, R32, R33, !PT ;  /* 0x0000002120567209 */ /* 0x000fe20007810000 */
[--C-:B------:R-:W-:Y:S01]  /*7a10*/  FFMA.FTZ R76, R76, UR10, -R57.reuse ;  /* 0x0000000a4c4c7c23 */ /* 0x100fe20008010839 */
[----:B------:R-:W-:Y:S01]  /*7a20*/  ISETP.GT.AND P3, PT, R139, 0x29, P2 ;  /* 0x000000298b00780c */ /* 0x000fe20001764270 */
[----:B------:R-:W-:Y:S01]  /*7a30*/  FFMA.FTZ R136, R136, UR10, -R57 ;  /* 0x0000000a88887c23 */ /* 0x000fe20008010839 */
[----:B------:R-:W-:Y:S01]  /*7a40*/  FMNMX.FTZ R33, R35, R86, !PT ;  /* 0x0000005623217209 */ /* 0x000fe20007810000 */
[----:B------:R-:W-:Y:S01]  /*7a50*/  MUFU.EX2 R137, R137 ;  /* 0x0000008900897308 */ /* 0x000fe20000000800 */
[----:B------:R-:W-:-:S02]  /*7a60*/  ISETP.LT.OR P5, PT, R140, 0x2a, P3 ;  /* 0x0000002a8c00780c */ /* 0x000fc40001fa1670 */
[----:B------:R-:W-:Y:S02]  /*7a70*/  FMNMX.FTZ R86, R36, R33, !PT ;  /* 0x0000002124567209 */ /* 0x000fe40007810000 */
[----:B------:R-:W-:Y:S02]  /*7a80*/  ISETP.GT.AND P3, PT, R139, 0x31, P2 ;  /* 0x000000318b00780c */ /* 0x000fe40001764270 */
[----:B------:R-:W-:Y:S01]  /*7a90*/  FMNMX.FTZ R37, R39, R86, !PT ;  /* 0x0000005627257209 */ /* 0x000fe20007810000 */
[----:B------:R0:W-:Y:S01]  /*7aa0*/  MUFU.EX2 R33, R138 ;  /* 0x0000008a00217308 */ /* 0x0001e20000000800 */
[----:B------:R-:W-:Y:S02]  /*7ab0*/  FSEL R44, R44, -INF , !P5 ;  /* 0xff8000002c2c7808 */ /* 0x000fe40006800000 */
[----:B------:R-:W-:Y:S02]  /*7ac0*/  FMNMX.FTZ R86, R40, R37, !PT ;  /* 0x0000002528567209 */ /* 0x000fe40007810000 */
[----:B------:R-:W-:-:S02]  /*7ad0*/  ISETP.GT.AND P5, PT, R139, 0x38, P2 ;  /* 0x000000388b00780c */ /* 0x000fc400017a4270 */
[----:B------:R-:W-:Y:S01]  /*7ae0*/  FMNMX.FTZ R37, R43, R86, !PT ;  /* 0x000000562b257209 */ /* 0x000fe20007810000 */
[----:B------:R-:W-:Y:S01]  /*7af0*/  MUFU.EX2 R20, R20 ;  /* 0x0000001400147308 */ /* 0x000fe20000000800 */
[----:B------:R-:W-:Y:S01]  /*7b00*/  ISETP.LT.OR P3, PT, R140, 0x32, P3 ;  /* 0x000000328c00780c */ /* 0x000fe20001f61670 */
[----:B0-----:R-:W-:Y:S01]  /*7b10*/  FFMA.FTZ R138, R41, UR10, -R57 ;  /* 0x0000000a298a7c23 */ /* 0x001fe20008010839 */
[----:B------:R-:W-:Y:S02]  /*7b20*/  FMNMX.FTZ R86, R44, R37, !PT ;  /* 0x000000252c567209 */ /* 0x000fe40007810000 */
[----:B------:R-:W-:Y:S02]  /*7b30*/  FSEL R48, R48, -INF , !P3 ;  /* 0xff80000030307808 */ /* 0x000fe40005800000 */
[----:B------:R-:W-:Y:S01]  /*7b40*/  ISETP.LT.OR P5, PT, R140, 0x39, P5 ;  /* 0x000000398c00780c */ /* 0x000fe20002fa1670 */
[----:B------:R0:W-:Y:S01]  /*7b50*/  MUFU.EX2 R37, R138 ;  /* 0x0000008a00257308 */ /* 0x0001e20000000800 */
[----:B------:R-:W-:-:S02]  /*7b60*/  FMNMX.FTZ R41, R47, R86, !PT ;  /* 0x000000562f297209 */ /* 0x000fc40007810000 */
[----:B------:R-:W-:Y:S02]  /*7b70*/  ISETP.GT.AND P3, PT, R139, 0x40, P2 ;  /* 0x000000408b00780c */ /* 0x000fe40001764270 */
[----:B------:R-:W-:Y:S02]  /*7b80*/  FSEL R51, R51, -INF , !P5 ;  /* 0xff80000033337808 */ /* 0x000fe40006800000 */
[----:B------:R-:W-:Y:S01]  /*7b90*/  FMNMX.FTZ R86, R48, R41, !PT ;  /* 0x0000002930567209 */ /* 0x000fe20007810000 */
[----:B------:R-:W-:Y:S01]  /*7ba0*/  MUFU.EX2 R25, R25 ;  /* 0x0000001900197308 */ /* 0x000fe20000000800 */
[----:B------:R-:W-:Y:S01]  /*7bb0*/  ISETP.GT.AND P5, PT, R139, 0x41, P2 ;  /* 0x000000418b00780c */ /* 0x000fe200017a4270 */
[----:B0-----:R-:W-:Y:S01]  /*7bc0*/  FFMA.FTZ R138, R45, UR10, -R57 ;  /* 0x0000000a2d8a7c23 */ /* 0x001fe20008010839 */
[----:B------:R-:W-:Y:S02]  /*7bd0*/  ISETP.LT.OR P3, PT, R140, 0x41, P3 ;  /* 0x000000418c00780c */ /* 0x000fe40001f61670 */
[----:B------:R-:W-:-:S02]  /*7be0*/  FMNMX.FTZ R41, R51, R86, !PT ;  /* 0x0000005633297209 */ /* 0x000fc40007810000 */
[----:B------:R-:W-:Y:S01]  /*7bf0*/  ISETP.LT.OR P5, PT, R140, 0x42, P5 ;  /* 0x000000428c00780c */ /* 0x000fe20002fa1670 */
[----:B------:R-:W-:Y:S01]  /*7c00*/  MUFU.EX2 R30, R30 ;  /* 0x0000001e001e7308 */ /* 0x000fe20000000800 */
[----:B------:R-:W-:Y:S02]  /*7c10*/  FSEL R55, R55, -INF , !P3 ;  /* 0xff80000037377808 */ /* 0x000fe40005800000 */
[----:B------:R-:W-:Y:S02]  /*7c20*/  FMNMX.FTZ R86, R52, R41, !PT ;  /* 0x0000002934567209 */ /* 0x000fe40007810000 */
[----:B------:R-:W-:Y:S02]  /*7c30*/  ISETP.GT.AND P3, PT, R139, 0x49, P2 ;  /* 0x000000498b00780c */ /* 0x000fe40001764270 */
[----:B------:R-:W-:Y:S01]  /*7c40*/  FSEL R58, R58, -INF , !P5 ;  /* 0xff8000003a3a7808 */ /* 0x000fe20006800000 */
[----:B------:R0:W-:Y:S01]  /*7c50*/  MUFU.EX2 R41, R138 ;  /* 0x0000008a00297308 */ /* 0x0001e20000000800 */
[----:B------:R-:W-:-:S02]  /*7c60*/  FMNMX.FTZ R45, R55, R86, !PT ;  /* 0x00000056372d7209 */ /* 0x000fc40007810000 */
[----:B------:R-:W-:Y:S02]  /*7c70*/  ISETP.GT.AND P5, PT, R139, 0x50, P2 ;  /* 0x000000508b00780c */ /* 0x000fe400017a4270 */
[----:B------:R-:W-:Y:S02]  /*7c80*/  ISETP.LT.OR P3, PT, R140, 0x4a, P3 ;  /* 0x0000004a8c00780c */ /* 0x000fe40001f61670 */
[----:B------:R-:W-:Y:S01]  /*7c90*/  FMNMX.FTZ R86, R58, R45, !PT ;  /* 0x0000002d3a567209 */ /* 0x000fe20007810000 */
[----:B------:R-:W-:Y:S01]  /*7ca0*/  MUFU.EX2 R29, R29 ;  /* 0x0000001d001d7308 */ /* 0x000fe20000000800 */
[----:B------:R-:W-:Y:S01]  /*7cb0*/  FSEL R62, R62, -INF , !P3 ;  /* 0xff8000003e3e7808 */ /* 0x000fe20005800000 */
[----:B0-----:R-:W-:Y:S01]  /*7cc0*/  FFMA.FTZ R138, R49, UR10, -R57 ;  /* 0x0000000a318a7c23 */ /* 0x001fe20008010839 */
[----:B------:R-:W-:Y:S02]  /*7cd0*/  ISETP.LT.OR P5, PT, R140, 0x51, P5 ;  /* 0x000000518c00780c */ /* 0x000fe40002fa1670 */
[----:B------:R-:W-:-:S02]  /*7ce0*/  FMNMX.FTZ R45, R61, R86, !PT ;  /* 0x000000563d2d7209 */ /* 0x000fc40007810000 */
[----:B------:R-:W-:Y:S01]  /*7cf0*/  ISETP.GT.AND P3, PT, R139, 0x58, P2 ;  /* 0x000000588b00780c */ /* 0x000fe20001764270 */
[----:B------:R-:W-:Y:S01]  /*7d00*/  MUFU.EX2 R34, R34 ;  /* 0x0000002200227308 */ /* 0x000fe20000000800 */
[----:B------:R-:W-:Y:S02]  /*7d10*/  FSEL R65, R65, -INF , !P5 ;  /* 0xff80000041417808 */ /* 0x000fe40006800000 */
[----:B------:R-:W-:Y:S02]  /*7d20*/  FMNMX.FTZ R86, R62, R45, !PT ;  /* 0x0000002d3e567209 */ /* 0x000fe40007810000 */
[----:B------:R-:W-:Y:S02]  /*7d30*/  ISETP.GT.AND P5, PT, R139, 0x59, P2 ;  /* 0x000000598b00780c */ /* 0x000fe400017a4270 */
[----:B------:R-:W-:Y:S01]  /*7d40*/  ISETP.LT.OR P3, PT, R140, 0x59, P3 ;  /* 0x000000598c00780c */ /* 0x000fe20001f61670 */
[----:B------:R0:W-:Y:S01]  /*7d50*/  MUFU.EX2 R45, R138 ;  /* 0x0000008a002d7308 */ /* 0x0001e20000000800 */
[----:B------:R-:W-:-:S02]  /*7d60*/  FMNMX.FTZ R49, R65, R86, !PT ;  /* 0x0000005641317209 */ /* 0x000fc40007810000 */
[----:B------:R-:W-:Y:S02]  /*7d70*/  ISETP.LT.OR P5, PT, R140, 0x5a, P5 ;  /* 0x0000005a8c00780c */ /* 0x000fe40002fa1670 */
[----:B------:R-:W-:Y:S02]  /*7d80*/  FSEL R69, R69, -INF , !P3 ;  /* 0xff80000045457808 */ /* 0x000fe40005800000 */
[----:B------:R-:W-:Y:S01]  /*7d90*/  FMNMX.FTZ R86, R66, R49, !PT ;  /* 0x0000003142567209 */ /* 0x000fe20007810000 */
[----:B------:R-:W-:Y:S01]  /*7da0*/  MUFU.EX2 R38, R38 ;  /* 0x0000002600267308 */ /* 0x000fe20000000800 */
[----:B------:R-:W-:Y:S02]  /*7db0*/  ISETP.GT.AND P3, PT, R139, 0x61, P2 ;  /* 0x000000618b00780c */ /* 0x000fe40001764270 */
[----:B------:R-:W-:Y:S02]  /*7dc0*/  FSEL R70, R70, -INF , !P5 ;  /* 0xff80000046467808 */ /* 0x000fe40006800000 */
[----:B------:R-:W-:-:S02]  /*7dd0*/  FMNMX.FTZ R49, R69, R86, !PT ;  /* 0x0000005645317209 */ /* 0x000fc40007810000 */
[----:B------:R-:W-:Y:S01]  /*7de0*/  ISETP.GT.AND P5, PT, R139, 0x68, P2 ;  /* 0x000000688b00780c */ /* 0x000fe200017a4270 */
[----:B------:R-:W-:Y:S01]  /*7df0*/  MUFU.EX2 R42, R42 ;  /* 0x0000002a002a7308 */ /* 0x000fe20000000800 */
[----:B------:R-:W-:Y:S02]  /*7e00*/  ISETP.LT.OR P3, PT, R140, 0x62, P3 ;  /* 0x000000628c00780c */ /* 0x000fe40001f61670 */
[----:B0-----:R-:W-:Y:S02]  /*7e10*/  FMNMX.FTZ R138, R70, R49, !PT ;  /* 0x00000031468a7209 */ /* 0x001fe40007810000 */
[----:B------:R-:W-:Y:S02]  /*7e20*/  FSEL R74, R74, -INF , !P3 ;  /* 0xff8000004a4a7808 */ /* 0x000fe40005800000 */
[----:B------:R-:W-:Y:S01]  /*7e30*/  ISETP.LT.OR P5, PT, R140, 0x69, P5 ;  /* 0x000000698c00780c */ /* 0x000fe20002fa1670 */
[----:B------:R-:W-:Y:S01]  /*7e40*/  MUFU.EX2 R49, R141 ;  /* 0x0000008d00317308 */ /* 0x000fe20000000800 */
[----:B------:R-:W-:-:S02]  /*7e50*/  FMNMX.FTZ R53, R73, R138, !PT ;  /* 0x0000008a49357209 */ /* 0x000fc40007810000 */
[----:B------:R-:W-:Y:S02]  /*7e60*/  ISETP.GT.AND P3, PT, R139, 0x70, P2 ;  /* 0x000000708b00780c */ /* 0x000fe40001764270 */
[----:B------:R-:W-:Y:S01]  /*7e70*/  FSEL R86, R77, -INF , !P5 ;  /* 0xff8000004d567808 */ /* 0x000fe20006800000 */
[----:B------:R-:W-:Y:S01]  /*7e80*/  FFMA.FTZ R77, R59, UR10, -R57 ;  /* 0x0000000a3b4d7c23 */ /* 0x000fe20008010839 */
[----:B------:R-:W-:Y:S01]  /*7e90*/  FMNMX.FTZ R53, R74, R53, !PT ;  /* 0x000000354a357209 */ /* 0x000fe20007810000 */
[----:B------:R-:W-:Y:S01]  /*7ea0*/  MUFU.EX2 R46, R46 ;  /* 0x0000002e002e7308 */ /* 0x000fe20000000800 */
[----:B------:R-:W-:Y:S02]  /*7eb0*/  ISETP.GT.AND P5, PT, R139, 0x71, P2 ;  /* 0x000000718b00780c */ /* 0x000fe400017a4270 */
[----:B------:R-:W-:Y:S02]  /*7ec0*/  FSEL R138, R78, -INF , !P4 ;  /* 0xff8000004e8a7808 */ /* 0x000fe40006000000 */
[----:B------:R-:W-:-:S02]  /*7ed0*/  ISETP.LT.OR P3, PT, R140, 0x71, P3 ;  /* 0x000000718c00780c */ /* 0x000fc40001f61670 */
[----:B------:R-:W-:Y:S01]  /*7ee0*/  FMNMX.FTZ R53, R86, R53, !PT ;  /* 0x0000003556357209 */ /* 0x000fe20007810000 */
[----:B------:R-:W-:Y:S01]  /*7ef0*/  MUFU.EX2 R50, R50 ;  /* 0x0000003200327308 */ /* 0x000fe20000000800 */
[----:B------:R-:W-:Y:S02]  /*7f00*/  ISETP.GT.AND P4, PT, R139, 0x78, P2 ;  /* 0x000000788b00780c */ /* 0x000fe40001784270 */
[----:B------:R-:W-:Y:S02]  /*7f10*/  ISETP.LT.OR P5, PT, R140, 0x72, P5 ;  /* 0x000000728c00780c */ /* 0x000fe40002fa1670 */
[----:B------:R-:W-:Y:S02]  /*7f20*/  FSEL R81, R81, -INF , !P3 ;  /* 0xff80000051517808 */ /* 0x000fe40005800000 */
[----:B------:R-:W-:Y:S01]  /*7f30*/  FMNMX.FTZ R78, R138, R53, !PT ;  /* 0x000000358a4e7209 */ /* 0x000fe20007810000 */
[----:B------:R-:W-:Y:S01]  /*7f40*/  MUFU.EX2 R54, R54 ;  /* 0x0000003600367308 */ /* 0x000fe20000000800 */
[----:B------:R-:W-:-:S02]  /*7f50*/  ISETP.GT.AND P2, PT, R139, 0x79, P2 ;  /* 0x000000798b00780c */ /* 0x000fc40001744270 */
[----:B------:R-:W-:Y:S02]  /*7f60*/  ISETP.LT.OR P4, PT, R140, 0x79, P4 ;  /* 0x000000798c00780c */ /* 0x000fe40002781670 */
[----:B------:R-:W-:Y:S02]  /*7f70*/  FSEL R82, R82, -INF , !P5 ;  /* 0xff80000052527808 */ /* 0x000fe40006800000 */
[----:B------:R-:W-:Y:S01]  /*7f80*/  FMNMX.FTZ R59, R81, R78, !PT ;  /* 0x0000004e513b7209 */ /* 0x000fe20007810000 */
[----:B------:R0:W-:Y:S01]  /*7f90*/  MUFU.EX2 R53, R77 ;  /* 0x0000004d00357308 */ /* 0x0001e20000000800 */
[----:B------:R-:W-:Y:S02]  /*7fa0*/  ISETP.LT.OR P2, PT, R140, 0x7a, P2 ;  /* 0x0000007a8c00780c */ /* 0x000fe40001741670 */
[----:B------:R-:W-:Y:S02]  /*7fb0*/  FSEL R85, R85, -INF , !P4 ;  /* 0xff80000055557808 */ /* 0x000fe40006000000 */
[----:B------:R-:W-:Y:S01]  /*7fc0*/  FMNMX.FTZ R78, R82, R59, !PT ;  /* 0x0000003b524e7209 */ /* 0x000fe20007810000 */
[--C-:B------:R-:W-:Y:S01]  /*7fd0*/  FFMA.FTZ R59, R63, UR10, -R57.reuse ;  /* 0x0000000a3f3b7c23 */ /* 0x100fe20008010839 */
[----:B------:R-:W-:Y:S01]  /*7fe0*/  FSEL R87, R87, -INF , !P2 ;  /* 0xff80000057577808 */ /* 0x000fe20005000000 */
[--C-:B------:R-:W-:Y:S01]  /*7ff0*/  FFMA.FTZ R63, R67, UR10, -R57.reuse ;  /* 0x0000000a433f7c23 */ /* 0x100fe20008010839 */
[----:B------:R-:W-:Y:S01]  /*8000*/  FMNMX.FTZ R78, R85, R78, !PT ;  /* 0x0000004e554e7209 */ /* 0x000fe20007810000 */
[--C-:B------:R-:W-:Y:S01]  /*8010*/  FFMA.FTZ R67, R71, UR10, -R57.reuse ;  /* 0x0000000a47437c23 */ /* 0x100fe20008010839 */
[--C-:B------:R-:W-:Y:S01]  /*8020*/  FFMA.FTZ R71, R75, UR10, -R57.reuse ;  /* 0x0000000a4b477c23 */ /* 0x100fe20008010839 */
[----:B------:R-:W-:Y:S01]  /*8030*/  FFMA.FTZ R75, R79, UR10, -R57 ;  /* 0x0000000a4f4b7c23 */ /* 0x000fe20008010839 */
[----:B------:R-:W-:Y:S01]  /*8040*/  FMNMX.FTZ R78, R87, R78, !PT ;  /* 0x0000004e574e7209 */ /* 0x000fe20007810000 */
[----:B------:R-:W-:Y:S01]  /*8050*/  MUFU.EX2 R60, R60 ;  /* 0x0000003c003c7308 */ /* 0x000fe20000000800 */
[----:B------:R-:W-:-:S03]  /*8060*/  FSEL R79, R56, RZ, P6 ;  /* 0x000000ff384f7208 */ /* 0x000fc60003000000 */
[----:B0-----:R-:W0:Y:S02]  /*8070*/  SHFL.BFLY PT, R77, R78, 0x2, 0x1f ;  /* 0x0c401f004e4d7f89 */ /* 0x001e2400000e0000 */
[----:B------:R-:W-:Y:S02]  /*8080*/  FADD.FTZ R79, -R79, R14 ;  /* 0x0000000e4f4f7221 */ /* 0x000fe40000010100 */
[----:B------:R-:W-:Y:S02]  /*8090*/  MUFU.EX2 R14, R136 ;  /* 0x00000088000e7308 */ /* 0x000fe40000000800 */
[----:B------:R-:W-:-:S06]  /*80a0*/  FMUL.FTZ R79, R79, UR10 ;  /* 0x0000000a4f4f7c20 */ /* 0x000fcc0008410000 */
[----:B------:R-:W1:Y:S08]  /*80b0*/  MUFU.EX2 R79, R79 ;  /* 0x0000004f004f7308 */ /* 0x000e700000000800 */
[----:B------:R-:W-:Y:S01]  /*80c0*/  MUFU.EX2 R59, R59 ;  /* 0x0000003b003b7308 */ /* 0x000fe20000000800 */
[----:B0-----:R-:W-:Y:S01]  /*80d0*/  FMNMX.FTZ R139, R78, R77, !PT ;  /* 0x0000004d4e8b7209 */ /* 0x001fe20007810000 */
[--C-:B------:R-:W-:Y:S01]  /*80e0*/  FFMA.FTZ R78, R80, UR10, -R57.reuse ;  /* 0x0000000a504e7c23 */ /* 0x100fe20008010839 */
[----:B------:R-:W-:-:S05]  /*80f0*/  FFMA.FTZ R77, R84, UR10, -R57 ;  /* 0x0000000a544d7c23 */ /* 0x000fca0008010839 */
[----:B------:R-:W-:Y:S01]  /*8100*/  MUFU.EX2 R64, R64 ;  /* 0x0000004000407308 */ /* 0x000fe20000000800 */
[----:B------:R-:W0:Y:S01]  /*8110*/  SHFL.BFLY PT, R140, R139, 0x1, 0x1f ;  /* 0x0c201f008b8c7f89 */ /* 0x000e2200000e0000 */
[-C--:B-1----:R-:W-:Y:S01]  /*8120*/  FMUL.FTZ R88, R88, R79.reuse ;  /* 0x0000004f58587220 */ /* 0x082fe20000410000 */
[-C--:B------:R-:W-:Y:S01]  /*8130*/  FMUL.FTZ R89, R89, R79.reuse ;  /* 0x0000004f59597220 */ /* 0x080fe20000410000 */
[-C--:B------:R-:W-:Y:S01]  /*8140*/  FMUL.FTZ R92, R92, R79.reuse ;  /* 0x0000004f5c5c7220 */ /* 0x080fe20000410000 */
[-C--:B------:R-:W-:Y:S01]  /*8150*/  FMUL.FTZ R93, R93, R79.reuse ;  /* 0x0000004f5d5d7220 */ /* 0x080fe20000410000 */
[-C--:B------:R-:W-:Y:S01]  /*8160*/  FMUL.FTZ R96, R96, R79.reuse ;  /* 0x0000004f60607220 */ /* 0x080fe20000410000 */
[-C--:B------:R-:W-:Y:S01]  /*8170*/  FMUL.FTZ R97, R97, R79.reuse ;  /* 0x0000004f61617220 */ /* 0x080fe20000410000 */
        /* <DEDUP_REMOVED lines=17> */
[----:B0-----:R-:W-:Y:S01]  /*8290*/  FMNMX.FTZ R57, R139, R140, !PT ;  /* 0x0000008c8b397209 */ /* 0x001fe20007810000 */
[-C--:B------:R-:W-:Y:S01]  /*82a0*/  FMUL.FTZ R128, R128, R79.reuse ;  /* 0x0000004f80807220 */ /* 0x080fe20000410000 */
[-C--:B------:R-:W-:Y:S01]  /*82b0*/  FMUL.FTZ R129, R129, R79.reuse ;  /* 0x0000004f81817220 */ /* 0x080fe20000410000 */
[-C--:B------:R-:W-:Y:S01]  /*82c0*/  FMUL.FTZ R132, R132, R79.reuse ;  /* 0x0000004f84847220 */ /* 0x080fe20000410000 */
[C---:B------:R-:W-:Y:S01]  /*82d0*/  FSETP.NEU.FTZ.AND P2, PT, R57.reuse, -INF , PT ;  /* 0xff8000003900780b */ /* 0x040fe20003f5d000 */
[----:B------:R-:W-:Y:S01]  /*82e0*/  FMUL.FTZ R80, R57, UR10 ;  /* 0x0000000a39507c20 */ /* 0x000fe20008410000 */
[----:B------:R-:W-:Y:S01]  /*82f0*/  FMUL.FTZ R133, R133, R79 ;  /* 0x0000004f85857220 */ /* 0x000fe20000410000 */
[----:B------:R-:W-:Y:S03]  /*8300*/  MUFU.EX2 R72, R72 ;  /* 0x0000004800487308 */ /* 0x000fe60000000800 */
[----:B------:R-:W-:-:S05]  /*8310*/  FSEL R80, R80, RZ, P2 ;  /* 0x000000ff50507208 */ /* 0x000fca0001000000 */
[--C-:B------:R-:W-:Y:S01]  /*8320*/  FFMA.FTZ R141, R24, UR10, -R80.reuse ;  /* 0x0000000a188d7c23 */ /* 0x100fe20008010850 */
[----:B------:R-:W-:Y:S01]  /*8330*/  FSEL R24, R57, RZ, P2 ;  /* 0x000000ff39187208 */ /* 0x000fe20001000000 */
[--C-:B------:R-:W-:Y:S01]  /*8340*/  FFMA.FTZ R144, R15, UR10, -R80.reuse ;  /* 0x0000000a0f907c23 */ /* 0x100fe20008010850 */
[--C-:B------:R-:W-:Y:S01]  /*8350*/  FFMA.FTZ R142, R26, UR10, -R80.reuse ;  /* 0x0000000a1a8e7c23 */ /* 0x100fe20008010850 */
[----:B------:R-:W-:Y:S02]  /*8360*/  IMAD.U32 R26, RZ, RZ, UR6 ;  /* 0x00000006ff1a7e24 */ /* 0x000fe4000f8e00ff */
[--C-:B------:R-:W-:Y:S01]  /*8370*/  FFMA.FTZ R27, R27, UR10, -R80.reuse ;  /* 0x0000000a1b1b7c23 */ /* 0x100fe20008010850 */
[----:B------:R-:W-:Y:S01]  /*8380*/  FADD.FTZ R24, -R24, R21 ;  /* 0x0000001518187221 */ /* 0x000fe20000010100 */
[----:B------:R-:W-:Y:S01]  /*8390*/  MUFU.EX2 R141, R141 ;  /* 0x0000008d008d7308 */ /* 0x000fe20000000800 */
[----:B------:R-:W-:Y:S01]  /*83a0*/  FFMA.FTZ R31, R31, UR10, -R80 ;  /* 0x0000000a1f1f7c23 */ /* 0x000fe20008010850 */
[----:B------:R-:W-:Y:S01]  /*83b0*/  @!P1 LEA R26, R26, UR36, 0x3 ;  /* 0x000000241a1a9c11 */ /* 0x000fe2000f8e18ff */
[----:B------:R-:W-:Y:S01]  /*83c0*/  FMUL.FTZ R15, R24, UR10 ;  /* 0x0000000a180f7c20 */ /* 0x000fe20008410000 */
[----:B------:R-:W-:Y:S01]  /*83d0*/  FFMA.FTZ R24, R79, R5, R28 ;  /* 0x000000054f187223 */ /* 0x000fe2000001001c */
[--C-:B------:R-:W-:Y:S01]  /*83e0*/  FFMA.FTZ R84, R32, UR10, -R80.reuse ;  /* 0x0000000a20547c23 */ /* 0x100fe20008010850 */
[--C-:B------:R-:W-:Y:S01]  /*83f0*/  FFMA.FTZ R136, R36, UR10, -R80.reuse ;  /* 0x0000000a24887c23 */ /* 0x100fe20008010850 */
[----:B------:R-:W-:Y:S01]  /*8400*/  @!P1 VIADD R26, R26, 0x2d860 ;  /* 0x0002d8601a1a9836 */ /* 0x000fe20000000000 */
[----:B------:R-:W-:Y:S01]  /*8410*/  MUFU.EX2 R142, R142 ;  /* 0x0000008e008e7308 */ /* 0x000fe20000000800 */
[----:B------:R-:W-:Y:S01]  /*8420*/  FFMA.FTZ R36, R47, UR10, -R80 ;  /* 0x0000000a2f247c23 */ /* 0x000fe20008010850 */
[----:B------:R-:W-:Y:S01]  /*8430*/  FADD.FTZ R47, R137, R24 ;  /* 0x00000018892f7221 */ /* 0x000fe20000010000 */
[----:B------:R-:W-:Y:S01]  /*8440*/  FFMA.FTZ R35, R35, UR10, -R80 ;  /* 0x0000000a23237c23 */ /* 0x000fe20008010850 */
[----:B------:R-:W-:Y:S01]  /*8450*/  @!P1 PRMT R26, RZ, 0x654, R26 ;  /* 0x00000654ff1a9816 */ /* 0x000fe2000000001a */
[----:B------:R-:W-:Y:S01]  /*8460*/  FFMA.FTZ R139, R39, UR10, -R80 ;  /* 0x0000000a278b7c23 */ /* 0x000fe20008010850 */
[----:B------:R-:W-:Y:S01]  /*8470*/  FADD.FTZ R32, R20, R47 ;  /* 0x0000002f14207221 */ /* 0x000fe20000010000 */
[----:B------:R-:W-:Y:S01]  /*8480*/  F2FP.BF16.F32.PACK_AB R24, R137, R28 ;  /* 0x0000001c8918723e */ /* 0x000fe200000010ff */
[----:B------:R-:W0:Y:S01]  /*8490*/  MUFU.EX2 R15, R15 ;  /* 0x0000000f000f7308 */ /* 0x000e220000000800 */
[----:B------:R0:W-:Y:S01]  /*84a0*/  @!P1 SYNCS.ARRIVE.TRANS64.RED.A1T0 RZ, [R26+URZ], RZ ;  /* 0x000000ff1aff99a7 */ /* 0x0001e2000810043f */
[----:B------:R-:W-:Y:S01]  /*84b0*/  FADD.FTZ R32, R25, R32 ;  /* 0x0000002019207221 */ /* 0x000fe20000010000 */
[--C-:B------:R-:W-:Y:S01]  /*84c0*/  FFMA.FTZ R21, R55, UR10, -R80.reuse ;  /* 0x0000000a37157c23 */ /* 0x100fe20008010850 */
[--C-:B------:R-:W-:Y:S01]  /*84d0*/  FFMA.FTZ R40, R40, UR10, -R80.reuse ;  /* 0x0000000a28287c23 */ /* 0x100fe20008010850 */
[----:B------:R-:W-:Y:S01]  /*84e0*/  FFMA.FTZ R43, R43, UR10, -R80 ;  /* 0x0000000a2b2b7c23 */ /* 0x000fe20008010850 */
[----:B------:R-:W-:Y:S01]  /*84f0*/  FADD.FTZ R55, R23, R32 ;  /* 0x0000002017377221 */ /* 0x000fe20000010000 */
[--C-:B------:R-:W-:Y:S01]  /*8500*/  FFMA.FTZ R5, R61, UR10, -R80.reuse ;  /* 0x0000000a3d057c23 */ /* 0x100fe20008010850 */
[----:B------:R-:W1:Y:S01]  /*8510*/  MUFU.EX2 R27, R27 ;  /* 0x0000001b001b7308 */ /* 0x000e620000000800 */
[--C-:B------:R-:W-:Y:S01]  /*8520*/  FFMA.FTZ R140, R44, UR10, -R80.reuse ;  /* 0x0000000a2c8c7c23 */ /* 0x100fe20008010850 */
[----:B------:R-:W-:Y:S01]  /*8530*/  FADD.FTZ R32, R30, R55 ;  /* 0x000000371e207221 */ /* 0x000fe20000010000 */
[--C-:B------:R-:W-:Y:S01]  /*8540*/  FFMA.FTZ R39, R48, UR10, -R80.reuse ;  /* 0x0000000a30277c23 */ /* 0x100fe20008010850 */
[--C-:B------:R-:W-:Y:S01]  /*8550*/  FFMA.FTZ R51, R51, UR10, -R80.reuse ;  /* 0x0000000a33337c23 */ /* 0x100fe20008010850 */
[----:B------:R-:W-:Y:S01]  /*8560*/  FFMA.FTZ R44, R52, UR10, -R80 ;  /* 0x0000000a342c7c23 */ /* 0x000fe20008010850 */
[----:B------:R-:W-:Y:S01]  /*8570*/  FADD.FTZ R61, R29, R32 ;  /* 0x000000201d3d7221 */ /* 0x000fe20000010000 */
[----:B------:R-:W-:Y:S01]  /*8580*/  FFMA.FTZ R52, R58, UR10, -R80 ;  /* 0x0000000a3a347c23 */ /* 0x000fe20008010850 */
[----:B------:R-:W2:Y:S01]  /*8590*/  MUFU.EX2 R144, R144 ;  /* 0x0000009000907308 */ /* 0x000ea20000000800 */
[----:B0-----:R-:W-:Y:S01]  /*85a0*/  FFMA.FTZ R26, R15, R4, R142 ;  /* 0x000000040f1a7223 */ /* 0x001fe2000001008e */
[----:B------:R-:W-:Y:S01]  /*85b0*/  FADD.FTZ R32, R34, R61 ;  /* 0x0000003d22207221 */ /* 0x000fe20000010000 */
[--C-:B------:R-:W-:Y:S01]  /*85c0*/  FFMA.FTZ R4, R62, UR10, -R80.reuse ;  /* 0x0000000a3e047c23 */ /* 0x100fe20008010850 */
[----:B------:R-:W-:Y:S01]  /*85d0*/  FFMA.FTZ R65, R65, UR10, -R80 ;  /* 0x0000000a41417c23 */ /* 0x000fe20008010850 */
[----:B------:R-:W-:Y:S01]  /*85e0*/  FADD.FTZ R28, R141, R26 ;  /* 0x0000001a8d1c7221 */ /* 0x000fe20000010000 */
[----:B------:R-:W-:Y:S01]  /*85f0*/  FADD.FTZ R61, R33, R32 ;  /* 0x00000020213d7221 */ /* 0x000fe20000010000 */
[----:B------:R-:W-:Y:S01]  /*8600*/  F2FP.BF16.F32.PACK_AB R26, R25, R20 ;  /* 0x00000014191a723e */ /* 0x000fe200000010ff */
[----:B------:R-:W0:Y:S01]  /*8610*/  MUFU.EX2 R31, R31 ;  /* 0x0000001f001f7308 */ /* 0x000e220000000800 */
[----:B-1----:R-:W-:Y:S01]  /*8620*/  FADD.FTZ R47, R27, R28 ;  /* 0x0000001c1b2f7221 */ /* 0x002fe20000010000 */
[----:B------:R-:W-:Y:S01]  /*8630*/  FADD.FTZ R32, R38, R61 ;  /* 0x0000003d26207221 */ /* 0x000fe20000010000 */
[----:B------:R-:W-:Y:S01]  /*8640*/  F2FP.BF16.F32.PACK_AB R25, R141, R142 ;  /* 0x0000008e8d19723e */ /* 0x000fe200000010ff */
[--C-:B------:R-:W-:Y:S01]  /*8650*/  FFMA.FTZ R20, R66, UR10, -R80.reuse ;  /* 0x0000000a42147c23 */ /* 0x100fe20008010850 */
[----:B------:R-:W-:Y:S01]  /*8660*/  FFMA.FTZ R58, R70, UR10, -R80 ;  /* 0x0000000a463a7c23 */ /* 0x000fe20008010850 */
[----:B------:R-:W-:Y:S01]  /*8670*/  FADD.FTZ R61, R37, R32 ;  /* 0x00000020253d7221 */ /* 0x000fe20000010000 */
[----:B------:R-:W-:Y:S01]  /*8680*/  F2FP.BF16.F32.PACK_AB R34, R34, R29 ;  /* 0x0000001d2222723e */ /* 0x000fe200000010ff */
[----:B------:R-:W1:Y:S01]  /*8690*/  MUFU.EX2 R84, R84 ;  /* 0x0000005400547308 */ /* 0x000e620000000800 */
[----:B--2---:R-:W-:Y:S01]  /*86a0*/  FADD.FTZ R28, R144, R47 ;  /* 0x0000002f901c7221 */ /* 0x004fe20000010000 */
[----:B------:R-:W-:Y:S01]  /*86b0*/  FADD.FTZ R32, R42, R61 ;  /* 0x0000003d2a207221 */ /* 0x000fe20000010000 */
[----:B------:R-:W-:Y:S01]  /*86c0*/  F2FP.BF16.F32.PACK_AB R27, R144, R27 ;  /* 0x0000001b901b723e */ /* 0x000fe200000010ff */
[--C-:B------:R-:W-:Y:S01]  /*86d0*/  FFMA.FTZ R47, R69, UR10, -R80.reuse ;  /* 0x0000000a452f7c23 */ /* 0x100fe20008010850 */
[----:B------:R-:W-:Y:S01]  /*86e0*/  FFMA.FTZ R73, R73, UR10, -R80 ;  /* 0x0000000a49497c23 */ /* 0x000fe20008010850 */
[----:B------:R-:W-:Y:S01]  /*86f0*/  FADD.FTZ R61, R41, R32 ;  /* 0x00000020293d7221 */ /* 0x000fe20000010000 */
[----:B------:R-:W-:Y:S01]  /*8700*/  F2FP.BF16.F32.PACK_AB R32, R30, R23 ;  /* 0x000000171e20723e */ /* 0x000fe200000010ff */
[----:B------:R-:W2:Y:S01]  /*8710*/  MUFU.EX2 R35, R35 ;  /* 0x0000002300237308 */ /* 0x000ea20000000800 */
[----:B0-----:R-:W-:Y:S01]  /*8720*/  FADD.FTZ R55, R31, R28 ;  /* 0x0000001c1f377221 */ /* 0x001fe20000010000 */
[----:B------:R0:W-:Y:S01]  /*8730*/  STSM.16.M88.4 [R9+0x21800], R24 ;  /* 0x0218001809007844 */ /* 0x0001e20000000200 */
[--C-:B------:R-:W-:Y:S01]  /*8740*/  FFMA.FTZ R86, R86, UR10, -R80.reuse ;  /* 0x0000000a56567c23 */ /* 0x100fe20008010850 */
[--C-:B------:R-:W-:Y:S01]  /*8750*/  FFMA.FTZ R138, R138, UR10, -R80.reuse ;  /* 0x0000000a8a8a7c23 */ /* 0x100fe20008010850 */
[--C-:B------:R-:W-:Y:S01]  /*8760*/  FFMA.FTZ R82, R82, UR10, -R80.reuse ;  /* 0x0000000a52527c23 */ /* 0x100fe20008010850 */
[--C-:B------:R-:W-:Y:S01]  /*8770*/  FFMA.FTZ R74, R74, UR10, -R80.reuse ;  /* 0x0000000a4a4a7c23 */ /* 0x100fe20008010850 */
[--C-:B------:R-:W-:Y:S01]  /*8780*/  FFMA.FTZ R81, R81, UR10, -R80.reuse ;  /* 0x0000000a51517c23 */ /* 0x100fe20008010850 */
[----:B------:R-:W3:Y:S01]  /*8790*/  MUFU.EX2 R136, R136 ;  /* 0x0000008800887308 */ /* 0x000ee20000000800 */
[----:B-1----:R-:W-:Y:S01]  /*87a0*/  FADD.FTZ R28, R84, R55 ;  /* 0x00000037541c7221 */ /* 0x002fe20000010000 */
[--C-:B------:R-:W-:Y:S01]  /*87b0*/  FFMA.FTZ R85, R85, UR10, -R80.reuse ;  /* 0x0000000a55557c23 */ /* 0x100fe20008010850 */
[----:B------:R-:W-:Y:S01]  /*87c0*/  FFMA.FTZ R80, R87, UR10, -R80 ;  /* 0x0000000a57507c23 */ /* 0x000fe20008010850 */
[----:B------:R-:W-:Y:S01]  /*87d0*/  F2FP.BF16.F32.PACK_AB R66, R68, R63 ;  /* 0x0000003f4442723e */ /* 0x000fe200000010ff */
[----:B------:R-:W-:Y:S01]  /*87e0*/  UMOV UR6, UR4 ;  /* 0x0000000400067c82 */ /* 0x000fe20008000000 */
[C---:B------:R-:W-:Y:S01]  /*87f0*/  ISETP.GT.AND P2, PT, R11.reuse, UR7, PT ;  /* 0x000000070b007c0c */ /* 0x040fe2000bf44270 */
[----:B------:R-:W-:Y:S01]  /*8800*/  VIADD R11, R11, 0xffffffff ;  /* 0xffffffff0b0b7836 */ /* 0x000fe20000000000 */
[----:B------:R-:W1:Y:S01]  /*8810*/  MUFU.EX2 R139, R139 ;  /* 0x0000008b008b7308 */ /* 0x000e620000000800 */
[----:B--2---:R-:W-:Y:S01]  /*8820*/  FADD.FTZ R55, R35, R28 ;  /* 0x0000001c23377221 */ /* 0x004fe20000010000 */
[-C--:B------:R-:W-:Y:S01]  /*8830*/  FMUL.FTZ R90, R90, R15.reuse ;  /* 0x0000000f5a5a7220 */ /* 0x080fe20000410000 */
[-C--:B------:R-:W-:Y:S01]  /*8840*/  FMUL.FTZ R91, R91, R15.reuse ;  /* 0x0000000f5b5b7220 */ /* 0x080fe20000410000 */
[-C--:B------:R-:W-:Y:S01]  /*8850*/  FMUL.FTZ R94, R94, R15.reuse ;  /* 0x0000000f5e5e7220 */ /* 0x080fe20000410000 */
[-C--:B------:R-:W-:Y:S01]  /*8860*/  FMUL.FTZ R95, R95, R15.reuse ;  /* 0x0000000f5f5f7220 */ /* 0x080fe20000410000 */
[-C--:B------:R-:W-:Y:S01]  /*8870*/  FMUL.FTZ R98, R98, R15.reuse ;  /* 0x0000000f62627220 */ /* 0x080fe20000410000 */
[----:B------:R-:W-:Y:S01]  /*8880*/  FMUL.FTZ R99, R99, R15 ;  /* 0x0000000f63637220 */ /* 0x000fe20000410000 */
[----:B------:R-:W2:Y:S01]  /*8890*/  MUFU.EX2 R40, R40 ;  /* 0x0000002800287308 */ /* 0x000ea20000000800 */
[C---:B---3--:R-:W-:Y:S01]  /*88a0*/  FADD.FTZ R28, R136.reuse, R55 ;  /* 0x00000037881c7221 */ /* 0x048fe20000010000 */
[----:B------:R-:W-:Y:S01]  /*88b0*/  F2FP.BF16.F32.PACK_AB R35, R136, R35 ;  /* 0x000000238823723e */ /* 0x000fe200000010ff */
[-C--:B------:R-:W-:Y:S01]  /*88c0*/  FMUL.FTZ R102, R102, R15.reuse ;  /* 0x0000000f66667220 */ /* 0x080fe20000410000 */
[-C--:B------:R-:W-:Y:S01]  /*88d0*/  FMUL.FTZ R103, R103, R15.reuse ;  /* 0x0000000f67677220 */ /* 0x080fe20000410000 */
[-C--:B------:R-:W-:Y:S01]  /*88e0*/  FMUL.FTZ R106, R106, R15.reuse ;  /* 0x0000000f6a6a7220 */ /* 0x080fe20000410000 */
[-C--:B------:R-:W-:Y:S01]  /*88f0*/  FMUL.FTZ R107, R107, R15.reuse ;  /* 0x0000000f6b6b7220 */ /* 0x080fe20000410000 */
[-C--:B------:R-:W-:Y:S01]  /*8900*/  FMUL.FTZ R110, R110, R15.reuse ;  /* 0x0000000f6e6e7220 */ /* 0x080fe20000410000 */
[----:B------:R-:W3:Y:S01]  /*8910*/  MUFU.EX2 R43, R43 ;  /* 0x0000002b002b7308 */ /* 0x000ee20000000800 */
[----:B-1----:R-:W-:Y:S01]  /*8920*/  FADD.FTZ R55, R139, R28 ;  /* 0x0000001c8b377221 */ /* 0x002fe20000010000 */
[-C--:B------:R-:W-:Y:S01]  /*8930*/  FMUL.FTZ R111, R111, R15.reuse ;  /* 0x0000000f6f6f7220 */ /* 0x080fe20000410000 */
[-C--:B------:R-:W-:Y:S01]  /*8940*/  FMUL.FTZ R114, R114, R15.reuse ;  /* 0x0000000f72727220 */ /* 0x080fe20000410000 */
[-C--:B------:R-:W-:Y:S01]  /*8950*/  FMUL.FTZ R115, R115, R15.reuse ;  /* 0x0000000f73737220 */ /* 0x080fe20000410000 */
[-C--:B------:R-:W-:Y:S01]  /*8960*/  FMUL.FTZ R118, R118, R15.reuse ;  /* 0x0000000f76767220 */ /* 0x080fe20000410000 */
[-C--:B------:R-:W-:Y:S01]  /*8970*/  FMUL.FTZ R119, R119, R15.reuse ;  /* 0x0000000f77777220 */ /* 0x080fe20000410000 */
[----:B------:R-:W-:Y:S01]  /*8980*/  FMUL.FTZ R122, R122, R15 ;  /* 0x0000000f7a7a7220 */ /* 0x000fe20000410000 */
[----:B------:R-:W1:Y:S01]  /*8990*/  MUFU.EX2 R140, R140 ;  /* 0x0000008c008c7308 */ /* 0x000e620000000800 */
[C---:B--2---:R-:W-:Y:S01]  /*89a0*/  FADD.FTZ R28, R40.reuse, R55 ;  /* 0x00000037281c7221 */ /* 0x044fe20000010000 */
[----:B------:R-:W-:Y:S01]  /*89b0*/  F2FP.BF16.F32.PACK_AB R29, R40, R139 ;  /* 0x0000008b281d723e */ /* 0x000fe200000010ff */
[-C--:B------:R-:W-:Y:S01]  /*89c0*/  FMUL.FTZ R123, R123, R15.reuse ;  /* 0x0000000f7b7b7220 */ /* 0x080fe20000410000 */
[-C--:B------:R-:W-:Y:S01]  /*89d0*/  FMUL.FTZ R126, R126, R15.reuse ;  /* 0x0000000f7e7e7220 */ /* 0x080fe20000410000 */
[-C--:B------:R-:W-:Y:S01]  /*89e0*/  FMUL.FTZ R127, R127, R15.reuse ;  /* 0x0000000f7f7f7220 */ /* 0x080fe20000410000 */
[-C--:B------:R-:W-:Y:S01]  /*89f0*/  FMUL.FTZ R130, R130, R15.reuse ;  /* 0x0000000f82827220 */ /* 0x080fe20000410000 */
[-C--:B------:R-:W-:Y:S01]  /*8a00*/  FMUL.FTZ R131, R131, R15.reuse ;  /* 0x0000000f83837220 */ /* 0x080fe20000410000 */
[----:B------:R-:W2:Y:S01]  /*8a10*/  MUFU.EX2 R36, R36 ;  /* 0x0000002400247308 */ /* 0x000ea20000000800 */
[----:B---3--:R-:W-:Y:S01]  /*8a20*/  FADD.FTZ R55, R43, R28 ;  /* 0x0000001c2b377221 */ /* 0x008fe20000010000 */
[----:B------:R-:W-:Y:S01]  /*8a30*/  FADD.FTZ R28, R46, R61 ;  /* 0x0000003d2e1c7221 */ /* 0x000fe20000010000 */
[-C--:B------:R-:W-:Y:S01]  /*8a40*/  FMUL.FTZ R134, R134, R15.reuse ;  /* 0x0000000f86867220 */ /* 0x080fe20000410000 */
[----:B------:R-:W-:-:S02]  /*8a50*/  FMUL.FTZ R135, R135, R15 ;  /* 0x0000000f87877220 */ /* 0x000fc40000410000 */
[----:B------:R-:W-:Y:S01]  /*8a60*/  FADD.FTZ R23, R45, R28 ;  /* 0x0000001c2d177221 */ /* 0x000fe20000010000 */
[----:B------:R-:W-:Y:S01]  /*8a70*/  F2FP.BF16.F32.PACK_AB R28, R38, R33 ;  /* 0x00000021261c723e */ /* 0x000fe200000010ff */
[----:B------:R-:W3:Y:S01]  /*8a80*/  MUFU.EX2 R39, R39 ;  /* 0x0000002700277308 */ /* 0x000ee20000000800 */
[----:B-1----:R-:W-:Y:S01]  /*8a90*/  FADD.FTZ R55, R140, R55 ;  /* 0x000000378c377221 */ /* 0x002fe20000010000 */
[----:B------:R-:W-:Y:S01]  /*8aa0*/  FADD.FTZ R62, R50, R23 ;  /* 0x00000017323e7221 */ /* 0x000fe20000010000 */
[----:B------:R-:W-:Y:S02]  /*8ab0*/  F2FP.BF16.F32.PACK_AB R33, R84, R31 ;  /* 0x0000001f5421723e */ /* 0x000fe400000010ff */
[----:B------:R-:W-:Y:S01]  /*8ac0*/  F2FP.BF16.F32.PACK_AB R31, R140, R43 ;  /* 0x0000002b8c1f723e */ /* 0x000fe200000010ff */
[----:B0-----:R-:W-:Y:S01]  /*8ad0*/  FADD.FTZ R25, R49, R62 ;  /* 0x0000003e31197221 */ /* 0x001fe20000010000 */
[----:B------:R-:W-:Y:S01]  /*8ae0*/  F2FP.BF16.F32.PACK_AB R50, R50, R45 ;  /* 0x0000002d3232723e */ /* 0x000fe200000010ff */
[----:B------:R-:W0:Y:S01]  /*8af0*/  MUFU.EX2 R51, R51 ;  /* 0x0000003300337308 */ /* 0x000e220000000800 */
[----:B--2---:R-:W-:Y:S01]  /*8b00*/  FADD.FTZ R30, R36, R55 ;  /* 0x00000037241e7221 */ /* 0x004fe20000010000 */
[----:B------:R-:W-:Y:S01]  /*8b10*/  FADD.FTZ R26, R54, R25 ;  /* 0x00000019361a7221 */ /* 0x000fe20000010000 */
[----:B------:R-:W-:Y:S03]  /*8b20*/  STSM.16.M88.4 [R8], R32 ;  /* 0x0000002008007844 */ /* 0x000fe60000000200 */
[----:B------:R-:W-:-:S02]  /*8b30*/  FADD.FTZ R25, R53, R26 ;  /* 0x0000001a35197221 */ /* 0x000fc40000010000 */
[----:B------:R-:W1:Y:S01]  /*8b40*/  MUFU.EX2 R44, R44 ;  /* 0x0000002c002c7308 */ /* 0x000e620000000800 */
[----:B---3--:R-:W-:Y:S01]  /*8b50*/  FADD.FTZ R48, R39, R30 ;  /* 0x0000001e27307221 */ /* 0x008fe20000010000 */
[----:B------:R-:W-:Y:S01]  /*8b60*/  FADD.FTZ R26, R60, R25 ;  /* 0x000000193c1a7221 */ /* 0x000fe20000010000 */
[----:B------:R-:W-:-:S03]  /*8b70*/  F2FP.BF16.F32.PACK_AB R30, R42, R37 ;  /* 0x000000252a1e723e */ /* 0x000fc600000010ff */
[----:B------:R-:W-:Y:S02]  /*8b80*/  FADD.FTZ R25, R59, R26 ;  /* 0x0000001a3b197221 */ /* 0x000fe40000010000 */
[----:B------:R-:W2:Y:S01]  /*8b90*/  MUFU.EX2 R21, R21 ;  /* 0x0000001500157308 */ /* 0x000ea20000000800 */
[----:B0-----:R-:W-:Y:S01]  /*8ba0*/  FADD.FTZ R23, R51, R48 ;  /* 0x0000003033177221 */ /* 0x001fe20000010000 */
[----:B------:R-:W-:Y:S01]  /*8bb0*/  FADD.FTZ R40, R64, R25 ;  /* 0x0000001940287221 */ /* 0x000fe20000010000 */
[----:B------:R0:W-:Y:S01]  /*8bc0*/  STSM.16.M88.4 [R7], R28 ;  /* 0x0000001c07007844 */ /* 0x0001e20000000200 */
[----:B------:R-:W-:Y:S02]  /*8bd0*/  F2FP.BF16.F32.PACK_AB R48, R46, R41 ;  /* 0x000000292e30723e */ /* 0x000fe400000010ff */
[----:B------:R-:W-:Y:S01]  /*8be0*/  FADD.FTZ R25, R63, R40 ;  /* 0x000000283f197221 */ /* 0x000fe20000010000 */
[----:B------:R-:W-:Y:S01]  /*8bf0*/  F2FP.BF16.F32.PACK_AB R64, R64, R59 ;  /* 0x0000003b4040723e */ /* 0x000fe200000010ff */
[----:B------:R-:W3:Y:S01]  /*8c00*/  MUFU.EX2 R52, R52 ;  /* 0x0000003400347308 */ /* 0x000ee20000000800 */
[C---:B-1----:R-:W-:Y:S01]  /*8c10*/  FADD.FTZ R24, R44.reuse, R23 ;  /* 0x000000172c187221 */ /* 0x042fe20000010000 */
[----:B------:R-:W-:-:S06]  /*8c20*/  F2FP.BF16.F32.PACK_AB R51, R44, R51 ;  /* 0x000000332c33723e */ /* 0x000fcc00000010ff */
[----:B------:R-:W1:Y:S01]  /*8c30*/  MUFU.EX2 R5, R5 ;  /* 0x0000000500057308 */ /* 0x000e620000000800 */
[----:B--2---:R-:W-:Y:S01]  /*8c40*/  FADD.FTZ R23, R21, R24 ;  /* 0x0000001815177221 */ /* 0x004fe20000010000 */
[----:B0-----:R-:W-:-:S04]  /*8c50*/  FADD.FTZ R30, R68, R25 ;  /* 0x00000019441e7221 */ /* 0x001fc80000010000 */
[----:B------:R-:W-:Y:S02]  /*8c60*/  FADD.FTZ R29, R67, R30 ;  /* 0x0000001e431d7221 */ /* 0x000fe40000010000 */
[----:B------:R-:W0:Y:S01]  /*8c70*/  MUFU.EX2 R4, R4 ;  /* 0x0000000400047308 */ /* 0x000e220000000800 */
[C---:B---3--:R-:W-:Y:S01]  /*8c80*/  FADD.FTZ R24, R52.reuse, R23 ;  /* 0x0000001734187221 */ /* 0x048fe20000010000 */
[----:B------:R-:W-:-:S06]  /*8c90*/  F2FP.BF16.F32.PACK_AB R25, R52, R21 ;  /* 0x000000153419723e */ /* 0x000fcc00000010ff */
[----:B------:R-:W2:Y:S01]  /*8ca0*/  MUFU.EX2 R65, R65 ;  /* 0x0000004100417308 */ /* 0x000ea20000000800 */
[----:B-1----:R-:W-:Y:S01]  /*8cb0*/  FADD.FTZ R23, R5, R24 ;  /* 0x0000001805177221 */ /* 0x002fe20000010000 */
[----:B------:R-:W-:Y:S02]  /*8cc0*/  F2FP.BF16.F32.PACK_AB R24, R54, R49 ;  /* 0x000000313618723e */ /* 0x000fe400000010ff */
[----:B------:R-:W-:-:S04]  /*8cd0*/  F2FP.BF16.F32.PACK_AB R49, R39, R36 ;  /* 0x000000242731723e */ /* 0x000fc800000010ff */
[----:B------:R-:W1:Y:S01]  /*8ce0*/  MUFU.EX2 R20, R20 ;  /* 0x0000001400147308 */ /* 0x000e620000000800 */
[C---:B0-----:R-:W-:Y:S01]  /*8cf0*/  FADD.FTZ R26, R4.reuse, R23 ;  /* 0x00000017041a7221 */ /* 0x041fe20000010000 */
[----:B------:R-:W-:Y:S01]  /*8d00*/  F2FP.BF16.F32.PACK_AB R27, R4, R5 ;  /* 0x00000005041b723e */ /* 0x000fe200000010ff */
[----:B------:R-:W-:Y:S05]  /*8d10*/  STSM.16.M88.4 [R6], R48 ;  /* 0x0000003006007844 */ /* 0x000fea0000000200 */
[----:B------:R-:W0:Y:S01]  /*8d20*/  MUFU.EX2 R47, R47 ;  /* 0x0000002f002f7308 */ /* 0x000e220000000800 */
[----:B--2---:R-:W-:Y:S01]  /*8d30*/  FADD.FTZ R23, R65, R26 ;  /* 0x0000001a41177221 */ /* 0x004fe20000010000 */
[----:B------:R-:W-:-:S05]  /*8d40*/  F2FP.BF16.F32.PACK_AB R26, R60, R53 ;  /* 0x000000353c1a723e */ /* 0x000fca00000010ff */
[----:B------:R2:W-:Y:S01]  /*8d50*/  STSM.16.M88.4 [R9+0x27800], R24 ;  /* 0x0278001809007844 */ /* 0x0005e20000000200 */
[----:B------:R-:W3:Y:S01]  /*8d60*/  MUFU.EX2 R58, R58 ;  /* 0x0000003a003a7308 */ /* 0x000ee20000000800 */
[C---:B-1----:R-:W-:Y:S01]  /*8d70*/  FADD.FTZ R28, R20.reuse, R23 ;  /* 0x00000017141c7221 */ /* 0x042fe20000010000 */
[----:B------:R-:W-:-:S06]  /*8d80*/  F2FP.BF16.F32.PACK_AB R65, R20, R65 ;  /* 0x000000411441723e */ /* 0x000fcc00000010ff */
[----:B------:R-:W1:Y:S01]  /*8d90*/  MUFU.EX2 R71, R71 ;  /* 0x0000004700477308 */ /* 0x000e620000000800 */
[----:B0-----:R-:W-:Y:S01]  /*8da0*/  FADD.FTZ R23, R47, R28 ;  /* 0x0000001c2f177221 */ /* 0x001fe20000010000 */
[C---:B------:R-:W-:Y:S01]  /*8db0*/  FADD.FTZ R28, R72.reuse, R29 ;  /* 0x0000001d481c7221 */ /* 0x040fe20000010000 */
[----:B------:R-:W-:-:S05]  /*8dc0*/  F2FP.BF16.F32.PACK_AB R72, R72, R67 ;  /* 0x000000434848723e */ /* 0x000fca00000010ff */
[----:B------:R-:W0:Y:S01]  /*8dd0*/  MUFU.EX2 R73, R73 ;  /* 0x0000004900497308 */ /* 0x000e220000000800 */
[C---:B---3--:R-:W-:Y:S01]  /*8de0*/  FADD.FTZ R4, R58.reuse, R23 ;  /* 0x000000173a047221 */ /* 0x048fe20000010000 */
[----:B------:R-:W-:-:S05]  /*8df0*/  F2FP.BF16.F32.PACK_AB R67, R58, R47 ;  /* 0x0000002f3a43723e */ /* 0x000fca00000010ff */
[----:B------:R3:W-:Y:S01]  /*8e00*/  STSM.16.M88.4 [R8+0x6000], R64 ;  /* 0x0060004008007844 */ /* 0x0007e20000000200 */
[----:B------:R-:W4:Y:S01]  /*8e10*/  MUFU.EX2 R76, R76 ;  /* 0x0000004c004c7308 */ /* 0x000f220000000800 */
[----:B-1----:R-:W-:-:S07]  /*8e20*/  FADD.FTZ R21, R71, R28 ;  /* 0x0000001c47157221 */ /* 0x002fce0000010000 */
[----:B------:R-:W1:Y:S01]  /*8e30*/  MUFU.EX2 R75, R75 ;  /* 0x0000004b004b7308 */ /* 0x000e620000000800 */
[----:B0-----:R-:W-:-:S07]  /*8e40*/  FADD.FTZ R5, R73, R4 ;  /* 0x0000000449057221 */ /* 0x001fce0000010000 */
[----:B------:R-:W2:Y:S01]  /*8e50*/  MUFU.EX2 R78, R78 ;  /* 0x0000004e004e7308 */ /* 0x000ea20000000800 */
[----:B----4-:R-:W-:-:S07]  /*8e60*/  FADD.FTZ R4, R76, R21 ;  /* 0x000000154c047221 */ /* 0x010fce0000010000 */
[----:B------:R0:W4:Y:S01]  /*8e70*/  MUFU.EX2 R38, R74 ;  /* 0x0000004a00267308 */ /* 0x0001220000000800 */
[----:B-1----:R-:W-:-:S07]  /*8e80*/  FADD.FTZ R21, R75, R4 ;  /* 0x000000044b157221 */ /* 0x002fce0000010000 */
[----:B------:R-:W1:Y:S01]  /*8e90*/  MUFU.EX2 R86, R86 ;  /* 0x0000005600567308 */ /* 0x000e620000000800 */
[C---:B--2---:R-:W-:Y:S01]  /*8ea0*/  F2FP.BF16.F32.PACK_AB R24, R78.reuse, R75 ;  /* 0x0000004b4e18723e */ /* 0x044fe200000010ff */
[----:B------:R-:W-:Y:S01]  /*8eb0*/  FADD.FTZ R4, R78, R21 ;  /* 0x000000154e047221 */ /* 0x000fe20000010000 */
[----:B0-----:R-:W-:Y:S01]  /*8ec0*/  F2FP.BF16.F32.PACK_AB R74, R76, R71 ;  /* 0x000000474c4a723e */ /* 0x001fe200000010ff */
[----:B------:R-:W-:-:S04]  /*8ed0*/  IMAD.MOV.U32 R21, RZ, RZ, R57 ;  /* 0x000000ffff157224 */ /* 0x000fc800078e0039 */
[----:B------:R-:W0:Y:S01]  /*8ee0*/  MUFU.EX2 R138, R138 ;  /* 0x0000008a008a7308 */ /* 0x000e220000000800 */
[C---:B----4-:R-:W-:Y:S01]  /*8ef0*/  F2FP.BF16.F32.PACK_AB R73, R38.reuse, R73 ;  /* 0x000000492649723e */ /* 0x050fe200000010ff */
[----:B------:R-:W-:-:S06]  /*8f00*/  FADD.FTZ R5, R38, R5 ;  /* 0x0000000526057221 */ /* 0x000fcc0000010000 */
[----:B------:R-:W2:Y:S01]  /*8f10*/  MUFU.EX2 R77, R77 ;  /* 0x0000004d004d7308 */ /* 0x000ea20000000800 */
[----:B-1----:R-:W-:-:S07]  /*8f20*/  FADD.FTZ R5, R86, R5 ;  /* 0x0000000556057221 */ /* 0x002fce0000010000 */
[----:B------:R-:W1:Y:S01]  /*8f30*/  MUFU.EX2 R32, R81 ;  /* 0x0000005100207308 */ /* 0x000e620000000800 */
[C---:B0-----:R-:W-:Y:S01]  /*8f40*/  F2FP.BF16.F32.PACK_AB R75, R138.reuse, R86 ;  /* 0x000000568a4b723e */ /* 0x041fe200000010ff */
[----:B------:R-:W-:-:S04]  /*8f50*/  FADD.FTZ R5, R138, R5 ;  /* 0x000000058a057221 */ /* 0x000fc80000010000 */
[----:B------:R3:W-:Y:S02]  /*8f60*/  STSM.16.M88.4 [R7+0x6000], R72 ;  /* 0x0060004807007844 */ /* 0x0007e40000000200 */
[----:B------:R-:W0:Y:S01]  /*8f70*/  MUFU.EX2 R82, R82 ;  /* 0x0000005200527308 */ /* 0x000e220000000800 */
[----:B--2---:R-:W-:Y:S01]  /*8f80*/  F2FP.BF16.F32.PACK_AB R26, R14, R77 ;  /* 0x0000004d0e1a723e */ /* 0x004fe200000010ff */
[----:B------:R-:W-:-:S06]  /*8f90*/  FADD.FTZ R77, R77, R4 ;  /* 0x000000044d4d7221 */ /* 0x000fcc0000010000 */
[----:B------:R-:W2:Y:S01]  /*8fa0*/  MUFU.EX2 R30, R85 ;  /* 0x00000055001e7308 */ /* 0x000ea20000000800 */
[----:B-1----:R-:W-:-:S07]  /*8fb0*/  FADD.FTZ R5, R32, R5 ;  /* 0x0000000520057221 */ /* 0x002fce0000010000 */
[----:B------:R-:W1:Y:S01]  /*8fc0*/  MUFU.EX2 R23, R80 ;  /* 0x0000005000177308 */ /* 0x000e620000000800 */
[C---:B0-----:R-:W-:Y:S01]  /*8fd0*/  F2FP.BF16.F32.PACK_AB R25, R82.reuse, R32 ;  /* 0x000000205219723e */ /* 0x041fe200000010ff */
[----:B------:R-:W-:-:S04]  /*8fe0*/  FADD.FTZ R5, R82, R5 ;  /* 0x0000000552057221 */ /* 0x000fc80000010000 */
[----:B--2---:R-:W-:Y:S01]  /*8ff0*/  FADD.FTZ R4, R30, R5 ;  /* 0x000000051e047221 */ /* 0x004fe20000010000 */
[----:B------:R-:W-:Y:S01]  /*9000*/  FADD.FTZ R5, R14, R77 ;  /* 0x0000004d0e057221 */ /* 0x000fe20000010000 */
[----:B------:R-:W-:Y:S01]  /*9010*/  IMAD.MOV.U32 R14, RZ, RZ, R56 ;  /* 0x000000ffff0e7224 */ /* 0x000fe200078e0038 */
[C---:B-1----:R-:W-:Y:S01]  /*9020*/  F2FP.BF16.F32.PACK_AB R27, R23.reuse, R30 ;  /* 0x0000001e171b723e */ /* 0x042fe200000010ff */
[----:B------:R-:W-:-:S04]  /*9030*/  FADD.FTZ R4, R23, R4 ;  /* 0x0000000417047221 */ /* 0x000fc80000010000 */
[----:B------:R3:W-:Y:S01]  /*9040*/  STSM.16.M88.4 [R6+0x6000], R24 ;  /* 0x0060001806007844 */ /* 0x0007e20000000200 */
[----:B------:R0:W-:Y:S06]  /*9050*/  MEMBAR.ALL.CTA ;  /* 0x0000000000007992 */ /* 0x0001ec0000008000 */
[----:B0-----:R-:W0:Y:S02]  /*9060*/  FENCE.VIEW.ASYNC.S ;  /* 0x00000000000073c6 */ /* 0x001e240000000000 */
[----:B0-----:R-:W-:Y:S01]  /*9070*/  NOP ;  /* 0x0000000000007918 */ /* 0x001fe20000000000 */
[----:B------:R-:W-:Y:S05]  /*9080*/  @P2 BRA `(.L_x_890) ;  /* 0xffffffc400c82947 */ /* 0x000fea000383ffff */
[----:B------:R-:W-:Y:S02]  /*9090*/  IMAD.MOV.U32 R21, RZ, RZ, R57 ;  /* 0x000000ffff157224 */ /* 0x000fe400078e0039 */
[----:B------:R-:W-:-:S07]  /*90a0*/  IMAD.MOV.U32 R14, RZ, RZ, R56 ;  /* 0x000000ffff0e7224 */ /* 0x000fce00078e0038 */
.L_x_873:
[----:B------:R-:W0:Y:S01]  /*90b0*/  S2UR UR6, SR_CTAID.X ;  /* 0x00000000000679c3 */ /* 0x000e220000002500 */
[----:B------:R-:W-:Y:S01]  /*90c0*/  ULDC UR7, c[0x0][0x448] ;  /* 0x0001120000077ab9 */ /* 0x000fe20000000800 */
[----:B------:R-:W-:Y:S01]  /*90d0*/  IADD3 R83, -R83, 0x1, RZ ;  /* 0x0000000153537810 */ /* 0x000fe20007ffe1ff */
[----:B------:R-:W-:Y:S01]  /*90e0*/  UISETP.NE.AND UP0, UPT, UR7, 0x1, UPT ;  /* 0x000000010700788c */ /* 0x000fe2000bf05270 */
[----:B------:R-:W-:Y:S01]  /*90f0*/  ULDC UR15, c[0x0][0x9e4] ;  /* 0x00027900000f7ab9 */ /* 0x000fe20000000800 */
[----:B------:R-:W-:Y:S02]  /*9100*/  UMOV UR11, 0xc0 ;  /* 0x000000c0000b7882 */ /* 0x000fe40000000000 */
[----:B------:R-:W-:Y:S01]  /*9110*/  IMAD R83, R18, UR31, R83 ;  /* 0x0000001f12537c24 */ /* 0x000fe2000f8e0253 */
[----:B------:R-:W-:-:S04]  /*9120*/  UISETP.GE.AND UP1, UPT, UR15, 0x1, UPT ;  /* 0x000000010f00788c */ /* 0x000fc8000bf26270 */
[----:B------:R-:W-:Y:S02]  /*9130*/  R2UR UR14, R83 ;  /* 0x00000000530e72ca */ /* 0x000fe400000e0000 */
[----:B------:R-:W-:Y:S01]  /*9140*/  PLOP3.LUT P5, PT, PT, PT, UP1, 0x80, 0x0 ;  /* 0x000000000000781c */ /* 0x000fe20003faf018 */
[----:B------:R-:W-:Y:S01]  /*9150*/  @UP0 ULDC UR18, c[0x0][0x450] ;  /* 0x0001140000120ab9 */ /* 0x000fe20000000800 */
[----:B0-----:R-:W-:-:S03]  /*9160*/  UIMAD UR11, UR6, UR11, 0xbf ;  /* 0x000000bf060b74a4 */ /* 0x001fc6000f8e020b */
[----:B------:R-:W-:Y:S02]  /*9170*/  @UP0 ULDC UR6, c[0x0][0x44c] ;  /* 0x0001130000060ab9 */ /* 0x000fe40000000800 */
[----:B------:R-:W-:-:S04]  /*9180*/  UIMAD.WIDE.U32 UR6, UR11, UR6, URZ ;  /* 0x000000060b0672a5 */ /* 0x000fc8000f8e003f */
[----:B------:R-:W-:-:S04]  /*9190*/  @UP0 USHF.R.U32.HI UR11, URZ, UR18, UR7 ;  /* 0x000000123f0b0299 */ /* 0x000fc80008011607 */
[----:B------:R-:W-:-:S03]  /*91a0*/  UIADD3 UR11, UR14, UR11, URZ ;  /* 0x0000000b0e0b7290 */ /* 0x000fc6000fffe03f */
[----:B------:R-:W-:Y:S02]  /*91b0*/  ULDC UR14, c[0x0][0x9dc] ;  /* 0x00027700000e7ab9 */ /* 0x000fe40000000800 */
[----:B------:R-:W-:Y:S01]  /*91c0*/  UIADD3 UR14, UR11, -UR14, URZ ;  /* 0x8000000e0b0e7290 */ /* 0x000fe2000fffe03f */
[----:B------:R-:W-:Y:S11]  /*91d0*/  @!P5 BRA `(.L_x_891) ;  /* 0x000000000044d947 */ /* 0x000ff60003800000 */
        /* <DEDUP_REMOVED lines=10> */
.L_x_892:
[----:B------:R-:W-:-:S11]  /*9280*/  UISETP.NE.AND UP1, UPT, UR15, 0x1, UPT ;  /* 0x000000010f00788c */ /* 0x000fd6000bf25270 */
[----:B------:R-:W-:Y:S02]  /*9290*/  @UP1 ULDC.64 UR18, c[0x0][0x9e8] ;  /* 0x00027a0000121ab9 */ /* 0x000fe40000000a00 */
[----:B------:R-:W-:-:S04]  /*92a0*/  UIMAD.WIDE.U32 UR6, UR11, UR18, URZ ;  /* 0x000000120b0672a5 */ /* 0x000fc8000f8e003f */
[----:B------:R-:W-:-:S12]  /*92b0*/  @UP1 USHF.R.U32.HI UR11, URZ, UR19, UR7 ;  /* 0x000000133f0b1299 */ /* 0x000fd80008011607 */
.L_x_893:
[----:B------:R-:W-:-:S04]  /*92c0*/  UIMAD UR11, UR11, UR15, URZ ;  /* 0x0000000f0b0b72a4 */ /* 0x000fc8000f8e023f */
[----:B------:R-:W-:-:S04]  /*92d0*/  UISETP.LT.AND UP1, UPT, UR14, UR11, UPT ;  /* 0x0000000b0e00728c */ /* 0x000fc8000bf21270 */
[----:B------:R-:W-:-:S12]  /*92e0*/  USEL UR14, UR14, UR11, !UP1 ;  /* 0x0000000b0e0e7287 */ /* 0x000fd8000c800000 */
.L_x_891:
[----:B------:R-:W-:Y:S01]  /*92f0*/  UIADD3 UR14, UR14, 0x7f, URZ ;  /* 0x0000007f0e0e7890 */ /* 0x000fe2000fffe03f */
[----:B------:R-:W-:-:S03]  /*9300*/  R2UR UR7, R19 ;  /* 0x00000000130772ca */ /* 0x000fc600000e0000 */
[----:B------:R-:W-:-:S04]  /*9310*/  USHF.R.S32.HI UR6, URZ, 0x1f, UR14 ;  /* 0x0000001f3f067899 */ /* 0x000fc8000801140e */
[----:B------:R-:W-:-:S04]  /*9320*/  ULEA.HI UR6, UR6, UR14, URZ, 0x7 ;  /* 0x0000000e06067291 */ /* 0x000fc8000f8f383f */
[----:B------:R-:W-:-:S04]  /*9330*/  USHF.R.S32.HI UR6, URZ, 0x7, UR6 ;  /* 0x000000073f067899 */ /* 0x000fc80008011406 */
[----:B------:R-:W-:-:S04]  /*9340*/  UISETP.LT.AND UP1, UPT, UR7, UR6, UPT ;  /* 0x000000060700728c */ /* 0x000fc8000bf21270 */
[----:B------:R-:W-:-:S06]  /*9350*/  USEL UR6, UR7, UR6, !UP1 ;  /* 0x0000000607067287 */ /* 0x000fcc000c800000 */
[----:B------:R-:W-:-:S13]  /*9360*/  ISETP.GE.AND P2, PT, R11, UR6, PT ;  /* 0x000000060b007c0c */ /* 0x000fda000bf46270 */
[----:B------:R-:W-:Y:S05]  /*9370*/  @!P2 BRA `(.L_x_894) ;  /* 0x00000028002ca947 */ /* 0x000fea0003800000 */
[----:B------:R-:W-:Y:S01]  /*9380*/  IMAD.MOV.U32 R20, RZ, RZ, R21 ;  /* 0x000000ffff147224 */ /* 0x000fe200078e0015 */
[----:B------:R-:W-:Y:S01]  /*9390*/  UMOV UR32, UR5 ;  /* 0x0000000500207c82 */ /* 0x000fe20008000000 */
[----:B------:R-:W-:Y:S01]  /*93a0*/  IMAD.MOV.U32 R15, RZ, RZ, R14 ;  /* 0x000000ffff0f7224 */ /* 0x000fe200078e000e */
[----:B------:R-:W-:Y:S01]  /*93b0*/  UMOV UR11, UR4 ;  /* 0x00000004000b7c82 */ /* 0x000fe20008000000 */
[----:B------:R-:W-:Y:S01]  /*93c0*/  ULDC UR7, c[0x0][0x9d8] ;  /* 0x0002760000077ab9 */ /* 0x000fe20000000800 */
[----:B------:R-:W-:-:S05]  /*93d0*/  ULDC UR10, c[0x0][0x988] ;  /* 0x00026200000a7ab9 */ /* 0x000fca0000000800 */
.L_x_903:
[----:B------:R-:W-:Y:S01]  /*93e0*/  UIADD3 UR4, UR11, 0x1, URZ ;  /* 0x000000010b047890 */ /* 0x000fe2000fffe03f */
[----:B------:R-:W-:-:S03]  /*93f0*/  ISETP.NE.AND P3, PT, RZ, UR38, PT ;  /* 0x00000026ff007c0c */ /* 0x000fc6000bf65270 */
[----:B------:R-:W-:-:S04]  /*9400*/  UISETP.NE.AND UP1, UPT, UR4, 0x2, UPT ;  /* 0x000000020400788c */ /* 0x000fc8000bf25270 */
[----:B------:R-:W-:Y:S02]  /*9410*/  USEL UR5, URZ, 0x1, UP1 ;  /* 0x000000013f057887 */ /* 0x000fe40008800000 */
[----:B------:R-:W-:Y:S02]  /*9420*/  USEL UR4, UR4, URZ, UP1 ;  /* 0x0000003f04047287 */ /* 0x000fe40008800000 */
[----:B------:R-:W-:Y:S02]  /*9430*/  ULOP3.LUT UR5, UR32, UR5, URZ, 0x3c, !UPT ;  /* 0x0000000520057292 */ /* 0x000fe4000f8e3c3f */
[----:B----4-:R-:W-:Y:S10]  /*9440*/  @P3 BRA `(.L_x_895) ;  /* 0x00000000002c3947 */ /* 0x010ff40003800000 */
[----:B------:R-:W-:Y:S05]  /*9450*/  @!P0 BRA `(.L_x_896) ;  /* 0x0000000000048947 */ /* 0x000fea0003800000 */
[----:B------:R-:W-:Y:S01]  /*9460*/  BPT.TRAP 0x1 ;  /* 0x000000040000795c */ /* 0x000fe20000300000 */
.L_x_896:
[----:B------:R-:W-:Y:S01]  /*9470*/  ULEA UR14, UR4, UR36, 0x3 ;  /* 0x00000024040e7291 */ /* 0x000fe2000f8e183f */
[----:B------:R-:W-:-:S05]  /*9480*/  IMAD.U32 R14, RZ, RZ, UR5 ;  /* 0x00000005ff0e7e24 */ /* 0x000fca000f8e00ff */
[----:B------:R-:W-:-:S04]  /*9490*/  SHF.L.U32 R14, R14, 0x1f, RZ ;  /* 0x0000001f0e0e7819 */ /* 0x000fc800000006ff */
[----:B------:R0:W2:Y:S01]  /*94a0*/  SYNCS.PHASECHK.TRANS64.TRYWAIT P2, [UR14+0x2d830], R14 ;  /* 0x02d8300eff0075a7 */ /* 0x0000a2000804014e */
[----:B------:R-:W-:Y:S05]  /*94b0*/  @!P0 BRA `(.L_x_897) ;  /* 0x0000000000048947 */ /* 0x000fea0003800000 */
[----:B------:R-:W-:Y:S01]  /*94c0*/  BPT.TRAP 0x1 ;  /* 0x000000040000795c */ /* 0x000fe20000300000 */
.L_x_897:
[----:B--2---:R-:W-:Y:S05]  /*94d0*/  @P2 BRA `(.L_x_895) ;  /* 0x0000000000082947 */ /* 0x004fea0003800000 */
[----:B------:R-:W2:Y:S02]  /*94e0*/  SYNCS.PHASECHK.TRANS64.TRYWAIT P2, [UR14+0x2d830], R14 ;  /* 0x02d8300eff0075a7 */ /* 0x000ea4000804014e */
[----:B--2---:R-:W-:Y:S05]  /*94f0*/  @!P2 BRA `(.L_x_898) ;  /* 0x000000c400e0a947 */ /* 0x004fea0003800000 */
.L_x_895:
        /* <DEDUP_REMOVED lines=8> */
[----:B------:R-:W-:-:S02]  /*9580*/  UIADD3 UR22, UR26, 0x400, URZ ;  /* 0x000004001a167890 */ /* 0x000fc4000fffe03f */
[----:B------:R-:W-:Y:S01]  /*9590*/  UMOV UR30, UR26 ;  /* 0x0000001a001e7c82 */ /* 0x000fe20008000000 */
[----:B------:R-:W-:Y:S01]  /*95a0*/  UMOV UR15, 0x80000020 ;  /* 0x80000020000f7882 */ /* 0x000fe20000000000 */
[----:B------:R-:W-:Y:S01]  /*95b0*/  UMOV UR19, 0x80000020 ;  /* 0x8000002000137882 */ /* 0x000fe20000000000 */
[----:B------:R-:W-:Y:S01]  /*95c0*/  UMOV UR23, 0x80000020 ;  /* 0x8000002000177882 */ /* 0x000fe20000000000 */
[----:B------:R-:W-:Y:S01]  /*95d0*/  UMOV UR27, 0x80000020 ;  /* 0x80000020001b7882 */ /* 0x000fe20000000000 */
[----:B-1-3--:R-:W-:-:S06]  /*95e0*/  WARPGROUP.ARRIVE ;  /* 0x00000000000079c5 */ /* 0x00afcc0000000000 */
[----:B------:R-:W-:Y:S01]  /*95f0*/  HGMMA.64x128x16.F32.BF16 R24, gdesc[UR28], RZ, !UPT, gsb0 ;  /* 0x01e000001c1879f0 */ /* 0x000fe2000c0018ff */
[----:B------:R-:W-:Y:S01]  /*9600*/  UIADD3 UR30, UR26, 0x2, URZ ;  /* 0x000000021a1e7890 */ /* 0x000fe2000fffe03f */
[----:B------:R-:W-:Y:S01]  /*9610*/  UMOV UR28, UR8 ;  /* 0x00000008001c7c82 */ /* 0x000fe20008000000 */
[----:B------:R-:W-:Y:S01]  /*9620*/  UMOV UR29, UR9 ;  /* 0x00000009001d7c82 */ /* 0x000fe20008000000 */
[----:B------:R-:W-:Y:S01]  /*9630*/  UMOV UR31, 0x80000020 ;  /* 0x80000020001f7882 */ /* 0x000fe20000000000 */
[----:B------:R-:W-:Y:S01]  /*9640*/  UIADD3 UR26, UR26, 0x402, URZ ;  /* 0x000004021a1a7890 */ /* 0x000fe2000fffe03f */
[----:B------:R-:W-:Y:S02]  /*9650*/  WARPGROUP.DEPBAR.LE gsb0, 0x0 ;  /* 0x00008000000079c5 */ /* 0x000fe40000010000 */
[----:B------:R-:W-:-:S06]  /*9660*/  WARPGROUP.ARRIVE ;  /* 0x00000000000079c5 */ /* 0x000fcc0000000000 */
        /* <DEDUP_REMOVED lines=17> */
.L_x_900:
[----:B------:R-:W-:Y:S01]  /*9780*/  ULEA UR14, UR11, UR36, 0x3 ;  /* 0x000000240b0e7291 */ /* 0x000fe2000f8e183f */
[----:B------:R-:W-:-:S05]  /*9790*/  IMAD.U32 R14, RZ, RZ, UR32 ;  /* 0x00000020ff0e7e24 */ /* 0x000fca000f8e00ff */
[----:B------:R-:W-:-:S04]  /*97a0*/  SHF.L.U32 R14, R14, 0x1f, RZ ;  /* 0x0000001f0e0e7819 */ /* 0x000fc800000006ff */
[----:B------:R0:W1:Y:S01]  /*97b0*/  SYNCS.PHASECHK.TRANS64.TRYWAIT P2, [UR14+0x2d850], R14 ;  /* 0x02d8500eff0075a7 */ /* 0x000062000804014e */
[----:B------:R-:W-:Y:S05]  /*97c0*/  @!P0 BRA `(.L_x_901) ;  /* 0x0000000000048947 */ /* 0x000fea0003800000 */
[----:B------:R-:W-:Y:S01]  /*97d0*/  BPT.TRAP 0x1 ;  /* 0x000000040000795c */ /* 0x000fe20000300000 */
.L_x_901:
[----:B-1----:R-:W-:Y:S05]  /*97e0*/  @P2 BRA `(.L_x_899) ;  /* 0x0000000000082947 */ /* 0x002fea0003800000 */
[----:B------:R-:W1:Y:S02]  /*97f0*/  SYNCS.PHASECHK.TRANS64.TRYWAIT P2, [UR14+0x2d850], R14 ;  /* 0x02d8500eff0075a7 */ /* 0x000e64000804014e */
[----:B-1----:R-:W-:Y:S05]  /*9800*/  @!P2 BRA `(.L_x_902) ;  /* 0x000000c40034a947 */ /* 0x002fea0003800000 */
.L_x_899:
[----:B------:R-:W-:Y:S01]  /*9810*/  UIADD3 UR14, UR36, 0x400, URZ ;  /* 0x00000400240e7890 */ /* 0x000fe2000fffe03f */
[----:B------:R-:W-:Y:S01]  /*9820*/  WARPGROUP.ARRIVE ;  /* 0x00000000000079c5 */ /* 0x000fe20000000000 */
[----:B------:R-:W-:Y:S01]  /*9830*/  ULOP3.LUT UR15, UR60, 0x10000, URZ, 0xfc, !UPT ;  /* 0x000100003c0f7892 */ /* 0x000fe2000f8efc3f */
[----:B------:R-:W-:Y:S01]  /*9840*/  FMUL.FTZ R24, R24, UR7 ;  /* 0x0000000718187c20 */ /* 0x000fe20008410000 */
[----:B------:R-:W-:Y:S01]  /*9850*/  USHF.R.U32.HI UR14, URZ, 0x4, UR14 ;  /* 0x000000043f0e7899 */ /* 0x000fe2000801160e */
[----:B-1----:R-:W-:Y:S01]  /*9860*/  FMUL.FTZ R21, R25, UR7 ;  /* 0x0000000719157c20 */ /* 0x002fe20008410000 */
        /* <DEDUP_REMOVED lines=23> */
[----:B------:R-:W-:Y:S01]  /*99e0*/  FMUL.FTZ R40, R41, UR7 ;  /* 0x0000000729287c20 */ /* 0x000fe20008410000 */
[----:B------:R-:W-:Y:S01]  /*99f0*/  UMOV UR29, 0x40000040 ;  /* 0x40000040001d7882 */ /* 0x000fe20000000000 */
[----:B------:R-:W-:Y:S01]  /*9a00*/  UMOV UR31, 0x80000020 ;  /* 0x80000020001f7882 */ /* 0x000fe20000000000 */
        /* <DEDUP_REMOVED lines=12> */
[----:B0-----:R-:W-:Y:S01]  /*9ad0*/  FMNMX.FTZ R14, R24, R15, !PT ;  /* 0x0000000f180e7209 */ /* 0x001fe20007810000 */
[----:B------:R-:W-:Y:S01]  /*9ae0*/  FMUL.FTZ R34, R36, UR7 ;  /* 0x0000000724227c20 */ /* 0x000fe20008410000 */
[----:B------:R-:W-:Y:S01]  /*9af0*/  FMUL.FTZ R57, R59, UR7 ;  /* 0x000000073b397c20 */ /* 0x000fe20008410000 */
[----:B------:R-:W-:Y:S01]  /*9b00*/  FMUL.FTZ R59, R61, UR7 ;  /* 0x000000073d3b7c20 */ /* 0x000fe20008410000 */
[----:B------:R-:W-:Y:S01]  /*9b10*/  FMUL.FTZ R61, R63, UR7 ;  /* 0x000000073f3d7c20 */ /* 0x000fe20008410000 */
[----:B-1----:R-:W-:Y:S01]  /*9b20*/  FMNMX.FTZ R63, R21, R14, !PT ;  /* 0x0000000e153f7209 */ /* 0x002fe20007810000 */
[----:B------:R-:W-:Y:S01]  /*9b30*/  FMUL.FTZ R36, R37, UR7 ;  /* 0x0000000725247c20 */ /* 0x000fe20008410000 */
[----:B------:R-:W0:Y:S01]  /*9b40*/  MUFU.TANH R32, R32 ;  /* 0x0000002000207308 */ /* 0x000e220000002400 */
[----:B------:R-:W-:Y:S01]  /*9b50*/  FMUL.FTZ R37, R39, UR7 ;  /* 0x0000000727257c20 */ /* 0x000fe20008410000 */
[----:B--2---:R-:W-:Y:S01]  /*9b60*/  FMNMX.FTZ R14, R26, R63, !PT ;  /* 0x0000003f1a0e7209 */ /* 0x004fe20007810000 */
[----:B------:R-:W-:Y:S01]  /*9b70*/  FMUL.FTZ R39, R42, UR7 ;  /* 0x000000072a277c20 */ /* 0x000fe20008410000 */
[----:B------:R-:W-:Y:S01]  /*9b80*/  FMUL.FTZ R42, R44, UR7 ;  /* 0x000000072c2a7c20 */ /* 0x000fe20008410000 */
[----:B------:R-:W-:Y:S01]  /*9b90*/  FMUL.FTZ R44, R45, UR7 ;  /* 0x000000072d2c7c20 */ /* 0x000fe20008410000 */
[----:B---3--:R-:W-:Y:S01]  /*9ba0*/  FMNMX.FTZ R137, R27, R14, !PT ;  /* 0x0000000e1b897209 */ /* 0x008fe20007810000 */
[----:B------:R-:W-:Y:S01]  /*9bb0*/  FMUL.FTZ R45, R47, UR7 ;  /* 0x000000072f2d7c20 */ /* 0x000fe20008410000 */
[----:B------:R-:W1:Y:S01]  /*9bc0*/  MUFU.TANH R34, R34 ;  /* 0x0000002200227308 */ /* 0x000e620000002400 */
[----:B------:R-:W-:Y:S01]  /*9bd0*/  FMUL.FTZ R47, R49, UR7 ;  /* 0x00000007312f7c20 */ /* 0x000fe20008410000 */
[----:B----4-:R-:W-:Y:S01]  /*9be0*/  FMNMX.FTZ R137, R30, R137, !PT ;  /* 0x000000891e897209 */ /* 0x010fe20007810000 */
        /* <DEDUP_REMOVED lines=33> */
[----:B------:R-:W-:Y:S01]  /*9e00*/  ISETP.GE.U32.AND P2, PT, R2, 0x180, PT ;  /* 0x000001800200780c */ /* 0x000fe20003f46070 */
[----:B------:R-:W-:-:S03]  /*9e10*/  UMOV UR32, UR5 ;  /* 0x0000000500207c82 */ /* 0x000fc60008000000 */
        /* <DEDUP_REMOVED lines=9> */
[----:B------:R-:W-:-:S04]  /*9eb0*/  WARPGROUP.ARRIVE ;  /* 0x00000000000079c5 */ /* 0x000fc80000000000 */
[----:B------:R-:W1:Y:S01]  /*9ec0*/  MUFU.TANH R52, R52 ;  /* 0x0000003400347308 */ /* 0x000e620000002400 */
[----:B--2---:R-:W-:Y:S01]  /*9ed0*/  FMNMX.FTZ R73, R47, R14, !PT ;  /* 0x0000000e2f497209 */ /* 0x004fe20007810000 */
[----:B------:R-:W-:Y:S01]  /*9ee0*/  HGMMA.64x96x16.F32.BF16 R88, gdesc[UR28].tnspB, R88, gsb0 ;  /* 0x416000001c5879f0 */ /* 0x000fe20008001858 */
[----:B------:R-:W-:Y:S02]  /*9ef0*/  UIADD3 UR28, UR15, 0x4, URZ ;  /* 0x000000040f1c7890 */ /* 0x000fe4000fffe03f */
[----:B------:R-:W-:-:S03]  /*9f00*/  UIADD3 UR30, UR14, 0x80, URZ ;  /* 0x000000800e1e7890 */ /* 0x000fc6000fffe03f */
[----:B------:R-:W2:Y:S01]  /*9f10*/  MUFU.TANH R54, R54 ;  /* 0x0000003600367308 */ /* 0x000ea20000002400 */
[----:B------:R-:W-:Y:S01]  /*9f20*/  UMOV UR29, 0x40000040 ;  /* 0x40000040001d7882 */ /* 0x000fe20000000000 */
[----:B------:R-:W-:Y:S01]  /*9f30*/  UMOV UR31, 0x80000020 ;  /* 0x80000020001f7882 */ /* 0x000fe20000000000 */
[----:B0-----:R-:W-:-:S05]  /*9f40*/  FMNMX.FTZ R73, R50, R73, !PT ;  /* 0x0000004932497209 */ /* 0x001fca0007810000 */
[----:B------:R-:W0:Y:S01]  /*9f50*/  MUFU.TANH R55, R55 ;  /* 0x0000003700377308 */ /* 0x000e220000002400 */
[----:B-1----:R-:W-:-:S07]  /*9f60*/  FMNMX.FTZ R73, R52, R73, !PT ;  /* 0x0000004934497209 */ /* 0x002fce0007810000 */
[----:B------:R-:W1:Y:S01]  /*9f70*/  MUFU.TANH R58, R58 ;  /* 0x0000003a003a7308 */ /* 0x000e620000002400 */
[----:B--2---:R-:W-:Y:S01]  /*9f80*/  FMNMX.FTZ R14, R54, R73, !PT ;  /* 0x00000049360e7209 */ /* 0x004fe20007810000 */
[----:B------:R-:W-:-:S06]  /*9f90*/  FMUL.FTZ R73, R77, UR7 ;  /* 0x000000074d497c20 */ /* 0x000fcc0008410000 */
        /* <DEDUP_REMOVED lines=8> */
[----:B------:R-:W-:-:S06]  /*a020*/  FMUL.FTZ R77, R81, UR7 ;  /* 0x00000007514d7c20 */ /* 0x000fcc0008410000 */
[----:B------:R-:W0:Y:S01]  /*a030*/  MUFU.TANH R65, R65 ;  /* 0x0000004100417308 */ /* 0x000e220000002400 */
[----:B-1----:R-:W-:-:S07]  /*a040*/  FMNMX.FTZ R81, R63, R14, !PT ;  /* 0x0000000e3f517209 */ /* 0x002fce0007810000 */
[----:B------:R-:W1:Y:S01]  /*a050*/  MUFU.TANH R68, R68 ;  /* 0x0000004400447308 */ /* 0x000e620000002400 */
[----:B--2---:R-:W-:Y:S01]  /*a060*/  FMNMX.FTZ R14, R64, R81, !PT ;  /* 0x00000051400e7209 */ /* 0x004fe20007810000 */
        /* <DEDUP_REMOVED lines=20> */
[----:B--2---:R-:W-:-:S07]  /*a1b0*/  FMNMX.FTZ R14, R76, R85, !PT ;  /* 0x000000554c0e7209 */ /* 0x004fce0007810000 */
[----:B------:R-:W2:Y:S01]  /*a1c0*/  MUFU.TANH R80, R80 ;  /* 0x0000005000507308 */ /* 0x000ea20000002400 */
[----:B0-----:R-:W-:-:S07]  /*a1d0*/  FMNMX.FTZ R14, R77, R14, !PT ;  /* 0x0000000e4d0e7209 */ /* 0x001fce0007810000 */
[----:B------:R-:W0:Y:S01]  /*a1e0*/  MUFU.TANH R23, R23 ;  /* 0x0000001700177308 */ /* 0x000e220000002400 */
[----:B-1----:R-:W-:-:S07]  /*a1f0*/  FMNMX.FTZ R85, R81, R14, !PT ;  /* 0x0000000e51557209 */ /* 0x002fce0007810000 */
[----:B------:R-:W1:Y:S01]  /*a200*/  MUFU.TANH R25, R25 ;  /* 0x0000001900197308 */ /* 0x000e620000002400 */
[----:B--2---:R-:W-:-:S05]  /*a210*/  FMNMX.FTZ R85, R80, R85, !PT ;  /* 0x0000005550557209 */ /* 0x004fca0007810000 */
[----:B------:R-:W2:Y:S02]  /*a220*/  SHFL.BFLY PT, R14, R85, 0x2, 0x1f ;  /* 0x0c401f00550e7f89 */ /* 0x000ea400000e0000 */
[----:B------:R-:W3:Y:S08]  /*a230*/  MUFU.TANH R28, R28 ;  /* 0x0000001c001c7308 */ /* 0x000ef00000002400 */
[----:B------:R-:W4:Y:S08]  /*a240*/  MUFU.TANH R29, R29 ;  /* 0x0000001d001d7308 */ /* 0x000f300000002400 */
[----:B------:R-:W5:Y:S01]  /*a250*/  MUFU.TANH R31, R31 ;  /* 0x0000001f001f7308 */ /* 0x000f620000002400 */
[----:B--2---:R-:W-:Y:S01]  /*a260*/  FMNMX.FTZ R136, R85, R14, !PT ;  /* 0x0000000e55887209 */ /* 0x004fe20007810000 */
[----:B------:R-:W-:-:S06]  /*a270*/  FMUL.FTZ R85, R87, UR7 ;  /* 0x0000000757557c20 */ /* 0x000fcc0008410000 */
[----:B------:R-:W2:Y:S01]  /*a280*/  MUFU.TANH R33, R33 ;  /* 0x0000002100217308 */ /* 0x000ea20000002400 */
[----:B------:R-:W0:Y:S07]  /*a290*/  SHFL.BFLY PT, R137, R136, 0x1, 0x1f ;  /* 0x0c201f0088897f89 */ /* 0x000e2e00000e0000 */
[----:B------:R-:W2:Y:S08]  /*a2a0*/  MUFU.TANH R35, R35 ;  /* 0x0000002300237308 */ /* 0x000eb00000002400 */
[----:B------:R-:W2:Y:S08]  /*a2b0*/  MUFU.TANH R37, R37 ;  /* 0x0000002500257308 */ /* 0x000eb00000002400 */
[----:B------:R-:W2:Y:S01]  /*a2c0*/  MUFU.TANH R39, R39 ;  /* 0x0000002700277308 */ /* 0x000ea20000002400 */
[----:B0-----:R-:W-:-:S02]  /*a2d0*/  FMNMX.FTZ R14, R136, R137, !PT ;  /* 0x00000089880e7209 */ /* 0x001fc40007810000 */
[----:B------:R-:W-:-:S03]  /*a2e0*/  FMNMX.FTZ R136, R23, R20, !PT ;  /* 0x0000001417887209 */ /* 0x000fc60007810000 */
[C---:B------:R-:W-:Y:S02]  /*a2f0*/  FADD.FTZ R15, -R14.reuse, R15 ;  /* 0x0000000f0e0f7221 */ /* 0x040fe40000010100 */
[----:B------:R-:W0:Y:S02]  /*a300*/  MUFU.TANH R41, R41 ;  /* 0x0000002900297308 */ /* 0x000e240000002400 */
[----:B------:R-:W-:Y:S01]  /*a310*/  FMUL.FTZ R86, R15, UR10 ;  /* 0x0000000a0f567c20 */ /* 0x000fe20008410000 */
[----:B------:R-:W-:Y:S01]  /*a320*/  FMUL.FTZ R15, R14, UR10 ;  /* 0x0000000a0e0f7c20 */ /* 0x000fe20008410000 */
[----:B------:R-:W-:Y:S02]  /*a330*/  WARPGROUP.DEPBAR.LE gsb0, 0x0 ;  /* 0x00008000000079c5 */ /* 0x000fe40000010000 */
[----:B------:R-:W-:Y:S01]  /*a340*/  WARPGROUP.ARRIVE ;  /* 0x00000000000079c5 */ /* 0x000fe20000000000 */
[--C-:B------:R-:W-:Y:S01]  /*a350*/  FFMA.FTZ R87, R24, UR10, -R15.reuse ;  /* 0x0000000a18577c23 */ /* 0x100fe2000801080f */
[--C-:B------:R-:W-:Y:S01]  /*a360*/  FFMA.FTZ R24, R21, UR10, -R15.reuse ;  /* 0x0000000a15187c23 */ /* 0x100fe2000801080f */
[----:B-1----:R-:W-:Y:S01]  /*a370*/  FMNMX.FTZ R21, R25, R136, !PT ;  /* 0x0000008819157209 */ /* 0x002fe20007810000 */
[----:B------:R-:W1:Y:S01]  /*a380*/  MUFU.TANH R43, R43 ;  /* 0x0000002b002b7308 */ /* 0x000e620000002400 */
[--C-:B------:R-:W-:Y:S01]  /*a390*/  FFMA.FTZ R139, R36, UR10, -R15.reuse ;  /* 0x0000000a248b7c23 */ /* 0x100fe2000801080f */
[----:B------:R-:W-:Y:S01]  /*a3a0*/  HGMMA.64x96x16.F32.BF16 R88, gdesc[UR28].tnspB, R88, gsb0 ;  /* 0x416000001c5879f0 */ /* 0x000fe20008001858 */
[----:B------:R-:W-:Y:S01]  /*a3b0*/  UIADD3 UR28, UR15, 0x600, URZ ;  /* 0x000006000f1c7890 */ /* 0x000fe2000fffe03f */
[----:B---3--:R-:W-:Y:S01]  /*a3c0*/  FMNMX.FTZ R136, R28, R21, !PT ;  /* 0x000000151c887209 */ /* 0x008fe20007810000 */
[----:B------:R-:W-:Y:S01]  /*a3d0*/  UIADD3 UR30, UR14, 0x100, URZ ;  /* 0x000001000e1e7890 */ /* 0x000fe2000fffe03f */
[--C-:B------:R-:W-:Y:S01]  /*a3e0*/  FFMA.FTZ R137, R32, UR10, -R15.reuse ;  /* 0x0000000a20897c23 */ /* 0x100fe2000801080f */
[----:B------:R-:W-:Y:S01]  /*a3f0*/  UMOV UR29, 0x40000040 ;  /* 0x40000040001d7882 */ /* 0x000fe20000000000 */
[----:B------:R-:W-:Y:S01]  /*a400*/  UMOV UR31, 0x80000020 ;  /* 0x80000020001f7882 */ /* 0x000fe20000000000 */
[----:B----4-:R-:W-:Y:S01]  /*a410*/  FMNMX.FTZ R136, R29, R136, !PT ;  /* 0x000000881d887209 */ /* 0x010fe20007810000 */
[----:B------:R-:W3:Y:S01]  /*a420*/  MUFU.TANH R45, R45 ;  /* 0x0000002d002d7308 */ /* 0x000ee20000002400 */
[--C-:B------:R-:W-:Y:S01]  /*a430*/  FFMA.FTZ R32, R34, UR10, -R15.reuse ;  /* 0x0000000a22207c23 */ /* 0x100fe2000801080f */
[--C-:B------:R-:W-:Y:S01]  /*a440*/  FFMA.FTZ R34, R38, UR10, -R15.reuse ;  /* 0x0000000a26227c23 */ /* 0x100fe2000801080f */
[----:B-----5:R-:W-:Y:S01]  /*a450*/  FMNMX.FTZ R136, R31, R136, !PT ;  /* 0x000000881f887209 */ /* 0x020fe20007810000 */
[--C-:B------:R-:W-:Y:S01]  /*a460*/  FFMA.FTZ R141, R40, UR10, -R15.reuse ;  /* 0x0000000a288d7c23 */ /* 0x100fe2000801080f */
[--C-:B------:R-:W-:Y:S01]  /*a470*/  FFMA.FTZ R42, R42, UR10, -R15.reuse ;  /* 0x0000000a2a2a7c23 */ /* 0x100fe2000801080f */
[--C-:B------:R-:W-:Y:S01]  /*a480*/  FFMA.FTZ R143, R44, UR10, -R15.reuse ;  /* 0x0000000a2c8f7c23 */ /* 0x100fe2000801080f */
[----:B--2---:R-:W-:Y:S01]  /*a490*/  FMNMX.FTZ R136, R33, R136, !PT ;  /* 0x0000008821887209 */ /* 0x004fe20007810000 */
[----:B------:R-:W2:Y:S01]  /*a4a0*/  MUFU.TANH R48, R48 ;  /* 0x0000003000307308 */ /* 0x000ea20000002400 */
[--C-:B------:R-:W-:Y:S01]  /*a4b0*/  FFMA.FTZ R46, R46, UR10, -R15.reuse ;  /* 0x0000000a2e2e7c23 */ /* 0x100fe2000801080f */
[--C-:B------:R-:W-:Y:S01]  /*a4c0*/  FFMA.FTZ R54, R54, UR10, -R15.reuse ;  /* 0x0000000a36367c23 */ /* 0x100fe2000801080f */
[----:B------:R-:W-:Y:S01]  /*a4d0*/  FMNMX.FTZ R136, R35, R136, !PT ;  /* 0x0000008823887209 */ /* 0x000fe20007810000 */
[--C-:B------:R-:W-:Y:S01]  /*a4e0*/  FFMA.FTZ R50, R50, UR10, -R15.reuse ;  /* 0x0000000a32327c23 */ /* 0x100fe2000801080f */
[--C-:B------:R-:W-:Y:S01]  /*a4f0*/  FFMA.FTZ R58, R58, UR10, -R15.reuse ;  /* 0x0000000a3a3a7c23 */ /* 0x100fe2000801080f */
[--C-:B------:R-:W-:Y:S01]  /*a500*/  FFMA.FTZ R26, R26, UR10, -R15.reuse ;  /* 0x0000000a1a1a7c23 */ /* 0x100fe2000801080f */
[----:B------:R-:W-:Y:S01]  /*a510*/  FMNMX.FTZ R136, R37, R136, !PT ;  /* 0x0000008825887209 */ /* 0x000fe20007810000 */
[----:B------:R-:W4:Y:S01]  /*a520*/  MUFU.TANH R49, R49 ;  /* 0x0000003100317308 */ /* 0x000f220000002400 */
[--C-:B------:R-:W-:Y:S01]  /*a530*/  FFMA.FTZ R145, R52, UR10, -R15.reuse ;  /* 0x0000000a34917c23 */ /* 0x100fe2000801080f */
[--C-:B------:R-:W-:Y:S01]  /*a540*/  FFMA.FTZ R27, R27, UR10, -R15.reuse ;  /* 0x0000000a1b1b7c23 */ /* 0x100fe2000801080f */
[----:B------:R-:W-:Y:S01]  /*a550*/  FMNMX.FTZ R136, R39, R136, !PT ;  /* 0x0000008827887209 */ /* 0x000fe20007810000 */
[--C-:B------:R-:W-:Y:S01]  /*a560*/  FFMA.FTZ R30, R30, UR10, -R15.reuse ;  /* 0x0000000a1e1e7c23 */ /* 0x100fe2000801080f */
[--C-:B------:R-:W-:Y:S01]  /*a570*/  FFMA.FTZ R47, R47, UR10, -R15.reuse ;  /* 0x0000000a2f2f7c23 */ /* 0x100fe2000801080f */
[--C-:B------:R-:W-:Y:S01]  /*a580*/  FFMA.FTZ R55, R55, UR10, -R15.reuse ;  /* 0x0000000a37377c23 */ /* 0x100fe2000801080f */
[----:B0-----:R-:W-:Y:S01]  /*a590*/  FMNMX.FTZ R136, R41, R136, !PT ;  /* 0x0000008829887209 */ /* 0x001fe20007810000 */
[----:B------:R-:W0:Y:S01]  /*a5a0*/  MUFU.TANH R51, R51 ;  /* 0x0000003300337308 */ /* 0x000e220000002400 */
[--C-:B------:R-:W-:Y:S01]  /*a5b0*/  FFMA.FTZ R59, R59, UR10, -R15.reuse ;  /* 0x0000000a3b3b7c23 */ /* 0x100fe2000801080f */
[--C-:B------:R-:W-:Y:S01]  /*a5c0*/  FFMA.FTZ R63, R63, UR10, -R15.reuse ;  /* 0x0000000a3f3f7c23 */ /* 0x100fe2000801080f */
[----:B-1----:R-:W-:Y:S01]  /*a5d0*/  FMNMX.FTZ R136, R43, R136, !PT ;  /* 0x000000882b887209 */ /* 0x002fe20007810000 */
[--C-:B------:R-:W-:Y:S01]  /*a5e0*/  FFMA.FTZ R65, R65, UR10, -R15.reuse ;  /* 0x0000000a41417c23 */ /* 0x100fe2000801080f */
[--C-:B------:R-:W-:Y:S01]  /*a5f0*/  FFMA.FTZ R52, R68, UR10, -R15.reuse ;  /* 0x0000000a44347c23 */ /* 0x100fe2000801080f */
[--C-:B------:R-:W-:Y:S01]  /*a600*/  FFMA.FTZ R69, R69, UR10, -R15.reuse ;  /* 0x0000000a45457c23 */ /* 0x100fe2000801080f */
[----:B---3--:R-:W-:Y:S01]  /*a610*/  FMNMX.FTZ R21, R45, R136, !PT ;  /* 0x000000882d157209 */ /* 0x008fe20007810000 */
[----:B------:R-:W1:Y:S01]  /*a620*/  MUFU.TANH R53, R53 ;  /* 0x0000003500357308 */ /* 0x000e620000002400 */
[--C-:B------:R-:W-:Y:S01]  /*a630*/  FFMA.FTZ R73, R73, UR10, -R15.reuse ;  /* 0x0000000a49497c23 */ /* 0x100fe2000801080f */
[----:B------:R-:W-:Y:S01]  /*a640*/  FFMA.FTZ R77, R77, UR10, -R15 ;  /* 0x0000000a4d4d7c23 */ /* 0x000fe2000801080f */
[----:B--2---:R-:W-:-:S04]  /*a650*/  FMNMX.FTZ R36, R48, R21, !PT ;  /* 0x0000001530247209 */ /* 0x004fc80007810000 */
[----:B----4-:R-:W-:Y:S01]  /*a660*/  FMNMX.FTZ R38, R49, R36, !PT ;  /* 0x0000002431267209 */ /* 0x010fe20007810000 */
[----:B------:R-:W2:Y:S03]  /*a670*/  MUFU.TANH R56, R56 ;  /* 0x0000003800387308 */ /* 0x000ea60000002400 */
[----:B0-----:R-:W-:-:S05]  /*a680*/  FMNMX.FTZ R38, R51, R38, !PT ;  /* 0x0000002633267209 */ /* 0x001fca0007810000 */
        /* <DEDUP_REMOVED lines=18> */
[----:B------:R-:W-:-:S03]  /*a7b0*/  UIADD3 UR30, UR14, 0x140, URZ ;  /* 0x000001400e1e7890 */ /* 0x000fc6000fffe03f */
[----:B------:R-:W1:Y:S01]  /*a7c0*/  MUFU.TANH R74, R74 ;  /* 0x0000004a004a7308 */ /* 0x000e620000002400 */
[----:B------:R-:W-:Y:S01]  /*a7d0*/  UMOV UR29, 0x40000040 ;  /* 0x40000040001d7882 */ /* 0x000fe20000000000 */
[----:B------:R-:W-:-:S06]  /*a7e0*/  UMOV UR31, 0x80000020 ;  /* 0x80000020001f7882 */ /* 0x000fcc0000000000 */
[----:B------:R-:W3:Y:S08]  /*a7f0*/  MUFU.TANH R75, R75 ;  /* 0x0000004b004b7308 */ /* 0x000ef00000002400 */
[----:B------:R-:W4:Y:S08]  /*a800*/  MUFU.TANH R78, R78 ;  /* 0x0000004e004e7308 */ /* 0x000f300000002400 */
[----:B------:R2:W-:Y:S08]  /*a810*/  MUFU.EX2 R36, R42 ;  /* 0x0000002a00247308 */ /* 0x0005f00000000800 */
[----:B------:R-:W5:Y:S01]  /*a820*/  MUFU.TANH R79, R79 ;  /* 0x0000004f004f7308 */ /* 0x000f620000002400 */
[----:B--2---:R-:W-:-:S04]  /*a830*/  FMNMX.FTZ R42, R70, R21, !PT ;  /* 0x00000015462a7209 */ /* 0x004fc80007810000 */
[----:B0-----:R-:W-:-:S03]  /*a840*/  FMNMX.FTZ R21, R71, R42, !PT ;  /* 0x0000002a47157209 */ /* 0x001fc60007810000 */
[----:B------:R-:W0:Y:S01]  /*a850*/  MUFU.TANH R82, R82 ;  /* 0x0000005200527308 */ /* 0x000e220000002400 */
[----:B-1----:R-:W-:-:S04]  /*a860*/  FMNMX.FTZ R42, R74, R21, !PT ;  /* 0x000000154a2a7209 */ /* 0x002fc80007810000 */
[----:B---3--:R-:W-:-:S03]  /*a870*/  FMNMX.FTZ R21, R75, R42, !PT ;  /* 0x0000002a4b157209 */ /* 0x008fc60007810000 */
[----:B------:R-:W1:Y:S01]  /*a880*/  MUFU.TANH R83, R83 ;  /* 0x0000005300537308 */ /* 0x000e620000002400 */
[----:B----4-:R-:W-:-:S04]  /*a890*/  FMNMX.FTZ R44, R78, R21, !PT ;  /* 0x000000154e2c7209 */ /* 0x010fc80007810000 */
[----:B-----5:R-:W-:-:S03]  /*a8a0*/  FMNMX.FTZ R21, R79, R44, !PT ;  /* 0x0000002c4f157209 */ /* 0x020fc60007810000 */
[----:B------:R-:W2:Y:S01]  /*a8b0*/  MUFU.TANH R84, R84 ;  /* 0x0000005400547308 */ /* 0x000ea20000002400 */
[----:B0-----:R-:W-:-:S07]  /*a8c0*/  FMNMX.FTZ R44, R82, R21, !PT ;  /* 0x00000015522c7209 */ /* 0x001fce0007810000 */
[----:B------:R-:W0:Y:S01]  /*a8d0*/  MUFU.TANH R85, R85 ;  /* 0x0000005500557308 */ /* 0x000e220000002400 */
[----:B-1----:R-:W-:-:S07]  /*a8e0*/  FMNMX.FTZ R21, R83, R44, !PT ;  /* 0x0000002c53157209 */ /* 0x002fce0007810000 */
[----:B------:R2:W-:Y:S08]  /*a8f0*/  MUFU.EX2 R38, R46 ;  /* 0x0000002e00267308 */ /* 0x0005f00000000800 */
[----:B------:R1:W-:Y:S01]  /*a900*/  MUFU.EX2 R42, R54 ;  /* 0x00000036002a7308 */ /* 0x0003e20000000800 */
[----:B--2---:R-:W-:-:S04]  /*a910*/  FMNMX.FTZ R46, R84, R21, !PT ;  /* 0x00000015542e7209 */ /* 0x004fc80007810000 */
[----:B0-----:R-:W-:Y:S01]  /*a920*/  FMNMX.FTZ R21, R85, R46, !PT ;  /* 0x0000002e55157209 */ /* 0x001fe20007810000 */
[--C-:B------:R-:W-:Y:S02]  /*a930*/  FFMA.FTZ R46, R62, UR10, -R15.reuse ;  /* 0x0000000a3e2e7c23 */ /* 0x100fe4000801080f */
[----:B------:R0:W-:Y:S02]  /*a940*/  MUFU.EX2 R40, R50 ;  /* 0x0000003200287308 */ /* 0x0001e40000000800 */
[----:B-1----:R-:W1:Y:S06]  /*a950*/  SHFL.BFLY PT, R54, R21, 0x2, 0x1f ;  /* 0x0c401f0015367f89 */ /* 0x002e6c00000e0000 */
[----:B------:R-:W-:Y:S01]  /*a960*/  MUFU.EX2 R86, R86 ;  /* 0x0000005600567308 */ /* 0x000fe20000000800 */
[----:B0-----:R-:W-:Y:S01]  /*a970*/  FFMA.FTZ R50, R64, UR10, -R15 ;  /* 0x0000000a40327c23 */ /* 0x001fe2000801080f */
[----:B------:R-:W-:-:S02]  /*a980*/  WARPGROUP.DEPBAR.LE gsb0, 0x0 ;  /* 0x00008000000079c5 */ /* 0x000fc40000010000 */
[----:B------:R-:W-:Y:S01]  /*a990*/  WARPGROUP.ARRIVE ;  /* 0x00000000000079c5 */ /* 0x000fe20000000000 */
[----:B------:R-:W-:-:S03]  /*a9a0*/  FFMA.FTZ R64, R81, UR10, -R15 ;  /* 0x0000000a51407c23 */ /* 0x000fc6000801080f */
[----:B------:R-:W0:Y:S02]  /*a9b0*/  MUFU.EX2 R87, R87 ;  /* 0x0000005700577308 */ /* 0x000e240000000800 */
[----:B------:R-:W-:Y:S01]  /*a9c0*/  HGMMA.64x96x16.F32.BF16 R88, gdesc[UR28].tnspB, R88, gsb0 ;  /* 0x416000001c5879f0 */ /* 0x000fe20008001858 */
[----:B------:R-:W-:Y:S02]  /*a9d0*/  UIADD3 UR28, UR15, 0x604, URZ ;  /* 0x000006040f1c7890 */ /* 0x000fe4000fffe03f */
[----:B------:R-:W-:Y:S01]  /*a9e0*/  UIADD3 UR30, UR14, 0x180, URZ ;  /* 0x000001800e1e7890 */ /* 0x000fe2000fffe03f */
[----:B------:R-:W-:Y:S01]  /*a9f0*/  UMOV UR29, 0x40000040 ;  /* 0x40000040001d7882 */ /* 0x000fe20000000000 */
[----:B------:R-:W-:Y:S01]  /*aa00*/  UMOV UR31, 0x80000020 ;  /* 0x80000020001f7882 */ /* 0x000fe20000000000 */
[----:B------:R2:W-:Y:S01]  /*aa10*/  MUFU.EX2 R44, R58 ;  /* 0x0000003a002c7308 */ /* 0x0005e20000000800 */
[----:B-1----:R-:W-:Y:S01]  /*aa20*/  FMNMX.FTZ R62, R21, R54, !PT ;  /* 0x00000036153e7209 */ /* 0x002fe20007810000 */
[----:B------:R-:W-:-:S04]  /*aa30*/  FFMA.FTZ R54, R72, UR10, -R15 ;  /* 0x0000000a48367c23 */ /* 0x000fc8000801080f */
[----:B------:R-:W1:Y:S02]  /*aa40*/  SHFL.BFLY PT, R21, R62, 0x1, 0x1f ;  /* 0x0c201f003e157f89 */ /* 0x000e6400000e0000 */
[----:B------:R-:W3:Y:S01]  /*aa50*/  MUFU.EX2 R24, R24 ;  /* 0x0000001800187308 */ /* 0x000ee20000000800 */
[--C-:B--2---:R-:W-:Y:S01]  /*aa60*/  FFMA.FTZ R58, R76, UR10, -R15.reuse ;  /* 0x0000000a4c3a7c23 */ /* 0x104fe2000801080f */
[----:B------:R-:W-:Y:S01]  /*aa70*/  FFMA.FTZ R15, R80, UR10, -R15 ;  /* 0x0000000a500f7c23 */ /* 0x000fe2000801080f */
[----:B0-----:R-:W-:-:S05]  /*aa80*/  FFMA.FTZ R5, R86, R5, R87 ;  /* 0x0000000556057223 */ /* 0x001fca0000010057 */
[----:B------:R-:W0:Y:S08]  /*aa90*/  MUFU.EX2 R26, R26 ;  /* 0x0000001a001a7308 */ /* 0x000e300000000800 */
[----:B------:R-:W2:Y:S01]  /*aaa0*/  MUFU.EX2 R27, R27 ;  /* 0x0000001b001b7308 */ /* 0x000ea20000000800 */
[C---:B---3--:R-:W-:Y:S01]  /*aab0*/  FADD.FTZ R5, R24.reuse, R5 ;  /* 0x0000000518057221 */ /* 0x048fe20000010000 */
[----:B------:R-:W-:-:S02]  /*aac0*/  F2FP.BF16.F32.PACK_AB R24, R24, R87 ;  /* 0x000000571818723e */ /* 0x000fc400000010ff */
[----:B-1----:R-:W-:-:S04]  /*aad0*/  FMNMX.FTZ R21, R62, R21, !PT ;  /* 0x000000153e157209 */ /* 0x002fc80007810000 */
        /* <DEDUP_REMOVED lines=10> */
[----:B------:R-:W-:Y:S02]  /*ab80*/  IMAD.U32 R41, RZ, RZ, UR4 ;  /* 0x00000004ff297e24 */ /* 0x000fe4000f8e00ff */
[----:B------:R-:W-:Y:S01]  /*ab90*/  FFMA.FTZ R28, R28, UR10, -R138 ;  /* 0x0000000a1c1c7c23 */ /* 0x000fe2000801088a */
[----:B------:R-:W-:-:S02]  /*aba0*/  IMAD.U32 R48, RZ, RZ, UR11 ;  /* 0x0000000bff307e24 */ /* 0x000fc4000f8e00ff */
[--C-:B------:R-:W-:Y:S01]  /*abb0*/  FFMA.FTZ R147, R29, UR10, -R138.reuse ;  /* 0x0000000a1d937c23 */ /* 0x100fe2000801088a */
[--C-:B------:R-:W-:Y:S01]  /*abc0*/  FFMA.FTZ R29, R31, UR10, -R138.reuse ;  /* 0x0000000a1f1d7c23 */ /* 0x100fe2000801088a */
[----:B------:R-:W-:Y:S01]  /*abd0*/  @!P1 LEA R41, R41, UR36, 0x3 ;  /* 0x0000002429299c11 */ /* 0x000fe2000f8e18ff */
[--C-:B------:R-:W-:Y:S01]  /*abe0*/  FFMA.FTZ R31, R35, UR10, -R138.reuse ;  /* 0x0000000a231f7c23 */ /* 0x100fe2000801088a */
[----:B------:R-:W1:Y:S01]  /*abf0*/  MUFU.EX2 R20, R20 ;  /* 0x0000001400147308 */ /* 0x000e620000000800 */
[----:B------:R-:W-:Y:S01]  /*ac00*/  @!P1 LEA R48, R48, UR36, 0x3 ;  /* 0x0000002430309c11 */ /* 0x000fe2000f8e18ff */
[----:B------:R-:W-:Y:S02]  /*ac10*/  VIADD R23, R22, 0x9 ;  /* 0x0000000916177836 */ /* 0x000fe40000000000 */
[--C-:B------:R-:W-:Y:S01]  /*ac20*/  FFMA.FTZ R35, R43, UR10, -R138.reuse ;  /* 0x0000000a2b237c23 */ /* 0x100fe2000801088a */
[----:B------:R-:W-:Y:S02]  /*ac30*/  @!P1 VIADD R43, R41, 0x2d840 ;  /* 0x0002d840292b9836 */ /* 0x000fe40000000000 */
[----:B------:R-:W-:Y:S01]  /*ac40*/  FFMA.FTZ R68, R33, UR10, -R138 ;  /* 0x0000000a21447c23 */ /* 0x000fe2000801088a */
[----:B------:R-:W-:-:S02]  /*ac50*/  @!P1 VIADD R41, R48, 0x2d860 ;  /* 0x0002d86030299836 */ /* 0x000fc40000000000 */
[--C-:B------:R-:W-:Y:S01]  /*ac60*/  FFMA.FTZ R76, R49, UR10, -R138.reuse ;  /* 0x0000000a314c7c23 */ /* 0x100fe2000801088a */
[----:B------:R-:W3:Y:S01]  /*ac70*/  MUFU.EX2 R25, R25 ;  /* 0x0000001900197308 */ /* 0x000ee20000000800 */
[----:B------:R-:W-:Y:S01]  /*ac80*/  @!P1 PRMT R49, RZ, 0x654, R43 ;  /* 0x00000654ff319816 */ /* 0x000fe2000000002b */
[--C-:B------:R-:W-:Y:S01]  /*ac90*/  FFMA.FTZ R33, R39, UR10, -R138.reuse ;  /* 0x0000000a27217c23 */ /* 0x100fe2000801088a */
[----:B------:R-:W-:Y:S01]  /*aca0*/  @!P1 PRMT R43, RZ, 0x654, R41 ;  /* 0x00000654ff2b9816 */ /* 0x000fe20000000029 */
[--C-:B------:R-:W-:Y:S01]  /*acb0*/  FFMA.FTZ R41, R60, UR10, -R138.reuse ;  /* 0x0000000a3c297c23 */ /* 0x100fe2000801088a */
[----:B0-----:R-:W-:Y:S01]  /*acc0*/  FADD.FTZ R60, R26, R5 ;  /* 0x000000051a3c7221 */ /* 0x001fe20000010000 */
[----:B--2---:R-:W-:Y:S01]  /*acd0*/  F2FP.BF16.F32.PACK_AB R26, R27, R26 ;  /* 0x0000001a1b1a723e */ /* 0x004fe200000010ff */
[----:B------:R-:W-:Y:S01]  /*ace0*/  FFMA.FTZ R39, R51, UR10, -R138 ;  /* 0x0000000a33277c23 */ /* 0x000fe2000801088a */
[----:B------:R-:W0:Y:S01]  /*acf0*/  MUFU.EX2 R28, R28 ;  /* 0x0000001c001c7308 */ /* 0x000e220000000800 */
[----:B-1----:R-:W-:Y:S01]  /*ad00*/  FFMA.FTZ R4, R81, R4, R20 ;  /* 0x0000000451047223 */ /* 0x002fe20000010014 */
[----:B------:R-:W-:Y:S01]  /*ad10*/  FADD.FTZ R5, R27, R60 ;  /* 0x0000003c1b057221 */ /* 0x000fe20000010000 */
[--C-:B------:R-:W-:Y:S01]  /*ad20*/  FFMA.FTZ R72, R53, UR10, -R138.reuse ;  /* 0x0000000a35487c23 */ /* 0x100fe2000801088a */
[--C-:B------:R-:W-:Y:S01]  /*ad30*/  FFMA.FTZ R48, R57, UR10, -R138.reuse ;  /* 0x0000000a39307c23 */ /* 0x100fe2000801088a */
[--C-:B------:R-:W-:Y:S01]  /*ad40*/  FFMA.FTZ R61, R61, UR10, -R138.reuse ;  /* 0x0000000a3d3d7c23 */ /* 0x100fe2000801088a */
[----:B------:R-:W-:Y:S01]  /*ad50*/  FADD.FTZ R60, R30, R5 ;  /* 0x000000051e3c7221 */ /* 0x000fe20000010000 */
[--C-:B------:R-:W-:Y:S01]  /*ad60*/  FFMA.FTZ R51, R70, UR10, -R138.reuse ;  /* 0x0000000a46337c23 */ /* 0x100fe2000801088a */
[----:B------:R1:W-:Y:S01]  /*ad70*/  MUFU.EX2 R62, R64 ;  /* 0x00000040003e7308 */ /* 0x0003e20000000800 */
        /* <DEDUP_REMOVED lines=8> */
[--C-:B-1----:R-:W-:Y:S01]  /*ae00*/  FFMA.FTZ R64, R45, UR10, -R138.reuse ;  /* 0x0000000a2d407c23 */ /* 0x102fe2000801088a */
[----:B------:R-:W-:Y:S01]  /*ae10*/  SEL R45, R23, 0x9, !P2 ;  /* 0x00000009172d7807 */ /* 0x000fe20005000000 */
[--C-:B------:R-:W-:Y:S01]  /*ae20*/  FFMA.FTZ R23, R56, UR10, -R138.reuse ;  /* 0x0000000a38177c23 */ /* 0x100fe2000801088a */
[--C-:B------:R-:W-:Y:S01]  /*ae30*/  FFMA.FTZ R56, R67, UR10, -R138.reuse ;  /* 0x0000000a43387c23 */ /* 0x100fe2000801088a */
[--C-:B------:R-:W-:Y:S01]  /*ae40*/  FFMA.FTZ R85, R85, UR10, -R138.reuse ;  /* 0x0000000a55557c23 */ /* 0x100fe2000801088a */
[----:B------:R-:W-:Y:S01]  /*ae50*/  FFMA.FTZ R75, R75, UR10, -R138 ;  /* 0x0000000a4b4b7c23 */ /* 0x000fe2000801088a */
[----:B------:R-:W-:Y:S01]  /*ae60*/  ISETP.GT.AND P2, PT, R11, UR6, PT ;  /* 0x000000060b007c0c */ /* 0x000fe2000bf44270 */
[----:B------:R-:W1:Y:S01]  /*ae70*/  MUFU.EX2 R137, R137 ;  /* 0x0000008900897308 */ /* 0x000e620000000800 */
[----:B------:R-:W-:Y:S01]  /*ae80*/  UMOV UR11, UR4 ;  /* 0x00000004000b7c82 */ /* 0x000fe20008000000 */
[----:B------:R-:W-:-:S02]  /*ae90*/  WARPGROUP.DEPBAR.LE gsb0, 0x0 ;  /* 0x00008000000079c5 */ /* 0x000fc40000010000 */
[----:B------:R-:W-:Y:S01]  /*aea0*/  WARPGROUP.ARRIVE ;  /* 0x00000000000079c5 */ /* 0x000fe20000000000 */
[----:B------:R-:W-:-:S03]  /*aeb0*/  VIADD R11, R11, 0xffffffff ;  /* 0xffffffff0b0b7836 */ /* 0x000fc60000000000 */
[----:B------:R-:W2:Y:S02]  /*aec0*/  MUFU.EX2 R29, R29 ;  /* 0x0000001d001d7308 */ /* 0x000ea40000000800 */
[----:B------:R-:W-:Y:S01]  /*aed0*/  HGMMA.64x96x16.F32.BF16 R88, gdesc[UR28].tnspB, R88, gsb0 ;  /* 0x416000001c5879f0 */ /* 0x000fe20008001858 */
[----:B------:R-:W-:Y:S02]  /*aee0*/  UIADD3 UR28, UR15, 0x606, URZ ;  /* 0x000006060f1c7890 */ /* 0x000fe4000fffe03f */
[----:B------:R-:W-:Y:S01]  /*aef0*/  UIADD3 UR30, UR14, 0x1c0, URZ ;  /* 0x000001c00e1e7890 */ /* 0x000fe2000fffe03f */
[----:B------:R-:W-:Y:S01]  /*af00*/  UMOV UR29, 0x40000040 ;  /* 0x40000040001d7882 */ /* 0x000fe20000000000 */
[----:B------:R-:W-:Y:S01]  /*af10*/  UMOV UR31, 0x80000020 ;  /* 0x80000020001f7882 */ /* 0x000fe20000000000 */
[----:B------:R-:W4:Y:S08]  /*af20*/  MUFU.EX2 R32, R32 ;  /* 0x0000002000207308 */ /* 0x000f300000000800 */
[----:B------:R-:W5:Y:S08]  /*af30*/  MUFU.EX2 R68, R68 ;  /* 0x0000004400447308 */ /* 0x000f700000000800 */
        /* <DEDUP_REMOVED lines=9> */
[----:B------:R-:W5:Y:S01]  /*afd0*/  MUFU.EX2 R64, R64 ;  /* 0x0000004000407308 */ /* 0x000f620000000800 */
[----:B------:R-:W-:-:S02]  /*afe0*/  WARPGROUP.DEPBAR.LE gsb0, 0x0 ;  /* 0x00008000000079c5 */ /* 0x000fc40000010000 */
[----:B------:R-:W-:-:S05]  /*aff0*/  WARPGROUP.ARRIVE ;  /* 0x00000000000079c5 */ /* 0x000fca0000000000 */
[----:B------:R-:W5:Y:S01]  /*b000*/  MUFU.EX2 R47, R47 ;  /* 0x0000002f002f7308 */ /* 0x000f620000000800 */
[----:B------:R-:W-:Y:S07]  /*b010*/  HGMMA.64x96x16.F32.BF16 R88, gdesc[UR28].tnspB, R88, gsb0 ;  /* 0x416000001c5879f0 */ /* 0x000fee0008001858 */
        /* <DEDUP_REMOVED lines=11> */
[----:B------:R-:W-:Y:S08]  /*b0d0*/  MUFU.EX2 R63, R63 ;  /* 0x0000003f003f7308 */ /* 0x000ff00000000800 */
[----:B------:R-:W-:Y:S01]  /*b0e0*/  MUFU.EX2 R50, R50 ;  /* 0x0000003200327308 */ /* 0x000fe20000000800 */
[----:B------:R-:W-:-:S02]  /*b0f0*/  WARPGROUP.DEPBAR.LE gsb0, 0x0 ;  /* 0x00008000000079c5 */ /* 0x000fc40000010000 */
[----:B------:R0:W-:Y:S06]  /*b100*/  BAR.ARV R45, 0x100 ;  /* 0x0004002d0000751d */ /* 0x0001ec0000002000 */
[----:B------:R3:W-:Y:S01]  /*b110*/  @!P1 SYNCS.ARRIVE.TRANS64.RED.A1T0 RZ, [R49+URZ], RZ ;  /* 0x000000ff31ff99a7 */ /* 0x0007e2000810043f */
[----:B------:R-:W-:Y:S01]  /*b120*/  MUFU.EX2 R56, R56 ;  /* 0x0000003800387308 */ /* 0x000fe20000000800 */
[-C--:B------:R-:W-:Y:S01]  /*b130*/  FMUL.FTZ R88, R88, R86.reuse ;  /* 0x0000005658587220 */ /* 0x080fe20000410000 */
[-C--:B------:R-:W-:Y:S01]  /*b140*/  FMUL.FTZ R89, R89, R86.reuse ;  /* 0x0000005659597220 */ /* 0x080fe20000410000 */
[-C--:B------:R-:W-:Y:S01]  /*b150*/  FMUL.FTZ R92, R92, R86.reuse ;  /* 0x000000565c5c7220 */ /* 0x080fe20000410000 */
[-C--:B------:R-:W-:Y:S01]  /*b160*/  FMUL.FTZ R93, R93, R86.reuse ;  /* 0x000000565d5d7220 */ /* 0x080fe20000410000 */
[-C--:B------:R-:W-:Y:S01]  /*b170*/  FMUL.FTZ R96, R96, R86.reuse ;  /* 0x0000005660607220 */ /* 0x080fe20000410000 */
[-C--:B------:R-:W-:Y:S01]  /*b180*/  FMUL.FTZ R97, R97, R86.reuse ;  /* 0x0000005661617220 */ /* 0x080fe20000410000 */
[----:B------:R1:W-:Y:S01]  /*b190*/  @!P1 SYNCS.ARRIVE.TRANS64.RED.A1T0 RZ, [R43+URZ], RZ ;  /* 0x000000ff2bff99a7 */ /* 0x0003e2000810043f */
[----:B---3--:R-:W-:Y:S01]  /*b1a0*/  FFMA.FTZ R49, R66, UR10, -R138 ;  /* 0x0000000a42317c23 */ /* 0x008fe2000801088a */
[----:B------:R-:W-:Y:S01]  /*b1b0*/  MUFU.EX2 R65, R65 ;  /* 0x0000004100417308 */ /* 0x000fe20000000800 */
[-C--:B------:R-:W-:Y:S01]  /*b1c0*/  FMUL.FTZ R100, R100, R86.reuse ;  /* 0x0000005664647220 */ /* 0x080fe20000410000 */
[-C--:B------:R-:W-:Y:S01]  /*b1d0*/  FMUL.FTZ R101, R101, R86.reuse ;  /* 0x0000005665657220 */ /* 0x080fe20000410000 */
[-C--:B------:R-:W-:Y:S01]  /*b1e0*/  FMUL.FTZ R104, R104, R86.reuse ;  /* 0x0000005668687220 */ /* 0x080fe20000410000 */
[-C--:B------:R-:W-:Y:S01]  /*b1f0*/  FMUL.FTZ R105, R105, R86.reuse ;  /* 0x0000005669697220 */ /* 0x080fe20000410000 */
[----:B------:R-:W-:Y:S01]  /*b200*/  FMUL.FTZ R108, R108, R86 ;  /* 0x000000566c6c7220 */ /* 0x000fe20000410000 */
[C---:B-1----:R-:W-:Y:S01]  /*b210*/  FADD.FTZ R43, R25.reuse, R4 ;  /* 0x00000004192b7221 */ /* 0x042fe20000010000 */
[----:B------:R-:W-:Y:S01]  /*b220*/  F2FP.BF16.F32.PACK_AB R25, R25, R20 ;  /* 0x000000141919723e */ /* 0x000fe200000010ff */
[----:B------:R-:W1:Y:S01]  /*b230*/  MUFU.EX2 R4, R61 ;  /* 0x0000003d00047308 */ /* 0x000e620000000800 */
[-C--:B------:R-:W-:Y:S01]  /*b240*/  FMUL.FTZ R109, R109, R86.reuse ;  /* 0x000000566d6d7220 */ /* 0x080fe20000410000 */
[----:B0-----:R-:W-:Y:S01]  /*b250*/  FADD.FTZ R66, R28, R43 ;  /* 0x0000002b1c427221 */ /* 0x001fe20000010000 */
[----:B------:R-:W-:Y:S01]  /*b260*/  FADD.FTZ R43, R137, R60 ;  /* 0x0000003c892b7221 */ /* 0x000fe20000010000 */
[-C--:B------:R-:W-:Y:S01]  /*b270*/  FMUL.FTZ R112, R112, R86.reuse ;  /* 0x0000005670707220 */ /* 0x080fe20000410000 */
[-C--:B------:R-:W-:Y:S01]  /*b280*/  FMUL.FTZ R113, R113, R86.reuse ;  /* 0x0000005671717220 */ /* 0x080fe20000410000 */
[----:B------:R-:W-:Y:S01]  /*b290*/  FADD.FTZ R66, R147, R66 ;  /* 0x0000004293427221 */ /* 0x000fe20000010000 */
[-C--:B------:R-:W-:Y:S01]  /*b2a0*/  FMUL.FTZ R116, R116, R86.reuse ;  /* 0x0000005674747220 */ /* 0x080fe20000410000 */
[----:B------:R-:W0:Y:S01]  /*b2b0*/  MUFU.EX2 R49, R49 ;  /* 0x0000003100317308 */ /* 0x000e220000000800 */
[-C--:B------:R-:W-:Y:S01]  /*b2c0*/  FMUL.FTZ R117, R117, R86.reuse ;  /* 0x0000005675757220 */ /* 0x080fe20000410000 */
[----:B--2---:R-:W-:Y:S01]  /*b2d0*/  FADD.FTZ R5, R29, R66 ;  /* 0x000000421d057221 */ /* 0x004fe20000010000 */
[----:B----4-:R-:W-:Y:S01]  /*b2e0*/  FADD.FTZ R66, R32, R43 ;  /* 0x0000002b20427221 */ /* 0x010fe20000010000 */
[----:B-----5:R-:W-:Y:S01]  /*b2f0*/  F2FP.BF16.F32.PACK_AB R29, R68, R29 ;  /* 0x0000001d441d723e */ /* 0x020fe200000010ff */
[-C--:B------:R-:W-:Y:S01]  /*b300*/  FMUL.FTZ R120, R120, R86.reuse ;  /* 0x0000005678787220 */ /* 0x080fe20000410000 */
[----:B------:R-:W-:Y:S01]  /*b310*/  FADD.FTZ R60, R68, R5 ;  /* 0x00000005443c7221 */ /* 0x000fe20000010000 */
[----:B------:R-:W-:Y:S01]  /*b320*/  FADD.FTZ R43, R139, R66 ;  /* 0x000000428b2b7221 */ /* 0x000fe20000010000 */
[----:B------:R-:W2:Y:S01]  /*b330*/  MUFU.EX2 R51, R51 ;  /* 0x0000003300337308 */ /* 0x000ea20000000800 */
[-C--:B------:R-:W-:Y:S01]  /*b340*/  FMUL.FTZ R121, R121, R86.reuse ;  /* 0x0000005679797220 */ /* 0x080fe20000410000 */
[----:B------:R-:W-:Y:S01]  /*b350*/  FADD.FTZ R5, R31, R60 ;  /* 0x0000003c1f057221 */ /* 0x000fe20000010000 */
[----:B------:R-:W-:Y:S01]  /*b360*/  FADD.FTZ R66, R34, R43 ;  /* 0x0000002b22427221 */ /* 0x000fe20000010000 */
[----:B------:R-:W-:Y:S01]  /*b370*/  F2FP.BF16.F32.PACK_AB R31, R80, R31 ;  /* 0x0000001f501f723e */ /* 0x000fe200000010ff */
[-C--:B------:R-:W-:Y:S01]  /*b380*/  FMUL.FTZ R124, R124, R86.reuse ;  /* 0x000000567c7c7220 */ /* 0x080fe20000410000 */
[----:B------:R-:W-:Y:S01]  /*b390*/  FADD.FTZ R60, R80, R5 ;  /* 0x00000005503c7221 */ /* 0x000fe20000010000 */
[----:B------:R-:W-:Y:S01]  /*b3a0*/  FADD.FTZ R27, R141, R66 ;  /* 0x000000428d1b7221 */ /* 0x000fe20000010000 */
[----:B------:R-:W3:Y:S01]  /*b3b0*/  MUFU.EX2 R52, R52 ;  /* 0x0000003400347308 */ /* 0x000ee20000000800 */
[----:B------:R-:W-:Y:S01]  /*b3c0*/  FMUL.FTZ R125, R125, R86 ;  /* 0x000000567d7d7220 */ /* 0x000fe20000410000 */
[----:B------:R-:W-:Y:S01]  /*b3d0*/  FADD.FTZ R5, R33, R60 ;  /* 0x0000003c21057221 */ /* 0x000fe20000010000 */
[----:B------:R-:W-:Y:S01]  /*b3e0*/  FADD.FTZ R66, R36, R27 ;  /* 0x0000001b24427221 */ /* 0x000fe20000010000 */
[----:B------:R-:W-:Y:S01]  /*b3f0*/  F2FP.BF16.F32.PACK_AB R27, R147, R28 ;  /* 0x0000001c931b723e */ /* 0x000fe200000010ff */
[----:B------:R-:W-:Y:S01]  /*b400*/  FMUL.FTZ R128, R128, R86 ;  /* 0x0000005680807220 */ /* 0x000fe20000410000 */
[----:B------:R-:W-:Y:S01]  /*b410*/  FADD.FTZ R60, R136, R5 ;  /* 0x00000005883c7221 */ /* 0x000fe20000010000 */
[----:B------:R-:W-:Y:S01]  /*b420*/  FADD.FTZ R43, R143, R66 ;  /* 0x000000428f2b7221 */ /* 0x000fe20000010000 */
[----:B------:R-:W-:Y:S01]  /*b430*/  F2FP.BF16.F32.PACK_AB R28, R137, R30 ;  /* 0x0000001e891c723e */ /* 0x000fe200000010ff */
[----:B------:R4:W-:Y:S01]  /*b440*/  STSM.16.M88.4 [R9+0x21800], R24 ;  /* 0x0218001809007844 */ /* 0x0009e20000000200 */
[----:B------:R-:W-:Y:S01]  /*b450*/  FADD.FTZ R5, R35, R60 ;  /* 0x0000003c23057221 */ /* 0x000fe20000010000 */
[----:B------:R-:W-:Y:S01]  /*b460*/  FADD.FTZ R66, R38, R43 ;  /* 0x0000002b26427221 */ /* 0x000fe20000010000 */
[----:B------:R-:W-:Y:S01]  /*b470*/  F2FP.BF16.F32.PACK_AB R30, R139, R32 ;  /* 0x000000208b1e723e */ /* 0x000fe200000010ff */
[----:B------:R-:W5:Y:S01]  /*b480*/  MUFU.EX2 R20, R71 ;  /* 0x0000004700147308 */ /* 0x000f620000000800 */
[----:B------:R-:W-:Y:S01]  /*b490*/  FADD.FTZ R60, R64, R5 ;  /* 0x00000005403c7221 */ /* 0x000fe20000010000 */
[----:B------:R-:W-:Y:S01]  /*b4a0*/  FADD.FTZ R43, R47, R66 ;  /* 0x000000422f2b7221 */ /* 0x000fe20000010000 */
[----:B------:R-:W-:Y:S01]  /*b4b0*/  F2FP.BF16.F32.PACK_AB R32, R141, R34 ;  /* 0x000000228d20723e */ /* 0x000fe200000010ff */
[----:B------:R2:W-:Y:S01]  /*b4c0*/  STSM.16.M88.4 [R8], R28 ;  /* 0x0000001c08007844 */ /* 0x0005e20000000200 */
[----:B------:R-:W-:Y:S01]  /*b4d0*/  FADD.FTZ R5, R37, R60 ;  /* 0x0000003c25057221 */ /* 0x000fe20000010000 */
[----:B------:R-:W-:Y:S01]  /*b4e0*/  FADD.FTZ R66, R40, R43 ;  /* 0x0000002b28427221 */ /* 0x000fe20000010000 */
[----:B------:R-:W-:Y:S01]  /*b4f0*/  F2FP.BF16.F32.PACK_AB R35, R64, R35 ;  /* 0x000000234023723e */ /* 0x000fe200000010ff */
[----:B------:R-:W5:Y:S01]  /*b500*/  MUFU.EX2 R69, R69 ;  /* 0x0000004500457308 */ /* 0x000f620000000800 */
[----:B------:R-:W-:Y:S01]  /*b510*/  FADD.FTZ R34, R76, R5 ;  /* 0x000000054c227221 */ /* 0x000fe20000010000 */
[----:B------:R-:W-:Y:S01]  /*b520*/  FADD.FTZ R43, R145, R66 ;  /* 0x00000042912b7221 */ /* 0x000fe20000010000 */
[----:B------:R-:W-:Y:S01]  /*b530*/  F2FP.BF16.F32.PACK_AB R33, R136, R33 ;  /* 0x000000218821723e */ /* 0x000fe200000010ff */
[----:B------:R-:W-:Y:S01]  /*b540*/  FMUL.FTZ R129, R129, R86 ;  /* 0x0000005681817220 */ /* 0x000fe20000410000 */
[----:B------:R-:W-:Y:S01]  /*b550*/  FADD.FTZ R5, R39, R34 ;  /* 0x0000002227057221 */ /* 0x000fe20000010000 */
[----:B------:R-:W-:Y:S01]  /*b560*/  FADD.FTZ R64, R42, R43 ;  /* 0x0000002b2a407221 */ /* 0x000fe20000010000 */
[----:B------:R-:W-:Y:S01]  /*b570*/  F2FP.BF16.F32.PACK_AB R34, R143, R36 ;  /* 0x000000248f22723e */ /* 0x000fe200000010ff */
[----:B------:R-:W5:Y:S01]  /*b580*/  MUFU.EX2 R53, R74 ;  /* 0x0000004a00357308 */ /* 0x000f620000000800 */
[----:B------:R-:W-:Y:S01]  /*b590*/  FADD.FTZ R36, R72, R5 ;  /* 0x0000000548247221 */ /* 0x000fe20000010000 */
[----:B------:R-:W-:Y:S01]  /*b5a0*/  FADD.FTZ R43, R55, R64 ;  /* 0x00000040372b7221 */ /* 0x000fe20000010000 */
[----:B------:R-:W-:Y:S01]  /*b5b0*/  F2FP.BF16.F32.PACK_AB R37, R76, R37 ;  /* 0x000000254c25723e */ /* 0x000fe200000010ff */
[----:B------:R-:W-:Y:S01]  /*b5c0*/  STSM.16.M88.4 [R7], R32 ;  /* 0x0000002007007844 */ /* 0x000fe20000000200 */
[----:B------:R-:W-:Y:S01]  /*b5d0*/  FADD.FTZ R5, R23, R36 ;  /* 0x0000002417057221 */ /* 0x000fe20000010000 */
[----:B------:R-:W-:Y:S01]  /*b5e0*/  FADD.FTZ R66, R44, R43 ;  /* 0x0000002b2c427221 */ /* 0x000fe20000010000 */
[----:B------:R-:W-:Y:S01]  /*b5f0*/  F2FP.BF16.F32.PACK_AB R36, R47, R38 ;  /* 0x000000262f24723e */ /* 0x000fe200000010ff */
[----:B------:R-:W5:Y:S01]  /*b600*/  MUFU.EX2 R54, R54 ;  /* 0x0000003600367308 */ /* 0x000f620000000800 */
[----:B------:R-:W-:Y:S01]  /*b610*/  FADD.FTZ R64, R48, R5 ;  /* 0x0000000530407221 */ /* 0x000fe20000010000 */
[----:B----4-:R-:W-:Y:S01]  /*b620*/  FADD.FTZ R25, R59, R66 ;  /* 0x000000423b197221 */ /* 0x010fe20000010000 */
[----:B------:R-:W-:Y:S01]  /*b630*/  F2FP.BF16.F32.PACK_AB R38, R145, R40 ;  /* 0x000000289126723e */ /* 0x000fe200000010ff */
[-C--:B------:R-:W-:Y:S01]  /*b640*/  FMUL.FTZ R132, R132, R86.reuse ;  /* 0x0000005684847220 */ /* 0x080fe20000410000 */
[----:B------:R-:W-:Y:S01]  /*b650*/  FADD.FTZ R5, R41, R64 ;  /* 0x0000004029057221 */ /* 0x000fe20000010000 */
[----:B------:R-:W-:Y:S01]  /*b660*/  FADD.FTZ R26, R46, R25 ;  /* 0x000000192e1a7221 */ /* 0x000fe20000010000 */
[----:B------:R-:W-:Y:S01]  /*b670*/  F2FP.BF16.F32.PACK_AB R25, R48, R23 ;  /* 0x000000173019723e */ /* 0x000fe200000010ff */
[----:B------:R-:W-:Y:S01]  /*b680*/  MUFU.EX2 R73, R73 ;  /* 0x0000004900497308 */ /* 0x000fe20000000800 */
[----:B-1----:R-:W-:Y:S01]  /*b690*/  FADD.FTZ R24, R4, R5 ;  /* 0x0000000504187221 */ /* 0x002fe20000010000 */
[----:B------:R-:W-:Y:S01]  /*b6a0*/  FADD.FTZ R27, R63, R26 ;  /* 0x0000001a3f1b7221 */ /* 0x000fe20000010000 */
[----:B------:R-:W-:Y:S01]  /*b6b0*/  F2FP.BF16.F32.PACK_AB R39, R72, R39 ;  /* 0x000000274827723e */ /* 0x000fe200000010ff */
[----:B------:R-:W-:Y:S01]  /*b6c0*/  FMUL.FTZ R133, R133, R86 ;  /* 0x0000005685857220 */ /* 0x000fe20000410000 */
[----:B0-----:R-:W-:Y:S01]  /*b6d0*/  FADD.FTZ R5, R49, R24 ;  /* 0x0000001831057221 */ /* 0x001fe20000010000 */
[----:B--2---:R-:W-:Y:S01]  /*b6e0*/  FADD.FTZ R30, R50, R27 ;  /* 0x0000001b321e7221 */ /* 0x004fe20000010000 */
[----:B------:R-:W-:Y:S01]  /*b6f0*/  F2FP.BF16.F32.PACK_AB R27, R4, R41 ;  /* 0x00000029041b723e */ /* 0x000fe200000010ff */
[----:B------:R-:W0:Y:S01]  /*b700*/  MUFU.EX2 R60, R75 ;  /* 0x0000004b003c7308 */ /* 0x000e220000000800 */
[----:B------:R-:W-:Y:S01]  /*b710*/  FADD.FTZ R28, R56, R5 ;  /* 0x00000005381c7221 */ /* 0x000fe20000010000 */
[----:B------:R-:W-:Y:S01]  /*b720*/  FADD.FTZ R23, R65, R30 ;  /* 0x0000001e41177221 */ /* 0x000fe20000010000 */
[----:B------:R-:W-:Y:S01]  /*b730*/  F2FP.BF16.F32.PACK_AB R24, R55, R42 ;  /* 0x0000002a3718723e */ /* 0x000fe200000010ff */
[----:B------:R-:W-:Y:S01]  /*b740*/  STSM.16.M88.4 [R6], R36 ;  /* 0x0000002406007844 */ /* 0x000fe20000000200 */
[----:B------:R-:W-:Y:S01]  /*b750*/  FADD.FTZ R5, R51, R28 ;  /* 0x0000001c33057221 */ /* 0x000fe20000010000 */
[----:B---3--:R-:W-:Y:S01]  /*b760*/  FADD.FTZ R28, R52, R23 ;  /* 0x00000017341c7221 */ /* 0x008fe20000010000 */
[----:B------:R-:W-:Y:S01]  /*b770*/  F2FP.BF16.F32.PACK_AB R26, R59, R44 ;  /* 0x0000002c3b1a723e */ /* 0x000fe200000010ff */
[----:B------:R-:W1:Y:S01]  /*b780*/  MUFU.EX2 R78, R78 ;  /* 0x0000004e004e7308 */ /* 0x000e620000000800 */
[----:B-----5:R-:W-:Y:S01]  /*b790*/  FADD.FTZ R4, R20, R5 ;  /* 0x0000000514047221 */ /* 0x020fe20000010000 */
[----:B------:R-:W-:Y:S01]  /*b7a0*/  FADD.FTZ R23, R69, R28 ;  /* 0x0000001c45177221 */ /* 0x000fe20000010000 */
[----:B------:R-:W-:Y:S01]  /*b7b0*/  F2FP.BF16.F32.PACK_AB R48, R63, R46 ;  /* 0x0000002e3f30723e */ /* 0x000fe200000010ff */
[----:B------:R2:W-:Y:S01]  /*b7c0*/  STSM.16.M88.4 [R9+0x27800], R24 ;  /* 0x0278001809007844 */ /* 0x0005e20000000200 */
[----:B------:R-:W-:Y:S01]  /*b7d0*/  FADD.FTZ R5, R53, R4 ;  /* 0x0000000435057221 */ /* 0x000fe20000010000 */
[----:B------:R-:W-:Y:S01]  /*b7e0*/  F2FP.BF16.F32.PACK_AB R49, R56, R49 ;  /* 0x000000313831723e */ /* 0x000fe200000010ff */
[----:B------:R-:W-:Y:S01]  /*b7f0*/  FADD.FTZ R4, R54, R23 ;  /* 0x0000001736047221 */ /* 0x000fe20000010000 */
[----:B------:R-:W3:Y:S01]  /*b800*/  MUFU.EX2 R79, R79 ;  /* 0x0000004f004f7308 */ /* 0x000ee20000000800 */
[----:B------:R-:W-:Y:S01]  /*b810*/  F2FP.BF16.F32.PACK_AB R50, R65, R50 ;  /* 0x000000324132723e */ /* 0x000fe200000010ff */
[----:B0-----:R-:W-:Y:S01]  /*b820*/  FADD.FTZ R5, R60, R5 ;  /* 0x000000053c057221 */ /* 0x001fe20000010000 */
[----:B------:R-:W-:Y:S01]  /*b830*/  F2FP.BF16.F32.PACK_AB R51, R20, R51 ;  /* 0x000000331433723e */ /* 0x000fe200000010ff */
[----:B------:R-:W-:Y:S01]  /*b840*/  FADD.FTZ R23, R73, R4 ;  /* 0x0000000449177221 */ /* 0x000fe20000010000 */
[----:B------:R-:W-:Y:S01]  /*b850*/  F2FP.BF16.F32.PACK_AB R52, R69, R52 ;  /* 0x000000344534723e */ /* 0x000fe200000010ff */
[----:B------:R-:W-:Y:S01]  /*b860*/  FMUL.FTZ R90, R90, R81 ;  /* 0x000000515a5a7220 */ /* 0x000fe20000410000 */
[----:B------:R-:W-:Y:S01]  /*b870*/  F2FP.BF16.F32.PACK_AB R53, R60, R53 ;  /* 0x000000353c35723e */ /* 0x000fe200000010ff */
[----:B------:R-:W0:Y:S01]  /*b880*/  MUFU.EX2 R58, R58 ;  /* 0x0000003a003a7308 */ /* 0x000e220000000800 */
[----:B------:R-:W-:Y:S01]  /*b890*/  F2FP.BF16.F32.PACK_AB R54, R73, R54 ;  /* 0x000000364936723e */ /* 0x000fe200000010ff */
[----:B------:R4:W-:Y:S01]  /*b8a0*/  STSM.16.M88.4 [R8+0x6000], R48 ;  /* 0x0060003008007844 */ /* 0x0009e20000000200 */
[----:B-1----:R-:W-:Y:S01]  /*b8b0*/  FADD.FTZ R5, R78, R5 ;  /* 0x000000054e057221 */ /* 0x002fe20000010000 */
[-C--:B------:R-:W-:Y:S01]  /*b8c0*/  FMUL.FTZ R91, R91, R81.reuse ;  /* 0x000000515b5b7220 */ /* 0x080fe20000410000 */
[-C--:B------:R-:W-:Y:S01]  /*b8d0*/  FMUL.FTZ R94, R94, R81.reuse ;  /* 0x000000515e5e7220 */ /* 0x080fe20000410000 */
[-C--:B------:R-:W-:Y:S01]  /*b8e0*/  FMUL.FTZ R95, R95, R81.reuse ;  /* 0x000000515f5f7220 */ /* 0x080fe20000410000 */
[-C--:B------:R-:W-:Y:S01]  /*b8f0*/  FMUL.FTZ R98, R98, R81.reuse ;  /* 0x0000005162627220 */ /* 0x080fe20000410000 */
[----:B------:R-:W2:Y:S01]  /*b900*/  MUFU.EX2 R77, R77 ;  /* 0x0000004d004d7308 */ /* 0x000ea20000000800 */
[C---:B---3--:R-:W-:Y:S01]  /*b910*/  F2FP.BF16.F32.PACK_AB R55, R79.reuse, R78 ;  /* 0x0000004e4f37723e */ /* 0x048fe200000010ff */
[----:B------:R-:W-:Y:S01]  /*b920*/  FADD.FTZ R5, R79, R5 ;  /* 0x000000054f057221 */ /* 0x000fe20000010000 */
[-C--:B------:R-:W-:Y:S01]  /*b930*/  FMUL.FTZ R99, R99, R81.reuse ;  /* 0x0000005163637220 */ /* 0x080fe20000410000 */
[-C--:B------:R-:W-:Y:S01]  /*b940*/  FMUL.FTZ R102, R102, R81.reuse ;  /* 0x0000005166667220 */ /* 0x080fe20000410000 */
[-C--:B------:R-:W-:Y:S01]  /*b950*/  FMUL.FTZ R103, R103, R81.reuse ;  /* 0x0000005167677220 */ /* 0x080fe20000410000 */
[----:B------:R4:W-:Y:S01]  /*b960*/  STSM.16.M88.4 [R7+0x6000], R52 ;  /* 0x0060003407007844 */ /* 0x0009e20000000200 */
        /* <DEDUP_REMOVED lines=10> */
[C---:B--2---:R-:W-:Y:S01]  /*ba10*/  F2FP.BF16.F32.PACK_AB R24, R77.reuse, R58 ;  /* 0x0000003a4d18723e */ /* 0x044fe200000010ff */
[----:B------:R-:W-:Y:S01]  /*ba20*/  FADD.FTZ R23, R77, R4 ;  /* 0x000000044d177221 */ /* 0x000fe20000010000 */
[-C--:B------:R-:W-:Y:S01]  /*ba30*/  FMUL.FTZ R119, R119, R81.reuse ;  /* 0x0000005177777220 */ /* 0x080fe20000410000 */
[-C--:B------:R-:W-:Y:S01]  /*ba40*/  FMUL.FTZ R122, R122, R81.reuse ;  /* 0x000000517a7a7220 */ /* 0x080fe20000410000 */
[-C--:B------:R-:W-:Y:S01]  /*ba50*/  FMUL.FTZ R123, R123, R81.reuse ;  /* 0x000000517b7b7220 */ /* 0x080fe20000410000 */
[-C--:B------:R-:W-:Y:S01]  /*ba60*/  FMUL.FTZ R126, R126, R81.reuse ;  /* 0x000000517e7e7220 */ /* 0x080fe20000410000 */
[-C--:B------:R-:W-:Y:S01]  /*ba70*/  FMUL.FTZ R127, R127, R81.reuse ;  /* 0x000000517f7f7220 */ /* 0x080fe20000410000 */
[----:B------:R-:W2:Y:S01]  /*ba80*/  MUFU.EX2 R83, R83 ;  /* 0x0000005300537308 */ /* 0x000ea20000000800 */
[----:B-1----:R-:W-:Y:S01]  /*ba90*/  F2FP.BF16.F32.PACK_AB R26, R15, R62 ;  /* 0x0000003e0f1a723e */ /* 0x002fe200000010ff */
[----:B------:R-:W-:Y:S01]  /*baa0*/  FADD.FTZ R62, R62, R23 ;  /* 0x000000173e3e7221 */ /* 0x000fe20000010000 */
[-C--:B------:R-:W-:Y:S01]  /*bab0*/  FMUL.FTZ R130, R130, R81.reuse ;  /* 0x0000005182827220 */ /* 0x080fe20000410000 */
[-C--:B------:R-:W-:Y:S01]  /*bac0*/  FMUL.FTZ R131, R131, R81.reuse ;  /* 0x0000005183837220 */ /* 0x080fe20000410000 */
[-C--:B------:R-:W-:Y:S01]  /*bad0*/  FMUL.FTZ R134, R134, R81.reuse ;  /* 0x0000005186867220 */ /* 0x080fe20000410000 */
[----:B------:R-:W-:Y:S01]  /*bae0*/  FMUL.FTZ R135, R135, R81 ;  /* 0x0000005187877220 */ /* 0x000fe20000410000 */
[----:B------:R-:W-:Y:S01]  /*baf0*/  IMAD.MOV.U32 R20, RZ, RZ, R21 ;  /* 0x000000ffff147224 */ /* 0x000fe200078e0015 */
[----:B------:R-:W1:Y:S01]  /*bb00*/  MUFU.EX2 R84, R84 ;  /* 0x0000005400547308 */ /* 0x000e620000000800 */
[----:B0-----:R-:W-:-:S07]  /*bb10*/  FADD.FTZ R5, R82, R5 ;  /* 0x0000000552057221 */ /* 0x001fce0000010000 */
[----:B------:R-:W0:Y:S01]  /*bb20*/  MUFU.EX2 R85, R85 ;  /* 0x0000005500557308 */ /* 0x000e220000000800 */
[C---:B--2---:R-:W-:Y:S01]  /*bb30*/  F2FP.BF16.F32.PACK_AB R25, R83.reuse, R82 ;  /* 0x000000525319723e */ /* 0x044fe200000010ff */
[----:B------:R-:W-:-:S04]  /*bb40*/  FADD.FTZ R5, R83, R5 ;  /* 0x0000000553057221 */ /* 0x000fc80000010000 */
[----:B-1----:R-:W-:Y:S01]  /*bb50*/  FADD.FTZ R4, R84, R5 ;  /* 0x0000000554047221 */ /* 0x002fe20000010000 */
[----:B------:R-:W-:Y:S01]  /*bb60*/  FADD.FTZ R5, R15, R62 ;  /* 0x0000003e0f057221 */ /* 0x000fe20000010000 */
[----:B------:R-:W-:Y:S01]  /*bb70*/  IMAD.MOV.U32 R15, RZ, RZ, R14 ;  /* 0x000000ffff0f7224 */ /* 0x000fe200078e000e */
[C---:B0-----:R-:W-:Y:S01]  /*bb80*/  F2FP.BF16.F32.PACK_AB R27, R85.reuse, R84 ;  /* 0x00000054551b723e */ /* 0x041fe200000010ff */
[----:B------:R-:W-:-:S04]  /*bb90*/  FADD.FTZ R4, R85, R4 ;  /* 0x0000000455047221 */ /* 0x000fc80000010000 */
        /* <DEDUP_REMOVED lines=9> */
.L_x_894:
[----:B------:R-:W-:-:S13]  /*bc30*/  R2UR UR6, R19 ;  /* 0x00000000130672ca */ /* 0x000fda00000e0000 */
[----:B------:R-:W-:-:S13]  /*bc40*/  ISETP.GE.AND P2, PT, R11, UR6, PT ;  /* 0x000000060b007c0c */ /* 0x000fda000bf46270 */
[----:B------:R-:W-:Y:S05]  /*bc50*/  @!P2 BRA `(.L_x_904) ;  /* 0x000000380078a947 */ /* 0x000fea0003800000 */
[----:B------:R-:W-:Y:S01]  /*bc60*/  ULOP3.LUT UR39, UR60, 0x10000, URZ, 0xfc, !UPT ;  /* 0x000100003c277892 */ /* 0x000fe2000f8efc3f */
[----:B------:R-:W-:Y:S01]  /*bc70*/  IMAD.MOV.U32 R15, RZ, RZ, R14 ;  /* 0x000000ffff0f7224 */ /* 0x000fe200078e000e */
[----:B------:R-:W-:Y:S01]  /*bc80*/  UMOV UR7, UR4 ;  /* 0x0000000400077c82 */ /* 0x000fe20008000000 */
[----:B------:R-:W-:Y:S01]  /*bc90*/  VIADD R14, R22, 0x9 ;  /* 0x00000009160e7836 */ /* 0x000fe20000000000 */
[----:B------:R-:W-:Y:S01]  /*bca0*/  UIADD3 UR4, UR39, 0x2, URZ ;  /* 0x0000000227047890 */ /* 0x000fe2000fffe03f */
[----:B------:R-:W-:Y:S01]  /*bcb0*/  ISETP.GE.U32.AND P2, PT, R2, 0x180, PT ;  /* 0x000001800200780c */ /* 0x000fe20003f46070 */
[----:B------:R-:W-:Y:S01]  /*bcc0*/  UMOV UR30, UR5 ;  /* 0x00000005001e7c82 */ /* 0x000fe20008000000 */
[----:B------:R-:W-:Y:S01]  /*bcd0*/  UMOV UR5, 0x40000040 ;  /* 0x4000004000057882 */ /* 0x000fe20000000000 */
[----:B------:R-:W-:Y:S01]  /*bce0*/  VIADD R23, R22, 0x8 ;  /* 0x0000000816177836 */ /* 0x000fe20000000000 */
[----:B------:R-:W-:Y:S01]  /*bcf0*/  SEL R22, R14, 0x9, !P2 ;  /* 0x000000090e167807 */ /* 0x000fe20005000000 */
[----:B------:R-:W-:Y:S01]  /*bd00*/  IMAD.MOV.U32 R20, RZ, RZ, R21 ;  /* 0x000000ffff147224 */ /* 0x000fe200078e0015 */
[----:B------:R-:W-:Y:S01]  /*bd10*/  ULDC UR61, c[0x0][0x9e4] ;  /* 0x00027900003d7ab9 */ /* 0x000fe20000000800 */
[----:B------:R-:W-:Y:S01]  /*bd20*/  IMAD.U32 R136, RZ, RZ, UR4 ;  /* 0x00000004ff887e24 */ /* 0x000fe2000f8e00ff */
[----:B------:R-:W-:Y:S01]  /*bd30*/  ULDC UR6, c[0x0][0x9d8] ;  /* 0x0002760000067ab9 */ /* 0x000fe20000000800 */
[----:B------:R-:W-:Y:S01]  /*bd40*/  IMAD.U32 R137, RZ, RZ, UR5 ;  /* 0x00000005ff897e24 */ /* 0x000fe2000f8e00ff */
[----:B------:R-:W-:-:S02]  /*bd50*/  UIADD3 UR56, UR39, 0x4, URZ ;  /* 0x0000000427387890 */ /* 0x000fc4000fffe03f */
[----:B------:R-:W-:Y:S02]  /*bd60*/  UIADD3 UR28, UR39, 0x6, URZ ;  /* 0x00000006271c7890 */ /* 0x000fe4000fffe03f */
[----:B------:R-:W-:Y:S02]  /*bd70*/  UIADD3 UR32, UR39, 0x600, URZ ;  /* 0x0000060027207890 */ /* 0x000fe4000fffe03f */
[----:B------:R-:W-:Y:S02]  /*bd80*/  UIADD3 UR40, UR39, 0x602, URZ ;  /* 0x0000060227287890 */ /* 0x000fe4000fffe03f */
[----:B------:R-:W-:Y:S02]  /*bd90*/  UIADD3 UR44, UR39, 0x604, URZ ;  /* 0x00000604272c7890 */ /* 0x000fe4000fffe03f */
[----:B------:R-:W-:Y:S01]  /*bda0*/  UIADD3 UR48, UR39, 0x606, URZ ;  /* 0x0000060627307890 */ /* 0x000fe2000fffe03f */
[----:B------:R-:W-:Y:S01]  /*bdb0*/  UMOV UR57, 0x40000040 ;  /* 0x4000004000397882 */ /* 0x000fe20000000000 */
[----:B------:R-:W-:Y:S01]  /*bdc0*/  UMOV UR29, 0x40000040 ;  /* 0x40000040001d7882 */ /* 0x000fe20000000000 */
[----:B------:R-:W-:Y:S01]  /*bdd0*/  UMOV UR33, 0x40000040 ;  /* 0x4000004000217882 */ /* 0x000fe20000000000 */
[----:B------:R-:W-:Y:S01]  /*bde0*/  UMOV UR41, 0x40000040 ;  /* 0x4000004000297882 */ /* 0x000fe20000000000 */
[----:B------:R-:W-:Y:S01]  /*bdf0*/  UMOV UR45, 0x40000040 ;  /* 0x40000040002d7882 */ /* 0x000fe20000000000 */
[----:B------:R-:W-:-:S06]  /*be00*/  UMOV UR49, 0x40000040 ;  /* 0x4000004000317882 */ /* 0x000fcc0000000000 */
.L_x_921:
[----:B------:R-:W-:Y:S01]  /*be10*/  UIADD3 UR4, UR7, 0x1, URZ ;  /* 0x0000000107047890 */ /* 0x000fe2000fffe03f */
[----:B------:R-:W-:-:S03]  /*be20*/  ISETP.NE.AND P3, PT, RZ, UR38, PT ;  /* 0x00000026ff007c0c */ /* 0x000fc6000bf65270 */
[----:B------:R-:W-:-:S04]  /*be30*/  UISETP.NE.AND UP1, UPT, UR4, 0x2, UPT ;  /* 0x000000020400788c */ /* 0x000fc8000bf25270 */
[----:B------:R-:W-:Y:S02]  /*be40*/  USEL UR5, URZ, 0x1, UP1 ;  /* 0x000000013f057887 */ /* 0x000fe40008800000 */
[----:B------:R-:W-:Y:S02]  /*be50*/  USEL UR4, UR4, URZ, UP1 ;  /* 0x0000003f04047287 */ /* 0x000fe40008800000 */
[----:B------:R-:W-:Y:S02]  /*be60*/  ULOP3.LUT UR5, UR30, UR5, URZ, 0x3c, !UPT ;  /* 0x000000051e057292 */ /* 0x000fe4000f8e3c3f */
[----:B0-----:R-:W-:Y:S10]  /*be70*/  @P3 BRA `(.L_x_905) ;  /* 0x00000000002c3947 */ /* 0x001ff40003800000 */
[----:B------:R-:W-:Y:S05]  /*be80*/  @!P0 BRA `(.L_x_906) ;  /* 0x0000000000048947 */ /* 0x000fea0003800000 */
[----:B------:R-:W-:Y:S01]  /*be90*/  BPT.TRAP 0x1 ;  /* 0x000000040000795c */ /* 0x000fe20000300000 */
.L_x_906:
[----:B------:R-:W-:Y:S01]  /*bea0*/  ULEA UR10, UR4, UR36, 0x3 ;  /* 0x00000024040a7291 */ /* 0x000fe2000f8e183f */
[----:B------:R-:W-:-:S05]  /*beb0*/  IMAD.U32 R14, RZ, RZ, UR5 ;  /* 0x00000005ff0e7e24 */ /* 0x000fca000f8e00ff */
[----:B------:R-:W-:-:S04]  /*bec0*/  SHF.L.U32 R14, R14, 0x1f, RZ ;  /* 0x0000001f0e0e7819 */ /* 0x000fc800000006ff */
[----:B------:R0:W2:Y:S01]  /*bed0*/  SYNCS.PHASECHK.TRANS64.TRYWAIT P2, [UR10+0x2d830], R14 ;  /* 0x02d8300eff0075a7 */ /* 0x0000a2000804014a */
[----:B------:R-:W-:Y:S05]  /*bee0*/  @!P0 BRA `(.L_x_907) ;  /* 0x0000000000048947 */ /* 0x000fea0003800000 */
[----:B------:R-:W-:Y:S01]  /*bef0*/  BPT.TRAP 0x1 ;  /* 0x000000040000795c */ /* 0x000fe20000300000 */
.L_x_907:
[----:B--2---:R-:W-:Y:S05]  /*bf00*/  @P2 BRA `(.L_x_905) ;  /* 0x0000000000082947 */ /* 0x004fea0003800000 */
[----:B------:R-:W2:Y:S02]  /*bf10*/  SYNCS.PHASECHK.TRANS64.TRYWAIT P2, [UR10+0x2d830], R14 ;  /* 0x02d8300eff0075a7 */ /* 0x000ea4000804014a */
[----:B--2---:R-:W-:Y:S05]  /*bf20*/  @!P2 BRA `(.L_x_908) ;  /* 0x0000009c0084a947 */ /* 0x004fea0003800000 */
.L_x_905:
[----:B------:R0:W-:Y:S01]  /*bf30*/  BAR.SYNC.DEFER_BLOCKING R23, 0x100 ;  /* 0x000400170000751d */ /* 0x0001e20000010000 */
[----:B------:R-:W-:Y:S01]  /*bf40*/  R2UR UR52, R12 ;  /* 0x000000000c3472ca */ /* 0x000fe200000e0000 */
[----:B------:R-:W-:Y:S01]  /*bf50*/  UIMAD UR26, UR4, 0x600, UR37 ;  /* 0x00000600041a78a4 */ /* 0x000fe2000f8e0225 */
[----:B------:R-:W-:-:S03]  /*bf60*/  R2UR UR53, R13 ;  /* 0x000000000d3572ca */ /* 0x000fc600000e0000 */
[----:B------:R-:W-:Y:S01]  /*bf70*/  UMOV UR55, 0x80000020 ;  /* 0x8000002000377882 */ /* 0x000fe20000000000 */
[----:B------:R-:W-:Y:S02]  /*bf80*/  UIADD3 UR10, UR26, 0x2, URZ ;  /* 0x000000021a0a7890 */ /* 0x000fe4000fffe03f */
[----:B------:R-:W-:Y:S01]  /*bf90*/  UMOV UR54, UR26 ;  /* 0x0000001a00367c82 */ /* 0x000fe20008000000 */
[----:B------:R-:W-:Y:S01]  /*bfa0*/  UMOV UR11, 0x80000020 ;  /* 0x80000020000b7882 */ /* 0x000fe20000000000 */
[----:B------:R-:W-:Y:S01]  /*bfb0*/  UIADD3 UR14, UR26, 0x200, URZ ;  /* 0x000002001a0e7890 */ /* 0x000fe2000fffe03f */
[----:B------:R-:W-:Y:S01]  /*bfc0*/  UMOV UR15, 0x80000020 ;  /* 0x80000020000f7882 */ /* 0x000fe20000000000 */
[----:B------:R-:W-:Y:S01]  /*bfd0*/  UIADD3 UR18, UR26, 0x202, URZ ;  /* 0x000002021a127890 */ /* 0x000fe2000fffe03f */
[----:B------:R-:W-:Y:S01]  /*bfe0*/  UMOV UR19, 0x80000020 ;  /* 0x8000002000137882 */ /* 0x000fe20000000000 */
[----:B------:R-:W-:Y:S01]  /*bff0*/  UIADD3 UR22, UR26, 0x400, URZ ;  /* 0x000004001a167890 */ /* 0x000fe2000fffe03f */
[----:B------:R-:W-:Y:S01]  /*c000*/  UMOV UR23, 0x80000020 ;  /* 0x8000002000177882 */ /* 0x000fe20000000000 */
[----:B------:R-:W-:Y:S01]  /*c010*/  UIADD3 UR26, UR26, 0x402, URZ ;  /* 0x000004021a1a7890 */ /* 0x000fe2000fffe03f */
[----:B------:R-:W-:Y:S01]  /*c020*/  UMOV UR27, 0x80000020 ;  /* 0x80000020001b7882 */ /* 0x000fe20000000000 */
[----:B-1-34-:R-:W-:-:S06]  /*c030*/  WARPGROUP.ARRIVE ;  /* 0x00000000000079c5 */ /* 0x01afcc0000000000 */
        /* <DEDUP_REMOVED lines=20> */
.L_x_910:
[----:B------:R-:W-:Y:S01]  /*c180*/  ULEA UR10, UR7, UR36, 0x3 ;  /* 0x00000024070a7291 */ /* 0x000fe2000f8e183f */
[----:B--2---:R-:W-:-:S05]  /*c190*/  IMAD.U32 R14, RZ, RZ, UR30 ;  /* 0x0000001eff0e7e24 */ /* 0x004fca000f8e00ff */
[----:B------:R-:W-:-:S04]  /*c1a0*/  SHF.L.U32 R14, R14, 0x1f, RZ ;  /* 0x0000001f0e0e7819 */ /* 0x000fc800000006ff */
[----:B------:R0:W1:Y:S01]  /*c1b0*/  SYNCS.PHASECHK.TRANS64.TRYWAIT P2, [UR10+0x2d850], R14 ;  /* 0x02d8500eff0075a7 */ /* 0x000062000804014a */
[----:B------:R-:W-:Y:S05]  /*c1c0*/  @!P0 BRA `(.L_x_911) ;  /* 0x0000000000048947 */ /* 0x000fea0003800000 */
[----:B------:R-:W-:Y:S01]  /*c1d0*/  BPT.TRAP 0x1 ;  /* 0x000000040000795c */ /* 0x000fe20000300000 */
.L_x_911:
[----:B-1----:R-:W-:Y:S05]  /*c1e0*/  @P2 BRA `(.L_x_909) ;  /* 0x0000000000082947 */ /* 0x002fea0003800000 */
[----:B------:R-:W1:Y:S02]  /*c1f0*/  SYNCS.PHASECHK.TRANS64.TRYWAIT P2, [UR10+0x2d850], R14 ;  /* 0x02d8500eff0075a7 */ /* 0x000e64000804014a */
[----:B-1----:R-:W-:Y:S05]  /*c200*/  @!P2 BRA `(.L_x_912) ;  /* 0x0000009800e4a947 */ /* 0x002fea0003800000 */
.L_x_909:
[----:B------:R-:W-:Y:S01]  /*c210*/  UIADD3 UR10, UR36, 0x400, URZ ;  /* 0x00000400240a7890 */ /* 0x000fe2000fffe03f */
[----:B------:R-:W-:Y:S01]  /*c220*/  WARPGROUP.ARRIVE ;  /* 0x00000000000079c5 */ /* 0x000fe20000000000 */
[----:B------:R-:W-:Y:S01]  /*c230*/  UMOV UR52, UR39 ;  /* 0x0000002700347c82 */ /* 0x000fe20008000000 */
[----:B------:R-:W-:Y:S01]  /*c240*/  UMOV UR53, 0x40000040 ;  /* 0x4000004000357882 */ /* 0x000fe20000000000 */
[----:B------:R-:W-:Y:S01]  /*c250*/  USHF.R.U32.HI UR10, URZ, 0x4, UR10 ;  /* 0x000000043f0a7899 */ /* 0x000fe2000801160a */
[----:B012---:R-:W-:Y:S01]  /*c260*/  FMUL.FTZ R14, R24, UR6 ;  /* 0x00000006180e7c20 */ /* 0x007fe20008410000 */
[----:B------:R-:W-:Y:S01]  /*c270*/  UMOV UR55, 0x80000020 ;  /* 0x8000002000377882 */ /* 0x000fe20000000000 */
[----:B------:R-:W-:Y:S01]  /*c280*/  UMOV UR59, 0x80000020 ;  /* 0x80000020003b7882 */ /* 0x000fe20000000000 */
[----:B------:R-:W-:Y:S01]  /*c290*/  ULOP3.LUT UR10, UR10, 0x3fff, URZ, 0xc0, !UPT ;  /* 0x00003fff0a0a7892 */ /* 0x000fe2000f8ec03f */
[----:B------:R-:W-:Y:S01]  /*c2a0*/  FMUL.FTZ R24, R25, UR6 ;  /* 0x0000000619187c20 */ /* 0x000fe20008410000 */
[----:B------:R-:W-:Y:S01]  /*c2b0*/  UMOV UR31, 0x80000020 ;  /* 0x80000020001f7882 */ /* 0x000fe20000000000 */
[----:B------:R-:W-:Y:S01]  /*c2c0*/  UMOV UR35, 0x80000020 ;  /* 0x8000002000237882 */ /* 0x000fe20000000000 */
[----:B------:R-:W-:Y:S01]  /*c2d0*/  ULOP3.LUT UR10, UR10, 0x2000000, URZ, 0xfc, !UPT ;  /* 0x020000000a0a7892 */ /* 0x000fe2000f8efc3f */
[----:B------:R-:W-:Y:S01]  /*c2e0*/  FMUL.FTZ R25, R27, UR6 ;  /* 0x000000061b197c20 */ /* 0x000fe20008410000 */
[----:B------:R-:W-:Y:S01]  /*c2f0*/  UMOV UR43, 0x80000020 ;  /* 0x80000020002b7882 */ /* 0x000fe20000000000 */
[----:B------:R-:W-:Y:S01]  /*c300*/  UMOV UR47, 0x80000020 ;  /* 0x80000020002f7882 */ /* 0x000fe20000000000 */
[----:B------:R-:W-:Y:S01]  /*c310*/  UIMAD UR10, UR7, 0x600, UR10 ;  /* 0x00000600070a78a4 */ /* 0x000fe2000f8e020a */
[----:B------:R-:W-:Y:S01]  /*c320*/  FMUL.FTZ R27, R30, UR6 ;  /* 0x000000061e1b7c20 */ /* 0x000fe20008410000 */
[----:B------:R-:W-:Y:S01]  /*c330*/  UMOV UR51, 0x80000020 ;  /* 0x8000002000337882 */ /* 0x000fe20000000000 */
[----:B------:R-:W-:Y:S01]  /*c340*/  FMUL.FTZ R138, R57, UR6 ;  /* 0x00000006398a7c20 */ /* 0x000fe20008410000 */
[----:B------:R-:W-:Y:S01]  /*c350*/  UIADD3 UR11, UR10, 0x40, URZ ;  /* 0x000000400a0b7890 */ /* 0x000fe2000fffe03f */
[----:B------:R-:W-:Y:S01]  /*c360*/  FMUL.FTZ R30, R32, UR6 ;  /* 0x00000006201e7c20 */ /* 0x000fe20008410000 */
[----:B------:R-:W-:Y:S01]  /*c370*/  UIADD3 UR58, UR10, 0x80, URZ ;  /* 0x000000800a3a7890 */ /* 0x000fe2000fffe03f */
[----:B------:R-:W-:Y:S01]  /*c380*/  FMUL.FTZ R57, R58, UR6 ;  /* 0x000000063a397c20 */ /* 0x000fe20008410000 */
[----:B------:R-:W-:Y:S01]  /*c390*/  UMOV UR54, UR10 ;  /* 0x0000000a00367c82 */ /* 0x000fe20008000000 */
[----:B------:R-:W-:Y:S01]  /*c3a0*/  UIADD3 UR30, UR10, 0xc0, URZ ;  /* 0x000000c00a1e7890 */ /* 0x000fe2000fffe03f */
[----:B------:R-:W-:Y:S01]  /*c3b0*/  HGMMA.64x96x16.F32.BF16 R88, gdesc[UR52].tnspB, R88, gsb0 ;  /* 0x41600000345879f0 */ /* 0x000fe20008001858 */
[----:B------:R-:W-:Y:S01]  /*c3c0*/  R2UR UR52, R136 ;  /* 0x00000000883472ca */ /* 0x000fe200000e0000 */
[----:B------:R-:W-:Y:S01]  /*c3d0*/  UMOV UR54, UR11 ;  /* 0x0000000b00367c82 */ /* 0x000fe20008000000 */
[----:B------:R-:W-:Y:S01]  /*c3e0*/  R2UR UR53, R137 ;  /* 0x00000000893572ca */ /* 0x000fe200000e0000 */
[----:B------:R-:W-:Y:S01]  /*c3f0*/  UMOV UR55, 0x80000020 ;  /* 0x8000002000377882 */ /* 0x000fe20000000000 */
[----:B------:R-:W-:Y:S01]  /*c400*/  UIADD3 UR34, UR10, 0x100, URZ ;  /* 0x000001000a227890 */ /* 0x000fe2000fffe03f */
[----:B------:R-:W-:Y:S01]  /*c410*/  FMUL.FTZ R32, R34, UR6 ;  /* 0x0000000622207c20 */ /* 0x000fe20008410000 */
[----:B------:R-:W-:Y:S01]  /*c420*/  UIADD3 UR42, UR10, 0x140, URZ ;  /* 0x000001400a2a7890 */ /* 0x000fe2000fffe03f */
[----:B------:R-:W-:Y:S01]  /*c430*/  FMUL.FTZ R58, R59, UR6 ;  /* 0x000000063b3a7c20 */ /* 0x000fe20008410000 */
[----:B------:R-:W-:Y:S01]  /*c440*/  UIADD3 UR46, UR10, 0x180, URZ ;  /* 0x000001800a2e7890 */ /* 0x000fe2000fffe03f */
[----:B------:R-:W-:Y:S01]  /*c450*/  FMUL.FTZ R34, R36, UR6 ;  /* 0x0000000624227c20 */ /* 0x000fe20008410000 */
[----:B------:R-:W-:Y:S01]  /*c460*/  UIADD3 UR50, UR10, 0x1c0, URZ ;  /* 0x000001c00a327890 */ /* 0x000fe2000fffe03f */
        /* <DEDUP_REMOVED lines=23> */
[----:B------:R-:W-:-:S02]  /*c5e0*/  IMAD.U32 R55, RZ, RZ, UR4 ;  /* 0x00000004ff377e24 */ /* 0x000fc4000f8e00ff */
[----:B------:R-:W-:Y:S01]  /*c5f0*/  FMUL.FTZ R75, R76, UR6 ;  /* 0x000000064c4b7c20 */ /* 0x000fe20008410000 */
[----:B------:R-:W-:Y:S01]  /*c600*/  FMUL.FTZ R21, R26, UR6 ;  /* 0x000000061a157c20 */ /* 0x000fe20008410000 */
[----:B------:R-:W-:Y:S01]  /*c610*/  FMUL.FTZ R76, R78, UR6 ;  /* 0x000000064e4c7c20 */ /* 0x000fe20008410000 */
[----:B------:R-:W-:Y:S01]  /*c620*/  @UP0 ULDC UR10, c[0x0][0x44c] ;  /* 0x00011300000a0ab9 */ /* 0x000fe20000000800 */
[----:B------:R-:W-:Y:S01]  /*c630*/  FMUL.FTZ R26, R28, UR6 ;  /* 0x000000061c1a7c20 */ /* 0x000fe20008410000 */
[----:B------:R-:W-:Y:S01]  /*c640*/  FMUL.FTZ R78, R79, UR6 ;  /* 0x000000064f4e7c20 */ /* 0x000fe20008410000 */
[----:B------:R-:W-:Y:S01]  /*c650*/  FMUL.FTZ R139, R84, UR6 ;  /* 0x00000006548b7c20 */ /* 0x000fe20008410000 */
[----:B------:R-:W-:Y:S01]  /*c660*/  FMUL.FTZ R28, R29, UR6 ;  /* 0x000000061d1c7c20 */ /* 0x000fe20008410000 */
[----:B------:R-:W-:Y:S01]  /*c670*/  FMUL.FTZ R79, R80, UR6 ;  /* 0x00000006504f7c20 */ /* 0x000fe20008410000 */
[----:B------:R-:W-:-:S04]  /*c680*/  @P2 IMAD.HI.U32 R84, R0, UR10, RZ ;  /* 0x0000000a00542c27 */ /* 0x000fc8000f8e00ff */
[----:B------:R-:W-:Y:S01]  /*c690*/  FMUL.FTZ R29, R31, UR6 ;  /* 0x000000061f1d7c20 */ /* 0x000fe20008410000 */
[----:B------:R-:W-:Y:S01]  /*c6a0*/  FMUL.FTZ R80, R82, UR6 ;  /* 0x0000000652507c20 */ /* 0x000fe20008410000 */
[----:B------:R-:W-:Y:S01]  /*c6b0*/  @!P1 LEA R55, R55, UR36, 0x3 ;  /* 0x0000002437379c11 */ /* 0x000fe2000f8e18ff */
[----:B------:R-:W-:Y:S01]  /*c6c0*/  FMUL.FTZ R31, R33, UR6 ;  /* 0x00000006211f7c20 */ /* 0x000fe20008410000 */
[----:B------:R-:W-:Y:S01]  /*c6d0*/  FMUL.FTZ R82, R83, UR6 ;  /* 0x0000000653527c20 */ /* 0x000fe20008410000 */
[----:B------:R-:W-:Y:S01]  /*c6e0*/  FMUL.FTZ R33, R35, UR6 ;  /* 0x0000000623217c20 */ /* 0x000fe20008410000 */
[----:B------:R-:W-:Y:S01]  /*c6f0*/  FMUL.FTZ R83, R86, UR6 ;  /* 0x0000000656537c20 */ /* 0x000fe20008410000 */
[----:B------:R-:W-:Y:S01]  /*c700*/  @UP0 ULDC UR10, c[0x0][0x450] ;  /* 0x00011400000a0ab9 */ /* 0x000fe20000000800 */
[----:B------:R-:W-:Y:S01]  /*c710*/  FMUL.FTZ R35, R38, UR6 ;  /* 0x0000000626237c20 */ /* 0x000fe20008410000 */
[----:B------:R-:W-:Y:S02]  /*c720*/  IMAD.MOV.U32 R86, RZ, RZ, R0 ;  /* 0x000000ffff567224 */ /* 0x000fe400078e0000 */
[----:B------:R-:W-:Y:S01]  /*c730*/  FMUL.FTZ R38, R40, UR6 ;  /* 0x0000000628267c20 */ /* 0x000fe20008410000 */
[----:B------:R-:W-:Y:S01]  /*c740*/  @P2 SHF.R.U32.HI R86, RZ, UR10, R84 ;  /* 0x0000000aff562c19 */ /* 0x000fe20008011654 */
[----:B------:R-:W-:Y:S01]  /*c750*/  FMUL.FTZ R40, R41, UR6 ;  /* 0x0000000629287c20 */ /* 0x000fe20008410000 */
[----:B------:R-:W-:-:S02]  /*c760*/  @!P1 VIADD R84, R55, 0x2d840 ;  /* 0x0002d84037549836 */ /* 0x000fc40000000000 */
[----:B------:R-:W-:Y:S01]  /*c770*/  FMUL.FTZ R41, R43, UR6 ;  /* 0x000000062b297c20 */ /* 0x000fe20008410000 */
[----:B------:R-:W-:Y:S01]  /*c780*/  FMUL.FTZ R140, R85, UR6 ;  /* 0x00000006558c7c20 */ /* 0x000fe20008410000 */
[----:B------:R-:W-:Y:S01]  /*c790*/  FMUL.FTZ R43, R46, UR6 ;  /* 0x000000062e2b7c20 */ /* 0x000fe20008410000 */
[----:B------:R-:W-:Y:S02]  /*c7a0*/  IMAD.SHL.U32 R85, R11, 0x80, RZ ;  /* 0x000000800b557824 */ /* 0x000fe400078e00ff */
[----:B------:R-:W-:Y:S01]  /*c7b0*/  FMUL.FTZ R46, R48, UR6 ;  /* 0x00000006302e7c20 */ /* 0x000fe20008410000 */
[----:B------:R-:W-:Y:S01]  /*c7c0*/  FMUL.FTZ R48, R49, UR6 ;  /* 0x0000000631307c20 */ /* 0x000fe20008410000 */
[----:B------:R-:W0:Y:S01]  /*c7d0*/  SHFL.IDX PT, R145, R86, RZ, 0x1c1f ;  /* 0x001c1fff56917589 */ /* 0x000e2200000e0000 */
[----:B------:R-:W-:Y:S01]  /*c7e0*/  FMUL.FTZ R49, R51, UR6 ;  /* 0x0000000633317c20 */ /* 0x000fe20008410000 */
[----:B------:R-:W-:Y:S01]  /*c7f0*/  @!P1 PRMT R84, RZ, 0x654, R84 ;  /* 0x00000654ff549816 */ /* 0x000fe20000000054 */
[----:B------:R-:W-:Y:S01]  /*c800*/  FMUL.FTZ R51, R54, UR6 ;  /* 0x0000000636337c20 */ /* 0x000fe20008410000 */
[----:B------:R-:W-:Y:S01]  /*c810*/  IADD3 R54, -R85, 0x1, RZ ;  /* 0x0000000155367810 */ /* 0x000fe20007ffe1ff */
[----:B------:R-:W-:Y:S01]  /*c820*/  FMUL.FTZ R56, R56, UR6 ;  /* 0x0000000638387c20 */ /* 0x000fe20008410000 */
[----:B------:R-:W-:Y:S01]  /*c830*/  FMUL.FTZ R61, R61, UR6 ;  /* 0x000000063d3d7c20 */ /* 0x000fe20008410000 */
[----:B------:R-:W-:Y:S01]  /*c840*/  FMUL.FTZ R65, R65, UR6 ;  /* 0x0000000641417c20 */ /* 0x000fe20008410000 */
[----:B------:R-:W-:Y:S01]  /*c850*/  FMUL.FTZ R69, R69, UR6 ;  /* 0x0000000645457c20 */ /* 0x000fe20008410000 */
[----:B------:R-:W-:Y:S01]  /*c860*/  FMUL.FTZ R73, R73, UR6 ;  /* 0x0000000649497c20 */ /* 0x000fe20008410000 */
[----:B------:R-:W-:Y:S01]  /*c870*/  FMUL.FTZ R77, R77, UR6 ;  /* 0x000000064d4d7c20 */ /* 0x000fe20008410000 */
[----:B------:R-:W-:Y:S01]  /*c880*/  FMUL.FTZ R81, R81, UR6 ;  /* 0x0000000651517c20 */ /* 0x000fe20008410000 */
[----:B------:R-:W-:Y:S01]  /*c890*/  R2UR UR11, R10 ;  /* 0x000000000a0b72ca */ /* 0x000fe200000e0000 */
[----:B------:R-:W-:Y:S01]  /*c8a0*/  IMAD R55, R3, -0x2, R54 ;  /* 0xfffffffe03377824 */ /* 0x000fe200078e0236 */
[----:B------:R-:W-:Y:S01]  /*c8b0*/  ULDC UR18, c[0x0][0x2f0] ;  /* 0x0000bc0000127ab9 */ /* 0x000fe20000000800 */
[----:B------:R-:W1:Y:S01]  /*c8c0*/  MUFU.TANH R14, R14 ;  /* 0x0000000e000e7308 */ /* 0x000e620000002400 */
[----:B------:R-:W-:Y:S01]  /*c8d0*/  ULDC UR15, c[0x0][0x288] ;  /* 0x0000a200000f7ab9 */ /* 0x000fe20000000800 */
[----:B------:R-:W-:Y:S01]  /*c8e0*/  IMAD R55, R18, UR18, R55 ;  /* 0x0000001212377c24 */ /* 0x000fe2000f8e0237 */
[----:B------:R-:W-:-:S03]  /*c8f0*/  ULDC UR14, c[0x0][0x9e0] ;  /* 0x00027800000e7ab9 */ /* 0x000fc60000000800 */
[----:B------:R-:W-:Y:S02]  /*c900*/  VIADD R55, R55, -UR15 ;  /* 0x8000000f37377c36 */ /* 0x000fe40008000000 */
[----:B------:R-:W2:Y:S02]  /*c910*/  MUFU.TANH R24, R24 ;  /* 0x0000001800187308 */ /* 0x000ea40000002400 */
[C---:B------:R-:W-:Y:S02]  /*c920*/  VIADD R143, R55.reuse, UR14 ;  /* 0x0000000e378f7c36 */ /* 0x040fe40008000000 */
[----:B------:R-:W-:Y:S02]  /*c930*/  VIADD R142, R55, UR11 ;  /* 0x0000000b378e7c36 */ /* 0x000fe40008000000 */
[----:B0-----:R-:W-:Y:S02]  /*c940*/  IMAD.IADD R141, R143, 0x1, R145 ;  /* 0x000000018f8d7824 */ /* 0x001fe400078e0291 */
[----:B------:R-:W0:Y:S01]  /*c950*/  MUFU.TANH R21, R21 ;  /* 0x0000001500157308 */ /* 0x000e220000002400 */
[----:B------:R-:W-:-:S02]  /*c960*/  WARPGROUP.DEPBAR.LE gsb0, 0x0 ;  /* 0x00008000000079c5 */ /* 0x000fc40000010000 */
[----:B------:R-:W-:-:S05]  /*c970*/  WARPGROUP.ARRIVE ;  /* 0x00000000000079c5 */ /* 0x000fca0000000000 */
[----:B------:R-:W3:Y:S01]  /*c980*/  MUFU.TANH R25, R25 ;  /* 0x0000001900197308 */ /* 0x000ee20000002400 */
[----:B------:R-:W-:Y:S07]  /*c990*/  HGMMA.64x96x16.F32.BF16 R88, gdesc[UR52].tnspB, R88, gsb0 ;  /* 0x41600000345879f0 */ /* 0x000fee0008001858 */
        /* <DEDUP_REMOVED lines=16> */
[----:B------:R-:W-:Y:S07]  /*caa0*/  HGMMA.64x96x16.F32.BF16 R88, gdesc[UR56].tnspB, R88, gsb0 ;  /* 0x41600000385879f0 */ /* 0x000fee0008001858 */
        /* <DEDUP_REMOVED lines=53> */
[----:B------:R-:W0:Y:S01]  /*ce00*/  MUFU.TANH R83, R83 ;  /* 0x0000005300537308 */ /* 0x000e220000002400 */
[----:B------:R-:W-:-:S02]  /*ce10*/  WARPGROUP.DEPBAR.LE gsb0, 0x0 ;  /* 0x00008000000079c5 */ /* 0x000fc40000010000 */
[----:B------:R-:W-:-:S06]  /*ce20*/  WARPGROUP.ARRIVE ;  /* 0x00000000000079c5 */ /* 0x000fcc0000000000 */
[----:B------:R-:W-:Y:S03]  /*ce30*/  HGMMA.64x96x16.F32.BF16 R88, gdesc[UR44].tnspB, R88, gsb0 ;  /* 0x416000002c5879f0 */ /* 0x000fe60008001858 */
[----:B------:R-:W-:Y:S02]  /*ce40*/  WARPGROUP.DEPBAR.LE gsb0, 0x0 ;  /* 0x00008000000079c5 */ /* 0x000fe40000010000 */
[----:B------:R-:W-:-:S06]  /*ce50*/  WARPGROUP.ARRIVE ;  /* 0x00000000000079c5 */ /* 0x000fcc0000000000 */
[----:B------:R-:W-:Y:S03]  /*ce60*/  HGMMA.64x96x16.F32.BF16 R88, gdesc[UR48].tnspB, R88, gsb0 ;  /* 0x41600000305879f0 */ /* 0x000fe60008001858 */
[----:B------:R-:W-:Y:S02]  /*ce70*/  WARPGROUP.DEPBAR.LE gsb0, 0x0 ;  /* 0x00008000000079c5 */ /* 0x000fe40000010000 */
[----:B------:R0:W-:Y:S06]  /*ce80*/  BAR.ARV R22, 0x100 ;  /* 0x000400160000751d */ /* 0x0001ec0000002000 */
[----:B------:R5:W-:Y:S02]  /*ce90*/  @!P1 SYNCS.ARRIVE.TRANS64.RED.A1T0 RZ, [R84+URZ], RZ ;  /* 0x000000ff54ff99a7 */ /* 0x000be4000810043f */
[----:B-----5:R-:W-:Y:S01]  /*cea0*/  FMUL.FTZ R84, R87, UR6 ;  /* 0x0000000657547c20 */ /* 0x020fe20008410000 */
[----:B------:R-:W-:-:S05]  /*ceb0*/  IMAD.IADD R87, R142, 0x1, R145 ;  /* 0x000000018e577824 */ /* 0x000fca00078e0291 */
[----:B------:R-:W0:Y:S01]  /*cec0*/  MUFU.TANH R84, R84 ;  /* 0x0000005400547308 */ /* 0x000e220000002400 */
[----:B-1234-:R-:W-:Y:S05]  /*ced0*/  @!P5 BRA `(.L_x_913) ;  /* 0x000000000064d947 */ /* 0x01efea0003800000 */
[----:B------:R-:W-:Y:S01]  /*cee0*/  ULDC UR11, c[0x0][0x2f0] ;  /* 0x0000bc00000b7ab9 */ /* 0x000fe20000000800 */
[----:B------:R-:W-:Y:S01]  /*cef0*/  ULDC UR10, c[0x0][0x288] ;  /* 0x0000a200000a7ab9 */ /* 0x000fe20000000800 */
[----:B------:R-:W-:Y:S01]  /*cf00*/  IMAD R54, R18, UR11, R145 ;  /* 0x0000000b12367c24 */ /* 0x000fe2000f8e0291 */
[----:B------:R-:W-:Y:S03]  /*cf10*/  BSSY B0, `(.L_x_914) ;  /* 0x0000011000007945 */ /* 0x000fe60003800000 */
[----:B------:R-:W-:-:S05]  /*cf20*/  VIADD R144, R54, -UR10 ;  /* 0x8000000a36907c36 */ /* 0x000fca0008000000 */
[----:B------:R-:W-:-:S13]  /*cf30*/  ISETP.GT.AND P2, PT, R144, -0x1, PT ;  /* 0xffffffff9000780c */ /* 0x000fda0003f44270 */
[----:B------:R-:W-:Y:S05]  /*cf40*/  @P2 BRA `(.L_x_915) ;  /* 0x0000000000202947 */ /* 0x000fea0003800000 */
[----:B------:R-:W-:Y:S01]  /*cf50*/  IMAD.U32 R146, RZ, RZ, UR61 ;  /* 0x0000003dff927e24 */ /* 0x000fe2000f8e00ff */
[----:B------:R-:W-:-:S04]  /*cf60*/  LOP3.LUT R145, RZ, R144, RZ, 0x33, !PT ;  /* 0x00000090ff917212 */ /* 0x000fc800078e33ff */
[----:B------:R-:W-:-:S13]  /*cf70*/  ISETP.NE.AND P2, PT, R146, 0x1, PT ;  /* 0x000000019200780c */ /* 0x000fda0003f45270 */
[----:B------:R-:W1:Y:S02]  /*cf80*/  @P2 LDC.64 R54, c[0x0][0x9e8] ;  /* 0x00027a00ff362b82 */ /* 0x000e640000000a00 */
[----:B-1----:R-:W-:-:S05]  /*cf90*/  @P2 IMAD.HI.U32 R54, R145, R54, RZ ;  /* 0x0000003691362227 */ /* 0x002fca00078e00ff */
[----:B------:R-:W-:-:S04]  /*cfa0*/  @P2 SHF.R.U32.HI R145, RZ, R55, R54 ;  /* 0x00000037ff912219 */ /* 0x000fc80000011636 */
[----:B------:R-:W-:Y:S01]  /*cfb0*/  LOP3.LUT R144, RZ, R145, RZ, 0x33, !PT ;  /* 0x00000091ff907212 */ /* 0x000fe200078e33ff */
[----:B------:R-:W-:Y:S06]  /*cfc0*/  BRA `(.L_x_916) ;  /* 0x0000000000147947 */ /* 0x000fec0003800000 */
.L_x_915:
[----:B------:R-:W-:-:S05]  /*cfd0*/  IMAD.U32 R146, RZ, RZ, UR61 ;  /* 0x0000003dff927e24 */ /* 0x000fca000f8e00ff */
[----:B------:R-:W-:-:S13]  /*cfe0*/  ISETP.NE.AND P2, PT, R146, 0x1, PT ;  /* 0x000000019200780c */ /* 0x000fda0003f45270 */
[----:B------:R-:W1:Y:S02]  /*cff0*/  @P2 LDC.64 R54, c[0x0][0x9e8] ;  /* 0x00027a00ff362b82 */ /* 0x000e640000000a00 */
[----:B-1----:R-:W-:-:S05]  /*d000*/  @P2 IMAD.HI.U32 R54, R144, R54, RZ ;  /* 0x0000003690362227 */ /* 0x002fca00078e00ff */
[----:B------:R-:W-:-:S07]  /*d010*/  @P2 SHF.R.U32.HI R144, RZ, R55, R54 ;  /* 0x00000037ff902219 */ /* 0x000fce0000011636 */
.L_x_916:
[----:B------:R-:W-:Y:S05]  /*d020*/  BSYNC B0 ;  /* 0x0000000000007941 */ /* 0x000fea0003800000 */
.L_x_914:
[----:B------:R-:W-:-:S04]  /*d030*/  IMAD R144, R144, R146, -R85 ;  /* 0x0000009290907224 */ /* 0x000fc800078e0a55 */
[----:B------:R-:W-:-:S05]  /*d040*/  IMAD R144, R3, -0x2, R144 ;  /* 0xfffffffe03907824 */ /* 0x000fca00078e0290 */
[----:B------:R-:W-:Y:S02]  /*d050*/  VIADDMNMX R141, R144, R146, R141, PT ;  /* 0x00000092908d7246 */ /* 0x000fe4000380018d */
[----:B------:R-:W-:-:S07]  /*d060*/  VIMNMX R87, R87, R144, !PT ;  /* 0x0000009057577248 */ /* 0x000fce0007fe0100 */
.L_x_913:
[----:B------:R-:W-:-:S04]  /*d070*/  ISETP.GT.AND P2, PT, R11, -0x1, PT ;  /* 0xffffffff0b00780c */ /* 0x000fc80003f44270 */
[C---:B------:R-:W-:Y:S02]  /*d080*/  ISETP.GT.AND P4, PT, R87.reuse, RZ, P2 ;  /* 0x000000ff5700720c */ /* 0x040fe40001784270 */
[----:B------:R-:W-:Y:S02]  /*d090*/  ISETP.GT.AND P6, PT, R87, 0x1, P2 ;  /* 0x000000015700780c */ /* 0x000fe400017c4270 */
[C---:B------:R-:W-:Y:S02]  /*d0a0*/  ISETP.LT.OR P4, PT, R141.reuse, 0x1, P4 ;  /* 0x000000018d00780c */ /* 0x040fe40002781670 */
[----:B------:R-:W-:Y:S02]  /*d0b0*/  ISETP.LT.OR P6, PT, R141, 0x2, P6 ;  /* 0x000000028d00780c */ /* 0x000fe400037c1670 */
        /* <DEDUP_REMOVED lines=9> */
[----:B0-----:R-:W-:Y:S02]  /*d150*/  FSEL R28, R28, -INF , !P4 ;  /* 0xff8000001c1c7808 */ /* 0x001fe40006000000 */
[----:B------:R-:W-:Y:S02]  /*d160*/  FSEL R55, R30, -INF , !P6 ;  /* 0xff8000001e377808 */ /* 0x000fe40007000000 */
[C---:B------:R-:W-:Y:S02]  /*d170*/  ISETP.GT.AND P3, PT, R87.reuse, 0x11, P2 ;  /* 0x000000115700780c */ /* 0x040fe40001764270 */
[C---:B------:R-:W-:Y:S02]  /*d180*/  ISETP.GT.AND P4, PT, R87.reuse, 0x18, P2 ;  /* 0x000000185700780c */ /* 0x040fe40001784270 */
[----:B------:R-:W-:-:S02]  /*d190*/  ISETP.GT.AND P6, PT, R87, 0x19, P2 ;  /* 0x000000195700780c */ /* 0x000fc400017c4270 */
[C---:B------:R-:W-:Y:S02]  /*d1a0*/  ISETP.LT.OR P3, PT, R141.reuse, 0x12, P3 ;  /* 0x000000128d00780c */ /* 0x040fe40001f61670 */
[C---:B------:R-:W-:Y:S02]  /*d1b0*/  ISETP.LT.OR P4, PT, R141.reuse, 0x19, P4 ;  /* 0x000000198d00780c */ /* 0x040fe40002781670 */
[----:B------:R-:W-:Y:S02]  /*d1c0*/  ISETP.LT.OR P6, PT, R141, 0x1a, P6 ;  /* 0x0000001a8d00780c */ /* 0x000fe400037c1670 */
[----:B------:R-:W-:Y:S02]  /*d1d0*/  FSEL R144, R31, -INF , !P3 ;  /* 0xff8000001f907808 */ /* 0x000fe40005800000 */
[----:B------:R-:W-:Y:S01]  /*d1e0*/  FSEL R34, R34, -INF , !P4 ;  /* 0xff80000022227808 */ /* 0x000fe20006000000 */
[----:B------:R-:W0:Y:S01]  /*d1f0*/  SHFL.IDX PT, R31, R86, 0x1, 0x1c1f ;  /* 0x003c1f00561f7f89 */ /* 0x000e2200000e0000 */
        /* <DEDUP_REMOVED lines=9> */
[----:B------:R-:W-:Y:S02]  /*d290*/  FSEL R42, R42, -INF , !P6 ;  /* 0xff8000002a2a7808 */ /* 0x000fe40007000000 */
[C---:B------:R-:W-:Y:S02]  /*d2a0*/  ISETP.GT.AND P3, PT, R87.reuse, 0x29, P2 ;  /* 0x000000295700780c */ /* 0x040fe40001764270 */
[----:B------:R-:W-:Y:S01]  /*d2b0*/  ISETP.GT.AND P4, PT, R87, 0x30, P2 ;  /* 0x000000305700780c */ /* 0x000fe20001784270 */
[--C-:B0-----:R-:W-:Y:S01]  /*d2c0*/  IMAD.IADD R143, R143, 0x1, R31.reuse ;  /* 0x000000018f8f7824 */ /* 0x101fe200078e021f */
[----:B------:R-:W-:Y:S01]  /*d2d0*/  ISETP.GT.AND P6, PT, R87, 0x31, P2 ;  /* 0x000000315700780c */ /* 0x000fe200017c4270 */
[----:B------:R-:W-:Y:S01]  /*d2e0*/  IMAD.IADD R142, R142, 0x1, R31 ;  /* 0x000000018e8e7824 */ /* 0x000fe200078e021f */
[----:B------:R-:W-:-:S02]  /*d2f0*/  ISETP.LT.OR P3, PT, R141, 0x2a, P3 ;  /* 0x0000002a8d00780c */ /* 0x000fc40001f61670 */
[C---:B------:R-:W-:Y:S02]  /*d300*/  ISETP.LT.OR P4, PT, R141.reuse, 0x31, P4 ;  /* 0x000000318d00780c */ /* 0x040fe40002781670 */
[----:B------:R-:W-:Y:S02]  /*d310*/  ISETP.LT.OR P6, PT, R141, 0x32, P6 ;  /* 0x000000328d00780c */ /* 0x000fe400037c1670 */
[----:B------:R-:W-:Y:S02]  /*d320*/  FSEL R44, R44, -INF , !P3 ;  /* 0xff8000002c2c7808 */ /* 0x000fe40005800000 */
[----:B------:R-:W-:Y:S02]  /*d330*/  FSEL R46, R46, -INF , !P4 ;  /* 0xff8000002e2e7808 */ /* 0x000fe40006000000 */
[----:B------:R-:W-:Y:S02]  /*d340*/  FSEL R48, R48, -INF , !P6 ;  /* 0xff80000030307808 */ /* 0x000fe40007000000 */
[----:B------:R-:W-:-:S02]  /*d350*/  ISETP.GT.AND P3, PT, R87, 0x38, P2 ;  /* 0x000000385700780c */ /* 0x000fc40001764270 */
[C---:B------:R-:W-:Y:S02]  /*d360*/  ISETP.GT.AND P4, PT, R87.reuse, 0x39, P2 ;  /* 0x000000395700780c */ /* 0x040fe40001784270 */
[----:B------:R-:W-:Y:S02]  /*d370*/  ISETP.GT.AND P6, PT, R87, 0x40, P2 ;  /* 0x000000405700780c */ /* 0x000fe400017c4270 */
[C---:B------:R-:W-:Y:S02]  /*d380*/  ISETP.LT.OR P3, PT, R141.reuse, 0x39, P3 ;  /* 0x000000398d00780c */ /* 0x040fe40001f61670 */
[C---:B------:R-:W-:Y:S02]  /*d390*/  ISETP.LT.OR P4, PT, R141.reuse, 0x3a, P4 ;  /* 0x0000003a8d00780c */ /* 0x040fe40002781670 */
[----:B------:R-:W-:Y:S02]  /*d3a0*/  ISETP.LT.OR P6, PT, R141, 0x41, P6 ;  /* 0x000000418d00780c */ /* 0x000fe400037c1670 */
[----:B------:R-:W-:-:S02]  /*d3b0*/  FSEL R50, R50, -INF , !P3 ;  /* 0xff80000032327808 */ /* 0x000fc40005800000 */
[----:B------:R-:W-:Y:S02]  /*d3c0*/  FSEL R52, R52, -INF , !P4 ;  /* 0xff80000034347808 */ /* 0x000fe40006000000 */
[----:B------:R-:W-:Y:S02]  /*d3d0*/  FSEL R56, R56, -INF , !P6 ;  /* 0xff80000038387808 */ /* 0x000fe40007000000 */
[C---:B------:R-:W-:Y:S02]  /*d3e0*/  ISETP.GT.AND P3, PT, R87.reuse, 0x41, P2 ;  /* 0x000000415700780c */ /* 0x040fe40001764270 */
[C---:B------:R-:W-:Y:S02]  /*d3f0*/  ISETP.GT.AND P4, PT, R87.reuse, 0x48, P2 ;  /* 0x000000485700780c */ /* 0x040fe40001784270 */
[----:B------:R-:W-:Y:S02]  /*d400*/  ISETP.GT.AND P6, PT, R87, 0x49, P2 ;  /* 0x000000495700780c */ /* 0x000fe400017c4270 */
        /* <DEDUP_REMOVED lines=41> */
[----:B------:R-:W-:Y:S01]  /*d6a0*/  FSEL R140, R140, -INF , !P6 ;  /* 0xff8000008c8c7808 */ /* 0x000fe20007000000 */
[----:B------:R-:W-:Y:S06]  /*d6b0*/  @!P5 BRA `(.L_x_917) ;  /* 0x000000000064d947 */ /* 0x000fec0003800000 */
        /* <DEDUP_REMOVED lines=15> */
.L_x_919:
[----:B------:R-:W-:-:S05]  /*d7b0*/  IMAD.U32 R86, RZ, RZ, UR61 ;  /* 0x0000003dff567e24 */ /* 0x000fca000f8e00ff */
[----:B------:R-:W-:-:S13]  /*d7c0*/  ISETP.NE.AND P3, PT, R86, 0x1, PT ;  /* 0x000000015600780c */ /* 0x000fda0003f65270 */
[----:B------:R-:W0:Y:S02]  /*d7d0*/  @P3 LDC.64 R30, c[0x0][0x9e8] ;  /* 0x00027a00ff1e3b82 */ /* 0x000e240000000a00 */
[----:B0-----:R-:W-:-:S05]  /*d7e0*/  @P3 IMAD.HI.U32 R30, R14, R30, RZ ;  /* 0x0000001e0e1e3227 */ /* 0x001fca00078e00ff */
[----:B------:R-:W-:-:S07]  /*d7f0*/  @P3 SHF.R.U32.HI R14, RZ, R31, R30 ;  /* 0x0000001fff0e3219 */ /* 0x000fce000001161e */
.L_x_920:
[----:B------:R-:W-:Y:S05]  /*d800*/  BSYNC B0 ;  /* 0x0000000000007941 */ /* 0x000fea0003800000 */
.L_x_918:
[----:B------:R-:W-:-:S04]  /*d810*/  IMAD R14, R14, R86, -R85 ;  /* 0x000000560e0e7224 */ /* 0x000fc800078e0a55 */
[----:B------:R-:W-:-:S05]  /*d820*/  IMAD R14, R3, -0x2, R14 ;  /* 0xfffffffe030e7824 */ /* 0x000fca00078e020e */
[----:B------:R-:W-:Y:S02]  /*d830*/  VIADDMNMX R143, R14, R86, R143, PT ;  /* 0x000000560e8f7246 */ /* 0x000fe4000380018f */
[----:B------:R-:W-:-:S07]  /*d840*/  VIMNMX R142, R142, R14, !PT ;  /* 0x0000000e8e8e7248 */ /* 0x000fce0007fe0100 */
.L_x_917:
[----:B------:R-:W-:Y:S01]  /*d850*/  FMNMX.FTZ R31, R54, R15, !PT ;  /* 0x0000000f361f7209 */ /* 0x000fe20007810000 */
[----:B------:R-:W-:Y:S01]  /*d860*/  ULDC UR10, c[0x0][0x988] ;  /* 0x00026200000a7ab9 */ /* 0x000fe20000000800 */
[----:B------:R-:W-:Y:S01]  /*d870*/  ISETP.GT.AND P3, PT, R142, 0x9, P2 ;  /* 0x000000098e00780c */ /* 0x000fe20001764270 */
[----:B------:R-:W-:Y:S01]  /*d880*/  UMOV UR30, UR5 ;  /* 0x00000005001e7c82 */ /* 0x000fe20008000000 */
[----:B------:R-:W-:Y:S02]  /*d890*/  FMNMX.FTZ R31, R24, R31, !PT ;  /* 0x0000001f181f7209 */ /* 0x000fe40007810000 */
[----:B------:R-:W-:Y:S02]  /*d8a0*/  ISETP.LT.OR P3, PT, R143, 0xa, P3 ;  /* 0x0000000a8f00780c */ /* 0x000fe40001f61670 */
[----:B------:R-:W-:Y:S02]  /*d8b0*/  FMNMX.FTZ R31, R26, R31, !PT ;  /* 0x0000001f1a1f7209 */ /* 0x000fe40007810000 */
[----:B------:R-:W-:-:S02]  /*d8c0*/  ISETP.GT.AND P6, PT, R142, 0x8, P2 ;  /* 0x000000088e00780c */ /* 0x000fc400017c4270 */
[----:B------:R-:W-:Y:S02]  /*d8d0*/  FMNMX.FTZ R14, R28, R31, !PT ;  /* 0x0000001f1c0e7209 */ /* 0x000fe40007810000 */
[----:B------:R-:W-:Y:S02]  /*d8e0*/  FSEL R29, R29, -INF , !P3 ;  /* 0xff8000001d1d7808 */ /* 0x000fe40005800000 */
[----:B------:R-:W-:Y:S02]  /*d8f0*/  FMNMX.FTZ R31, R55, R14, !PT ;  /* 0x0000000e371f7209 */ /* 0x000fe40007810000 */
[----:B------:R-:W-:Y:S02]  /*d900*/  ISETP.GT.AND P3, PT, R142, 0x11, P2 ;  /* 0x000000118e00780c */ /* 0x000fe40001764270 */
[----:B------:R-:W-:Y:S02]  /*d910*/  FMNMX.FTZ R31, R144, R31, !PT ;  /* 0x0000001f901f7209 */ /* 0x000fe40007810000 */
[----:B------:R-:W-:-:S02]  /*d920*/  ISETP.LT.OR P6, PT, R143, 0x9, P6 ;  /* 0x000000098f00780c */ /* 0x000fc400037c1670 */
[----:B------:R-:W-:Y:S02]  /*d930*/  FMNMX.FTZ R31, R34, R31, !PT ;  /* 0x0000001f221f7209 */ /* 0x000fe40007810000 */
[----:B------:R-:W-:Y:S02]  /*d940*/  ISETP.LT.OR P3, PT, R143, 0x12, P3 ;  /* 0x000000128f00780c */ /* 0x000fe40001f61670 */
[----:B------:R-:W-:Y:S02]  /*d950*/  FMNMX.FTZ R31, R36, R31, !PT ;  /* 0x0000001f241f7209 */ /* 0x000fe40007810000 */
[----:B------:R-:W-:Y:S02]  /*d960*/  FSEL R27, R27, -INF , !P6 ;  /* 0xff8000001b1b7808 */ /* 0x000fe40007000000 */
        /* <DEDUP_REMOVED lines=35> */
[----:B------:R-:W-:Y:S02]  /*dba0*/  R2UR UR11, R19 ;  /* 0x00000000130b72ca */ /* 0x000fe400000e0000 */
[----:B------:R-:W-:-:S04]  /*dbb0*/  FMNMX.FTZ R14, R75, R14, !PT ;  /* 0x0000000e4b0e7209 */ /* 0x000fc80007810000 */
[----:B------:R-:W-:-:S04]  /*dbc0*/  FMNMX.FTZ R14, R77, R14, !PT ;  /* 0x0000000e4d0e7209 */ /* 0x000fc80007810000 */
[----:B------:R-:W-:-:S04]  /*dbd0*/  FMNMX.FTZ R14, R79, R14, !PT ;  /* 0x0000000e4f0e7209 */ /* 0x000fc80007810000 */
[----:B------:R-:W-:-:S04]  /*dbe0*/  FMNMX.FTZ R14, R81, R14, !PT ;  /* 0x0000000e510e7209 */ /* 0x000fc80007810000 */
[----:B------:R-:W-:-:S04]  /*dbf0*/  FMNMX.FTZ R31, R139, R14, !PT ;  /* 0x0000000e8b1f7209 */ /* 0x000fc80007810000 */
[----:B------:R-:W-:-:S05]  /*dc00*/  FMNMX.FTZ R31, R140, R31, !PT ;  /* 0x0000001f8c1f7209 */ /* 0x000fca0007810000 */
[----:B------:R-:W0:Y:S02]  /*dc10*/  SHFL.BFLY PT, R14, R31, 0x2, 0x1f ;  /* 0x0c401f001f0e7f89 */ /* 0x000e2400000e0000 */
[----:B0-----:R-:W-:-:S05]  /*dc20*/  FMNMX.FTZ R30, R31, R14, !PT ;  /* 0x0000000e1f1e7209 */ /* 0x001fca0007810000 */
[----:B------:R-:W0:Y:S02]  /*dc30*/  SHFL.BFLY PT, R85, R30, 0x1, 0x1f ;  /* 0x0c201f001e557f89 */ /* 0x000e2400000e0000 */
[----:B0-----:R-:W-:-:S04]  /*dc40*/  FMNMX.FTZ R14, R30, R85, !PT ;  /* 0x000000551e0e7209 */ /* 0x001fc80007810000 */
[C---:B------:R-:W-:Y:S01]  /*dc50*/  FSETP.NEU.FTZ.AND P6, PT, R14.reuse, -INF , PT ;  /* 0xff8000000e00780b */ /* 0x040fe20003fdd000 */
[----:B------:R-:W-:-:S03]  /*dc60*/  FMUL.FTZ R31, R14, UR10 ;  /* 0x0000000a0e1f7c20 */ /* 0x000fc60008410000 */
[----:B------:R-:W-:Y:S02]  /*dc70*/  FSEL R146, R14, RZ, P6 ;  /* 0x000000ff0e927208 */ /* 0x000fe40003000000 */
[----:B------:R-:W-:-:S03]  /*dc80*/  FSEL R31, R31, RZ, P6 ;  /* 0x000000ff1f1f7208 */ /* 0x000fc60003000000 */
[----:B------:R-:W-:Y:S02]  /*dc90*/  FADD.FTZ R146, -R146, R15 ;  /* 0x0000000f92927221 */ /* 0x000fe40000010100 */
[--C-:B------:R-:W-:Y:S01]  /*dca0*/  FFMA.FTZ R30, R54, UR10, -R31.reuse ;  /* 0x0000000a361e7c23 */ /* 0x100fe2000801081f */
[--C-:B------:R-:W-:Y:S01]  /*dcb0*/  FFMA.FTZ R54, R24, UR10, -R31.reuse ;  /* 0x0000000a18367c23 */ /* 0x100fe2000801081f */
[----:B------:R-:W-:Y:S01]  /*dcc0*/  FSEL R24, R37, -INF , !P3 ;  /* 0xff80000025187808 */ /* 0x000fe20005800000 */
[--C-:B------:R-:W-:Y:S01]  /*dcd0*/  FFMA.FTZ R87, R28, UR10, -R31.reuse ;  /* 0x0000000a1c577c23 */ /* 0x100fe2000801081f */
[----:B------:R-:W-:Y:S01]  /*dce0*/  ISETP.GT.AND P3, PT, R142, 0x21, P2 ;  /* 0x000000218e00780c */ /* 0x000fe20001764270 */
[----:B------:R0:W-:Y:S01]  /*dcf0*/  MUFU.EX2 R37, R54 ;  /* 0x0000003600257308 */ /* 0x0001e20000000800 */
[----:B------:R-:W-:Y:S01]  /*dd00*/  FSEL R28, R43, -INF , !P4 ;  /* 0xff8000002b1c7808 */ /* 0x000fe20006000000 */
[--C-:B------:R-:W-:Y:S01]  /*dd10*/  FFMA.FTZ R42, R42, UR10, -R31.reuse ;  /* 0x0000000a2a2a7c23 */ /* 0x100fe2000801081f */
[----:B------:R-:W-:Y:S01]  /*dd20*/  ISETP.LT.OR P3, PT, R143, 0x22, P3 ;  /* 0x000000228f00780c */ /* 0x000fe20001f61670 */
[--C-:B------:R-:W-:Y:S01]  /*dd30*/  FFMA.FTZ R149, R138, UR10, -R31.reuse ;  /* 0x0000000a8a957c23 */ /* 0x100fe2000801081f */
[----:B------:R-:W-:Y:S01]  /*dd40*/  ISETP.GT.AND P4, PT, R142, 0x29, P2 ;  /* 0x000000298e00780c */ /* 0x000fe20001784270 */
[--C-:B------:R-:W-:Y:S01]  /*dd50*/  FFMA.FTZ R141, R44, UR10, -R31.reuse ;  /* 0x0000000a2c8d7c23 */ /* 0x100fe2000801081f */
[----:B------:R-:W-:Y:S01]  /*dd60*/  FSEL R41, R41, -INF , !P3 ;  /* 0xff80000029297808 */ /* 0x000fe20005800000 */
[----:B------:R1:W-:Y:S01]  /*dd70*/  MUFU.EX2 R43, R87 ;  /* 0x00000057002b7308 */ /* 0x0003e20000000800 */
[----:B------:R-:W-:Y:S01]  /*dd80*/  ISETP.GT.AND P3, PT, R142, RZ, P2 ;  /* 0x000000ff8e00720c */ /* 0x000fe20001764270 */
[--C-:B0-----:R-:W-:Y:S01]  /*dd90*/  FFMA.FTZ R54, R55, UR10, -R31.reuse ;  /* 0x0000000a37367c23 */ /* 0x101fe2000801081f */
[C---:B------:R-:W-:Y:S01]  /*dda0*/  ISETP.LT.OR P4, PT, R143.reuse, 0x2a, P4 ;  /* 0x0000002a8f00780c */ /* 0x040fe20002781670 */
[--C-:B------:R-:W-:Y:S01]  /*ddb0*/  FFMA.FTZ R44, R56, UR10, -R31.reuse ;  /* 0x0000000a382c7c23 */ /* 0x100fe2000801081f */
[----:B------:R-:W-:Y:S01]  /*ddc0*/  ISETP.LT.OR P3, PT, R143, 0x1, P3 ;  /* 0x000000018f00780c */ /* 0x000fe20001f61670 */
[--C-:B------:R-:W-:Y:S01]  /*ddd0*/  FFMA.FTZ R147, R52, UR10, -R31.reuse ;  /* 0x0000000a34937c23 */ /* 0x100fe2000801081f */
[----:B------:R-:W-:Y:S01]  /*dde0*/  FSEL R45, R45, -INF , !P4 ;  /* 0xff8000002d2d7808 */ /* 0x000fe20006000000 */
[--C-:B------:R-:W-:Y:S01]  /*ddf0*/  FFMA.FTZ R52, R71, UR10, -R31.reuse ;  /* 0x0000000a47347c23 */ /* 0x100fe2000801081f */
[----:B------:R-:W-:Y:S01]  /*de00*/  FSEL R85, R21, -INF , !P3 ;  /* 0xff80000015557808 */ /* 0x000fe20005800000 */
[--C-:B-1----:R-:W-:Y:S01]  /*de10*/  FFMA.FTZ R87, R144, UR10, -R31.reuse ;  /* 0x0000000a90577c23 */ /* 0x102fe2000801081f */
[----:B------:R-:W-:Y:S01]  /*de20*/  ISETP.GT.AND P3, PT, R142, 0x30, P2 ;  /* 0x000000308e00780c */ /* 0x000fe20001764270 */
[--C-:B------:R-:W-:Y:S01]  /*de30*/  FFMA.FTZ R46, R46, UR10, -R31.reuse ;  /* 0x0000000a2e2e7c23 */ /* 0x100fe2000801081f */
[----:B------:R-:W-:Y:S01]  /*de40*/  FMNMX.FTZ R86, R85, R20, !PT ;  /* 0x0000001455567209 */ /* 0x000fe20007810000 */
[--C-:B------:R-:W-:Y:S01]  /*de50*/  FFMA.FTZ R145, R48, UR10, -R31.reuse ;  /* 0x0000000a30917c23 */ /* 0x100fe2000801081f */
[----:B------:R-:W-:Y:S01]  /*de60*/  ISETP.LT.OR P3, PT, R143, 0x31, P3 ;  /* 0x000000318f00780c */ /* 0x000fe20001f61670 */
[--C-:B------:R-:W-:Y:S01]  /*de70*/  FFMA.FTZ R48, R63, UR10, -R31.reuse ;  /* 0x0000000a3f307c23 */ /* 0x100fe2000801081f */
[----:B------:R-:W-:Y:S01]  /*de80*/  FMNMX.FTZ R86, R25, R86, !PT ;  /* 0x0000005619567209 */ /* 0x000fe20007810000 */
[--C-:B------:R-:W-:Y:S01]  /*de90*/  FFMA.FTZ R26, R26, UR10, -R31.reuse ;  /* 0x0000000a1a1a7c23 */ /* 0x100fe2000801081f */
[----:B------:R-:W-:Y:S01]  /*dea0*/  FSEL R55, R47, -INF , !P3 ;  /* 0xff8000002f377808 */ /* 0x000fe20005800000 */
[--C-:B------:R-:W-:Y:S01]  /*deb0*/  FFMA.FTZ R34, R34, UR10, -R31.reuse ;  /* 0x0000000a22227c23 */ /* 0x100fe2000801081f */
[----:B------:R-:W-:Y:S01]  /*dec0*/  FMNMX.FTZ R86, R27, R86, !PT ;  /* 0x000000561b567209 */ /* 0x000fe20007810000 */
[----:B------:R0:W-:Y:S01]  /*ded0*/  MUFU.EX2 R47, R87 ;  /* 0x00000057002f7308 */ /* 0x0001e20000000800 */
[----:B------:R-:W-:Y:S01]  /*dee0*/  ISETP.GT.AND P3, PT, R142, 0x38, P2 ;  /* 0x000000388e00780c */ /* 0x000fe20001764270 */
[--C-:B------:R-:W-:Y:S01]  /*def0*/  FFMA.FTZ R63, R73, UR10, -R31.reuse ;  /* 0x0000000a493f7c23 */ /* 0x100fe2000801081f */
[----:B------:R-:W-:Y:S01]  /*df00*/  FMNMX.FTZ R21, R29, R86, !PT ;  /* 0x000000561d157209 */ /* 0x000fe20007810000 */
[----:B------:R-:W-:Y:S01]  /*df10*/  FFMA.FTZ R140, R140, UR10, -R31 ;  /* 0x0000000a8c8c7c23 */ /* 0x000fe2000801081f */
[----:B------:R-:W-:Y:S01]  /*df20*/  ISETP.LT.OR P3, PT, R143, 0x39, P3 ;  /* 0x000000398f00780c */ /* 0x000fe20001f61670 */
[----:B------:R-:W-:Y:S01]  /*df30*/  FMUL.FTZ R15, R146, UR10 ;  /* 0x0000000a920f7c20 */ /* 0x000fe20008410000 */
[----:B------:R-:W-:Y:S01]  /*df40*/  FMNMX.FTZ R144, R32, R21, !PT ;  /* 0x0000001520907209 */ /* 0x000fe20007810000 */
[----:B------:R-:W-:Y:S01]  /*df50*/  MUFU.EX2 R30, R30 ;  /* 0x0000001e001e7308 */ /* 0x000fe20000000800 */
[----:B------:R-:W-:-:S02]  /*df60*/  ISETP.GT.AND P4, PT, R142, 0x31, P2 ;  /* 0x000000318e00780c */ /* 0x000fc40001784270 */
[----:B------:R-:W-:Y:S02]  /*df70*/  FMNMX.FTZ R144, R33, R144, !PT ;  /* 0x0000009021907209 */ /* 0x000fe40007810000 */
[----:B------:R-:W-:Y:S01]  /*df80*/  FSEL R86, R51, -INF , !P3 ;  /* 0xff80000033567808 */ /* 0x000fe20005800000 */
[--C-:B------:R-:W-:Y:S01]  /*df90*/  FFMA.FTZ R51, R36, UR10, -R31.reuse ;  /* 0x0000000a24337c23 */ /* 0x100fe2000801081f */
[----:B------:R-:W-:Y:S01]  /*dfa0*/  FMNMX.FTZ R21, R35, R144, !PT ;  /* 0x0000009023157209 */ /* 0x000fe20007810000 */
[----:B------:R-:W-:Y:S01]  /*dfb0*/  FFMA.FTZ R36, R38, UR10, -R31 ;  /* 0x0000000a26247c23 */ /* 0x000fe2000801081f */
[----:B------:R-:W-:Y:S01]  /*dfc0*/  ISETP.LT.OR P4, PT, R143, 0x32, P4 ;  /* 0x000000328f00780c */ /* 0x000fe20002781670 */
[----:B------:R-:W1:Y:S01]  /*dfd0*/  MUFU.EX2 R15, R15 ;  /* 0x0000000f000f7308 */ /* 0x000e620000000800 */
[----:B------:R-:W-:Y:S02]  /*dfe0*/  FMNMX.FTZ R38, R24, R21, !PT ;  /* 0x0000001518267209 */ /* 0x000fe40007810000 */
[----:B------:R-:W-:-:S02]  /*dff0*/  FSEL R49, R49, -INF , !P4 ;  /* 0xff80000031317808 */ /* 0x000fc40006000000 */
[----:B------:R-:W-:Y:S02]  /*e000*/  FMNMX.FTZ R38, R39, R38, !PT ;  /* 0x0000002627267209 */ /* 0x000fe40007810000 */
[----:B------:R-:W-:Y:S01]  /*e010*/  ISETP.GT.AND P4, PT, R142, 0x39, P2 ;  /* 0x000000398e00780c */ /* 0x000fe20001784270 */
[----:B------:R-:W-:Y:S01]  /*e020*/  MUFU.EX2 R26, R26 ;  /* 0x0000001a001a7308 */ /* 0x000fe20000000800 */
[----:B------:R-:W-:Y:S02]  /*e030*/  FMNMX.FTZ R21, R41, R38, !PT ;  /* 0x0000002629157209 */ /* 0x000fe40007810000 */
[----:B------:R-:W-:Y:S02]  /*e040*/  ISETP.LT.OR P4, PT, R143, 0x3a, P4 ;  /* 0x0000003a8f00780c */ /* 0x000fe40002781670 */
[----:B------:R-:W-:Y:S02]  /*e050*/  FMNMX.FTZ R38, R28, R21, !PT ;  /* 0x000000151c267209 */ /* 0x000fe40007810000 */
[----:B0-----:R-:W-:Y:S01]  /*e060*/  FSEL R87, R53, -INF , !P4 ;  /* 0xff80000035577808 */ /* 0x001fe20006000000 */
[--C-:B------:R-:W-:Y:S01]  /*e070*/  FFMA.FTZ R53, R40, UR10, -R31.reuse ;  /* 0x0000000a28357c23 */ /* 0x100fe2000801081f */
[----:B------:R-:W-:Y:S01]  /*e080*/  FMNMX.FTZ R40, R45, R38, !PT ;  /* 0x000000262d287209 */ /* 0x000fe20007810000 */
[----:B------:R-:W-:Y:S01]  /*e090*/  MUFU.EX2 R54, R54 ;  /* 0x0000003600367308 */ /* 0x000fe20000000800 */
[----:B------:R-:W-:Y:S01]  /*e0a0*/  ISETP.GT.AND P3, PT, R142, 0x40, P2 ;  /* 0x000000408e00780c */ /* 0x000fe20001764270 */
[-C--:B-1----:R-:W-:Y:S01]  /*e0b0*/  FMUL.FTZ R88, R88, R15.reuse ;  /* 0x0000000f58587220 */ /* 0x082fe20000410000 */
[----:B------:R-:W-:Y:S01]  /*e0c0*/  FMNMX.FTZ R40, R55, R40, !PT ;  /* 0x0000002837287209 */ /* 0x000fe20007810000 */
[-C--:B------:R-:W-:Y:S01]  /*e0d0*/  FMUL.FTZ R89, R89, R15.reuse ;  /* 0x0000000f59597220 */ /* 0x080fe20000410000 */
[----:B------:R-:W-:Y:S01]  /*e0e0*/  ISETP.LT.OR P3, PT, R143, 0x41, P3 ;  /* 0x000000418f00780c */ /* 0x000fe20001f61670 */
[-C--:B------:R-:W-:Y:S01]  /*e0f0*/  FMUL.FTZ R92, R92, R15.reuse ;  /* 0x0000000f5c5c7220 */ /* 0x080fe20000410000 */
[----:B------:R-:W-:Y:S01]  /*e100*/  ISETP.GT.AND P4, PT, R142, 0x41, P2 ;  /* 0x000000418e00780c */ /* 0x000fe20001784270 */
[----:B------:R0:W-:Y:S01]  /*e110*/  MUFU.EX2 R38, R42 ;  /* 0x0000002a00267308 */ /* 0x0001e20000000800 */
[----:B------:R-:W-:Y:S01]  /*e120*/  FMNMX.FTZ R21, R49, R40, !PT ;  /* 0x0000002831157209 */ /* 0x000fe20007810000 */
[-C--:B------:R-:W-:Y:S01]  /*e130*/  FMUL.FTZ R93, R93, R15.reuse ;  /* 0x0000000f5d5d7220 */ /* 0x080fe20000410000 */
[----:B------:R-:W-:Y:S01]  /*e140*/  FSEL R57, R57, -INF , !P3 ;  /* 0xff80000039397808 */ /* 0x000fe20005800000 */
[-C--:B------:R-:W-:Y:S01]  /*e150*/  FMUL.FTZ R96, R96, R15.reuse ;  /* 0x0000000f60607220 */ /* 0x080fe20000410000 */
[----:B------:R-:W-:Y:S01]  /*e160*/  ISETP.GT.AND P3, PT, R142, 0x48, P2 ;  /* 0x000000488e00780c */ /* 0x000fe20001764270 */
[----:B------:R-:W-:Y:S01]  /*e170*/  FMUL.FTZ R97, R97, R15 ;  /* 0x0000000f61617220 */ /* 0x000fe20000410000 */
[C---:B------:R-:W-:Y:S01]  /*e180*/  ISETP.LT.OR P4, PT, R143.reuse, 0x42, P4 ;  /* 0x000000428f00780c */ /* 0x040fe20002781670 */
[----:B------:R-:W-:Y:S01]  /*e190*/  MUFU.EX2 R34, R34 ;  /* 0x0000002200227308 */ /* 0x000fe20000000800 */
[----:B------:R-:W-:Y:S01]  /*e1a0*/  FMNMX.FTZ R40, R86, R21, !PT ;  /* 0x0000001556287209 */ /* 0x000fe20007810000 */
[-C--:B------:R-:W-:Y:S01]  /*e1b0*/  FMUL.FTZ R100, R100, R15.reuse ;  /* 0x0000000f64647220 */ /* 0x080fe20000410000 */
[----:B------:R-:W-:Y:S01]  /*e1c0*/  ISETP.LT.OR P3, PT, R143, 0x49, P3 ;  /* 0x000000498f00780c */ /* 0x000fe20001f61670 */
[-C--:B------:R-:W-:Y:S01]  /*e1d0*/  FMUL.FTZ R101, R101, R15.reuse ;  /* 0x0000000f65657220 */ /* 0x080fe20000410000 */
[----:B------:R-:W-:Y:S01]  /*e1e0*/  FSEL R58, R58, -INF , !P4 ;  /* 0xff8000003a3a7808 */ /* 0x000fe20006000000 */
[-C--:B------:R-:W-:Y:S01]  /*e1f0*/  FMUL.FTZ R104, R104, R15.reuse ;  /* 0x0000000f68687220 */ /* 0x080fe20000410000 */
[----:B------:R-:W-:Y:S01]  /*e200*/  ISETP.GT.AND P4, PT, R142, 0x49, P2 ;  /* 0x000000498e00780c */ /* 0x000fe20001784270 */
[----:B------:R-:W-:Y:S01]  /*e210*/  MUFU.EX2 R51, R51 ;  /* 0x0000003300337308 */ /* 0x000fe20000000800 */
[----:B0-----:R-:W-:Y:S01]  /*e220*/  FMNMX.FTZ R42, R87, R40, !PT ;  /* 0x00000028572a7209 */ /* 0x001fe20007810000 */
[-C--:B------:R-:W-:Y:S01]  /*e230*/  FMUL.FTZ R105, R105, R15.reuse ;  /* 0x0000000f69697220 */ /* 0x080fe20000410000 */
[----:B------:R-:W-:Y:S01]  /*e240*/  FSEL R60, R60, -INF , !P3 ;  /* 0xff8000003c3c7808 */ /* 0x000fe20005800000 */
[-C--:B------:R-:W-:Y:S01]  /*e250*/  FMUL.FTZ R108, R108, R15.reuse ;  /* 0x0000000f6c6c7220 */ /* 0x080fe20000410000 */
[----:B------:R-:W-:Y:S01]  /*e260*/  ISETP.GT.AND P3, PT, R142, 0x50, P2 ;  /* 0x000000508e00780c */ /* 0x000fe20001764270 */
[----:B------:R-:W-:Y:S01]  /*e270*/  FMUL.FTZ R109, R109, R15 ;  /* 0x0000000f6d6d7220 */ /* 0x000fe20000410000 */
[----:B------:R-:W-:Y:S01]  /*e280*/  ISETP.LT.OR P4, PT, R143, 0x4a, P4 ;  /* 0x0000004a8f00780c */ /* 0x000fe20002781670 */
[----:B------:R0:W-:Y:S01]  /*e290*/  MUFU.EX2 R40, R46 ;  /* 0x0000002e00287308 */ /* 0x0001e20000000800 */
[----:B------:R-:W-:Y:S01]  /*e2a0*/  FMNMX.FTZ R21, R57, R42, !PT ;  /* 0x0000002a39157209 */ /* 0x000fe20007810000 */
[--C-:B------:R-:W-:Y:S01]  /*e2b0*/  FFMA.FTZ R42, R50, UR10, -R31.reuse ;  /* 0x0000000a322a7c23 */ /* 0x100fe2000801081f */
[----:B------:R-:W-:Y:S01]  /*e2c0*/  ISETP.LT.OR P3, PT, R143, 0x51, P3 ;  /* 0x000000518f00780c */ /* 0x000fe20001f61670 */
[--C-:B------:R-:W-:Y:S01]  /*e2d0*/  FFMA.FTZ R50, R67, UR10, -R31.reuse ;  /* 0x0000000a43327c23 */ /* 0x100fe2000801081f */
[----:B------:R-:W-:Y:S01]  /*e2e0*/  FSEL R62, R62, -INF , !P4 ;  /* 0xff8000003e3e7808 */ /* 0x000fe20006000000 */
[--C-:B------:R-:W-:Y:S01]  /*e2f0*/  FFMA.FTZ R67, R139, UR10, -R31.reuse ;  /* 0x0000000a8b437c23 */ /* 0x100fe2000801081f */
[----:B------:R-:W-:Y:S01]  /*e300*/  ISETP.GT.AND P4, PT, R142, 0x51, P2 ;  /* 0x000000518e00780c */ /* 0x000fe20001784270 */
[----:B------:R-:W-:Y:S01]  /*e310*/  MUFU.EX2 R36, R36 ;  /* 0x0000002400247308 */ /* 0x000fe20000000800 */
[----:B------:R-:W-:Y:S01]  /*e320*/  FMNMX.FTZ R21, R58, R21, !PT ;  /* 0x000000153a157209 */ /* 0x000fe20007810000 */
[--C-:B0-----:R-:W-:Y:S01]  /*e330*/  FFMA.FTZ R46, R59, UR10, -R31.reuse ;  /* 0x0000000a3b2e7c23 */ /* 0x101fe2000801081f */
[----:B------:R-:W-:Y:S01]  /*e340*/  FSEL R64, R64, -INF , !P3 ;  /* 0xff80000040407808 */ /* 0x000fe20005800000 */
[--C-:B------:R-:W-:Y:S01]  /*e350*/  FFMA.FTZ R59, R65, UR10, -R31.reuse ;  /* 0x0000000a413b7c23 */ /* 0x100fe2000801081f */
[----:B------:R-:W-:Y:S01]  /*e360*/  ISETP.GT.AND P3, PT, R142, 0x58, P2 ;  /* 0x000000588e00780c */ /* 0x000fe20001764270 */
[----:B------:R-:W-:Y:S01]  /*e370*/  FFMA.FTZ R65, R77, UR10, -R31 ;  /* 0x0000000a4d417c23 */ /* 0x000fe2000801081f */
[C---:B------:R-:W-:Y:S01]  /*e380*/  ISETP.LT.OR P4, PT, R143.reuse, 0x52, P4 ;  /* 0x000000528f00780c */ /* 0x040fe20002781670 */
[----:B------:R-:W-:Y:S01]  /*e390*/  MUFU.EX2 R53, R53 ;  /* 0x0000003500357308 */ /* 0x000fe20000000800 */
[----:B------:R-:W-:Y:S01]  /*e3a0*/  FMNMX.FTZ R21, R60, R21, !PT ;  /* 0x000000153c157209 */ /* 0x000fe20007810000 */
[-C--:B------:R-:W-:Y:S01]  /*e3b0*/  FMUL.FTZ R112, R112, R15.reuse ;  /* 0x0000000f70707220 */ /* 0x080fe20000410000 */
[----:B------:R-:W-:Y:S01]  /*e3c0*/  ISETP.LT.OR P3, PT, R143, 0x59, P3 ;  /* 0x000000598f00780c */ /* 0x000fe20001f61670 */
[-C--:B------:R-:W-:Y:S01]  /*e3d0*/  FMUL.FTZ R113, R113, R15.reuse ;  /* 0x0000000f71717220 */ /* 0x080fe20000410000 */
[----:B------:R-:W-:Y:S01]  /*e3e0*/  FSEL R66, R66, -INF , !P4 ;  /* 0xff80000042427808 */ /* 0x000fe20006000000 */
[----:B------:R-:W-:Y:S01]  /*e3f0*/  FMUL.FTZ R116, R116, R15 ;  /* 0x0000000f74747220 */ /* 0x000fe20000410000 */
[----:B------:R-:W-:Y:S01]  /*e400*/  FMNMX.FTZ R21, R62, R21, !PT ;  /* 0x000000153e157209 */ /* 0x000fe20007810000 */
[----:B------:R-:W-:Y:S01]  /*e410*/  MUFU.EX2 R141, R141 ;  /* 0x0000008d008d7308 */ /* 0x000fe20000000800 */
[----:B------:R-:W-:Y:S01]  /*e420*/  ISETP.GT.AND P4, PT, R142, 0x59, P2 ;  /* 0x000000598e00780c */ /* 0x000fe20001784270 */
[-C--:B------:R-:W-:Y:S01]  /*e430*/  FMUL.FTZ R117, R117, R15.reuse ;  /* 0x0000000f75757220 */ /* 0x080fe20000410000 */
[----:B------:R-:W-:Y:S01]  /*e440*/  FSEL R68, R68, -INF , !P3 ;  /* 0xff80000044447808 */ /* 0x000fe20005800000 */
[----:B------:R-:W-:Y:S01]  /*e450*/  FMUL.FTZ R120, R120, R15 ;  /* 0x0000000f78787220 */ /* 0x000fe20000410000 */
[----:B------:R-:W-:Y:S01]  /*e460*/  FMNMX.FTZ R21, R64, R21, !PT ;  /* 0x0000001540157209 */ /* 0x000fe20007810000 */
[-C--:B------:R-:W-:Y:S01]  /*e470*/  FMUL.FTZ R121, R121, R15.reuse ;  /* 0x0000000f79797220 */ /* 0x080fe20000410000 */
[----:B------:R-:W-:Y:S01]  /*e480*/  ISETP.GT.AND P3, PT, R142, 0x60, P2 ;  /* 0x000000608e00780c */ /* 0x000fe20001764270 */
[----:B------:R-:W-:Y:S01]  /*e490*/  MUFU.EX2 R145, R145 ;  /* 0x0000009100917308 */ /* 0x000fe20000000800 */
[----:B------:R-:W-:Y:S01]  /*e4a0*/  ISETP.LT.OR P4, PT, R143, 0x5a, P4 ;  /* 0x0000005a8f00780c */ /* 0x000fe20002781670 */
[----:B------:R-:W-:Y:S01]  /*e4b0*/  FMUL.FTZ R124, R124, R15 ;  /* 0x0000000f7c7c7220 */ /* 0x000fe20000410000 */
[----:B------:R-:W-:Y:S01]  /*e4c0*/  FMNMX.FTZ R21, R66, R21, !PT ;  /* 0x0000001542157209 */ /* 0x000fe20007810000 */
[-C--:B------:R-:W-:Y:S01]  /*e4d0*/  FMUL.FTZ R125, R125, R15.reuse ;  /* 0x0000000f7d7d7220 */ /* 0x080fe20000410000 */
[----:B------:R-:W-:Y:S01]  /*e4e0*/  ISETP.LT.OR P3, PT, R143, 0x61, P3 ;  /* 0x000000618f00780c */ /* 0x000fe20001f61670 */
[-C--:B------:R-:W-:Y:S01]  /*e4f0*/  FMUL.FTZ R128, R128, R15.reuse ;  /* 0x0000000f80807220 */ /* 0x080fe20000410000 */
[----:B------:R-:W-:Y:S01]  /*e500*/  FSEL R70, R70, -INF , !P4 ;  /* 0xff80000046467808 */ /* 0x000fe20006000000 */
[----:B------:R-:W-:Y:S01]  /*e510*/  MUFU.EX2 R42, R42 ;  /* 0x0000002a002a7308 */ /* 0x000fe20000000800 */
[----:B------:R-:W-:Y:S01]  /*e520*/  ISETP.GT.AND P4, PT, R142, 0x61, P2 ;  /* 0x000000618e00780c */ /* 0x000fe20001784270 */
[----:B------:R-:W-:Y:S01]  /*e530*/  FMUL.FTZ R129, R129, R15 ;  /* 0x0000000f81817220 */ /* 0x000fe20000410000 */
[----:B------:R-:W-:Y:S01]  /*e540*/  FMNMX.FTZ R21, R68, R21, !PT ;  /* 0x0000001544157209 */ /* 0x000fe20007810000 */
[-C--:B------:R-:W-:Y:S01]  /*e550*/  FMUL.FTZ R132, R132, R15.reuse ;  /* 0x0000000f84847220 */ /* 0x080fe20000410000 */
[----:B------:R-:W-:Y:S01]  /*e560*/  FSEL R72, R72, -INF , !P3 ;  /* 0xff80000048487808 */ /* 0x000fe20005800000 */
[----:B------:R-:W-:Y:S01]  /*e570*/  FMUL.FTZ R133, R133, R15 ;  /* 0x0000000f85857220 */ /* 0x000fe20000410000 */
[----:B------:R-:W-:Y:S01]  /*e580*/  ISETP.GT.AND P3, PT, R142, 0x68, P2 ;  /* 0x000000688e00780c */ /* 0x000fe20001764270 */
[----:B------:R-:W-:Y:S01]  /*e590*/  MUFU.EX2 R147, R147 ;  /* 0x0000009300937308 */ /* 0x000fe20000000800 */
[----:B------:R-:W-:-:S02]  /*e5a0*/  ISETP.LT.OR P4, PT, R143, 0x62, P4 ;  /* 0x000000628f00780c */ /* 0x000fc40002781670 */
[----:B------:R-:W-:Y:S02]  /*e5b0*/  FMNMX.FTZ R21, R70, R21, !PT ;  /* 0x0000001546157209 */ /* 0x000fe40007810000 */
[----:B------:R-:W-:Y:S02]  /*e5c0*/  ISETP.LT.OR P3, PT, R143, 0x69, P3 ;  /* 0x000000698f00780c */ /* 0x000fe40001f61670 */
[----:B------:R-:W-:Y:S01]  /*e5d0*/  FSEL R74, R74, -INF , !P4 ;  /* 0xff8000004a4a7808 */ /* 0x000fe20006000000 */
[----:B------:R-:W-:Y:S01]  /*e5e0*/  MUFU.EX2 R44, R44 ;  /* 0x0000002c002c7308 */ /* 0x000fe20000000800 */
[----:B------:R-:W-:Y:S02]  /*e5f0*/  ISETP.GT.AND P4, PT, R142, 0x69, P2 ;  /* 0x000000698e00780c */ /* 0x000fe40001784270 */
[----:B------:R-:W-:Y:S02]  /*e600*/  FMNMX.FTZ R21, R72, R21, !PT ;  /* 0x0000001548157209 */ /* 0x000fe40007810000 */
[----:B------:R-:W-:-:S02]  /*e610*/  FSEL R76, R76, -INF , !P3 ;  /* 0xff8000004c4c7808 */ /* 0x000fc40005800000 */
[----:B------:R-:W-:Y:S01]  /*e620*/  ISETP.GT.AND P3, PT, R142, 0x70, P2 ;  /* 0x000000708e00780c */ /* 0x000fe20001764270 */
[----:B------:R-:W-:Y:S01]  /*e630*/  MUFU.EX2 R149, R149 ;  /* 0x0000009500957308 */ /* 0x000fe20000000800 */
[C---:B------:R-:W-:Y:S02]  /*e640*/  ISETP.LT.OR P4, PT, R143.reuse, 0x6a, P4 ;  /* 0x0000006a8f00780c */ /* 0x040fe40002781670 */
[----:B------:R-:W-:Y:S02]  /*e650*/  FMNMX.FTZ R21, R74, R21, !PT ;  /* 0x000000154a157209 */ /* 0x000fe40007810000 */
[----:B------:R-:W-:Y:S02]  /*e660*/  ISETP.LT.OR P3, PT, R143, 0x71, P3 ;  /* 0x000000718f00780c */ /* 0x000fe40001f61670 */
[----:B------:R-:W-:Y:S01]  /*e670*/  FSEL R144, R78, -INF , !P4 ;  /* 0xff8000004e907808 */ /* 0x000fe20006000000 */
[----:B------:R-:W-:Y:S01]  /*e680*/  MUFU.EX2 R46, R46 ;  /* 0x0000002e002e7308 */ /* 0x000fe20000000800 */
[----:B------:R-:W-:-:S02]  /*e690*/  ISETP.GT.AND P4, PT, R142, 0x71, P2 ;  /* 0x000000718e00780c */ /* 0x000fc40001784270 */
[----:B------:R-:W-:Y:S02]  /*e6a0*/  FMNMX.FTZ R21, R76, R21, !PT ;  /* 0x000000154c157209 */ /* 0x000fe40007810000 */
[----:B------:R-:W-:Y:S01]  /*e6b0*/  FSEL R138, R80, -INF , !P3 ;  /* 0xff800000508a7808 */ /* 0x000fe20005800000 */
[----:B------:R-:W-:Y:S01]  /*e6c0*/  FFMA.FTZ R80, R81, UR10, -R31 ;  /* 0x0000000a51507c23 */ /* 0x000fe2000801081f */
[----:B------:R-:W-:Y:S01]  /*e6d0*/  ISETP.GT.AND P3, PT, R142, 0x78, P2 ;  /* 0x000000788e00780c */ /* 0x000fe20001764270 */
[----:B------:R-:W-:Y:S01]  /*e6e0*/  MUFU.EX2 R48, R48 ;  /* 0x0000003000307308 */ /* 0x000fe20000000800 */
[----:B------:R-:W-:Y:S02]  /*e6f0*/  ISETP.LT.OR P4, PT, R143, 0x72, P4 ;  /* 0x000000728f00780c */ /* 0x000fe40002781670 */
[----:B------:R-:W-:Y:S02]  /*e700*/  FMNMX.FTZ R21, R144, R21, !PT ;  /* 0x0000001590157209 */ /* 0x000fe40007810000 */
[----:B------:R-:W-:-:S02]  /*e710*/  ISETP.GT.AND P2, PT, R142, 0x79, P2 ;  /* 0x000000798e00780c */ /* 0x000fc40001744270 */
[C---:B------:R-:W-:Y:S01]  /*e720*/  ISETP.LT.OR P3, PT, R143.reuse, 0x79, P3 ;  /* 0x000000798f00780c */ /* 0x040fe20001f61670 */
[----:B------:R-:W-:Y:S01]  /*e730*/  MUFU.EX2 R59, R59 ;  /* 0x0000003b003b7308 */ /* 0x000fe20000000800 */
[----:B------:R-:W-:Y:S02]  /*e740*/  FSEL R82, R82, -INF , !P4 ;  /* 0xff80000052527808 */ /* 0x000fe40006000000 */
[----:B------:R-:W-:Y:S02]  /*e750*/  FMNMX.FTZ R21, R138, R21, !PT ;  /* 0x000000158a157209 */ /* 0x000fe40007810000 */
[----:B------:R-:W-:Y:S02]  /*e760*/  ISETP.LT.OR P2, PT, R143, 0x7a, P2 ;  /* 0x0000007a8f00780c */ /* 0x000fe40001741670 */
[----:B------:R-:W-:Y:S01]  /*e770*/  FSEL R142, R83, -INF , !P3 ;  /* 0xff800000538e7808 */ /* 0x000fe20005800000 */
[--C-:B------:R-:W-:Y:S01]  /*e780*/  FFMA.FTZ R83, R61, UR10, -R31.reuse ;  /* 0x0000000a3d537c23 */ /* 0x100fe2000801081f */
[----:B------:R-:W-:Y:S01]  /*e790*/  FMNMX.FTZ R21, R82, R21, !PT ;  /* 0x0000001552157209 */ /* 0x000fe20007810000 */
[--C-:B------:R-:W-:Y:S01]  /*e7a0*/  FFMA.FTZ R61, R69, UR10, -R31.reuse ;  /* 0x0000000a453d7c23 */ /* 0x100fe2000801081f */
[----:B------:R-:W-:Y:S01]  /*e7b0*/  FSEL R84, R84, -INF , !P2 ;  /* 0xff80000054547808 */ /* 0x000fe20005000000 */
[----:B------:R-:W-:Y:S01]  /*e7c0*/  FFMA.FTZ R69, R79, UR10, -R31 ;  /* 0x0000000a4f457c23 */ /* 0x000fe2000801081f */
[----:B------:R-:W-:Y:S01]  /*e7d0*/  FMNMX.FTZ R21, R142, R21, !PT ;  /* 0x000000158e157209 */ /* 0x000fe20007810000 */
[----:B------:R-:W-:Y:S03]  /*e7e0*/  MUFU.EX2 R83, R83 ;  /* 0x0000005300537308 */ /* 0x000fe60000000800 */
[----:B------:R-:W-:-:S05]  /*e7f0*/  FMNMX.FTZ R21, R84, R21, !PT ;  /* 0x0000001554157209 */ /* 0x000fca0007810000 */
[----:B------:R-:W0:Y:S01]  /*e800*/  SHFL.BFLY PT, R56, R21, 0x2, 0x1f ;  /* 0x0c401f0015387f89 */ /* 0x000e2200000e0000 */
[----:B------:R-:W-:Y:S08]  /*e810*/  MUFU.EX2 R50, R50 ;  /* 0x0000003200327308 */ /* 0x000ff00000000800 */
[----:B------:R-:W-:Y:S08]  /*e820*/  MUFU.EX2 R61, R61 ;  /* 0x0000003d003d7308 */ /* 0x000ff00000000800 */
[----:B------:R-:W-:Y:S01]  /*e830*/  MUFU.EX2 R52, R52 ;  /* 0x0000003400347308 */ /* 0x000fe20000000800 */
[----:B0-----:R-:W-:Y:S01]  /*e840*/  FMNMX.FTZ R71, R21, R56, !PT ;  /* 0x0000003815477209 */ /* 0x001fe20007810000 */
[----:B------:R-:W-:-:S06]  /*e850*/  FFMA.FTZ R56, R75, UR10, -R31 ;  /* 0x0000000a4b387c23 */ /* 0x000fcc000801081f */
[----:B------:R-:W-:Y:S01]  /*e860*/  MUFU.EX2 R63, R63 ;  /* 0x0000003f003f7308 */ /* 0x000fe20000000800 */
[----:B------:R-:W0:Y:S07]  /*e870*/  SHFL.BFLY PT, R78, R71, 0x1, 0x1f ;  /* 0x0c201f00474e7f89 */ /* 0x000e2e00000e0000 */
[----:B------:R-:W-:Y:S08]  /*e880*/  MUFU.EX2 R56, R56 ;  /* 0x0000003800387308 */ /* 0x000ff00000000800 */
[----:B------:R-:W-:Y:S08]  /*e890*/  MUFU.EX2 R65, R65 ;  /* 0x0000004100417308 */ /* 0x000ff00000000800 */
[----:B------:R-:W-:Y:S01]  /*e8a0*/  MUFU.EX2 R69, R69 ;  /* 0x0000004500457308 */ /* 0x000fe20000000800 */
[----:B0-----:R-:W-:-:S04]  /*e8b0*/  FMNMX.FTZ R21, R71, R78, !PT ;  /* 0x0000004e47157209 */ /* 0x001fc80007810000 */
[C---:B------:R-:W-:Y:S01]  /*e8c0*/  FSETP.NEU.FTZ.AND P2, PT, R21.reuse, -INF , PT ;  /* 0xff8000001500780b */ /* 0x040fe20003f5d000 */
[----:B------:R-:W-:Y:S02]  /*e8d0*/  FMUL.FTZ R31, R21, UR10 ;  /* 0x0000000a151f7c20 */ /* 0x000fe40008410000 */
[----:B------:R0:W-:Y:S03]  /*e8e0*/  MUFU.EX2 R78, R140 ;  /* 0x0000008c004e7308 */ /* 0x0001e60000000800 */
[----:B------:R-:W-:-:S05]  /*e8f0*/  FSEL R31, R31, RZ, P2 ;  /* 0x000000ff1f1f7208 */ /* 0x000fca0001000000 */
[----:B------:R-:W-:Y:S01]  /*e900*/  MUFU.EX2 R80, R80 ;  /* 0x0000005000507308 */ /* 0x000fe20000000800 */
[--C-:B------:R-:W-:Y:S01]  /*e910*/  FFMA.FTZ R154, R29, UR10, -R31.reuse ;  /* 0x0000000a1d9a7c23 */ /* 0x100fe2000801081f */
[----:B------:R-:W-:Y:S01]  /*e920*/  FSEL R29, R21, RZ, P2 ;  /* 0x000000ff151d7208 */ /* 0x000fe20001000000 */
[--C-:B------:R-:W-:Y:S01]  /*e930*/  FFMA.FTZ R148, R85, UR10, -R31.reuse ;  /* 0x0000000a55947c23 */ /* 0x100fe2000801081f */
[--C-:B------:R-:W-:Y:S01]  /*e940*/  FFMA.FTZ R25, R25, UR10, -R31.reuse ;  /* 0x0000000a19197c23 */ /* 0x100fe2000801081f */
[--C-:B------:R-:W-:Y:S01]  /*e950*/  FFMA.FTZ R71, R32, UR10, -R31.reuse ;  /* 0x0000000a20477c23 */ /* 0x100fe2000801081f */
[----:B------:R-:W-:Y:S02]  /*e960*/  IMAD.U32 R32, RZ, RZ, UR7 ;  /* 0x00000007ff207e24 */ /* 0x000fe4000f8e00ff */
[----:B------:R-:W-:Y:S01]  /*e970*/  FADD.FTZ R29, -R29, R20 ;  /* 0x000000141d1d7221 */ /* 0x000fe20000010100 */
[--C-:B------:R-:W-:Y:S01]  /*e980*/  FFMA.FTZ R27, R27, UR10, -R31.reuse ;  /* 0x0000000a1b1b7c23 */ /* 0x100fe2000801081f */
[----:B------:R-:W-:Y:S01]  /*e990*/  MUFU.EX2 R148, R148 ;  /* 0x0000009400947308 */ /* 0x000fe20000000800 */
[--C-:B------:R-:W-:Y:S01]  /*e9a0*/  FFMA.FTZ R146, R24, UR10, -R31.reuse ;  /* 0x0000000a18927c23 */ /* 0x100fe2000801081f */
[----:B------:R-:W-:Y:S01]  /*e9b0*/  FMUL.FTZ R29, R29, UR10 ;  /* 0x0000000a1d1d7c20 */ /* 0x000fe20008410000 */
[----:B------:R-:W-:Y:S01]  /*e9c0*/  @!P1 LEA R32, R32, UR36, 0x3 ;  /* 0x0000002420209c11 */ /* 0x000fe2000f8e18ff */
[----:B------:R-:W-:Y:S01]  /*e9d0*/  FFMA.FTZ R24, R15, R5, R30 ;  /* 0x000000050f187223 */ /* 0x000fe2000001001e */
[--C-:B0-----:R-:W-:Y:S01]  /*e9e0*/  FFMA.FTZ R140, R33, UR10, -R31.reuse ;  /* 0x0000000a218c7c23 */ /* 0x101fe2000801081f */
[--C-:B------:R-:W-:Y:S01]  /*e9f0*/  FFMA.FTZ R35, R35, UR10, -R31.reuse ;  /* 0x0000000a23237c23 */ /* 0x100fe2000801081f */
[----:B------:R-:W-:Y:S01]  /*ea00*/  FFMA.FTZ R39, R39, UR10, -R31 ;  /* 0x0000000a27277c23 */ /* 0x000fe2000801081f */
[----:B------:R-:W0:Y:S01]  /*ea10*/  MUFU.EX2 R29, R29 ;  /* 0x0000001d001d7308 */ /* 0x000e220000000800 */
[----:B------:R-:W-:-:S02]  /*ea20*/  @!P1 VIADD R32, R32, 0x2d860 ;  /* 0x0002d86020209836 */ /* 0x000fc40000000000 */
[C---:B------:R-:W-:Y:S01]  /*ea30*/  FADD.FTZ R33, R37.reuse, R24 ;  /* 0x0000001825217221 */ /* 0x040fe20000010000 */
[----:B------:R-:W-:Y:S01]  /*ea40*/  F2FP.BF16.F32.PACK_AB R24, R37, R30 ;  /* 0x0000001e2518723e */ /* 0x000fe200000010ff */
[--C-:B------:R-:W-:Y:S01]  /*ea50*/  FFMA.FTZ R5, R60, UR10, -R31.reuse ;  /* 0x0000000a3c057c23 */ /* 0x100fe2000801081f */
[--C-:B------:R-:W-:Y:S01]  /*ea60*/  FFMA.FTZ R150, R41, UR10, -R31.reuse ;  /* 0x0000000a29967c23 */ /* 0x100fe2000801081f */
[----:B------:R-:W-:Y:S01]  /*ea70*/  @!P1 PRMT R32, RZ, 0x654, R32 ;  /* 0x00000654ff209816 */ /* 0x000fe20000000020 */
[--C-:B------:R-:W-:Y:S01]  /*ea80*/  FFMA.FTZ R73, R28, UR10, -R31.reuse ;  /* 0x0000000a1c497c23 */ /* 0x100fe2000801081f */
[----:B------:R-:W1:Y:S01]  /*ea90*/  MUFU.EX2 R25, R25 ;  /* 0x0000001900197308 */ /* 0x000e620000000800 */
[--C-:B------:R-:W-:Y:S01]  /*eaa0*/  FFMA.FTZ R30, R62, UR10, -R31.reuse ;  /* 0x0000000a3e1e7c23 */ /* 0x100fe2000801081f */
[----:B------:R2:W-:Y:S01]  /*eab0*/  @!P1 SYNCS.ARRIVE.TRANS64.RED.A1T0 RZ, [R32+URZ], RZ ;  /* 0x000000ff20ff99a7 */ /* 0x0005e2000810043f */
[--C-:B------:R-:W-:Y:S01]  /*eac0*/  FFMA.FTZ R152, R45, UR10, -R31.reuse ;  /* 0x0000000a2d987c23 */ /* 0x100fe2000801081f */
[--C-:B------:R-:W-:Y:S01]  /*ead0*/  FFMA.FTZ R41, R55, UR10, -R31.reuse ;  /* 0x0000000a37297c23 */ /* 0x100fe2000801081f */
[--C-:B------:R-:W-:Y:S01]  /*eae0*/  FFMA.FTZ R28, R49, UR10, -R31.reuse ;  /* 0x0000000a311c7c23 */ /* 0x100fe2000801081f */
[--C-:B------:R-:W-:Y:S01]  /*eaf0*/  FFMA.FTZ R45, R86, UR10, -R31.reuse ;  /* 0x0000000a562d7c23 */ /* 0x100fe2000801081f */
[----:B------:R-:W-:Y:S01]  /*eb00*/  FFMA.FTZ R87, R87, UR10, -R31 ;  /* 0x0000000a57577c23 */ /* 0x000fe2000801081f */
[----:B------:R-:W3:Y:S01]  /*eb10*/  MUFU.EX2 R27, R27 ;  /* 0x0000001b001b7308 */ /* 0x000ee20000000800 */
[----:B0-----:R-:W-:Y:S01]  /*eb20*/  FFMA.FTZ R4, R29, R4, R148 ;  /* 0x000000041d047223 */ /* 0x001fe20000010094 */
[----:B--2---:R-:W-:Y:S01]  /*eb30*/  FADD.FTZ R32, R26, R33 ;  /* 0x000000211a207221 */ /* 0x004fe20000010000 */
[--C-:B------:R-:W-:Y:S01]  /*eb40*/  FFMA.FTZ R49, R57, UR10, -R31.reuse ;  /* 0x0000000a39317c23 */ /* 0x100fe2000801081f */
[--C-:B------:R-:W-:Y:S01]  /*eb50*/  FFMA.FTZ R58, R58, UR10, -R31.reuse ;  /* 0x0000000a3a3a7c23 */ /* 0x100fe2000801081f */
[C---:B------:R-:W-:Y:S01]  /*eb60*/  F2FP.BF16.F32.PACK_AB R26, R43.reuse, R26 ;  /* 0x0000001a2b1a723e */ /* 0x040fe200000010ff */
[----:B------:R-:W-:Y:S01]  /*eb70*/  FADD.FTZ R37, R43, R32 ;  /* 0x000000202b257221 */ /* 0x000fe20000010000 */
[----:B------:R-:W-:Y:S01]  /*eb80*/  FFMA.FTZ R55, R66, UR10, -R31 ;  /* 0x0000000a42377c23 */ /* 0x000fe2000801081f */
[----:B------:R-:W0:Y:S01]  /*eb90*/  MUFU.EX2 R154, R154 ;  /* 0x0000009a009a7308 */ /* 0x000e220000000800 */
[C---:B-1----:R-:W-:Y:S01]  /*eba0*/  FADD.FTZ R4, R25.reuse, R4 ;  /* 0x0000000419047221 */ /* 0x042fe20000010000 */
[----:B------:R-:W-:Y:S01]  /*ebb0*/  FADD.FTZ R60, R54, R37 ;  /* 0x00000025363c7221 */ /* 0x000fe20000010000 */
[----:B------:R-:W-:Y:S01]  /*ebc0*/  F2FP.BF16.F32.PACK_AB R25, R25, R148 ;  /* 0x000000941919723e */ /* 0x000fe200000010ff */
[--C-:B------:R-:W-:Y:S01]  /*ebd0*/  FFMA.FTZ R57, R68, UR10, -R31.reuse ;  /* 0x0000000a44397c23 */ /* 0x100fe2000801081f */
[--C-:B------:R-:W-:Y:S01]  /*ebe0*/  FFMA.FTZ R74, R74, UR10, -R31.reuse ;  /* 0x0000000a4a4a7c23 */ /* 0x100fe2000801081f */
[----:B------:R-:W-:Y:S01]  /*ebf0*/  FADD.FTZ R37, R47, R60 ;  /* 0x0000003c2f257221 */ /* 0x000fe20000010000 */
[----:B------:R-:W-:Y:S01]  /*ec00*/  FFMA.FTZ R60, R70, UR10, -R31 ;  /* 0x0000000a463c7c23 */ /* 0x000fe2000801081f */
[----:B------:R-:W1:Y:S01]  /*ec10*/  MUFU.EX2 R71, R71 ;  /* 0x0000004700477308 */ /* 0x000e620000000800 */
[----:B---3--:R-:W-:Y:S01]  /*ec20*/  FADD.FTZ R33, R27, R4 ;  /* 0x000000041b217221 */ /* 0x008fe20000010000 */
[----:B------:R-:W-:Y:S01]  /*ec30*/  FADD.FTZ R62, R34, R37 ;  /* 0x00000025223e7221 */ /* 0x000fe20000010000 */
[--C-:B------:R-:W-:Y:S01]  /*ec40*/  FFMA.FTZ R4, R64, UR10, -R31.reuse ;  /* 0x0000000a40047c23 */ /* 0x100fe2000801081f */
[--C-:B------:R-:W-:Y:S01]  /*ec50*/  FFMA.FTZ R76, R76, UR10, -R31.reuse ;  /* 0x0000000a4c4c7c23 */ /* 0x100fe2000801081f */
[C---:B------:R-:W-:Y:S01]  /*ec60*/  F2FP.BF16.F32.PACK_AB R34, R51.reuse, R34 ;  /* 0x000000223322723e */ /* 0x040fe200000010ff */
[----:B------:R-:W-:Y:S01]  /*ec70*/  FADD.FTZ R37, R51, R62 ;  /* 0x0000003e33257221 */ /* 0x000fe20000010000 */
[----:B------:R-:W-:Y:S01]  /*ec80*/  FFMA.FTZ R62, R72, UR10, -R31 ;  /* 0x0000000a483e7c23 */ /* 0x000fe2000801081f */
[----:B------:R-:W2:Y:S01]  /*ec90*/  MUFU.EX2 R140, R140 ;  /* 0x0000008c008c7308 */ /* 0x000ea20000000800 */
[----:B0-----:R-:W-:Y:S01]  /*eca0*/  FADD.FTZ R32, R154, R33 ;  /* 0x000000219a207221 */ /* 0x001fe20000010000 */
[----:B------:R-:W-:Y:S01]  /*ecb0*/  FADD.FTZ R64, R36, R37 ;  /* 0x0000002524407221 */ /* 0x000fe20000010000 */
[----:B------:R-:W-:Y:S01]  /*ecc0*/  F2FP.BF16.F32.PACK_AB R27, R154, R27 ;  /* 0x0000001b9a1b723e */ /* 0x000fe200000010ff */
[--C-:B------:R-:W-:Y:S01]  /*ecd0*/  FFMA.FTZ R144, R144, UR10, -R31.reuse ;  /* 0x0000000a90907c23 */ /* 0x100fe2000801081f */
[C---:B------:R-:W-:Y:S01]  /*ece0*/  F2FP.BF16.F32.PACK_AB R36, R53.reuse, R36 ;  /* 0x000000243524723e */ /* 0x040fe200000010ff */
[----:B------:R-:W-:Y:S01]  /*ecf0*/  FADD.FTZ R37, R53, R64 ;  /* 0x0000004035257221 */ /* 0x000fe20000010000 */
[----:B------:R-:W-:Y:S01]  /*ed00*/  FFMA.FTZ R138, R138, UR10, -R31 ;  /* 0x0000000a8a8a7c23 */ /* 0x000fe2000801081f */
[----:B------:R-:W0:Y:S01]  /*ed10*/  MUFU.EX2 R35, R35 ;  /* 0x0000002300237308 */ /* 0x000e220000000800 */
[----:B-1----:R-:W-:Y:S01]  /*ed20*/  FADD.FTZ R33, R71, R32 ;  /* 0x0000002047217221 */ /* 0x002fe20000010000 */
[----:B------:R-:W-:Y:S01]  /*ed30*/  FADD.FTZ R64, R38, R37 ;  /* 0x0000002526407221 */ /* 0x000fe20000010000 */
[----:B------:R1:W-:Y:S01]  /*ed40*/  STSM.16.M88.4 [R9+0x21800], R24 ;  /* 0x0218001809007844 */ /* 0x0003e20000000200 */
[--C-:B------:R-:W-:Y:S01]  /*ed50*/  FFMA.FTZ R82, R82, UR10, -R31.reuse ;  /* 0x0000000a52527c23 */ /* 0x100fe2000801081f */
[--C-:B------:R-:W-:Y:S01]  /*ed60*/  FFMA.FTZ R142, R142, UR10, -R31.reuse ;  /* 0x0000000a8e8e7c23 */ /* 0x100fe2000801081f */
[C---:B------:R-:W-:Y:S01]  /*ed70*/  FADD.FTZ R37, R141.reuse, R64 ;  /* 0x000000408d257221 */ /* 0x040fe20000010000 */
[----:B------:R-:W-:Y:S01]  /*ed80*/  FFMA.FTZ R31, R84, UR10, -R31 ;  /* 0x0000000a541f7c23 */ /* 0x000fe2000801081f */
[----:B------:R-:W3:Y:S01]  /*ed90*/  MUFU.EX2 R146, R146 ;  /* 0x0000009200927308 */ /* 0x000ee20000000800 */
[----:B--2---:R-:W-:Y:S01]  /*eda0*/  FADD.FTZ R32, R140, R33 ;  /* 0x000000218c207221 */ /* 0x004fe20000010000 */
[----:B------:R-:W-:Y:S01]  /*edb0*/  F2FP.BF16.F32.PACK_AB R38, R141, R38 ;  /* 0x000000268d26723e */ /* 0x000fe200000010ff */
[----:B------:R-:W-:Y:S01]  /*edc0*/  UMOV UR7, UR4 ;  /* 0x0000000400077c82 */ /* 0x000fe20008000000 */
[C---:B------:R-:W-:Y:S01]  /*edd0*/  ISETP.GT.AND P2, PT, R11.reuse, UR11, PT ;  /* 0x0000000b0b007c0c */ /* 0x040fe2000bf44270 */
[----:B------:R-:W-:-:S02]  /*ede0*/  VIADD R11, R11, 0xffffffff ;  /* 0xffffffff0b0b7836 */ /* 0x000fc40000000000 */
[-C--:B------:R-:W-:Y:S01]  /*edf0*/  FMUL.FTZ R90, R90, R29.reuse ;  /* 0x0000001d5a5a7220 */ /* 0x080fe20000410000 */
[-C--:B------:R-:W-:Y:S01]  /*ee00*/  FMUL.FTZ R91, R91, R29.reuse ;  /* 0x0000001d5b5b7220 */ /* 0x080fe20000410000 */
[----:B------:R-:W2:Y:S01]  /*ee10*/  MUFU.EX2 R39, R39 ;  /* 0x0000002700277308 */ /* 0x000ea20000000800 */
[----:B0-----:R-:W-:Y:S01]  /*ee20*/  FADD.FTZ R33, R35, R32 ;  /* 0x0000002023217221 */ /* 0x001fe20000010000 */
[-C--:B------:R-:W-:Y:S01]  /*ee30*/  FMUL.FTZ R94, R94, R29.reuse ;  /* 0x0000001d5e5e7220 */ /* 0x080fe20000410000 */
[-C--:B------:R-:W-:Y:S01]  /*ee40*/  FMUL.FTZ R95, R95, R29.reuse ;  /* 0x0000001d5f5f7220 */ /* 0x080fe20000410000 */
[-C--:B------:R-:W-:Y:S01]  /*ee50*/  FMUL.FTZ R98, R98, R29.reuse ;  /* 0x0000001d62627220 */ /* 0x080fe20000410000 */
[-C--:B------:R-:W-:Y:S01]  /*ee60*/  FMUL.FTZ R99, R99, R29.reuse ;  /* 0x0000001d63637220 */ /* 0x080fe20000410000 */
[-C--:B------:R-:W-:Y:S01]  /*ee70*/  FMUL.FTZ R102, R102, R29.reuse ;  /* 0x0000001d66667220 */ /* 0x080fe20000410000 */
[----:B------:R-:W-:Y:S01]  /*ee80*/  FMUL.FTZ R103, R103, R29 ;  /* 0x0000001d67677220 */ /* 0x000fe20000410000 */
[----:B------:R-:W0:Y:S01]  /*ee90*/  MUFU.EX2 R150, R150 ;  /* 0x0000009600967308 */ /* 0x000e220000000800 */
        /* <DEDUP_REMOVED lines=21> */
[----:B------:R-:W-:Y:S01]  /*eff0*/  FMUL.FTZ R135, R135, R29 ;  /* 0x0000001d87877220 */ /* 0x000fe20000410000 */
[----:B------:R-:W-:Y:S01]  /*f000*/  IMAD.MOV.U32 R15, RZ, RZ, R14 ;  /* 0x000000ffff0f7224 */ /* 0x000fe200078e000e */
[----:B------:R-:W0:Y:S01]  /*f010*/  MUFU.EX2 R41, R41 ;  /* 0x0000002900297308 */ /* 0x000e220000000800 */
[----:B---3--:R-:W-:Y:S01]  /*f020*/  FADD.FTZ R33, R73, R32 ;  /* 0x0000002049217221 */ /* 0x008fe20000010000 */
[----:B------:R-:W-:Y:S01]  /*f030*/  FADD.FTZ R32, R40, R37 ;  /* 0x0000002528207221 */ /* 0x000fe20000010000 */
[----:B------:R-:W-:-:S03]  /*f040*/  F2FP.BF16.F32.PACK_AB R40, R145, R40 ;  /* 0x000000289128723e */ /* 0x000fc600000010ff */
[----:B------:R-:W-:Y:S01]  /*f050*/  FADD.FTZ R37, R145, R32 ;  /* 0x0000002091257221 */ /* 0x000fe20000010000 */
[----:B------:R-:W-:Y:S01]  /*f060*/  F2FP.BF16.F32.PACK_AB R32, R47, R54 ;  /* 0x000000362f20723e */ /* 0x000fe200000010ff */
[----:B------:R-:W3:Y:S01]  /*f070*/  MUFU.EX2 R28, R28 ;  /* 0x0000001c001c7308 */ /* 0x000ee20000000800 */
[----:B--2---:R-:W-:-:S07]  /*f080*/  FADD.FTZ R64, R152, R33 ;  /* 0x0000002198407221 */ /* 0x004fce0000010000 */
[----:B------:R-:W2:Y:S01]  /*f090*/  MUFU.EX2 R45, R45 ;  /* 0x0000002d002d7308 */ /* 0x000ea20000000800 */
[----:B0-----:R-:W-:Y:S01]  /*f0a0*/  FADD.FTZ R33, R41, R64 ;  /* 0x0000004029217221 */ /* 0x001fe20000010000 */
[----:B------:R-:W-:Y:S01]  /*f0b0*/  FADD.FTZ R64, R42, R37 ;  /* 0x000000252a407221 */ /* 0x000fe20000010000 */
[----:B------:R-:W-:Y:S02]  /*f0c0*/  F2FP.BF16.F32.PACK_AB R37, R150, R39 ;  /* 0x000000279625723e */ /* 0x000fe400000010ff */
[----:B------:R-:W-:Y:S02]  /*f0d0*/  F2FP.BF16.F32.PACK_AB R39, R152, R73 ;  /* 0x000000499827723e */ /* 0x000fe400000010ff */
[C---:B------:R-:W-:Y:S01]  /*f0e0*/  F2FP.BF16.F32.PACK_AB R42, R147.reuse, R42 ;  /* 0x0000002a932a723e */ /* 0x040fe200000010ff */
[----:B------:R-:W0:Y:S01]  /*f0f0*/  MUFU.EX2 R20, R87 ;  /* 0x0000005700147308 */ /* 0x000e220000000800 */
[C---:B---3--:R-:W-:Y:S01]  /*f100*/  FADD.FTZ R54, R28.reuse, R33 ;  /* 0x000000211c367221 */ /* 0x048fe20000010000 */
[----:B------:R-:W-:Y:S01]  /*f110*/  FADD.FTZ R33, R147, R64 ;  /* 0x0000004093217221 */ /* 0x000fe20000010000 */
[----:B------:R-:W-:-:S03]  /*f120*/  F2FP.BF16.F32.PACK_AB R41, R28, R41 ;  /* 0x000000291c29723e */ /* 0x000fc600000010ff */
[----:B-1----:R-:W-:Y:S01]  /*f130*/  FADD.FTZ R26, R44, R33 ;  /* 0x000000212c1a7221 */ /* 0x002fe20000010000 */
[----:B------:R-:W-:Y:S01]  /*f140*/  F2FP.BF16.F32.PACK_AB R33, R140, R71 ;  /* 0x000000478c21723e */ /* 0x000fe200000010ff */
[----:B------:R-:W1:Y:S01]  /*f150*/  MUFU.EX2 R49, R49 ;  /* 0x0000003100317308 */ /* 0x000e620000000800 */
[----:B--2---:R-:W-:Y:S01]  /*f160*/  FADD.FTZ R25, R45, R54 ;  /* 0x000000362d197221 */ /* 0x004fe20000010000 */
[C---:B------:R-:W-:Y:S01]  /*f170*/  FADD.FTZ R27, R149.reuse, R26 ;  /* 0x0000001a951b7221 */ /* 0x040fe20000010000 */
[----:B------:R-:W-:Y:S01]  /*f180*/  F2FP.BF16.F32.PACK_AB R44, R149, R44 ;  /* 0x0000002c952c723e */ /* 0x000fe200000010ff */
[----:B------:R2:W-:Y:S01]  /*f190*/  STSM.16.M88.4 [R8], R32 ;  /* 0x0000002008007844 */ /* 0x0005e20000000200 */
[----:B------:R-:W-:Y:S01]  /*f1a0*/  F2FP.BF16.F32.PACK_AB R54, R65, R56 ;  /* 0x000000384136723e */ /* 0x000fe200000010ff */
[----:B------:R-:W-:Y:S01]  /*f1b0*/  FADD.FTZ R26, R46, R27 ;  /* 0x0000001b2e1a7221 */ /* 0x000fe20000010000 */
[C---:B------:R-:W-:Y:S01]  /*f1c0*/  F2FP.BF16.F32.PACK_AB R46, R83.reuse, R46 ;  /* 0x0000002e532e723e */ /* 0x040fe200000010ff */
[----:B------:R-:W3:Y:S01]  /*f1d0*/  MUFU.EX2 R58, R58 ;  /* 0x0000003a003a7308 */ /* 0x000ee20000000800 */
[----:B0-----:R-:W-:Y:S01]  /*f1e0*/  FADD.FTZ R24, R20, R25 ;  /* 0x0000001914187221 */ /* 0x001fe20000010000 */
[----:B------:R-:W-:Y:S01]  /*f1f0*/  FADD.FTZ R43, R83, R26 ;  /* 0x0000001a532b7221 */ /* 0x000fe20000010000 */
[----:B------:R0:W-:Y:S05]  /*f200*/  STSM.16.M88.4 [R7], R36 ;  /* 0x0000002407007844 */ /* 0x0001ea0000000200 */
[----:B------:R-:W4:Y:S01]  /*f210*/  MUFU.EX2 R5, R5 ;  /* 0x0000000500057308 */ /* 0x000f220000000800 */
[----:B-1----:R-:W-:-:S07]  /*f220*/  FADD.FTZ R25, R49, R24 ;  /* 0x0000001831197221 */ /* 0x002fce0000010000 */
[----:B------:R-:W1:Y:S01]  /*f230*/  MUFU.EX2 R30, R30 ;  /* 0x0000001e001e7308 */ /* 0x000e620000000800 */
[----:B---3--:R-:W-:-:S07]  /*f240*/  FADD.FTZ R24, R58, R25 ;  /* 0x000000193a187221 */ /* 0x008fce0000010000 */
[----:B------:R-:W3:Y:S01]  /*f250*/  MUFU.EX2 R4, R4 ;  /* 0x0000000400047308 */ /* 0x000ee20000000800 */
[----:B----4-:R-:W-:Y:S01]  /*f260*/  FADD.FTZ R27, R5, R24 ;  /* 0x00000018051b7221 */ /* 0x010fe20000010000 */
[----:B------:R-:W-:Y:S01]  /*f270*/  FADD.FTZ R24, R48, R43 ;  /* 0x0000002b30187221 */ /* 0x000fe20000010000 */
[----:B------:R-:W-:-:S03]  /*f280*/  F2FP.BF16.F32.PACK_AB R48, R59, R48 ;  /* 0x000000303b30723e */ /* 0x000fc600000010ff */
[----:B------:R-:W-:Y:S02]  /*f290*/  FADD.FTZ R43, R59, R24 ;  /* 0x000000183b2b7221 */ /* 0x000fe40000010000 */
[----:B------:R-:W4:Y:S01]  /*f2a0*/  MUFU.EX2 R55, R55 ;  /* 0x0000003700377308 */ /* 0x000f220000000800 */
[----:B-1----:R-:W-:Y:S01]  /*f2b0*/  FADD.FTZ R27, R30, R27 ;  /* 0x0000001b1e1b7221 */ /* 0x002fe20000010000 */
[----:B------:R-:W-:Y:S01]  /*f2c0*/  FADD.FTZ R26, R50, R43 ;  /* 0x0000002b321a7221 */ /* 0x000fe20000010000 */
[----:B------:R-:W-:Y:S02]  /*f2d0*/  F2FP.BF16.F32.PACK_AB R43, R20, R45 ;  /* 0x0000002d142b723e */ /* 0x000fe400000010ff */
[----:B------:R-:W-:Y:S01]  /*f2e0*/  F2FP.BF16.F32.PACK_AB R47, R30, R5 ;  /* 0x000000051e2f723e */ /* 0x000fe200000010ff */
[C---:B--2---:R-:W-:Y:S01]  /*f2f0*/  FADD.FTZ R33, R61.reuse, R26 ;  /* 0x0000001a3d217221 */ /* 0x044fe20000010000 */
[----:B------:R-:W-:Y:S01]  /*f300*/  F2FP.BF16.F32.PACK_AB R45, R58, R49 ;  /* 0x000000313a2d723e */ /* 0x000fe200000010ff */
[----:B------:R-:W1:Y:S01]  /*f310*/  MUFU.EX2 R57, R57 ;  /* 0x0000003900397308 */ /* 0x000e620000000800 */
[----:B---3--:R-:W-:Y:S01]  /*f320*/  FADD.FTZ R24, R4, R27 ;  /* 0x0000001b04187221 */ /* 0x008fe20000010000 */
[----:B------:R-:W-:Y:S01]  /*f330*/  FADD.FTZ R20, R52, R33 ;  /* 0x0000002134147221 */ /* 0x000fe20000010000 */
[----:B------:R-:W-:Y:S01]  /*f340*/  F2FP.BF16.F32.PACK_AB R50, R61, R50 ;  /* 0x000000323d32723e */ /* 0x000fe200000010ff */
[----:B------:R0:W-:Y:S01]  /*f350*/  STSM.16.M88.4 [R6], R40 ;  /* 0x0000002806007844 */ /* 0x0001e20000000200 */
[C---:B------:R-:W-:Y:S01]  /*f360*/  F2FP.BF16.F32.PACK_AB R52, R63.reuse, R52 ;  /* 0x000000343f34723e */ /* 0x040fe200000010ff */
[----:B------:R-:W-:-:S02]  /*f370*/  FADD.FTZ R5, R63, R20 ;  /* 0x000000143f057221 */ /* 0x000fc40000010000 */
[----:B------:R-:W2:Y:S01]  /*f380*/  MUFU.EX2 R60, R60 ;  /* 0x0000003c003c7308 */ /* 0x000ea20000000800 */
[C---:B----4-:R-:W-:Y:S01]  /*f390*/  FADD.FTZ R24, R55.reuse, R24 ;  /* 0x0000001837187221 */ /* 0x050fe20000010000 */
[----:B------:R-:W-:Y:S01]  /*f3a0*/  F2FP.BF16.F32.PACK_AB R49, R55, R4 ;  /* 0x000000043731723e */ /* 0x000fe200000010ff */
[----:B------:R0:W-:Y:S05]  /*f3b0*/  STSM.16.M88.4 [R9+0x27800], R44 ;  /* 0x0278002c09007844 */ /* 0x0001ea0000000200 */
[----:B------:R-:W3:Y:S01]  /*f3c0*/  MUFU.EX2 R62, R62 ;  /* 0x0000003e003e7308 */ /* 0x000ee20000000800 */
[----:B-1----:R-:W-:Y:S01]  /*f3d0*/  FADD.FTZ R27, R57, R24 ;  /* 0x00000018391b7221 */ /* 0x002fe20000010000 */
[----:B------:R-:W-:-:S04]  /*f3e0*/  FADD.FTZ R24, R56, R5 ;  /* 0x0000000538187221 */ /* 0x000fc80000010000 */
[----:B------:R-:W-:Y:S02]  /*f3f0*/  FADD.FTZ R24, R65, R24 ;  /* 0x0000001841187221 */ /* 0x000fe40000010000 */
[----:B------:R-:W1:Y:S01]  /*f400*/  MUFU.EX2 R53, R74 ;  /* 0x0000004a00357308 */ /* 0x000e620000000800 */
[C---:B--2---:R-:W-:Y:S01]  /*f410*/  FADD.FTZ R27, R60.reuse, R27 ;  /* 0x0000001b3c1b7221 */ /* 0x044fe20000010000 */
[----:B------:R-:W-:-:S05]  /*f420*/  F2FP.BF16.F32.PACK_AB R51, R60, R57 ;  /* 0x000000393c33723e */ /* 0x000fca00000010ff */
[----:B------:R0:W-:Y:S01]  /*f430*/  STSM.16.M88.4 [R8+0x6000], R48 ;  /* 0x0060003008007844 */ /* 0x0001e20000000200 */
[----:B------:R-:W2:Y:S01]  /*f440*/  MUFU.EX2 R76, R76 ;  /* 0x0000004c004c7308 */ /* 0x000ea20000000800 */
[----:B---3--:R-:W-:-:S07]  /*f450*/  FADD.FTZ R20, R62, R27 ;  /* 0x0000001b3e147221 */ /* 0x008fce0000010000 */
[----:B------:R-:W3:Y:S01]  /*f460*/  MUFU.EX2 R25, R144 ;  /* 0x0000009000197308 */ /* 0x000ee20000000800 */
[C---:B-1----:R-:W-:Y:S01]  /*f470*/  FADD.FTZ R5, R53.reuse, R20 ;  /* 0x0000001435057221 */ /* 0x042fe20000010000 */
[----:B------:R-:W-:-:S06]  /*f480*/  F2FP.BF16.F32.PACK_AB R53, R53, R62 ;  /* 0x0000003e3535723e */ /* 0x000fcc00000010ff */
[----:B------:R-:W1:Y:S01]  /*f490*/  MUFU.EX2 R81, R138 ;  /* 0x0000008a00517308 */ /* 0x000e620000000800 */
[----:B--2---:R-:W-:Y:S01]  /*f4a0*/  FADD.FTZ R20, R76, R5 ;  /* 0x000000054c147221 */ /* 0x004fe20000010000 */
[----:B------:R-:W-:-:S04]  /*f4b0*/  FADD.FTZ R5, R69, R24 ;  /* 0x0000001845057221 */ /* 0x000fc80000010000 */
[C---:B------:R-:W-:Y:S01]  /*f4c0*/  FADD.FTZ R24, R80.reuse, R5 ;  /* 0x0000000550187221 */ /* 0x040fe20000010000 */
[----:B------:R-:W-:Y:S01]  /*f4d0*/  F2FP.BF16.F32.PACK_AB R80, R80, R69 ;  /* 0x000000455050723e */ /* 0x000fe200000010ff */
[----:B------:R-:W2:Y:S01]  /*f4e0*/  MUFU.EX2 R82, R82 ;  /* 0x0000005200527308 */ /* 0x000ea20000000800 */
[C---:B---3--:R-:W-:Y:S01]  /*f4f0*/  FADD.FTZ R20, R25.reuse, R20 ;  /* 0x0000001419147221 */ /* 0x048fe20000010000 */
[----:B------:R-:W-:-:S05]  /*f500*/  F2FP.BF16.F32.PACK_AB R55, R25, R76 ;  /* 0x0000004c1937723e */ /* 0x000fca00000010ff */
[----:B------:R0:W-:Y:S01]  /*f510*/  STSM.16.M88.4 [R7+0x6000], R52 ;  /* 0x0060003407007844 */ /* 0x0001e20000000200 */
[----:B------:R-:W3:Y:S01]  /*f520*/  MUFU.EX2 R67, R67 ;  /* 0x0000004300437308 */ /* 0x000ee20000000800 */
[----:B-1----:R-:W-:-:S07]  /*f530*/  FADD.FTZ R20, R81, R20 ;  /* 0x0000001451147221 */ /* 0x002fce0000010000 */
[----:B------:R-:W1:Y:S01]  /*f540*/  MUFU.EX2 R33, R142 ;  /* 0x0000008e00217308 */ /* 0x000e620000000800 */
[C---:B--2---:R-:W-:Y:S01]  /*f550*/  FADD.FTZ R20, R82.reuse, R20 ;  /* 0x0000001452147221 */ /* 0x044fe20000010000 */
[----:B------:R-:W-:-:S06]  /*f560*/  F2FP.BF16.F32.PACK_AB R81, R82, R81 ;  /* 0x000000515251723e */ /* 0x000fcc00000010ff */
[----:B------:R-:W2:Y:S01]  /*f570*/  MUFU.EX2 R31, R31 ;  /* 0x0000001f001f7308 */ /* 0x000ea20000000800 */
[----:B---3--:R-:W-:Y:S01]  /*f580*/  F2FP.BF16.F32.PACK_AB R82, R78, R67 ;  /* 0x000000434e52723e */ /* 0x008fe200000010ff */
[----:B------:R-:W-:-:S04]  /*f590*/  FADD.FTZ R5, R67, R24 ;  /* 0x0000001843057221 */ /* 0x000fc80000010000 */
[----:B------:R-:W-:Y:S01]  /*f5a0*/  FADD.FTZ R5, R78, R5 ;  /* 0x000000054e057221 */ /* 0x000fe20000010000 */
[----:B-1----:R-:W-:Y:S01]  /*f5b0*/  FADD.FTZ R20, R33, R20 ;  /* 0x0000001421147221 */ /* 0x002fe20000010000 */
[----:B--2---:R-:W-:-:S03]  /*f5c0*/  F2FP.BF16.F32.PACK_AB R83, R31, R33 ;  /* 0x000000211f53723e */ /* 0x004fc600000010ff */
[----:B------:R-:W-:Y:S01]  /*f5d0*/  FADD.FTZ R4, R31, R20 ;  /* 0x000000141f047221 */ /* 0x000fe20000010000 */
[----:B------:R-:W-:Y:S01]  /*f5e0*/  IMAD.MOV.U32 R20, RZ, RZ, R21 ;  /* 0x000000ffff147224 */ /* 0x000fe200078e0015 */
[----:B------:R0:W-:Y:S01]  /*f5f0*/  STSM.16.M88.4 [R6+0x6000], R80 ;  /* 0x0060005006007844 */ /* 0x0001e20000000200 */
[----:B------:R1:W-:Y:S06]  /*f600*/  MEMBAR.ALL.CTA ;  /* 0x0000000000007992 */ /* 0x0003ec0000008000 */
[----:B-1----:R-:W1:Y:S02]  /*f610*/  FENCE.VIEW.ASYNC.S ;  /* 0x00000000000073c6 */ /* 0x002e640000000000 */
[----:B-1----:R-:W-:Y:S01]  /*f620*/  NOP ;  /* 0x0000000000007918 */ /* 0x002fe20000000000 */
[----:B------:R-:W-:Y:S05]  /*f630*/  @P2 BRA `(.L_x_921) ;  /* 0xffffffc400f42947 */ /* 0x000fea000383ffff */
.L_x_904:
[----:B------:R-:W-:Y:S06]  /*f640*/  BAR.ARV 0x8, 0x200 ;  /* 0x0208000000007b1d */ /* 0x000fec0000002000 */
[----:B------:R-:W-:Y:S05]  /*f650*/  @!P0 BRA `(.L_x_922) ;  /* 0x0000000000048947 */ /* 0x000fea0003800000 */
[----:B------:R-:W-:Y:S01]  /*f660*/  BPT.TRAP 0x1 ;  /* 0x000000040000795c */ /* 0x000fe20000300000 */
.L_x_922:
[----:B------:R-:W-:Y:S01]  /*f670*/  ULEA UR9, UR4, UR36, 0x3 ;  /* 0x0000002404097291 */ /* 0x000fe2000f8e183f */
[----:B------:R-:W-:-:S05]  /*f680*/  IMAD.U32 R0, RZ, RZ, UR5 ;  /* 0x00000005ff007e24 */ /* 0x000fca000f8e00ff */
[----:B------:R-:W-:-:S04]  /*f690*/  SHF.L.U32 R0, R0, 0x1f, RZ ;  /* 0x0000001f00007819 */ /* 0x000fc800000006ff */
[----:B------:R2:W0:Y:S01]  /*f6a0*/  SYNCS.PHASECHK.TRANS64.TRYWAIT P2, [UR9+0x2d850], R0 ;  /* 0x02d85000ff0075a7 */ /* 0x0004220008040149 */
[----:B------:R-:W-:Y:S05]  /*f6b0*/  @!P0 BRA `(.L_x_923) ;  /* 0x0000000000048947 */ /* 0x000fea0003800000 */
[----:B------:R-:W-:Y:S01]  /*f6c0*/  BPT.TRAP 0x1 ;  /* 0x000000040000795c */ /* 0x000fe20000300000 */
.L_x_923:
[----:B0-----:R-:W-:Y:S05]  /*f6d0*/  @P2 BRA `(.L_x_924) ;  /* 0x0000000000082947 */ /* 0x001fea0003800000 */
[----:B------:R-:W0:Y:S02]  /*f6e0*/  SYNCS.PHASECHK.TRANS64.TRYWAIT P0, [UR9+0x2d850], R0 ;  /* 0x02d85000ff0075a7 */ /* 0x000e240008000149 */
[----:B0-----:R-:W-:Y:S05]  /*f6f0*/  @!P0 BRA `(.L_x_925) ;  /* 0x0000006400c08947 */ /* 0x001fea0003800000 */
.L_x_924:
[----:B------:R-:W-:Y:S01]  /*f700*/  UIADD3 UR36, UR36, 0x400, URZ ;  /* 0x0000040024247890 */ /* 0x000fe2000fffe03f */
[----:B------:R-:W-:Y:S01]  /*f710*/  WARPGROUP.ARRIVE ;  /* 0x00000000000079c5 */ /* 0x000fe20000000000 */
[----:B------:R-:W-:Y:S01]  /*f720*/  ULOP3.LUT UR60, UR60, 0x10000, URZ, 0xfc, !UPT ;  /* 0x000100003c3c7892 */ /* 0x000fe2000f8efc3f */
[----:B--2---:R-:W0:Y:S01]  /*f730*/  SHFL.BFLY PT, R0, R5, 0x2, 0x1f ;  /* 0x0c401f0005007f89 */ /* 0x004e2200000e0000 */
[----:B------:R-:W-:Y:S01]  /*f740*/  USHF.R.U32.HI UR36, URZ, 0x4, UR36 ;  /* 0x000000043f247899 */ /* 0x000fe20008011624 */
[----:B-1----:R-:W-:Y:S01]  /*f750*/  IMAD.U32 R9, RZ, RZ, UR9 ;  /* 0x00000009ff097e24 */ /* 0x002fe2000f8e00ff */
[----:B------:R-:W-:Y:S01]  /*f760*/  UMOV UR5, 0x40000040 ;  /* 0x4000004000057882 */ /* 0x000fe20000000000 */
[----:B------:R-:W-:Y:S01]  /*f770*/  UMOV UR7, 0x80000020 ;  /* 0x8000002000077882 */ /* 0x000fe20000000000 */
[----:B------:R-:W-:Y:S01]  /*f780*/  ULOP3.LUT UR36, UR36, 0x3fff, URZ, 0xc0, !UPT ;  /* 0x00003fff24247892 */ /* 0x000fe2000f8ec03f */
[----:B------:R-:W3:Y:S01]  /*f790*/  SHFL.BFLY PT, R3, R4, 0x2, 0x1f ;  /* 0x0c401f0004037f89 */ /* 0x000ee200000e0000 */
[----:B------:R-:W-:-:S02]  /*f7a0*/  @!P1 VIADD R9, R9, 0x2d860 ;  /* 0x0002d86009099836 */ /* 0x000fc40000000000 */
[----:B------:R-:W-:Y:S01]  /*f7b0*/  ULOP3.LUT UR8, UR36, 0x2000000, URZ, 0xfc, !UPT ;  /* 0x0200000024087892 */ /* 0x000fe2000f8efc3f */
[----:B------:R-:W-:Y:S02]  /*f7c0*/  IMAD.U32 R13, RZ, RZ, UR10 ;  /* 0x0000000aff0d7e24 */ /* 0x000fe4000f8e00ff */
[----:B------:R-:W-:Y:S01]  /*f7d0*/  @!P1 PRMT R9, RZ, 0x654, R9 ;  /* 0x00000654ff099816 */ /* 0x000fe20000000009 */
[----:B------:R-:W-:-:S03]  /*f7e0*/  UIMAD UR8, UR4, 0x600, UR8 ;  /* 0x00000600040878a4 */ /* 0x000fc6000f8e0208 */
[----:B------:R-:W-:-:S04]  /*f7f0*/  UMOV UR4, UR60 ;  /* 0x0000003c00047c82 */ /* 0x000fc80008000000 */
[----:B------:R-:W-:Y:S02]  /*f800*/  UMOV UR6, UR8 ;  /* 0x0000000800067c82 */ /* 0x000fe40008000000 */
[----:B------:R-:W-:Y:S01]  /*f810*/  HGMMA.64x96x16.F32.BF16 R88, gdesc[UR4].tnspB, R88, gsb0 ;  /* 0x41600000045879f0 */ /* 0x000fe20008001858 */
[----:B------:R-:W-:Y:S01]  /*f820*/  UIADD3 UR4, UR60, 0x2, URZ ;  /* 0x000000023c047890 */ /* 0x000fe2000fffe03f */
[----:B0-----:R-:W-:Y:S01]  /*f830*/  FADD.FTZ R0, R0, R5 ;  /* 0x0000000500007221 */ /* 0x001fe20000010000 */
[----:B------:R-:W-:Y:S01]  /*f840*/  UIADD3 UR6, UR8, 0x40, URZ ;  /* 0x0000004008067890 */ /* 0x000fe2000fffe03f */
[----:B------:R-:W-:Y:S01]  /*f850*/  IMAD.U32 R5, RZ, RZ, UR10 ;  /* 0x0000000aff057e24 */ /* 0x000fe2000f8e00ff */
[----:B------:R-:W-:Y:S01]  /*f860*/  UMOV UR5, 0x40000040 ;  /* 0x4000004000057882 */ /* 0x000fe20000000000 */
[----:B------:R-:W-:Y:S01]  /*f870*/  UMOV UR7, 0x80000020 ;  /* 0x8000002000077882 */ /* 0x000fe20000000000 */
[----:B---34-:R-:W-:Y:S02]  /*f880*/  FADD.FTZ R6, R3, R4 ;  /* 0x0000000403067221 */ /* 0x018fe40000010000 */
[----:B------:R-:W0:Y:S04]  /*f890*/  SHFL.BFLY PT, R3, R0, 0x1, 0x1f ;  /* 0x0c201f0000037f89 */ /* 0x000e2800000e0000 */
[----:B------:R-:W1:Y:S01]  /*f8a0*/  SHFL.BFLY PT, R7, R6, 0x1, 0x1f ;  /* 0x0c201f0006077f89 */ /* 0x000e6200000e0000 */
[----:B0-----:R-:W-:Y:S01]  /*f8b0*/  FADD.FTZ R10, R0, R3 ;  /* 0x00000003000a7221 */ /* 0x001fe20000010000 */
[----:B------:R-:W-:-:S02]  /*f8c0*/  IMAD.MOV.U32 R0, RZ, RZ, -0x800000 ;  /* 0xff800000ff007424 */ /* 0x000fc400078e00ff */
[----:B------:R-:W-:Y:S02]  /*f8d0*/  IMAD.MOV.U32 R3, RZ, RZ, -0x800000 ;  /* 0xff800000ff037424 */ /* 0x000fe400078e00ff */
[----:B-1----:R-:W-:Y:S01]  /*f8e0*/  FADD.FTZ R11, R6, R7 ;  /* 0x00000007060b7221 */ /* 0x002fe20000010000 */
[----:B------:R-:W-:Y:S02]  /*f8f0*/  FSETP.NE.FTZ.AND P0, PT, R10, RZ, PT ;  /* 0x000000ff0a00720b */ /* 0x000fe40003f15000 */
[----:B------:R-:W-:Y:S02]  /*f900*/  CS2R R6, SRZ ;  /* 0x0000000000067805 */ /* 0x000fe4000001ff00 */
[----:B------:R-:W-:-:S09]  /*f910*/  FSETP.NE.FTZ.AND P2, PT, R11, RZ, PT ;  /* 0x000000ff0b00720b */ /* 0x000fd20003f55000 */
[----:B------:R-:W0:Y:S01]  /*f920*/  @P0 MUFU.LG2 R4, R10 ;  /* 0x0000000a00040308 */ /* 0x000e220000000c00 */
[----:B------:R-:W-:-:S03]  /*f930*/  @P0 FMUL.FTZ R5, R5, 0.69314718246459960938 ;  /* 0x3f31721805050820 */ /* 0x000fc60000410000 */
[----:B------:R-:W-:-:S04]  /*f940*/  @P2 FMUL.FTZ R13, R13, 0.69314718246459960938 ;  /* 0x3f3172180d0d2820 */ /* 0x000fc80000410000 */
[----:B------:R-:W1:Y:S08]  /*f950*/  @P2 MUFU.LG2 R8, R11 ;  /* 0x0000000b00082308 */ /* 0x000e700000000c00 */
[----:B------:R-:W2:Y:S01]  /*f960*/  @P0 MUFU.RCP R7, R10 ;  /* 0x0000000a00070308 */ /* 0x000ea20000001000 */
[----:B0-----:R-:W-:-:S04]  /*f970*/  @P0 FMUL.FTZ R4, R4, 0.69314718246459960938 ;  /* 0x3f31721804040820 */ /* 0x001fc80000410000 */
[----:B------:R-:W-:Y:S01]  /*f980*/  @P0 FFMA.FTZ R0, R5, R14, R4 ;  /* 0x0000000e05000223 */ /* 0x000fe20000010004 */
[----:B------:R-:W-:Y:S02]  /*f990*/  PLOP3.LUT P0, PT, PT, PT, PT, 0x8, 0x0 ;  /* 0x000000000000781c */ /* 0x000fe40003f0e170 */
[----:B------:R-:W0:Y:S01]  /*f9a0*/  @P2 MUFU.RCP R6, R11 ;  /* 0x0000000b00062308 */ /* 0x000e220000001000 */
        /* <DEDUP_REMOVED lines=48> */
[----:B------:R1:W-:Y:S01]  /*fcb0*/  @!P1 SYNCS.ARRIVE.TRANS64.RED.A1T0 RZ, [R9+URZ], RZ ;  /* 0x000000ff09ff99a7 */ /* 0x0003e2000810043f */
[-C--:B--2---:R-:W-:Y:S01]  /*fcc0*/  FMUL.FTZ R4, R88, R7.reuse ;  /* 0x0000000758047220 */ /* 0x084fe20000410000 */
        /* <DEDUP_REMOVED lines=47> */
.L_x_855:
[----:B------:R-:W-:Y:S05]  /*ffc0*/  @P0 BRA `(.L_x_926) ;  /* 0x00000010009c0947 */ /* 0x000fea0003800000 */
[----:B------:R-:W-:Y:S01]  /*ffd0*/  VIADD R6, R2, 0xffffff80 ;  /* 0xffffff8002067836 */ /* 0x000fe20000000000 */
[----:B------:R-:W-:Y:S01]  /*ffe0*/  R2UR UR13, R17 ;  /* 0x00000000110d72ca */ /* 0x000fe200000e0000 */
[----:B------:R-:W0:Y:S01]  /*fff0*/  S2UR UR12, SR_CTAID.Z ;  /* 0x00000000000c79c3 */ /* 0x000e220000002700 */
[----:B------:R-:W1:Y:S01]  /*10000*/  S2R R25, SR_CTAID.X ;  /* 0x0000000000197919 */ /* 0x000e620000002500 */
[----:B------:R-:W-:Y:S01]  /*10010*/  ULDC.64 UR8, c[0x0][0xbd0] ;  /* 0x0002f40000087ab9 */ /* 0x000fe20000000a00 */
[----:B------:R-:W-:Y:S01]  /*10020*/  SHF.R.S32.HI R7, RZ, 0x1f, R6 ;  /* 0x0000001fff077819 */ /* 0x000fe20000011406 */
[----:B------:R-:W-:Y:S01]  /*10030*/  ULDC.64 UR14, c[0x0][0x208] ;  /* 0x00008200000e7ab9 */ /* 0x000fe20000000a00 */
[----:B------:R-:W-:Y:S02]  /*10040*/  BSSY B0, `(.L_x_927) ;  /* 0x00000d1000007945 */ /* 0x000fe40003800000 */
[CC--:B------:R-:W-:Y:S01]  /*10050*/  LEA.HI R10, R7.reuse, R6.reuse, RZ, 0x7 ;  /* 0x00000006070a7211 */ /* 0x0c0fe200078f38ff */
[----:B------:R-:W2:Y:S01]  /*10060*/  S2UR UR11, SR_CTAID.Y ;  /* 0x00000000000b79c3 */ /* 0x000ea20000002600 */
[----:B------:R-:W-:-:S02]  /*10070*/  LEA.HI R14, R7, R6, RZ, 0x2 ;  /* 0x00000006070e7211 */ /* 0x000fc400078f10ff */
[----:B------:R-:W-:Y:S01]  /*10080*/  LOP3.LUT R9, R10, 0xffffff80, RZ, 0xc0, !PT ;  /* 0xffffff800a097812 */ /* 0x000fe200078ec0ff */
[----:B------:R-:W-:Y:S01]  /*10090*/  USHF.R.S32.HI UR7, URZ, 0x1f, UR13 ;  /* 0x0000001f3f077899 */ /* 0x000fe2000801140d */
[----:B------:R-:W-:Y:S01]  /*100a0*/  LOP3.LUT R19, R14, 0xfffffffc, RZ, 0xc0, !PT ;  /* 0xfffffffc0e137812 */ /* 0x000fe200078ec0ff */
[----:B------:R-:W-:Y:S01]  /*100b0*/  UIMAD.WIDE.U32 UR4, UR13, UR8, URZ ;  /* 0x000000080d0472a5 */ /* 0x000fe2000f8e003f */
[----:B------:R-:W-:Y:S01]  /*100c0*/  SHF.R.S32.HI R10, RZ, 0x7, R10 ;  /* 0x00000007ff0a7819 */ /* 0x000fe2000001140a */
[C---:B------:R-:W-:Y:S01]  /*100d0*/  IMAD.IADD R2, R6.reuse, 0x1, -R9 ;  /* 0x0000000106027824 */ /* 0x040fe200078e0a09 */
[----:B------:R-:W-:Y:S01]  /*100e0*/  UIMAD UR6, UR7, UR8, URZ ;  /* 0x00000008070672a4 */ /* 0x000fe2000f8e023f */
[----:B------:R-:W3:Y:S01]  /*100f0*/  LDC R9, c[0x0][0xbe8] ;  /* 0x0002fa00ff097b82 */ /* 0x000ee20000000800 */
[----:B------:R-:W-:Y:S02]  /*10100*/  IMAD.IADD R14, R6, 0x1, -R19 ;  /* 0x00000001060e7824 */ /* 0x000fe400078e0a13 */
[----:B------:R-:W-:Y:S01]  /*10110*/  SHF.R.S32.HI R13, RZ, 0x1f, R2 ;  /* 0x0000001fff0d7819 */ /* 0x000fe20000011402 */
[----:B------:R-:W-:Y:S01]  /*10120*/  IMAD.HI R7, R10, 0x55555556, RZ ;  /* 0x555555560a077827 */ /* 0x000fe200078e02ff */
[----:B------:R-:W-:-:S02]  /*10130*/  UIMAD UR6, UR13, UR9, UR6 ;  /* 0x000000090d0672a4 */ /* 0x000fc4000f8e0206 */
[-C--:B------:R-:W-:Y:S01]  /*10140*/  LEA.HI R8, R13, R2.reuse, RZ, 0x2 ;  /* 0x000000020d087211 */ /* 0x080fe200078f10ff */
[----:B------:R-:W4:Y:S01]  /*10150*/  LDC.64 R18, c[0x0][0xbd8] ;  /* 0x0002f600ff127b82 */ /* 0x000f220000000a00 */
[----:B------:R-:W-:Y:S01]  /*10160*/  LEA.HI R7, R7, R7, RZ, 0x1 ;  /* 0x0000000707077211 */ /* 0x000fe200078f08ff */
[----:B------:R-:W-:Y:S01]  /*10170*/  UIADD3 UR6, UR5, UR6, URZ ;  /* 0x0000000605067290 */ /* 0x000fe2000fffe03f */
[--C-:B------:R-:W-:Y:S01]  /*10180*/  SHF.R.S32.HI R12, RZ, 0x2, R8.reuse ;  /* 0x00000002ff0c7819 */ /* 0x100fe20000011408 */
[----:B0-----:R-:W-:Y:S01]  /*10190*/  USHF.R.S32.HI UR10, URZ, 0x1f, UR12 ;  /* 0x0000001f3f0a7899 */ /* 0x001fe2000801140c */
[----:B------:R-:W-:Y:S01]  /*101a0*/  SHF.R.S32.HI R11, RZ, 0x1f, R8 ;  /* 0x0000001fff0b7819 */ /* 0x000fe20000011408 */
[----:B------:R-:W-:Y:S01]  /*101b0*/  ULDC.64 UR8, c[0x0][0xb38] ;  /* 0x0002ce0000087ab9 */ /* 0x000fe20000000a00 */
[----:B------:R-:W-:Y:S01]  /*101c0*/  LEA.HI R13, R13, R2, RZ, 0x5 ;  /* 0x000000020d0d7211 */ /* 0x000fe200078f28ff */
[----:B------:R-:W2:Y:S01]  /*101d0*/  LDC R24, c[0x0][0xc50] ;  /* 0x00031400ff187b82 */ /* 0x000ea20000000800 */
[----:B------:R-:W-:Y:S01]  /*101e0*/  LEA.HI R11, R11, R12, RZ, 0x3 ;  /* 0x0000000c0b0b7211 */ /* 0x000fe200078f18ff */
[----:B------:R-:W-:Y:S01]  /*101f0*/  UIMAD UR7, UR7, UR8, URZ ;  /* 0x00000008070772a4 */ /* 0x000fe2000f8e023f */
[----:B------:R-:W-:-:S02]  /*10200*/  SHF.R.S32.HI R13, RZ, 0x5, R13 ;  /* 0x00000005ff0d7819 */ /* 0x000fc4000001140d */
[----:B------:R-:W-:Y:S01]  /*10210*/  LOP3.LUT R15, R11, 0xfffffff8, RZ, 0xc0, !PT ;  /* 0xfffffff80b0f7812 */ /* 0x000fe200078ec0ff */
[----:B------:R-:W-:Y:S01]  /*10220*/  IMAD R11, R7, -0x3, R10 ;  /* 0xfffffffd070b7824 */ /* 0x000fe200078e020a */
[----:B------:R-:W-:Y:S01]  /*10230*/  LEA.HI R7, R14, R14, RZ, 0x1 ;  /* 0x0000000e0e077211 */ /* 0x000fe200078f08ff */
[----:B------:R-:W0:Y:S08]  /*10240*/  LDC.64 R22, c[0x0][0xb40] ;  /* 0x0002d000ff167b82 */ /* 0x000e300000000a00 */
[----:B------:R-:W-:Y:S01]  /*10250*/  BAR.SYNC.DEFER_BLOCKING 0x1, 0x180 ;  /* 0x0046000000007b1d */ /* 0x000fe20000010000 */
[----:B---3--:R-:W-:Y:S01]  /*10260*/  ISETP.NE.AND P0, PT, R9, 0x1, PT ;  /* 0x000000010900780c */ /* 0x008fe20003f05270 */
[----:B------:R-:W-:Y:S01]  /*10270*/  IMAD.IADD R6, R12, 0x1, -R15 ;  /* 0x000000010c067824 */ /* 0x000fe200078e0a0f */
[----:B------:R-:W-:-:S03]  /*10280*/  LOP3.LUT R7, R7, 0x1ffffffe, RZ, 0xc0, !PT ;  /* 0x1ffffffe07077812 */ /* 0x000fc600078ec0ff */
[----:B------:R-:W-:Y:S02]  /*10290*/  IMAD R10, R13, 0x10, R6 ;  /* 0x000000100d0a7824 */ /* 0x000fe400078e0206 */
[----:B------:R-:W-:Y:S02]  /*102a0*/  IMAD.IADD R21, R14, 0x1, -R7 ;  /* 0x000000010e157824 */ /* 0x000fe400078e0a07 */
[----:B------:R-:W-:Y:S02]  /*102b0*/  IMAD R12, R11, 0x40, R10 ;  /* 0x000000400b0c7824 */ /* 0x000fe400078e020a */
[----:B------:R-:W-:Y:S02]  /*102c0*/  IMAD.U32 R7, RZ, RZ, UR5 ;  /* 0x00000005ff077e24 */ /* 0x000fe4000f8e00ff */
[----:B------:R-:W3:Y:S01]  /*102d0*/  @P0 LDC R15, c[0x0][0xbec] ;  /* 0x0002fb00ff0f0b82 */ /* 0x000ee20000000800 */
[----:B------:R-:W-:Y:S01]  /*102e0*/  IMAD.U32 R6, RZ, RZ, UR4 ;  /* 0x00000004ff067e24 */ /* 0x000fe2000f8e00ff */
[----:B------:R-:W-:Y:S01]  /*102f0*/  UIMAD.WIDE.U32 UR4, UR13, UR8, URZ ;  /* 0x000000080d0472a5 */ /* 0x000fe2000f8e003f */
[----:B------:R-:W-:Y:S01]  /*10300*/  IMAD.U32 R7, RZ, RZ, UR6 ;  /* 0x00000006ff077e24 */ /* 0x000fe2000f8e00ff */
[----:B------:R-:W-:Y:S01]  /*10310*/  UIMAD UR6, UR13, UR9, UR7 ;  /* 0x000000090d0672a4 */ /* 0x000fe2000f8e0207 */
[----:B----4-:R-:W-:-:S02]  /*10320*/  IMAD R14, R18, UR10, RZ ;  /* 0x0000000a120e7c24 */ /* 0x010fc4000f8e02ff */
[----:B------:R-:W-:Y:S01]  /*10330*/  IMAD R10, R21, 0x8, R12 ;  /* 0x00000008150a7824 */ /* 0x000fe200078e020c */
[----:B------:R-:W4:Y:S01]  /*10340*/  @P0 LDC R20, c[0x0][0xbf0] ;  /* 0x0002fc00ff140b82 */ /* 0x000f220000000800 */
[----:B------:R-:W-:Y:S01]  /*10350*/  IMAD R19, R19, UR12, R14 ;  /* 0x0000000c13137c24 */ /* 0x000fe2000f8e020e */
[----:B------:R-:W-:Y:S01]  /*10360*/  UIADD3 UR6, UR5, UR6, URZ ;  /* 0x0000000605067290 */ /* 0x000fe2000fffe03f */
[----:B-1----:R-:W-:Y:S01]  /*10370*/  IMAD R14, R25, 0xc0, R10 ;  /* 0x000000c0190e7824 */ /* 0x002fe200078e020a */
[----:B------:R-:W-:Y:S01]  /*10380*/  ULDC.64 UR8, c[0x0][0xb28] ;  /* 0x0002ca0000087ab9 */ /* 0x000fe20000000a00 */
[----:B------:R-:W-:Y:S02]  /*10390*/  IMAD R21, RZ, RZ, -UR13 ;  /* 0x8000000dff157e24 */ /* 0x000fe4000f8e02ff */
[----:B------:R-:W-:Y:S01]  /*103a0*/  IMAD.WIDE.U32 R6, R18, UR12, R6 ;  /* 0x0000000c12067c25 */ /* 0x000fe2000f8e0006 */
[----:B------:R-:W1:Y:S03]  /*103b0*/  @P0 LDC R29, c[0x0][0xbec] ;  /* 0x0002fb00ff1d0b82 */ /* 0x000e660000000800 */
[----:B------:R-:W-:-:S02]  /*103c0*/  IMAD.U32 R11, RZ, RZ, UR5 ;  /* 0x00000005ff0b7e24 */ /* 0x000fc4000f8e00ff */
[----:B--2---:R-:W-:Y:S02]  /*103d0*/  IMAD R27, R24, R21, UR11 ;  /* 0x0000000b181b7e24 */ /* 0x004fe4000f8e0215 */
[----:B------:R-:W-:Y:S01]  /*103e0*/  IMAD.U32 R10, RZ, RZ, UR4 ;  /* 0x00000004ff0a7e24 */ /* 0x000fe2000f8e00ff */
[----:B------:R-:W2:Y:S01]  /*103f0*/  @P0 LDC R26, c[0x0][0xbf0] ;  /* 0x0002fc00ff1a0b82 */ /* 0x000ea20000000800 */
[----:B---3--:R-:W-:Y:S01]  /*10400*/  @P0 IMAD.HI.U32 R15, R14, R15, RZ ;  /* 0x0000000f0e0f0227 */ /* 0x008fe200078e00ff */
[----:B------:R-:W-:-:S03]  /*10410*/  ULDC.64 UR4, c[0x0][0xbe0] ;  /* 0x0002f80000047ab9 */ /* 0x000fc60000000a00 */
[----:B------:R-:W-:Y:S01]  /*10420*/  IMAD.U32 R11, RZ, RZ, UR6 ;  /* 0x00000006ff0b7e24 */ /* 0x000fe2000f8e00ff */
[----:B------:R-:W-:Y:S01]  /*10430*/  ULDC.64 UR6, c[0x0][0xb48] ;  /* 0x0002d20000067ab9 */ /* 0x000fe20000000a00 */
[C---:B0-----:R-:W-:Y:S02]  /*10440*/  IMAD R18, R22.reuse, UR10, RZ ;  /* 0x0000000a16127c24 */ /* 0x041fe4000f8e02ff */
[----:B------:R-:W-:Y:S01]  /*10450*/  IMAD.MOV.U32 R13, RZ, RZ, R14 ;  /* 0x000000ffff0d7224 */ /* 0x000fe200078e000e */
[----:B----4-:R-:W-:Y:S01]  /*10460*/  @P0 SHF.R.U32.HI R13, RZ, R20, R15 ;  /* 0x00000014ff0d0219 */ /* 0x010fe2000001160f */
[----:B------:R-:W-:Y:S01]  /*10470*/  IMAD.IADD R7, R7, 0x1, R19 ;  /* 0x0000000107077824 */ /* 0x000fe200078e0213 */
[----:B------:R-:W-:Y:S01]  /*10480*/  SHF.R.S32.HI R20, RZ, 0x1f, R27 ;  /* 0x0000001fff147819 */ /* 0x000fe2000001141b */
[----:B------:R-:W-:Y:S02]  /*10490*/  IMAD R19, R23, UR12, R18 ;  /* 0x0000000c17137c24 */ /* 0x000fe4000f8e0212 */
[----:B------:R-:W-:-:S04]  /*104a0*/  IMAD.WIDE.U32 R10, R22, UR12, R10 ;  /* 0x0000000c160a7c25 */ /* 0x000fc8000f8e000a */
[----:B-1----:R-:W-:-:S04]  /*104b0*/  @P0 IMAD.HI.U32 R29, R14, R29, RZ ;  /* 0x0000001d0e1d0227 */ /* 0x002fc800078e00ff */
[----:B------:R-:W-:Y:S02]  /*104c0*/  IMAD.IADD R11, R11, 0x1, R19 ;  /* 0x000000010b0b7824 */ /* 0x000fe400078e0213 */
[----:B------:R-:W-:Y:S02]  /*104d0*/  IMAD R19, R20, UR6, RZ ;  /* 0x0000000614137c24 */ /* 0x000fe4000f8e02ff */
[----:B------:R-:W-:-:S04]  /*104e0*/  IMAD.WIDE.U32 R6, R27, UR4, R6 ;  /* 0x000000041b067c25 */ /* 0x000fc8000f8e0006 */
[----:B------:R-:W-:Y:S01]  /*104f0*/  IMAD.MOV.U32 R15, RZ, RZ, R14 ;  /* 0x000000ffff0f7224 */ /* 0x000fe200078e000e */
[----:B--2---:R-:W-:Y:S01]  /*10500*/  @P0 SHF.R.U32.HI R15, RZ, R26, R29 ;  /* 0x0000001aff0f0219 */ /* 0x004fe2000001161d */
[----:B------:R-:W-:Y:S01]  /*10510*/  IMAD R18, R20, UR4, RZ ;  /* 0x0000000414127c24 */ /* 0x000fe2000f8e02ff */
[----:B------:R-:W-:Y:S01]  /*10520*/  IADD3 R6, P0, R13, R6, RZ ;  /* 0x000000060d067210 */ /* 0x000fe20007f1e0ff */
[C---:B------:R-:W-:Y:S01]  /*10530*/  IMAD R21, R27.reuse, UR7, R19 ;  /* 0x000000071b157c24 */ /* 0x040fe2000f8e0213 */
[--C-:B------:R-:W-:Y:S01]  /*10540*/  SHF.R.S32.HI R19, RZ, 0x1f, R13.reuse ;  /* 0x0000001fff137819 */ /* 0x100fe2000001140d */
[----:B------:R-:W-:Y:S02]  /*10550*/  IMAD.MOV R13, RZ, RZ, -R13 ;  /* 0x000000ffff0d7224 */ /* 0x000fe400078e0a0d */
[C---:B------:R-:W-:Y:S01]  /*10560*/  IMAD R20, R27.reuse, UR5, R18 ;  /* 0x000000051b147c24 */ /* 0x040fe2000f8e0212 */
[----:B------:R-:W-:Y:S01]  /*10570*/  SHF.R.S32.HI R18, RZ, 0x1f, R15 ;  /* 0x0000001fff127819 */ /* 0x000fe2000001140f */
[----:B------:R-:W-:Y:S01]  /*10580*/  IMAD.WIDE.U32 R10, R27, UR6, R10 ;  /* 0x000000061b0a7c25 */ /* 0x000fe2000f8e000a */
[----:B------:R-:W-:Y:S01]  /*10590*/  ULDC.64 UR4, c[0x0][0xb30] ;  /* 0x0002cc0000047ab9 */ /* 0x000fe20000000a00 */
[----:B------:R-:W-:Y:S01]  /*105a0*/  ULDC.64 UR6, c[0x0][0xbc8] ;  /* 0x0002f20000067ab9 */ /* 0x000fe20000000a00 */
[----:B------:R-:W-:Y:S01]  /*105b0*/  IADD3.X R7, R19, R7, R20, P0, !PT ;  /* 0x0000000713077210 */ /* 0x000fe200007fe414 */
[----:B------:R-:W-:-:S02]  /*105c0*/  IMAD.MOV R22, RZ, RZ, -R15 ;  /* 0x000000ffff167224 */ /* 0x000fc400078e0a0f */
        /* <DEDUP_REMOVED lines=10> */
[----:B------:R-:W-:Y:S02]  /*10670*/  IMAD R14, R14, UR6, RZ ;  /* 0x000000060e0e7c24 */ /* 0x000fe4000f8e02ff */
[----:B------:R-:W-:Y:S02]  /*10680*/  IMAD R18, R15, UR8, RZ ;  /* 0x000000080f127c24 */ /* 0x000fe4000f8e02ff */
[----:B------:R-:W-:Y:S02]  /*10690*/  IMAD.IADD R11, R11, 0x1, R21 ;  /* 0x000000010b0b7824 */ /* 0x000fe400078e0215 */
[C---:B------:R-:W-:Y:S02]  /*106a0*/  IMAD R15, R13.reuse, UR7, R14 ;  /* 0x000000070d0f7c24 */ /* 0x040fe4000f8e020e */
[----:B------:R-:W-:Y:S01]  /*106b0*/  IMAD.WIDE.U32 R6, R13, UR6, R6 ;  /* 0x000000060d067c25 */ /* 0x000fe2000f8e0006 */
[----:B------:R-:W-:-:S03]  /*106c0*/  ULDC.64 UR6, c[0x0][0xba8] ;  /* 0x0002ea0000067ab9 */ /* 0x000fc60000000a00 */
[C---:B------:R-:W-:Y:S01]  /*106d0*/  IMAD R21, R19.reuse, UR9, R18 ;  /* 0x0000000913157c24 */ /* 0x040fe2000f8e0212 */
[----:B------:R-:W-:Y:S01]  /*106e0*/  LEA R18, P0, R6, UR6, 0x2 ;  /* 0x0000000606127c11 */ /* 0x000fe2000f8010ff */
[----:B------:R-:W-:Y:S01]  /*106f0*/  IMAD.WIDE.U32 R10, R19, UR8, R10 ;  /* 0x00000008130a7c25 */ /* 0x000fe2000f8e000a */
[----:B------:R-:W-:Y:S01]  /*10700*/  ULDC.64 UR8, c[0x0][0xb00] ;  /* 0x0002c00000087ab9 */ /* 0x000fe20000000a00 */
[----:B------:R-:W-:Y:S02]  /*10710*/  ULDC UR6, c[0x0][0xa88] ;  /* 0x0002a20000067ab9 */ /* 0x000fe40000000800 */
        /* <DEDUP_REMOVED lines=30> */
[C---:B------:R-:W-:Y:S01]  /*10900*/  VIADD R2, R9.reuse, 0x10 ;  /* 0x0000001009027836 */ /* 0x040fe20000000000 */
[C---:B------:R-:W-:Y:S01]  /*10910*/  ISETP.GE.AND P0, PT, R9.reuse, UR4, PT ;  /* 0x0000000409007c0c */ /* 0x040fe2000bf06270 */
[C---:B------:R-:W-:Y:S01]  /*10920*/  VIADD R3, R9.reuse, 0x18 ;  /* 0x0000001809037836 */ /* 0x040fe20000000000 */
[----:B------:R-:W-:Y:S01]  /*10930*/  ISETP.GE.AND P1, PT, R0, UR4, PT ;  /* 0x0000000400007c0c */ /* 0x000fe2000bf26270 */
[----:B------:R-:W-:Y:S01]  /*10940*/  VIADD R10, R9, 0x20 ;  /* 0x00000020090a7836 */ /* 0x000fe20000000000 */
[----:B------:R-:W-:Y:S01]  /*10950*/  ISETP.GE.AND P2, PT, R2, UR4, PT ;  /* 0x0000000402007c0c */ /* 0x000fe2000bf46270 */
[----:B------:R-:W-:Y:S01]  /*10960*/  ULDC.64 UR6, c[0x0][0x208] ;  /* 0x0000820000067ab9 */ /* 0x000fe20000000a00 */
[----:B------:R-:W-:Y:S01]  /*10970*/  ISETP.GE.AND P3, PT, R3, UR4, PT ;  /* 0x0000000403007c0c */ /* 0x000fe2000bf66270 */
[C---:B------:R-:W-:Y:S01]  /*10980*/  VIADD R22, R9.reuse, 0x38 ;  /* 0x0000003809167836 */ /* 0x040fe20000000000 */
[----:B------:R-:W-:Y:S01]  /*10990*/  ISETP.GE.AND P4, PT, R10, UR4, PT ;  /* 0x000000040a007c0c */ /* 0x000fe2000bf86270 */
[----:B------:R-:W-:-:S06]  /*109a0*/  VIADD R23, R9, 0x40 ;  /* 0x0000004009177836 */ /* 0x000fcc0000000000 */
        /* <DEDUP_REMOVED lines=19> */
[----:B------:R-:W-:Y:S01]  /*10ae0*/  ISETP.GE.AND P1, PT, R8, UR4, PT ;  /* 0x0000000408007c0c */ /* 0x000fe2000bf26270 */
[----:B------:R-:W-:Y:S01]  /*10af0*/  @!P4 IMAD.WIDE R18, R19, 0x4, R6 ;  /* 0x000000041312c825 */ /* 0x000fe200078e0206 */
[----:B------:R3:W-:Y:S01]  /*10b00*/  @!P3 ST.E.64 desc[UR6][R14.64], R100 ;  /* 0x000000640e00b985 */ /* 0x0007e2000c101b06 */
[----:B------:R-:W-:Y:S02]  /*10b10*/  ISETP.GE.AND P3, PT, R23, UR4, PT ;  /* 0x0000000417007c0c */ /* 0x000fe4000bf66270 */
[C---:B0-----:R-:W-:Y:S01]  /*10b20*/  VIADD R3, R9.reuse, 0x50 ;  /* 0x0000005009037836 */ /* 0x041fe20000000000 */
[----:B------:R0:W-:Y:S01]  /*10b30*/  @!P4 ST.E.64 desc[UR6][R18.64], R104 ;  /* 0x000000681200c985 */ /* 0x0001e2000c101b06 */
[C---:B------:R-:W-:Y:S01]  /*10b40*/  VIADD R2, R9.reuse, 0x48 ;  /* 0x0000004809027836 */ /* 0x040fe20000000000 */
[----:B------:R-:W-:Y:S01]  /*10b50*/  @!P0 LEA.HI R0, R0, R0, RZ, 0x1 ;  /* 0x0000000000008211 */ /* 0x000fe200078f08ff */
[----:B------:R-:W-:Y:S01]  /*10b60*/  VIADD R5, R9, 0x58 ;  /* 0x0000005809057836 */ /* 0x000fe20000000000 */
[----:B------:R-:W-:-:S02]  /*10b70*/  ISETP.GE.AND P5, PT, R3, UR4, PT ;  /* 0x0000000403007c0c */ /* 0x000fc4000bfa6270 */
[----:B------:R-:W-:Y:S02]  /*10b80*/  ISETP.GE.AND P4, PT, R2, UR4, PT ;  /* 0x0000000402007c0c */ /* 0x000fe4000bf86270 */
[----:B------:R-:W-:Y:S02]  /*10b90*/  ISETP.GE.AND P6, PT, R5, UR4, PT ;  /* 0x0000000405007c0c */ /* 0x000fe4000bfc6270 */
[----:B------:R-:W-:Y:S02]  /*10ba0*/  @!P1 LEA.HI R8, R8, R8, RZ, 0x1 ;  /* 0x0000000808089211 */ /* 0x000fe400078f08ff */
[----:B------:R-:W-:Y:S02]  /*10bb0*/  @!P2 LEA.HI R22, R22, R22, RZ, 0x1 ;  /* 0x000000161616a211 */ /* 0x000fe400078f08ff */
[----:B------:R-:W-:Y:S02]  /*10bc0*/  @!P3 LEA.HI R23, R23, R23, RZ, 0x1 ;  /* 0x000000171717b211 */ /* 0x000fe400078f08ff */
[----:B-1----:R-:W-:-:S02]  /*10bd0*/  @!P2 LOP3.LUT R11, R22, 0xfffffffe, RZ, 0xc0, !PT ;  /* 0xfffffffe160ba812 */ /* 0x002fc400078ec0ff */
[----:B------:R-:W-:Y:S02]  /*10be0*/  @!P5 LEA.HI R4, R3, R3, RZ, 0x1 ;  /* 0x000000030304d211 */ /* 0x000fe400078f08ff */
[----:B------:R-:W-:Y:S02]  /*10bf0*/  @!P4 LEA.HI R2, R2, R2, RZ, 0x1 ;  /* 0x000000020202c211 */ /* 0x000fe400078f08ff */
[----:B------:R-:W-:Y:S02]  /*10c00*/  @!P6 LEA.HI R10, R5, R5, RZ, 0x1 ;  /* 0x00000005050ae211 */ /* 0x000fe400078f08ff */
[----:B------:R-:W-:Y:S02]  /*10c10*/  @!P0 LOP3.LUT R3, R0, 0xfffffffe, RZ, 0xc0, !PT ;  /* 0xfffffffe00038812 */ /* 0x000fe400078ec0ff */
[----:B------:R-:W-:Y:S02]  /*10c20*/  @!P1 LOP3.LUT R5, R8, 0xfffffffe, RZ, 0xc0, !PT ;  /* 0xfffffffe08059812 */ /* 0x000fe400078ec0ff */
[----:B--2---:R-:W-:-:S02]  /*10c30*/  @!P3 LOP3.LUT R13, R23, 0xfffffffe, RZ, 0xc0, !PT ;  /* 0xfffffffe170db812 */ /* 0x004fc400078ec0ff */
[----:B---3--:R-:W-:Y:S01]  /*10c40*/  @!P4 LOP3.LUT R15, R2, 0xfffffffe, RZ, 0xc0, !PT ;  /* 0xfffffffe020fc812 */ /* 0x008fe200078ec0ff */
[--C-:B------:R-:W-:Y:S01]  /*10c50*/  @!P0 IMAD.WIDE R2, R3, 0x4, R6.reuse ;  /* 0x0000000403028825 */ /* 0x100fe200078e0206 */
[----:B0-----:R-:W-:Y:S02]  /*10c60*/  @!P5 LOP3.LUT R19, R4, 0xfffffffe, RZ, 0xc0, !PT ;  /* 0xfffffffe0413d812 */ /* 0x001fe400078ec0ff */
        /* <DEDUP_REMOVED lines=14> */
.L_x_928:
[----:B------:R-:W-:Y:S05]  /*10d50*/  BSYNC B0 ;  /* 0x0000000000007941 */ /* 0x000fea0003800000 */
.L_x_927:
[----:B------:R-:W-:Y:S01]  /*10d60*/  ISETP.GE.AND P0, PT, R20, R21, PT ;  /* 0x000000151400720c */ /* 0x000fe20003f06270 */
[----:B0-----:R0:W1:Y:S04]  /*10d70*/  SHFL.IDX PT, R15, R25, 0x1, 0x1c1f ;  /* 0x003c1f00190f7f89 */ /* 0x00106800000e0000 */
[----:B------:R0:W0:Y:S08]  /*10d80*/  SHFL.IDX PT, R14, R24, 0x1, 0x1c1f ;  /* 0x003c1f00180e7f89 */ /* 0x00003000000e0000 */
[----:B------:R-:W-:Y:S05]  /*10d90*/  @P0 BRA `(.L_x_847) ;  /* 0x0000004c00500947 */ /* 0x000fea0003800000 */
        /* <DEDUP_REMOVED lines=11> */
[----:B------:R-:W-:Y:S01]  /*10e50*/  ISETP.GE.AND P0, PT, R8, UR4, PT ;  /* 0x0000000408007c0c */ /* 0x000fe2000bf06270 */
[----:B------:R-:W-:Y:S01]  /*10e60*/  ULDC.64 UR6, c[0x0][0x208] ;  /* 0x0000820000067ab9 */ /* 0x000fe20000000a00 */
[----:B------:R-:W-:Y:S01]  /*10e70*/  ISETP.GE.AND P1, PT, R12, UR4, PT ;  /* 0x000000040c007c0c */ /* 0x000fe2000bf26270 */
[----:B------:R-:W-:-:S02]  /*10e80*/  VIADD R18, R9, 0x40 ;  /* 0x0000004009127836 */ /* 0x000fc40000000000 */
[C---:B------:R-:W-:Y:S02]  /*10e90*/  VIADD R19, R9.reuse, 0x48 ;  /* 0x0000004809137836 */ /* 0x040fe40000000000 */
[----:B------:R-:W-:Y:S01]  /*10ea0*/  @!P3 LEA.HI R0, R0, R0, RZ, 0x1 ;  /* 0x000000000000b211 */ /* 0x000fe200078f08ff */
[----:B------:R-:W-:Y:S01]  /*10eb0*/  VIADD R20, R9, 0x50 ;  /* 0x0000005009147836 */ /* 0x000fe20000000000 */
[----:B------:R-:W-:Y:S02]  /*10ec0*/  @!P4 LEA.HI R2, R2, R2, RZ, 0x1 ;  /* 0x000000020202c211 */ /* 0x000fe400078f08ff */
[----:B------:R-:W-:Y:S02]  /*10ed0*/  @!P5 LEA.HI R3, R3, R3, RZ, 0x1 ;  /* 0x000000030303d211 */ /* 0x000fe400078f08ff */
[----:B------:R-:W-:Y:S01]  /*10ee0*/  @!P3 LOP3.LUT R5, R0, 0xfffffffe, RZ, 0xc0, !PT ;  /* 0xfffffffe0005b812 */ /* 0x000fe200078ec0ff */
[----:B------:R-:W-:Y:S01]  /*10ef0*/  VIADD R0, R9, 0x30 ;  /* 0x0000003009007836 */ /* 0x000fe20000000000 */
[----:B----4-:R-:W-:-:S02]  /*10f00*/  @!P4 LOP3.LUT R7, R2, 0xfffffffe, RZ, 0xc0, !PT ;  /* 0xfffffffe0207c812 */ /* 0x010fc400078ec0ff */
[----:B------:R-:W-:Y:S01]  /*10f10*/  @!P5 LOP3.LUT R11, R3, 0xfffffffe, RZ, 0xc0, !PT ;  /* 0xfffffffe030bd812 */ /* 0x000fe200078ec0ff */
[--C-:B01----:R-:W-:Y:S01]  /*10f20*/  @!P2 IMAD.WIDE R2, R9, 0x4, R14.reuse ;  /* 0x000000040902a825 */ /* 0x103fe200078e020e */
[----:B------:R-:W-:Y:S02]  /*10f30*/  @!P0 LEA.HI R8, R8, R8, RZ, 0x1 ;  /* 0x0000000808088211 */ /* 0x000fe400078f08ff */
[----:B------:R-:W-:Y:S01]  /*10f40*/  ISETP.GE.AND P6, PT, R20, UR4, PT ;  /* 0x0000000414007c0c */ /* 0x000fe2000bfc6270 */
[--C-:B------:R-:W-:Y:S01]  /*10f50*/  @!P3 IMAD.WIDE R4, R5, 0x4, R14.reuse ;  /* 0x000000040504b825 */ /* 0x100fe200078e020e */
[----:B------:R0:W-:Y:S01]  /*10f60*/  @!P2 ST.E.64 desc[UR6][R2.64], R90 ;  /* 0x0000005a0200a985 */ /* 0x0001e2000c101b06 */
[----:B------:R-:W-:Y:S02]  /*10f70*/  ISETP.GE.AND P2, PT, R0, UR4, PT ;  /* 0x0000000400007c0c */ /* 0x000fe4000bf46270 */
[----:B---3--:R-:W-:Y:S01]  /*10f80*/  @!P4 IMAD.WIDE R6, R7, 0x4, R14 ;  /* 0x000000040706c825 */ /* 0x008fe200078e020e */
[----:B------:R1:W-:Y:S01]  /*10f90*/  @!P3 ST.E.64 desc[UR6][R4.64], R94 ;  /* 0x0000005e0400b985 */ /* 0x0003e2000c101b06 */
[----:B------:R-:W-:-:S02]  /*10fa0*/  ISETP.GE.AND P3, PT, R13, UR4, PT ;  /* 0x000000040d007c0c */ /* 0x000fc4000bf66270 */
[----:B------:R-:W-:Y:S01]  /*10fb0*/  @!P5 IMAD.WIDE R10, R11, 0x4, R14 ;  /* 0x000000040b0ad825 */ /* 0x000fe200078e020e */
[----:B------:R2:W-:Y:S01]  /*10fc0*/  @!P4 ST.E.64 desc[UR6][R6.64], R98 ;  /* 0x000000620600c985 */ /* 0x0005e2000c101b06 */
[----:B------:R-:W-:Y:S02]  /*10fd0*/  ISETP.GE.AND P4, PT, R18, UR4, PT ;  /* 0x0000000412007c0c */ /* 0x000fe4000bf86270 */
[----:B------:R-:W-:Y:S01]  /*10fe0*/  @!P1 LEA.HI R12, R12, R12, RZ, 0x1 ;  /* 0x0000000c0c0c9211 */ /* 0x000fe200078f08ff */
[----:B------:R3:W-:Y:S01]  /*10ff0*/  @!P5 ST.E.64 desc[UR6][R10.64], R102 ;  /* 0x000000660a00d985 */ /* 0x0007e2000c101b06 */
[----:B------:R-:W-:Y:S01]  /*11000*/  ISETP.GE.AND P5, PT, R19, UR4, PT ;  /* 0x0000000413007c0c */ /* 0x000fe2000bfa6270 */
[----:B------:R-:W-:Y:S01]  /*11010*/  VIADD R9, R9, 0x58 ;  /* 0x0000005809097836 */ /* 0x000fe20000000000 */
[----:B0-----:R-:W-:Y:S02]  /*11020*/  @!P0 LOP3.LUT R3, R8, 0xfffffffe, RZ, 0xc0, !PT ;  /* 0xfffffffe08038812 */ /* 0x001fe400078ec0ff */
[----:B------:R-:W-:-:S02]  /*11030*/  @!P2 LEA.HI R0, R0, R0, RZ, 0x1 ;  /* 0x000000000000a211 */ /* 0x000fc400078f08ff */
[----:B-1----:R-:W-:Y:S01]  /*11040*/  @!P1 LOP3.LUT R5, R12, 0xfffffffe, RZ, 0xc0, !PT ;  /* 0xfffffffe0c059812 */ /* 0x002fe200078ec0ff */
[--C-:B------:R-:W-:Y:S01]  /*11050*/  @!P0 IMAD.WIDE R2, R3, 0x4, R14.reuse ;  /* 0x0000000403028825 */ /* 0x100fe200078e020e */
[----:B------:R-:W-:Y:S02]  /*11060*/  @!P3 LEA.HI R13, R13, R13, RZ, 0x1 ;  /* 0x0000000d0d0db211 */ /* 0x000fe400078f08ff */
[----:B------:R-:W-:Y:S01]  /*11070*/  @!P4 LEA.HI R18, R18, R18, RZ, 0x1 ;  /* 0x000000121212c211 */ /* 0x000fe200078f08ff */
[----:B------:R-:W-:Y:S01]  /*11080*/  @!P1 IMAD.WIDE R4, R5, 0x4, R14 ;  /* 0x0000000405049825 */ /* 0x000fe200078e020e */
[----:B------:R-:W-:Y:S01]  /*11090*/  @!P6 LEA.HI R20, R20, R20, RZ, 0x1 ;  /* 0x000000141414e211 */ /* 0x000fe200078f08ff */
[----:B------:R0:W-:Y:S01]  /*110a0*/  @!P0 ST.E.64 desc[UR6][R2.64], R106 ;  /* 0x0000006a02008985 */ /* 0x0001e2000c101b06 */
[----:B------:R-:W-:Y:S02]  /*110b0*/  @!P5 LEA.HI R19, R19, R19, RZ, 0x1 ;  /* 0x000000131313d211 */ /* 0x000fe400078f08ff */
[----:B--2---:R-:W-:Y:S01]  /*110c0*/  @!P2 LOP3.LUT R7, R0, 0xfffffffe, RZ, 0xc0, !PT ;  /* 0xfffffffe0007a812 */ /* 0x004fe200078ec0ff */
[----:B------:R1:W-:Y:S01]  /*110d0*/  @!P1 ST.E.64 desc[UR6][R4.64], R110 ;  /* 0x0000006e04009985 */ /* 0x0003e2000c101b06 */
[----:B------:R-:W-:-:S02]  /*110e0*/  @!P3 LOP3.LUT R13, R13, 0xfffffffe, RZ, 0xc0, !PT ;  /* 0xfffffffe0d0db812 */ /* 0x000fc400078ec0ff */
[----:B---3--:R-:W-:Y:S02]  /*110f0*/  @!P4 LOP3.LUT R11, R18, 0xfffffffe, RZ, 0xc0, !PT ;  /* 0xfffffffe120bc812 */ /* 0x008fe400078ec0ff */
[----:B------:R-:W-:Y:S02]  /*11100*/  ISETP.GE.AND P0, PT, R9, UR4, PT ;  /* 0x0000000409007c0c */ /* 0x000fe4000bf06270 */
[----:B------:R-:W-:Y:S02]  /*11110*/  @!P5 LOP3.LUT R19, R19, 0xfffffffe, RZ, 0xc0, !PT ;  /* 0xfffffffe1313d812 */ /* 0x000fe400078ec0ff */
[----:B------:R-:W-:Y:S01]  /*11120*/  @!P6 LOP3.LUT R21, R20, 0xfffffffe, RZ, 0xc0, !PT ;  /* 0xfffffffe1415e812 */ /* 0x000fe200078ec0ff */
        /* <DEDUP_REMOVED lines=11> */
[----:B------:R-:W-:Y:S01]  /*111e0*/  LEA.HI R9, R9, R9, RZ, 0x1 ;  /* 0x0000000909097211 */ /* 0x000fe200078f08ff */
[----:B------:R-:W-:-:S03]  /*111f0*/  ULDC.64 UR4, c[0x0][0x208] ;  /* 0x0000820000047ab9 */ /* 0x000fc60000000a00 */
[----:B0-----:R-:W-:-:S05]  /*11200*/  LOP3.LUT R3, R9, 0xfffffffe, RZ, 0xc0, !PT ;  /* 0xfffffffe09037812 */ /* 0x001fca00078ec0ff */
[----:B------:R-:W-:-:S05]  /*11210*/  IMAD.WIDE R2, R3, 0x4, R14 ;  /* 0x0000000403027825 */ /* 0x000fca00078e020e */
[----:B------:R0:W-:Y:S01]  /*11220*/  ST.E.64 desc[UR4][R2.64], R134 ;  /* 0x0000008602007985 */ /* 0x0001e2000c101b04 */
[----:B------:R-:W-:Y:S05]  /*11230*/  BRA `(.L_x_847) ;  /* 0x0000004800287947 */ /* 0x000fea0003800000 */
.L_x_926:
[----:B------:R-:W-:-:S05]  /*11240*/  VIADD R0, R2, 0xffffff80 ;  /* 0xffffff8002007836 */ /* 0x000fca0000000000 */
[----:B------:R-:W-:-:S13]  /*11250*/  ISETP.GT.AND P0, PT, R0, 0xbf, PT ;  /* 0x000000bf0000780c */ /* 0x000fda0003f04270 */
[----:B------:R-:W-:Y:S05]  /*11260*/  @P0 BRA `(.L_x_847) ;  /* 0x00000048001c0947 */ /* 0x000fea0003800000 */
[----:B------:R-:W0:Y:S01]  /*11270*/  S2R R3, SR_CTAID.X ;  /* 0x0000000000037919 */ /* 0x000e220000002500 */
[----:B------:R-:W1:Y:S01]  /*11280*/  LDC R6, c[0x0][0xbe8] ;  /* 0x0002fa00ff067b82 */ /* 0x000e620000000800 */
[----:B------:R-:W-:Y:S01]  /*11290*/  ULDC UR4, c[0x0][0xa88] ;  /* 0x0002a20000047ab9 */ /* 0x000fe20000000800 */
[----:B0-----:R-:W-:Y:S02]  /*112a0*/  IMAD R2, R3, 0xc0, R2 ;  /* 0x000000c003027824 */ /* 0x001fe400078e0202 */
[----:B-1----:R-:W-:Y:S02]  /*112b0*/  IMAD R3, R6, UR4, RZ ;  /* 0x0000000406037c24 */ /* 0x002fe4000f8e02ff */
[----:B------:R-:W-:-:S05]  /*112c0*/  VIADD R0, R2, 0xffffff80 ;  /* 0xffffff8002007836 */ /* 0x000fca0000000000 */
[----:B------:R-:W-:-:S13]  /*112d0*/  ISETP.GE.AND P0, PT, R0, R3, PT ;  /* 0x000000030000720c */ /* 0x000fda0003f06270 */
[----:B------:R-:W-:Y:S05]  /*112e0*/  @P0 BRA `(.L_x_847) ;  /* 0x0000004400fc0947 */ /* 0x000fea0003800000 */
[----:B------:R-:W-:Y:S01]  /*112f0*/  ISETP.NE.AND P0, PT, R6, 0x1, PT ;  /* 0x000000010600780c */ /* 0x000fe20003f05270 */
[----:B------:R-:W0:Y:S01]  /*11300*/  S2UR UR7, SR_CTAID.Z ;  /* 0x00000000000779c3 */ /* 0x000e220000002700 */
[----:B------:R-:W-:Y:S01]  /*11310*/  R2UR UR11, R17 ;  /* 0x00000000110b72ca */ /* 0x000fe200000e0000 */
[----:B------:R-:W-:Y:S01]  /*11320*/  ULDC.64 UR8, c[0x0][0xbd0] ;  /* 0x0002f40000087ab9 */ /* 0x000fe20000000a00 */
[----:B------:R-:W-:Y:S01]  /*11330*/  IMAD.MOV.U32 R5, RZ, RZ, R0 ;  /* 0x000000ffff057224 */ /* 0x000fe200078e0000 */
[----:B------:R-:W-:-:S04]  /*11340*/  ULDC.64 UR12, c[0x0][0x208] ;  /* 0x00008200000c7ab9 */ /* 0x000fc80000000a00 */
[----:B------:R-:W1:Y:S06]  /*11350*/  LDC.64 R10, c[0x0][0xbd8] ;  /* 0x0002f600ff0a7b82 */ /* 0x000e6c0000000a00 */
[----:B------:R-:W-:Y:S02]  /*11360*/  USHF.R.S32.HI UR6, URZ, 0x1f, UR11 ;  /* 0x0000001f3f067899 */ /* 0x000fe4000801140b */
[----:B------:R-:W2:Y:S01]  /*11370*/  @P0 LDC R7, c[0x0][0xbec] ;  /* 0x0002fb00ff070b82 */ /* 0x000ea20000000800 */
[----:B------:R-:W-:Y:S02]  /*11380*/  UIMAD.WIDE.U32 UR4, UR11, UR8, URZ ;  /* 0x000000080b0472a5 */ /* 0x000fe4000f8e003f */
[----:B------:R-:W-:-:S04]  /*11390*/  UIMAD UR6, UR6, UR8, URZ ;  /* 0x00000008060672a4 */ /* 0x000fc8000f8e023f */
[----:B------:R-:W-:Y:S01]  /*113a0*/  UIMAD UR6, UR11, UR9, UR6 ;  /* 0x000000090b0672a4 */ /* 0x000fe2000f8e0206 */
[----:B------:R-:W3:Y:S01]  /*113b0*/  @P0 LDC R9, c[0x0][0xbf0] ;  /* 0x0002fc00ff090b82 */ /* 0x000ee20000000800 */
[----:B0-----:R-:W-:Y:S01]  /*113c0*/  USHF.R.S32.HI UR8, URZ, 0x1f, UR7 ;  /* 0x0000001f3f087899 */ /* 0x001fe20008011407 */
[----:B------:R-:W-:Y:S01]  /*113d0*/  IMAD.U32 R3, RZ, RZ, UR5 ;  /* 0x00000005ff037e24 */ /* 0x000fe2000f8e00ff */
[----:B------:R-:W-:Y:S01]  /*113e0*/  UIADD3 UR6, UR5, UR6, URZ ;  /* 0x0000000605067290 */ /* 0x000fe2000fffe03f */
[----:B------:R-:W-:Y:S02]  /*113f0*/  IMAD.U32 R2, RZ, RZ, UR4 ;  /* 0x00000004ff027e24 */ /* 0x000fe4000f8e00ff */
[----:B------:R-:W-:Y:S02]  /*11400*/  ULDC.64 UR4, c[0x0][0xbe0] ;  /* 0x0002f80000047ab9 */ /* 0x000fe40000000a00 */
[----:B------:R-:W0:Y:S01]  /*11410*/  S2UR UR10, SR_CTAID.Y ;  /* 0x00000000000a79c3 */ /* 0x000e220000002600 */
[----:B------:R-:W-:-:S02]  /*11420*/  IMAD.U32 R3, RZ, RZ, UR6 ;  /* 0x00000006ff037e24 */ /* 0x000fc4000f8e00ff */
[C---:B-1----:R-:W-:Y:S02]  /*11430*/  IMAD R12, R10.reuse, UR8, RZ ;  /* 0x000000080a0c7c24 */ /* 0x042fe4000f8e02ff */
[----:B------:R-:W-:-:S03]  /*11440*/  IMAD.WIDE.U32 R2, R10, UR7, R2 ;  /* 0x000000070a027c25 */ /* 0x000fc6000f8e0002 */
[----:B------:R-:W0:Y:S01]  /*11450*/  LDC R8, c[0x0][0xc50] ;  /* 0x00031400ff087b82 */ /* 0x000e220000000800 */
[----:B--2---:R-:W-:-:S04]  /*11460*/  @P0 IMAD.HI.U32 R4, R0, R7, RZ ;  /* 0x0000000700040227 */ /* 0x004fc800078e00ff */
[----:B------:R-:W-:Y:S02]  /*11470*/  IMAD R7, RZ, RZ, -UR11 ;  /* 0x8000000bff077e24 */ /* 0x000fe4000f8e02ff */
[----:B------:R-:W-:Y:S01]  /*11480*/  IMAD R11, R11, UR7, R12 ;  /* 0x000000070b0b7c24 */ /* 0x000fe2000f8e020c */
[----:B---3--:R-:W-:-:S03]  /*11490*/  @P0 SHF.R.U32.HI R5, RZ, R9, R4 ;  /* 0x00000009ff050219 */ /* 0x008fc60000011604 */
[----:B------:R-:W-:Y:S02]  /*114a0*/  IMAD.IADD R3, R11, 0x1, R3 ;  /* 0x000000010b037824 */ /* 0x000fe400078e0203 */
[----:B0-----:R-:W-:Y:S02]  /*114b0*/  IMAD R9, R8, R7, UR10 ;  /* 0x0000000a08097e24 */ /* 0x001fe4000f8e0207 */
[----:B------:R-:W-:Y:S02]  /*114c0*/  IMAD.MOV R7, RZ, RZ, -R5 ;  /* 0x000000ffff077224 */ /* 0x000fe400078e0a05 */
[----:B------:R-:W-:Y:S01]  /*114d0*/  IMAD.WIDE.U32 R2, R9, UR4, R2 ;  /* 0x0000000409027c25 */ /* 0x000fe2000f8e0002 */
[----:B------:R-:W-:-:S03]  /*114e0*/  SHF.R.S32.HI R4, RZ, 0x1f, R9 ;  /* 0x0000001fff047819 */ /* 0x000fc60000011409 */
[----:B------:R-:W-:Y:S01]  /*114f0*/  IMAD R7, R6, R7, R0 ;  /* 0x0000000706077224 */ /* 0x000fe200078e0200 */
[----:B------:R-:W-:Y:S01]  /*11500*/  IADD3 R2, P0, R5, R2, RZ ;  /* 0x0000000205027210 */ /* 0x000fe20007f1e0ff */
[----:B------:R-:W-:-:S03]  /*11510*/  IMAD R4, R4, UR4, RZ ;  /* 0x0000000404047c24 */ /* 0x000fc6000f8e02ff */
[----:B------:R-:W-:Y:S01]  /*11520*/  SHF.R.S32.HI R0, RZ, 0x1f, R7 ;  /* 0x0000001fff007819 */ /* 0x000fe20000011407 */
[----:B------:R-:W-:Y:S01]  /*11530*/  IMAD R4, R9, UR5, R4 ;  /* 0x0000000509047c24 */ /* 0x000fe2000f8e0204 */
[----:B------:R-:W-:Y:S01]  /*11540*/  SHF.R.S32.HI R9, RZ, 0x1f, R5 ;  /* 0x0000001fff097819 */ /* 0x000fe20000011405 */
[----:B------:R-:W-:Y:S02]  /*11550*/  ULDC.64 UR4, c[0x0][0xbc8] ;  /* 0x0002f20000047ab9 */ /* 0x000fe40000000a00 */
[----:B------:R-:W-:Y:S01]  /*11560*/  IMAD R0, R0, UR4, RZ ;  /* 0x0000000400007c24 */ /* 0x000fe2000f8e02ff */
[----:B------:R-:W-:-:S03]  /*11570*/  IADD3.X R3, R9, R3, R4, P0, !PT ;  /* 0x0000000309037210 */ /* 0x000fc600007fe404 */
[C---:B------:R-:W-:Y:S02]  /*11580*/  IMAD R5, R7.reuse, UR5, R0 ;  /* 0x0000000507057c24 */ /* 0x040fe4000f8e0200 */
[----:B------:R-:W-:Y:S01]  /*11590*/  IMAD.WIDE.U32 R2, R7, UR4, R2 ;  /* 0x0000000407027c25 */ /* 0x000fe2000f8e0002 */
[----:B------:R-:W-:-:S03]  /*115a0*/  ULDC.64 UR4, c[0x0][0xba8] ;  /* 0x0002ea0000047ab9 */ /* 0x000fc60000000a00 */
[----:B------:R-:W-:Y:S01]  /*115b0*/  IMAD.IADD R3, R3, 0x1, R5 ;  /* 0x0000000103037824 */ /* 0x000fe200078e0205 */
[----:B------:R-:W-:-:S04]  /*115c0*/  LEA R4, P0, R2, UR4, 0x2 ;  /* 0x0000000402047c11 */ /* 0x000fc8000f8010ff */
[----:B------:R-:W-:Y:S01]  /*115d0*/  LEA.HI.X R5, R2, UR5, R3, 0x2, P0 ;  /* 0x0000000502057c11 */ /* 0x000fe200080f1403 */
[----:B------:R-:W-:-:S05]  /*115e0*/  IMAD.MOV.U32 R3, RZ, RZ, -0x800000 ;  /* 0xff800000ff037424 */ /* 0x000fca00078e00ff */
[----:B------:R0:W-:Y:S01]  /*115f0*/  STG.E desc[UR12][R4.64], R3 ;  /* 0x0000000304007986 */ /* 0x0001e2000c10190c */
[----:B------:R-:W-:Y:S05]  /*11600*/  BRA `(.L_x_847) ;  /* 0x0000004400347947 */ /* 0x000fea0003800000 */
.L_x_845:
        /* <DEDUP_REMOVED lines=18> */
.L_x_929:
[----:B------:R-:W-:Y:S01]  /*11730*/  ULDC UR7, c[0x0][0xc50] ;  /* 0x0003140000077ab9 */ /* 0x000fe20000000800 */
[----:B------:R-:W-:Y:S01]  /*11740*/  UMOV UR36, UR6 ;  /* 0x0000000600247c82 */ /* 0x000fe20008000000 */
[----:B------:R-:W-:-:S11]  /*11750*/  UISETP.NE.AND UP0, UPT, UR7, 0x1, UPT ;  /* 0x000000010700788c */ /* 0x000fd6000bf05270 */
[----:B------:R-:W-:Y:S01]  /*11760*/  @UP0 ULDC UR4, c[0x0][0xc54] ;  /* 0x0003150000040ab9 */ /* 0x000fe20000000800 */
[----:B------:R-:W-:Y:S01]  /*11770*/  @UP0 ULDC UR8, c[0x0][0xc58] ;  /* 0x0003160000080ab9 */ /* 0x000fe20000000800 */
[----:B------:R-:W-:-:S04]  /*11780*/  UIMAD.WIDE.U32 UR4, UR6, UR4, URZ ;  /* 0x00000004060472a5 */ /* 0x000fc8000f8e003f */
[----:B------:R-:W-:-:S12]  /*11790*/  @UP0 USHF.R.U32.HI UR36, URZ, UR8, UR5 ;  /* 0x000000083f240299 */ /* 0x000fd80008011605 */
.L_x_930:
[----:B------:R-:W-:Y:S01]  /*117a0*/  ISETP.GE.AND P0, PT, R19, RZ, PT ;  /* 0x000000ff1300720c */ /* 0x000fe20003f06270 */
[----:B------:R-:W-:Y:S01]  /*117b0*/  UIADD3 UR47, -UR36, URZ, URZ ;  /* 0x0000003f242f7290 */ /* 0x000fe2000fffe13f */
[----:B------:R-:W-:Y:S02]  /*117c0*/  IMAD.MOV.U32 R3, RZ, RZ, 0x1 ;  /* 0x00000001ff037424 */ /* 0x000fe400078e00ff */
[----:B------:R-:W-:Y:S01]  /*117d0*/  IMAD.MOV.U32 R0, RZ, RZ, RZ ;  /* 0x000000ffff007224 */ /* 0x000fe200078e00ff */
[----:B------:R-:W-:Y:S01]  /*117e0*/  UIMAD UR47, UR7, UR47, UR6 ;  /* 0x0000002f072f72a4 */ /* 0x000fe2000f8e0206 */
[----:B------:R-:W-:-:S07]  /*117f0*/  IMAD.MOV.U32 R4, RZ, RZ, 0x1 ;  /* 0x00000001ff047424 */ /* 0x000fce00078e00ff */
[----:B------:R-:W-:Y:S05]  /*11800*/  @!P0 BRA `(.L_x_931) ;  /* 0x0000003c00fc8947 */ /* 0x000fea0003800000 */
[----:B------:R-:W0:Y:S01]  /*11810*/  S2UR UR48, SR_CTAID.X ;  /* 0x00000000003079c3 */ /* 0x000e220000002500 */
[----:B------:R-:W-:Y:S01]  /*11820*/  ULDC.64 UR4, c[0x0][0x418] ;  /* 0x0001060000047ab9 */ /* 0x000fe20000000a00 */
[----:B------:R-:W-:Y:S01]  /*11830*/  ULDC UR6, c[0x0][0x448] ;  /* 0x0001120000067ab9 */ /* 0x000fe20000000800 */
[----:B------:R-:W-:Y:S02]  /*11840*/  UISETP.NE.U32.AND UP0, UPT, UR4, URZ, UPT ;  /* 0x0000003f0400728c */ /* 0x000fe4000bf05070 */
[----:B------:R-:W-:Y:S02]  /*11850*/  UISETP.NE.AND UP1, UPT, UR6, 0x1, UPT ;  /* 0x000000010600788c */ /* 0x000fe4000bf25270 */
[----:B------:R-:W-:Y:S01]  /*11860*/  UISETP.NE.AND.EX UP0, UPT, UR5, URZ, UPT, UP0 ;  /* 0x0000003f0500728c */ /* 0x000fe2000bf05300 */
[----:B------:R-:W-:Y:S02]  /*11870*/  ULDC UR6, c[0x0][0x424] ;  /* 0x0001090000067ab9 */ /* 0x000fe40000000800 */
[----:B------:R-:W-:Y:S01]  /*11880*/  ULDC.64 UR4, c[0x0][0x9e0] ;  /* 0x0002780000047ab9 */ /* 0x000fe20000000a00 */
[----:B------:R-:W-:-:S02]  /*11890*/  USEL UR9, UR6, 0x1, UP0 ;  /* 0x0000000106097887 */ /* 0x000fc40008000000 */
[----:B------:R-:W-:Y:S01]  /*118a0*/  UISETP.GE.AND UP0, UPT, UR5, 0x1, UPT ;  /* 0x000000010500788c */ /* 0x000fe2000bf06270 */
[----:B------:R-:W-:Y:S02]  /*118b0*/  ULDC UR10, c[0x0][0x288] ;  /* 0x0000a200000a7ab9 */ /* 0x000fe40000000800 */
[----:B------:R-:W-:Y:S01]  /*118c0*/  @UP1 ULDC UR7, c[0x0][0x44c] ;  /* 0x0001130000071ab9 */ /* 0x000fe20000000800 */
[----:B------:R-:W-:Y:S01]  /*118d0*/  ULDC UR12, c[0x0][0x2f0] ;  /* 0x0000bc00000c7ab9 */ /* 0x000fe20000000800 */
[----:B------:R-:W-:Y:S01]  /*118e0*/  UIADD3 UR11, -UR10, 0x1, URZ ;  /* 0x000000010a0b7890 */ /* 0x000fe2000fffe13f */
[----:B------:R-:W-:Y:S01]  /*118f0*/  PLOP3.LUT P1, PT, PT, PT, UP0, 0x80, 0x0 ;  /* 0x000000000000781c */ /* 0x000fe20003f2f008 */
[----:B------:R-:W-:Y:S01]  /*11900*/  UIMAD UR13, UR9, UR12, 0x7f ;  /* 0x0000007f090d74a4 */ /* 0x000fe2000f8e020c */
[----:B------:R-:W-:Y:S01]  /*11910*/  @UP1 ULDC UR14, c[0x0][0x450] ;  /* 0x00011400000e1ab9 */ /* 0x000fe20000000800 */
[----:B------:R-:W-:Y:S02]  /*11920*/  UIMAD UR11, UR9, UR12, UR11 ;  /* 0x0000000c090b72a4 */ /* 0x000fe4000f8e020b */
[----:B0-----:R-:W-:-:S04]  /*11930*/  UIMAD UR48, UR48, 0xc0, URZ ;  /* 0x000000c0303078a4 */ /* 0x001fc8000f8e023f */
[----:B------:R-:W-:-:S04]  /*11940*/  UIADD3 UR8, UR48, 0xbf, URZ ;  /* 0x000000bf30087890 */ /* 0x000fc8000fffe03f */
[----:B------:R-:W-:-:S04]  /*11950*/  UIMAD.WIDE.U32 UR6, UR8, UR7, URZ ;  /* 0x00000007080672a5 */ /* 0x000fc8000f8e003f */
[----:B------:R-:W-:Y:S02]  /*11960*/  @UP1 USHF.R.U32.HI UR8, URZ, UR14, UR7 ;  /* 0x0000000e3f081299 */ /* 0x000fe40008011607 */
[----:B------:R-:W-:Y:S02]  /*11970*/  USHF.R.S32.HI UR7, URZ, 0x1f, UR13 ;  /* 0x0000001f3f077899 */ /* 0x000fe4000801140d */
[----:B------:R-:W-:Y:S02]  /*11980*/  UIADD3 UR6, UR11, UR8, URZ ;  /* 0x000000080b067290 */ /* 0x000fe4000fffe03f */
[----:B------:R-:W-:Y:S02]  /*11990*/  ULEA.HI UR7, UR7, UR13, URZ, 0x7 ;  /* 0x0000000d07077291 */ /* 0x000fe4000f8f383f */
[----:B------:R-:W-:Y:S02]  /*119a0*/  UIADD3 UR4, UR6, UR4, URZ ;  /* 0x0000000406047290 */ /* 0x000fe4000fffe03f */
[----:B------:R-:W-:Y:S01]  /*119b0*/  USHF.R.S32.HI UR46, URZ, 0x7, UR7 ;  /* 0x000000073f2e7899 */ /* 0x000fe20008011407 */
[----:B------:R-:W-:Y:S11]  /*119c0*/  @!P1 BRA `(.L_x_932) ;  /* 0x0000000000449947 */ /* 0x000ff60003800000 */
        /* <DEDUP_REMOVED lines=10> */
.L_x_933:
[----:B------:R-:W-:-:S11]  /*11a70*/  UISETP.NE.AND UP0, UPT, UR5, 0x1, UPT ;  /* 0x000000010500788c */ /* 0x000fd6000bf05270 */
[----:B------:R-:W-:Y:S02]  /*11a80*/  @UP0 ULDC.64 UR14, c[0x0][0x9e8] ;  /* 0x00027a00000e0ab9 */ /* 0x000fe40000000a00 */
[----:B------:R-:W-:-:S04]  /*11a90*/  UIMAD.WIDE.U32 UR6, UR8, UR14, URZ ;  /* 0x0000000e080672a5 */ /* 0x000fc8000f8e003f */
[----:B------:R-:W-:-:S12]  /*11aa0*/  @UP0 USHF.R.U32.HI UR8, URZ, UR15, UR7 ;  /* 0x0000000f3f080299 */ /* 0x000fd80008011607 */
.L_x_934:
[----:B------:R-:W-:-:S04]  /*11ab0*/  UIMAD UR8, UR8, UR5, UR5 ;  /* 0x00000005080872a4 */ /* 0x000fc8000f8e0205 */
[----:B------:R-:W-:-:S04]  /*11ac0*/  UISETP.LT.AND UP0, UPT, UR4, UR8, UPT ;  /* 0x000000080400728c */ /* 0x000fc8000bf01270 */
[----:B------:R-:W-:-:S12]  /*11ad0*/  USEL UR4, UR4, UR8, UP0 ;  /* 0x0000000804047287 */ /* 0x000fd80008000000 */
.L_x_932:
[----:B------:R-:W-:Y:S01]  /*11ae0*/  UIADD3 UR4, UR4, 0x7f, URZ ;  /* 0x0000007f04047890 */ /* 0x000fe2000fffe03f */
[----:B------:R-:W-:Y:S01]  /*11af0*/  @UP1 ULDC UR6, c[0x0][0x44c] ;  /* 0x0001130000061ab9 */ /* 0x000fe20000000800 */
[----:B------:R-:W-:Y:S02]  /*11b00*/  @UP1 ULDC UR11, c[0x0][0x450] ;  /* 0x00011400000b1ab9 */ /* 0x000fe40000000800 */
[----:B------:R-:W-:Y:S02]  /*11b10*/  USHF.R.S32.HI UR8, URZ, 0x1f, UR4 ;  /* 0x0000001f3f087899 */ /* 0x000fe40008011404 */
[----:B------:R-:W-:Y:S02]  /*11b20*/  UIMAD.WIDE.U32 UR6, UR48, UR6, URZ ;  /* 0x00000006300672a5 */ /* 0x000fe4000f8e003f */
[----:B------:R-:W-:Y:S02]  /*11b30*/  ULEA.HI UR8, UR8, UR4, URZ, 0x7 ;  /* 0x0000000408087291 */ /* 0x000fe4000f8f383f */
[----:B------:R-:W-:Y:S01]  /*11b40*/  UIMAD UR9, UR9, UR12, -UR10 ;  /* 0x0000000c090972a4 */ /* 0x000fe2000f8e0a0a */
[----:B------:R-:W-:Y:S01]  /*11b50*/  UMOV UR4, UR48 ;  /* 0x0000003000047c82 */ /* 0x000fe20008000000 */
[----:B------:R-:W-:-:S02]  /*11b60*/  USHF.R.S32.HI UR44, URZ, 0x7, UR8 ;  /* 0x000000073f2c7899 */ /* 0x000fc40008011408 */
[----:B------:R-:W-:Y:S02]  /*11b70*/  @UP1 USHF.R.U32.HI UR4, URZ, UR11, UR7 ;  /* 0x0000000b3f041299 */ /* 0x000fe40008011607 */
[----:B------:R-:W-:Y:S02]  /*11b80*/  UISETP.LT.AND UP0, UPT, UR46, UR44, UPT ;  /* 0x0000002c2e00728c */ /* 0x000fe4000bf01270 */
[----:B------:R-:W-:Y:S01]  /*11b90*/  UIADD3 UR4, UR9, UR4, URZ ;  /* 0x0000000409047290 */ /* 0x000fe2000fffe03f */
[----:B------:R-:W-:Y:S01]  /*11ba0*/  ULDC UR8, c[0x0][0x9dc] ;  /* 0x0002770000087ab9 */ /* 0x000fe20000000800 */
[----:B------:R-:W-:Y:S02]  /*11bb0*/  USEL UR12, UR46, UR44, UP0 ;  /* 0x0000002c2e0c7287 */ /* 0x000fe40008000000 */
        /* <DEDUP_REMOVED lines=12> */
.L_x_936:
[----:B------:R-:W-:-:S11]  /*11c80*/  UISETP.NE.AND UP0, UPT, UR5, 0x1, UPT ;  /* 0x000000010500788c */ /* 0x000fd6000bf05270 */
[----:B------:R-:W-:Y:S02]  /*11c90*/  @UP0 ULDC.64 UR10, c[0x0][0x9e8] ;  /* 0x00027a00000a0ab9 */ /* 0x000fe40000000a00 */
[----:B------:R-:W-:-:S04]  /*11ca0*/  UIMAD.WIDE.U32 UR6, UR4, UR10, URZ ;  /* 0x0000000a040672a5 */ /* 0x000fc8000f8e003f */
[----:B------:R-:W-:-:S12]  /*11cb0*/  @UP0 USHF.R.U32.HI UR4, URZ, UR11, UR7 ;  /* 0x0000000b3f040299 */ /* 0x000fd80008011607 */
.L_x_937:
[----:B------:R-:W-:-:S04]  /*11cc0*/  UIMAD UR4, UR4, UR5, URZ ;  /* 0x00000005040472a4 */ /* 0x000fc8000f8e023f */
[----:B------:R-:W-:-:S04]  /*11cd0*/  UISETP.LT.AND UP0, UPT, UR8, UR4, UPT ;  /* 0x000000040800728c */ /* 0x000fc8000bf01270 */
[----:B------:R-:W-:-:S12]  /*11ce0*/  USEL UR8, UR8, UR4, !UP0 ;  /* 0x0000000408087287 */ /* 0x000fd8000c000000 */
.L_x_935:
[----:B------:R-:W-:Y:S02]  /*11cf0*/  USHF.R.S32.HI UR4, URZ, 0x1f, UR8 ;  /* 0x0000001f3f047899 */ /* 0x000fe40008011408 */
[----:B------:R-:W-:Y:S02]  /*11d00*/  USHF.R.U32.HI UR9, URZ, 0x10, UR47 ;  /* 0x000000103f097899 */ /* 0x000fe4000801162f */
[----:B------:R-:W-:Y:S02]  /*11d10*/  ULEA.HI UR4, UR4, UR8, URZ, 0x7 ;  /* 0x0000000804047291 */ /* 0x000fe4000f8f383f */
[----:B------:R-:W-:Y:S02]  /*11d20*/  ULOP3.LUT UR47, UR47, 0xffff, URZ, 0xc0, !UPT ;  /* 0x0000ffff2f2f7892 */ /* 0x000fe4000f8ec03f */
[----:B------:R-:W-:Y:S01]  /*11d30*/  USHF.R.S32.HI UR4, URZ, 0x7, UR4 ;  /* 0x000000073f047899 */ /* 0x000fe20008011404 */
[----:B------:R-:W-:-:S03]  /*11d40*/  UMOV UR43, URZ ;  /* 0x0000003f002b7c82 */ /* 0x000fc60008000000 */
[----:B------:R-:W-:-:S04]  /*11d50*/  UISETP.LT.AND UP0, UPT, URZ, UR4, UPT ;  /* 0x000000043f00728c */ /* 0x000fc8000bf01270 */
[----:B------:R-:W-:Y:S02]  /*11d60*/  USEL UR42, URZ, UR4, !UP0 ;  /* 0x000000043f2a7287 */ /* 0x000fe4000c000000 */
[----:B------:R-:W-:Y:S02]  /*11d70*/  UISETP.NE.AND UP0, UPT, UR9, URZ, UPT ;  /* 0x0000003f0900728c */ /* 0x000fe4000bf05270 */
[----:B------:R-:W-:-:S06]  /*11d80*/  UISETP.GT.AND UP1, UPT, UR12, UR42, UPT ;  /* 0x0000002a0c00728c */ /* 0x000fcc000bf24270 */
[----:B------:R-:W-:-:S03]  /*11d90*/  PLOP3.LUT P0, PT, PT, PT, UP1, 0x80, 0x0 ;  /* 0x000000000000781c */ /* 0x000fc60003f0f018 */
[----:B------:R-:W-:-:S10]  /*11da0*/  @!UP0 ULDC UR9, c[0x0][0x9f0] ;  /* 0x00027c0000098ab9 */ /* 0x000fd40000000800 */
[----:B------:R-:W-:Y:S05]  /*11db0*/  @!P0 BRA `(.L_x_938) ;  /* 0x0000000000848947 */ /* 0x000fea0003800000 */
[----:B------:R-:W-:Y:S01]  /*11dc0*/  IMAD.U32 R4, RZ, RZ, UR9 ;  /* 0x00000009ff047e24 */ /* 0x000fe2000f8e00ff */
[----:B------:R-:W-:-:S04]  /*11dd0*/  UIADD3 UR4, UR9, -0x1, UR12 ;  /* 0xffffffff09047890 */ /* 0x000fc8000fffe00c */
[-C--:B------:R-:W-:Y:S01]  /*11de0*/  IABS R0, R4.reuse ;  /* 0x0000000400007213 */ /* 0x080fe20000000000 */
[----:B------:R-:W-:Y:S01]  /*11df0*/  UIADD3 UR6, -UR42, UR4, URZ ;  /* 0x000000042a067290 */ /* 0x000fe2000fffe13f */
[----:B------:R-:W-:Y:S02]  /*11e00*/  IABS R6, R4 ;  /* 0x0000000400067213 */ /* 0x000fe40000000000 */
[----:B------:R-:W-:Y:S01]  /*11e10*/  R2UR UR10, R0 ;  /* 0x00000000000a72ca */ /* 0x000fe200000e0000 */
[----:B------:R-:W-:Y:S02]  /*11e20*/  UMOV UR4, URZ ;  /* 0x0000003f00047c82 */ /* 0x000fe40008000000 */
[----:B------:R-:W-:Y:S01]  /*11e30*/  IABS R5, UR6 ;  /* 0x0000000600057c13 */ /* 0x000fe20008000000 */
[----:B------:R-:W-:-:S04]  /*11e40*/  ULOP3.LUT UR6, UR6, UR9, URZ, 0x3c, !UPT ;  /* 0x0000000906067292 */ /* 0x000fc8000f8e3c3f */
[----:B------:R-:W-:-:S05]  /*11e50*/  IMAD.MOV.U32 R4, RZ, RZ, R5 ;  /* 0x000000ffff047224 */ /* 0x000fca00078e0005 */
[----:B------:R-:W0:Y:S01]  /*11e60*/  I2F.RP R0, UR10 ;  /* 0x0000000a00007d06 */ /* 0x000e220008209400 */
[----:B------:R-:W-:-:S07]  /*11e70*/  R2UR UR8, R4 ;  /* 0x00000000040872ca */ /* 0x000fce00000e0000 */
[----:B0-----:R-:W0:Y:S02]  /*11e80*/  MUFU.RCP R0, R0 ;  /* 0x0000000000007308 */ /* 0x001e240000001000 */
[----:B0-----:R-:W-:Y:S02]  /*11e90*/  VIADD R3, R0, 0xffffffe ;  /* 0x0ffffffe00037836 */ /* 0x001fe40000000000 */
        /* <DEDUP_REMOVED lines=15> */
[----:B------:R-:W-:Y:S02]  /*11f90*/  UISETP.NE.AND UP0, UPT, UR9, URZ, UPT ;  /* 0x0000003f0900728c */ /* 0x000fe4000bf05270 */
[----:B------:R-:W-:-:S09]  /*11fa0*/  @!UP1 UIADD3 UR5, -UR5, URZ, URZ ;  /* 0x0000003f05059290 */ /* 0x000fd2000fffe13f */
[----:B------:R-:W-:-:S07]  /*11fb0*/  @!UP0 ULOP3.LUT UR5, URZ, UR9, URZ, 0x33, !UPT ;  /* 0x000000093f058292 */ /* 0x000fce000f8e333f */
[----:B------:R-:W-:-:S05]  /*11fc0*/  UMOV UR43, UR5 ;  /* 0x00000005002b7c82 */ /* 0x000fca0008000000 */
.L_x_938:
[----:B------:R-:W-:Y:S01]  /*11fd0*/  UIMAD UR39, UR47, UR43, UR42 ;  /* 0x0000002b2f2772a4 */ /* 0x000fe2000f8e022a */
[----:B------:R-:W-:Y:S02]  /*11fe0*/  IMAD.U32 R18, RZ, RZ, UR12 ;  /* 0x0000000cff127e24 */ /* 0x000fe4000f8e00ff */
[----:B------:R-:W-:Y:S02]  /*11ff0*/  IMAD.MOV.U32 R0, RZ, RZ, RZ ;  /* 0x000000ffff007224 */ /* 0x000fe400078e00ff */
[----:B------:R-:W-:Y:S02]  /*12000*/  IMAD.MOV.U32 R4, RZ, RZ, 0x1 ;  /* 0x00000001ff047424 */ /* 0x000fe400078e00ff */
[----:B------:R-:W-:-:S05]  /*12010*/  IMAD.U32 R3, RZ, RZ, UR39 ;  /* 0x00000027ff037e24 */ /* 0x000fca000f8e00ff */
[----:B------:R-:W-:Y:S01]  /*12020*/  VIADDMNMX R18, R3, UR43, R18, PT ;  /* 0x0000002b03127c46 */ /* 0x000fe2000b800112 */
[----:B------:R-:W-:-:S03]  /*12030*/  IMAD.MOV.U32 R3, RZ, RZ, 0x1 ;  /* 0x00000001ff037424 */ /* 0x000fc600078e00ff */
[----:B------:R-:W-:-:S13]  /*12040*/  ISETP.GT.AND P0, PT, R18, UR39, PT ;  /* 0x0000002712007c0c */ /* 0x000fda000bf04270 */
        /* <DEDUP_REMOVED lines=11> */
[----:B------:R-:W-:Y:S02]  /*12100*/  IMAD.U32 R4, RZ, RZ, UR4 ;  /* 0x00000004ff047e24 */ /* 0x000fe4000f8e00ff */
[----:B------:R-:W-:Y:S01]  /*12110*/  IMAD.U32 R5, RZ, RZ, UR5 ;  /* 0x00000005ff057e24 */ /* 0x000fe2000f8e00ff */
[----:B------:R-:W0:Y:S01]  /*12120*/  LDC.64 R14, c[0x4][R14] ;  /* 0x010000000e0e7b82 */ /* 0x000e220000000a00 */
[----:B------:R-:W-:Y:S01]  /*12130*/  ULDC.64 UR4, c[0x4][0x30] ;  /* 0x01000c0000047ab9 */ /* 0x000fe20000000a00 */
        /* <DEDUP_REMOVED lines=9> */
.L_x_939:
        /* <DEDUP_REMOVED lines=20> */
.L_x_941:
[----:B------:R0:W1:Y:S01]  /*12310*/  LDC.64 R14, c[0x4][R17] ;  /* 0x01000000110e7b82 */ /* 0x0000620000000a00 */
[----:B------:R-:W-:Y:S01]  /*12320*/  ULDC.64 UR4, c[0x4][0xa8] ;  /* 0x01002a0000047ab9 */ /* 0x000fe20000000a00 */
[----:B------:R-:W-:Y:S01]  /*12330*/  ULDC.64 UR6, c[0x4][0xb0] ;  /* 0x01002c0000067ab9 */ /* 0x000fe20000000a00 */
[----:B------:R-:W-:Y:S02]  /*12340*/  IMAD.U32 R4, RZ, RZ, UR4 ;  /* 0x00000004ff047e24 */ /* 0x000fe4000f8e00ff */
        /* <DEDUP_REMOVED lines=11> */
.L_x_940:
[----:B------:R-:W0:Y:S01]  /*12400*/  LDC.64 R4, c[0x0][0x9f8] ;  /* 0x00027e00ff047b82 */ /* 0x000e220000000a00 */
[----:B------:R-:W-:Y:S01]  /*12410*/  IMAD.MOV.U32 R17, RZ, RZ, R19 ;  /* 0x000000ffff117224 */ /* 0x000fe200078e0013 */
[----:B------:R-:W-:Y:S01]  /*12420*/  ULDC.64 UR4, c[0x0][0x208] ;  /* 0x0000820000047ab9 */ /* 0x000fe20000000a00 */
[----:B0-----:R-:W-:-:S04]  /*12430*/  ISETP.NE.U32.AND P0, PT, R4, RZ, PT ;  /* 0x000000ff0400720c */ /* 0x001fc80003f05070 */
[----:B------:R-:W-:-:S13]  /*12440*/  ISETP.NE.AND.EX P0, PT, R5, RZ, PT, P0 ;  /* 0x000000ff0500720c */ /* 0x000fda0003f05300 */
[----:B------:R-:W0:Y:S02]  /*12450*/  @P0 LDC.64 R4, c[0x0][0x9f8] ;  /* 0x00027e00ff040b82 */ /* 0x000e240000000a00 */
[----:B0-----:R-:W-:-:S06]  /*12460*/  @P0 IMAD.WIDE R6, R19, 0x4, R4 ;  /* 0x0000000413060825 */ /* 0x001fcc00078e0204 */
[----:B------:R-:W0:Y:S01]  /*12470*/  LDC.64 R4, c[0x0][0x418] ;  /* 0x00010600ff047b82 */ /* 0x000e220000000a00 */
[----:B------:R-:W2:Y:S01]  /*12480*/  @P0 LDG.E R17, desc[UR4][R6.64] ;  /* 0x0000000406110981 */ /* 0x000ea2000c1e1900 */
[----:B------:R-:W-:Y:S01]  /*12490*/  UMOV UR4, 0xffffffff ;  /* 0xffffffff00047882 */ /* 0x000fe20000000000 */
[----:B------:R-:W-:Y:S01]  /*124a0*/  LOP3.LUT R23, R23, 0xfffffffe, RZ, 0xc0, !PT ;  /* 0xfffffffe17177812 */ /* 0x000fe200078ec0ff */
[----:B------:R-:W-:Y:S01]  /*124b0*/  VIADD R27, R18, 0xffffffff ;  /* 0xffffffff121b7836 */ /* 0x000fe20000000000 */
[----:B0-----:R-:W-:-:S04]  /*124c0*/  ISETP.NE.U32.AND P0, PT, R4, RZ, PT ;  /* 0x000000ff0400720c */ /* 0x001fc80003f05070 */
[----:B------:R-:W-:-:S13]  /*124d0*/  ISETP.NE.AND.EX P1, PT, R5, RZ, PT, P0 ;  /* 0x000000ff0500720c */ /* 0x000fda0003f25300 */
[----:B------:R-:W-:Y:S02]  /*124e0*/  @P1 LOP3.LUT R23, R23, 0x1, RZ, 0xfc, !PT ;  /* 0x0000000117171812 */ /* 0x000fe400078efcff */
[----:B--2---:R-:W-:Y:S02]  /*124f0*/  SHF.R.S32.HI R22, RZ, 0x1f, R17 ;  /* 0x0000001fff167819 */ /* 0x004fe40000011411 */
[----:B------:R-:W-:Y:S01]  /*12500*/  SEL R25, R17, RZ, !P1 ;  /* 0x000000ff11197207 */ /* 0x000fe20004800000 */
[----:B------:R-:W-:Y:S06]  /*12510*/  BRA.DIV UR4, `(.L_x_942) ;  /* 0x0000003a04507947 */ /* 0x000fec000b800000 */
[----:B------:R0:W1:Y:S02]  /*12520*/  SHFL.IDX PT, R14, R26, RZ, 0x1f ;  /* 0x00001fff1a0e7589 */ /* 0x00006400000e0000 */
.L_x_1026:
[----:B-1----:R-:W-:Y:S02]  /*12530*/  ISETP.NE.AND P0, PT, R14, RZ, PT ;  /* 0x000000ff0e00720c */ /* 0x002fe40003f05270 */
[----:B------:R-:W-:Y:S02]  /*12540*/  PLOP3.LUT P2, PT, PT, PT, PT, 0x8, 0x0 ;  /* 0x000000000000781c */ /* 0x000fe40003f4e170 */
[----:B------:R-:W-:-:S11]  /*12550*/  LOP3.LUT R23, R23, 0xfffffffd, RZ, 0xc0, !PT ;  /* 0xfffffffd17177812 */ /* 0x000fd600078ec0ff */
[----:B------:R-:W-:Y:S01]  /*12560*/  @P2 LOP3.LUT R23, R23, 0x2, RZ, 0xfc, !PT ;  /* 0x0000000217172812 */ /* 0x000fe200078efcff */
[----:B------:R-:W-:Y:S06]  /*12570*/  @P0 BRA `(.L_x_943) ;  /* 0x00000004000c0947 */ /* 0x000fec0003800000 */
[----:B------:R-:W-:-:S03]  /*12580*/  UMOV UR4, 0xffffffff ;  /* 0xffffffff00047882 */ /* 0x000fc60000000000 */
[----:B------:R-:W-:Y:S05]  /*12590*/  BRA.DIV UR4, `(.L_x_944) ;  /* 0x0000003a04507947 */ /* 0x000fea000b800000 */
[----:B------:R-:W-:-:S13]  /*125a0*/  ELECT P6, URZ, PT ;  /* 0x00000000003f782f */ /* 0x000fda00038c0000 */
.L_x_1029:
[----:B------:R-:W-:Y:S05]  /*125b0*/  @!P6 BRA `(.L_x_943) ;  /* 0x0000000000fce947 */ /* 0x000fea0003800000 */
[----:B------:R-:W-:Y:S02]  /*125c0*/  IMAD.MOV.U32 R0, RZ, RZ, 0x1 ;  /* 0x00000001ff007424 */ /* 0x000fe400078e00ff */
[----:B------:R-:W-:-:S03]  /*125d0*/  IMAD.MOV.U32 R25, RZ, RZ, R17 ;  /* 0x000000ffff197224 */ /* 0x000fc600078e0011 */
[----:B------:R-:W-:Y:S01]  /*125e0*/  SHF.L.U32 R0, R0, 0x1f, RZ ;  /* 0x0000001f00007819 */ /* 0x000fe200000006ff */
[----:B------:R-:W-:Y:S06]  /*125f0*/  @!P1 BRA `(.L_x_945) ;  /* 0x00000000004c9947 */ /* 0x000fec0003800000 */
[----:B------:R-:W1:Y:S01]  /*12600*/  LDC R10, c[0x0][0x43c] ;  /* 0x00010f00ff0a7b82 */ /* 0x000e620000000800 */
[----:B------:R-:W-:Y:S01]  /*12610*/  IMAD.MOV.U32 R3, RZ, RZ, R27 ;  /* 0x000000ffff037224 */ /* 0x000fe200078e001b */
[----:B------:R-:W-:Y:S01]  /*12620*/  ULDC.64 UR4, c[0x0][0x428] ;  /* 0x00010a0000047ab9 */ /* 0x000fe20000000a00 */
[----:B------:R-:W-:Y:S01]  /*12630*/  ULDC.64 UR6, c[0x0][0x208] ;  /* 0x0000820000067ab9 */ /* 0x000fe20000000a00 */
[----:B------:R-:W-:-:S04]  /*12640*/  IMAD R8, R22, UR4, RZ ;  /* 0x0000000416087c24 */ /* 0x000fc8000f8e02ff */
[----:B------:R-:W-:Y:S01]  /*12650*/  IMAD R9, R17, UR5, R8 ;  /* 0x0000000511097c24 */ /* 0x000fe2000f8e0208 */
[----:B-1----:R-:W-:-:S13]  /*12660*/  ISETP.NE.AND P0, PT, R10, 0x1, PT ;  /* 0x000000010a00780c */ /* 0x002fda0003f05270 */
[----:B------:R-:W1:Y:S02]  /*12670*/  @P0 LDC.64 R6, c[0x0][0x440] ;  /* 0x00011000ff060b82 */ /* 0x000e640000000a00 */
[----:B-1----:R-:W-:-:S05]  /*12680*/  @P0 IMAD.HI.U32 R6, R27, R6, RZ ;  /* 0x000000061b060227 */ /* 0x002fca00078e00ff */
        /* <DEDUP_REMOVED lines=8> */
[----:B------:R-:W-:-:S04]  /*12710*/  IMAD.MOV R3, RZ, RZ, -R3 ;  /* 0x000000ffff037224 */ /* 0x000fc800078e0a03 */
[----:B------:R-:W-:-:S07]  /*12720*/  IMAD R27, R10, R3, R27 ;  /* 0x000000030a1b7224 */ /* 0x000fce00078e021b */
.L_x_945:
[----:B------:R-:W2:Y:S01]  /*12730*/  SYNCS.PHASECHK.TRANS64.TRYWAIT P0, [UR38+0x2d840], R0 ;  /* 0x02d84000ff0075a7 */ /* 0x000ea20008000166 */
[----:B------:R-:W-:Y:S01]  /*12740*/  ISETP.NE.AND P1, PT, R24, RZ, PT ;  /* 0x000000ff1800720c */ /* 0x000fe20003f25270 */
[----:B--2---:R-:W-:-:S12]  /*12750*/  @!P0 BRA `(.L_x_946) ;  /* 0x0000003800008947 */ /* 0x004fd80003800000 */
.L_x_1030:
[----:B------:R-:W-:Y:S05]  /*12760*/  @P1 BRA `(.L_x_947) ;  /* 0x0000000000141947 */ /* 0x000fea0003800000 */
[----:B------:R-:W-:Y:S01]  /*12770*/  LOP3.LUT P0, RZ, R2, 0x1f, RZ, 0xc0, !PT ;  /* 0x0000001f02ff7812 */ /* 0x000fe2000780c0ff */
[----:B--2---:R-:W-:-:S04]  /*12780*/  IMAD.MOV.U32 R0, RZ, RZ, 0x6000 ;  /* 0x00006000ff007424 */ /* 0x004fc800078e00ff */
[----:B------:R3:W-:Y:S08]  /*12790*/  SYNCS.ARRIVE.TRANS64 RZ, [UR38+0x2d830], R0 ;  /* 0x02d83000ffff79a7 */ /* 0x0007f00008000026 */
[----:B---3--:R-:W-:Y:S05]  /*127a0*/  @!P0 BRA `(.L_x_947) ;  /* 0x0000000000048947 */ /* 0x008fea0003800000 */
[----:B------:R-:W-:Y:S01]  /*127b0*/  BPT.TRAP 0x1 ;  /* 0x000000040000795c */ /* 0x000fe20000300000 */
.L_x_947:
[----:B------:R-:W-:Y:S01]  /*127c0*/  R2UR UR11, R27 ;  /* 0x000000001b0b72ca */ /* 0x000fe200000e0000 */
[----:B------:R-:W-:Y:S01]  /*127d0*/  ULDC.64 UR4, c[0x0][0x198] ;  /* 0x0000660000047ab9 */ /* 0x000fe20000000a00 */
[----:B-----5:R-:W-:Y:S01]  /*127e0*/  R2UR UR13, R25 ;  /* 0x00000000190d72ca */ /* 0x020fe200000e0000 */
[----:B------:R-:W-:Y:S01]  /*127f0*/  UIADD3 UR4, UP0, UR4, 0x370, URZ ;  /* 0x0000037004047890 */ /* 0x000fe2000ff1e03f */
[----:B------:R-:W-:Y:S01]  /*12800*/  PLOP3.LUT P0, PT, PT, PT, PT, 0x80, 0x0 ;  /* 0x000000000000781c */ /* 0x000fe20003f0f070 */
[----:B------:R-:W-:Y:S01]  /*12810*/  UIADD3 UR8, UR38, 0x15400, URZ ;  /* 0x0001540026087890 */ /* 0x000fe2000fffe03f */
[----:B------:R-:W-:Y:S01]  /*12820*/  LOP3.LUT R23, R23, 0xfffffffd, RZ, 0xc0, !PT ;  /* 0xfffffffd17177812 */ /* 0x000fe200078ec0ff */
[----:B------:R-:W-:Y:S02]  /*12830*/  UIADD3 UR9, UR38, 0x2d830, URZ ;  /* 0x0002d83026097890 */ /* 0x000fe4000fffe03f */
[----:B------:R-:W-:Y:S02]  /*12840*/  UIADD3.X UR5, URZ, UR5, URZ, UP0, !UPT ;  /* 0x000000053f057290 */ /* 0x000fe400087fe43f */
[----:B------:R-:W-:-:S02]  /*12850*/  UIADD3 UR24, UR38, 0x17400, URZ ;  /* 0x0001740026187890 */ /* 0x000fc4000fffe03f */
[----:B------:R-:W-:Y:S02]  /*12860*/  USHF.L.U32 UR11, UR11, 0x7, URZ ;  /* 0x000000070b0b7899 */ /* 0x000fe4000800063f */
        /* <DEDUP_REMOVED lines=13> */
[----:B------:R-:W-:Y:S01]  /*12940*/  UMOV UR21, UR13 ;  /* 0x0000000d00157c82 */ /* 0x000fe20008000000 */
[----:B------:R3:W-:Y:S01]  /*12950*/  UTMALDG.4D [UR8], [UR4], desc[UR6] ;  /* 0x00000608040075b4 */ /* 0x0007e20008019000 */
[----:B------:R-:W-:Y:S01]  /*12960*/  UMOV UR19, UR11 ;  /* 0x0000000b00137c82 */ /* 0x000fe20008000000 */
[----:B------:R-:W-:Y:S01]  /*12970*/  @P0 LOP3.LUT R23, R23, 0x2, RZ, 0xfc, !PT ;  /* 0x0000000217170812 */ /* 0x000fe200078efcff */
[----:B------:R3:W-:Y:S01]  /*12980*/  UTMALDG.4D [UR24], [UR4], desc[UR6] ;  /* 0x00000618040075b4 */ /* 0x0007e20008019000 */
[----:B------:R3:W-:Y:S02]  /*12990*/  UTMALDG.4D [UR16], [UR4], desc[UR6] ;  /* 0x00000610040075b4 */ /* 0x0007e40008019000 */
[----:B---3--:R-:W-:-:S03]  /*129a0*/  NOP ;  /* 0x0000000000007918 */ /* 0x008fc60000000000 */
.L_x_943:
[----:B------:R-:W-:Y:S05]  /*129b0*/  WARPSYNC.ALL ;  /* 0x0000000000007948 */ /* 0x000fea0003800000 */
[----:B------:R-:W-:Y:S01]  /*129c0*/  UIADD3 UR5, UR38, 0xc400, URZ ;  /* 0x0000c40026057890 */ /* 0x000fe2000fffe03f */
[----:B------:R-:W-:Y:S01]  /*129d0*/  BAR.SYNC.DEFER_BLOCKING 0x8, 0x200 ;  /* 0x0208000000007b1d */ /* 0x000fe20000010000 */
[----:B------:R-:W-:Y:S01]  /*129e0*/  USHF.R.S32.HI UR4, URZ, 0x1f, UR36 ;  /* 0x0000001f3f047899 */ /* 0x000fe20008011424 */
[----:B------:R-:W-:Y:S01]  /*129f0*/  SHF.R.S32.HI R29, RZ, 0x1f, R19 ;  /* 0x0000001fff1d7819 */ /* 0x000fe20000011413 */
[----:B------:R-:W-:-:S03]  /*12a00*/  ULOP3.LUT UP0, URZ, UR5, 0x1bf, URZ, 0xc0, !UPT ;  /* 0x000001bf053f7892 */ /* 0x000fc6000f80c03f */
[----:B------:R-:W-:Y:S02]  /*12a10*/  ULDC.64 UR6, c[0x0][0x2d8] ;  /* 0x0000b60000067ab9 */ /* 0x000fe40000000a00 */
[----:B------:R-:W-:Y:S01]  /*12a20*/  UIMAD UR4, UR4, UR6, URZ ;  /* 0x00000006040472a4 */ /* 0x000fe2000f8e023f */
[----:B------:R-:W-:Y:S01]  /*12a30*/  PLOP3.LUT P0, PT, PT, PT, UP0, 0x80, 0x0 ;  /* 0x000000000000781c */ /* 0x000fe20003f0f008 */
[----:B------:R-:W-:Y:S02]  /*12a40*/  UIMAD.WIDE.U32 UR40, UR36, UR6, URZ ;  /* 0x00000006242872a5 */ /* 0x000fe4000f8e003f */
[----:B------:R-:W-:-:S04]  /*12a50*/  UIMAD UR4, UR36, UR7, UR4 ;  /* 0x00000007240472a4 */ /* 0x000fc8000f8e0204 */
[----:B------:R-:W-:-:S06]  /*12a60*/  UIADD3 UR45, UR41, UR4, URZ ;  /* 0x00000004292d7290 */ /* 0x000fcc000fffe03f */
[----:B------:R-:W-:Y:S06]  /*12a70*/  @!P0 BRA `(.L_x_948) ;  /* 0x0000000000408947 */ /* 0x000fec0003800000 */
[----:B------:R-:W-:Y:S01]  /*12a80*/  MOV R14, 0x0 ;  /* 0x00000000000e7802 */ /* 0x000fe20000000f00 */
[----:B------:R-:W-:Y:S01]  /*12a90*/  ULDC.64 UR4, c[0x4][0xa8] ;  /* 0x01002a0000047ab9 */ /* 0x000fe20000000a00 */
[----:B------:R-:W-:Y:S01]  /*12aa0*/  ULDC.64 UR6, c[0x4][0xb0] ;  /* 0x01002c0000067ab9 */ /* 0x000fe20000000a00 */
[----:B-1----:R-:W-:Y:S02]  /*12ab0*/  IMAD.U32 R4, RZ, RZ, UR4 ;  /* 0x00000004ff047e24 */ /* 0x002fe4000f8e00ff */
[----:B------:R-:W-:Y:S01]  /*12ac0*/  IMAD.U32 R5, RZ, RZ, UR5 ;  /* 0x00000005ff057e24 */ /* 0x000fe2000f8e00ff */
[----:B------:R-:W1:Y:S01]  /*12ad0*/  LDC.64 R14, c[0x4][R14] ;  /* 0x010000000e0e7b82 */ /* 0x000e620000000a00 */
        /* <DEDUP_REMOVED lines=9> */
[----:B012---:R-:W-:Y:S05]  /*12b70*/  CALL.ABS.NOINC R14 ;  /* 0x000000000e007343 */ /* 0x007fea0003c00000 */
.L_x_948:
[----:B--2---:R-:W2:Y:S01]  /*12b80*/  LDC R0, c[0x0][0x448] ;  /* 0x00011200ff007b82 */ /* 0x004ea20000000800 */
[----:B------:R-:W-:Y:S01]  /*12b90*/  IMAD.SHL.U32 R3, R2, 0x8, RZ ;  /* 0x0000000802037824 */ /* 0x000fe200078e00ff */
[----:B-1----:R-:W-:Y:S01]  /*12ba0*/  SHF.R.U32.HI R4, RZ, 0x3, R2 ;  /* 0x00000003ff047819 */ /* 0x002fe20000011602 */
[----:B------:R-:W-:Y:S01]  /*12bb0*/  IMAD.SHL.U32 R6, R24, 0x8, RZ ;  /* 0x0000000818067824 */ /* 0x000fe200078e00ff */
[----:B------:R-:W-:Y:S01]  /*12bc0*/  UMOV UR4, UR40 ;  /* 0x0000002800047c82 */ /* 0x000fe20008000000 */
[----:B------:R-:W-:Y:S01]  /*12bd0*/  IMAD.SHL.U32 R8, R2, 0x20, RZ ;  /* 0x0000002002087824 */ /* 0x000fe200078e00ff */
[C---:B------:R-:W-:Y:S01]  /*12be0*/  LOP3.LUT R7, R3.reuse, 0x18, RZ, 0xc0, !PT ;  /* 0x0000001803077812 */ /* 0x040fe200078ec0ff */
[----:B------:R-:W-:Y:S01]  /*12bf0*/  UMOV UR5, UR45 ;  /* 0x0000002d00057c82 */ /* 0x000fe20008000000 */
[----:B------:R-:W-:Y:S01]  /*12c00*/  LOP3.LUT R3, R3, 0x20, RZ, 0xc0, !PT ;  /* 0x0000002003037812 */ /* 0x000fe200078ec0ff */
[----:B------:R-:W-:Y:S01]  /*12c10*/  ULDC.64 UR6, c[0x0][0x2c8] ;  /* 0x0000b20000067ab9 */ /* 0x000fe20000000a00 */
[----:B------:R-:W-:Y:S01]  /*12c20*/  LOP3.LUT R4, R4, 0x3, RZ, 0xc0, !PT ;  /* 0x0000000304047812 */ /* 0x000fe200078ec0ff */
[----:B------:R-:W-:Y:S01]  /*12c30*/  ULDC.64 UR8, c[0x0][0x280] ;  /* 0x0000a00000087ab9 */ /* 0x000fe20000000a00 */
[----:B------:R-:W-:-:S03]  /*12c40*/  LOP3.LUT R6, R3, 0x300, R6, 0xf8, !PT ;  /* 0x0000030003067812 */ /* 0x000fc600078ef806 */
[C---:B------:R-:W-:Y:S02]  /*12c50*/  IMAD R3, R4.reuse, 0x40, R7 ;  /* 0x0000004004037824 */ /* 0x040fe400078e0207 */
[----:B------:R-:W-:-:S05]  /*12c60*/  IMAD.SHL.U32 R4, R4, 0x8, RZ ;  /* 0x0000000804047824 */ /* 0x000fca00078e00ff */
[----:B------:R-:W-:Y:S02]  /*12c70*/  LOP3.LUT R6, R6, R3, R4, 0xf6, !PT ;  /* 0x0000000306067212 */ /* 0x000fe400078ef604 */
[----:B--2---:R-:W-:Y:S01]  /*12c80*/  ISETP.NE.AND P0, PT, R0, 0x1, PT ;  /* 0x000000010000780c */ /* 0x004fe20003f05270 */
[----:B------:R-:W1:Y:S01]  /*12c90*/  LDC.64 R4, c[0x0][0x2e0] ;  /* 0x0000b800ff047b82 */ /* 0x000e620000000a00 */
[----:B------:R-:W-:-:S04]  /*12ca0*/  SHF.R.U32.HI R3, RZ, 0x2, R24 ;  /* 0x00000002ff037819 */ /* 0x000fc80000011618 */
[----:B------:R-:W-:-:S05]  /*12cb0*/  LOP3.LUT R8, R3, 0x60, R8, 0xf8, !PT ;  /* 0x0000006003087812 */ /* 0x000fca00078ef808 */
[----:B------:R-:W-:Y:S02]  /*12cc0*/  VIADD R11, R8, UR48 ;  /* 0x00000030080b7c36 */ /* 0x000fe40008000000 */
[----:B------:R-:W2:Y:S02]  /*12cd0*/  @P0 LDC R10, c[0x0][0x44c] ;  /* 0x00011300ff0a0b82 */ /* 0x000ea40000000800 */
[----:B------:R-:W-:-:S06]  /*12ce0*/  IMAD.MOV.U32 R9, RZ, RZ, R11 ;  /* 0x000000ffff097224 */ /* 0x000fcc00078e000b */
[----:B------:R-:W3:Y:S08]  /*12cf0*/  @P0 LDC R13, c[0x0][0x450] ;  /* 0x00011400ff0d0b82 */ /* 0x000ef00000000800 */
[----:B------:R-:W4:Y:S01]  /*12d00*/  @P0 LDC R12, c[0x0][0x44c] ;  /* 0x00011300ff0c0b82 */ /* 0x000f220000000800 */
[----:B--2---:R-:W-:-:S07]  /*12d10*/  @P0 IMAD.HI.U32 R8, R11, R10, RZ ;  /* 0x0000000a0b080227 */ /* 0x004fce00078e00ff */
[----:B------:R-:W2:Y:S01]  /*12d20*/  @P0 LDC R10, c[0x0][0x450] ;  /* 0x00011400ff0a0b82 */ /* 0x000ea20000000800 */
[----:B---3--:R-:W-:Y:S01]  /*12d30*/  @P0 SHF.R.U32.HI R9, RZ, R13, R8 ;  /* 0x0000000dff090219 */ /* 0x008fe20000011608 */
[----:B-1----:R-:W-:-:S04]  /*12d40*/  IMAD R8, R29, R4, RZ ;  /* 0x000000041d087224 */ /* 0x002fc800078e02ff */
[C---:B------:R-:W-:Y:S01]  /*12d50*/  IMAD R13, R19.reuse, R5, R8 ;  /* 0x00000005130d7224 */ /* 0x040fe200078e0208 */
[----:B------:R-:W-:Y:S01]  /*12d60*/  SHF.R.S32.HI R8, RZ, 0x1f, R9 ;  /* 0x0000001fff087819 */ /* 0x000fe20000011409 */
[----:B------:R-:W-:Y:S01]  /*12d70*/  IMAD.WIDE.U32 R4, R19, R4, UR4 ;  /* 0x0000000413047e25 */ /* 0x000fe2000f8e0004 */
[----:B------:R-:W-:-:S03]  /*12d80*/  ULDC.64 UR4, c[0x0][0x2d0] ;  /* 0x0000b40000047ab9 */ /* 0x000fc60000000a00 */
[----:B------:R-:W-:Y:S02]  /*12d90*/  IMAD R8, R8, UR4, RZ ;  /* 0x0000000408087c24 */ /* 0x000fe4000f8e02ff */
[----:B------:R-:W-:Y:S02]  /*12da0*/  IMAD.IADD R5, R5, 0x1, R13 ;  /* 0x0000000105057824 */ /* 0x000fe400078e020d */
[C---:B------:R-:W-:Y:S02]  /*12db0*/  IMAD R13, R9.reuse, UR5, R8 ;  /* 0x00000005090d7c24 */ /* 0x040fe4000f8e0208 */
[----:B------:R-:W-:Y:S02]  /*12dc0*/  IMAD.MOV R14, RZ, RZ, -R9 ;  /* 0x000000ffff0e7224 */ /* 0x000fe400078e0a09 */
[----:B------:R-:W-:-:S04]  /*12dd0*/  IMAD.WIDE.U32 R8, R9, UR4, R4 ;  /* 0x0000000409087c25 */ /* 0x000fc8000f8e0004 */
[----:B------:R-:W-:Y:S02]  /*12de0*/  IMAD.IADD R9, R9, 0x1, R13 ;  /* 0x0000000109097824 */ /* 0x000fe400078e020d */
[----:B------:R-:W-:Y:S02]  /*12df0*/  IMAD R13, R0, R14, R11 ;  /* 0x0000000e000d7224 */ /* 0x000fe400078e020b */
[----:B------:R-:W-:Y:S02]  /*12e00*/  VIADD R11, R11, 0x80 ;  /* 0x000000800b0b7836 */ /* 0x000fe40000000000 */
[----:B------:R-:W-:Y:S01]  /*12e10*/  IMAD.WIDE.U32 R8, R13, UR6, R8 ;  /* 0x000000060d087c25 */ /* 0x000fe2000f8e0008 */
[----:B------:R-:W-:-:S03]  /*12e20*/  SHF.R.S32.HI R14, RZ, 0x1f, R13 ;  /* 0x0000001fff0e7819 */ /* 0x000fc6000001140d */
[----:B----4-:R-:W-:-:S04]  /*12e30*/  @P0 IMAD.HI.U32 R15, R11, R12, RZ ;  /* 0x0000000c0b0f0227 */ /* 0x010fc800078e00ff */
[----:B------:R-:W-:-:S04]  /*12e40*/  IMAD R14, R14, UR6, RZ ;  /* 0x000000060e0e7c24 */ /* 0x000fc8000f8e02ff */
[----:B------:R-:W-:Y:S02]  /*12e50*/  IMAD R19, R13, UR7, R14 ;  /* 0x000000070d137c24 */ /* 0x000fe4000f8e020e */
[----:B------:R-:W-:Y:S01]  /*12e60*/  IMAD.MOV.U32 R13, RZ, RZ, R11 ;  /* 0x000000ffff0d7224 */ /* 0x000fe200078e000b */
[----:B--2---:R-:W-:Y:S01]  /*12e70*/  @P0 SHF.R.U32.HI R13, RZ, R10, R15 ;  /* 0x0000000aff0d0219 */ /* 0x004fe2000001160f */
[----:B------:R-:W-:Y:S01]  /*12e80*/  IMAD.IADD R19, R9, 0x1, R19 ;  /* 0x0000000109137824 */ /* 0x000fe200078e0213 */
[----:B------:R-:W-:-:S03]  /*12e90*/  LEA R10, P0, R8, UR8, 0x1 ;  /* 0x00000008080a7c11 */ /* 0x000fc6000f8008ff */
[----:B------:R-:W-:Y:S01]  /*12ea0*/  IMAD.MOV R9, RZ, RZ, -R13 ;  /* 0x000000ffff097224 */ /* 0x000fe200078e0a0d */
[----:B------:R-:W-:Y:S01]  /*12eb0*/  LEA.HI.X R19, R8, UR9, R19, 0x1, P0 ;  /* 0x0000000908137c11 */ /* 0x000fe200080f0c13 */
[----:B------:R-:W-:Y:S01]  /*12ec0*/  IMAD.WIDE.U32 R4, R13, UR4, R4 ;  /* 0x000000040d047c25 */ /* 0x000fe2000f8e0004 */
[----:B------:R-:W-:-:S03]  /*12ed0*/  SHF.R.S32.HI R8, RZ, 0x1f, R13 ;  /* 0x0000001fff087819 */ /* 0x000fc6000001140d */
[----:B------:R-:W-:Y:S02]  /*12ee0*/  IMAD R9, R0, R9, R11 ;  /* 0x0000000900097224 */ /* 0x000fe400078e020b */
[----:B------:R-:W-:Y:S01]  /*12ef0*/  IMAD R8, R8, UR4, RZ ;  /* 0x0000000408087c24 */ /* 0x000fe2000f8e02ff */
[----:B------:R-:W-:Y:S02]  /*12f00*/  ULDC UR4, c[0x0][0x2b8] ;  /* 0x0000ae0000047ab9 */ /* 0x000fe40000000800 */
[----:B------:R-:W-:Y:S01]  /*12f10*/  ISETP.GE.AND P2, PT, R7, UR4, PT ;  /* 0x0000000407007c0c */ /* 0x000fe2000bf46270 */
[----:B------:R-:W-:Y:S01]  /*12f20*/  IMAD R13, R13, UR5, R8 ;  /* 0x000000050d0d7c24 */ /* 0x000fe2000f8e0208 */
[----:B------:R-:W-:-:S03]  /*12f30*/  SHF.R.S32.HI R8, RZ, 0x1f, R9 ;  /* 0x0000001fff087819 */ /* 0x000fc60000011409 */
[----:B------:R-:W-:Y:S02]  /*12f40*/  IMAD.IADD R5, R5, 0x1, R13 ;  /* 0x0000000105057824 */ /* 0x000fe400078e020d */
[----:B------:R-:W-:Y:S02]  /*12f50*/  IMAD R8, R8, UR6, RZ ;  /* 0x0000000608087c24 */ /* 0x000fe4000f8e02ff */
[----:B------:R-:W-:-:S04]  /*12f60*/  IMAD.WIDE.U32 R4, R9, UR6, R4 ;  /* 0x0000000609047c25 */ /* 0x000fc8000f8e0004 */
[----:B------:R-:W-:Y:S01]  /*12f70*/  IMAD R11, R9, UR7, R8 ;  /* 0x00000007090b7c24 */ /* 0x000fe2000f8e0208 */
[----:B------:R-:W-:-:S03]  /*12f80*/  LOP3.LUT R8, R7, 0x20, RZ, 0xfc, !PT ;  /* 0x0000002007087812 */ /* 0x000fc600078efcff */
[----:B------:R-:W-:Y:S01]  /*12f90*/  IMAD.IADD R9, R5, 0x1, R11 ;  /* 0x0000000105097824 */ /* 0x000fe200078e020b */
[----:B------:R-:W-:Y:S02]  /*12fa0*/  ISETP.GE.AND P0, PT, R8, UR4, PT ;  /* 0x0000000408007c0c */ /* 0x000fe4000bf06270 */
[----:B------:R-:W-:-:S04]  /*12fb0*/  LOP3.LUT R8, R7, 0x40, RZ, 0xfc, !PT ;  /* 0x0000004007087812 */ /* 0x000fc800078efcff */
[----:B------:R-:W-:Y:S01]  /*12fc0*/  ISETP.GE.AND P1, PT, R8, UR4, PT ;  /* 0x0000000408007c0c */ /* 0x000fe2000bf26270 */
[----:B------:R-:W-:Y:S01]  /*12fd0*/  UMOV UR4, 0xffffffff ;  /* 0xffffffff00047882 */ /* 0x000fe20000000000 */
[----:B------:R-:W-:-:S04]  /*12fe0*/  LEA R8, P3, R4, UR8, 0x1 ;  /* 0x0000000804087c11 */ /* 0x000fc8000f8608ff */
[----:B------:R-:W-:Y:S01]  /*12ff0*/  LEA.HI.X R9, R4, UR9, R9, 0x1, P3 ;  /* 0x0000000904097c11 */ /* 0x000fe200098f0c09 */
[----:B------:R-:W-:Y:S08]  /*13000*/  BRA.DIV UR4, `(.L_x_949) ;  /* 0x0000002e04ec7947 */ /* 0x000ff0000b800000 */
[----:B------:R-:W-:Y:S01]  /*13010*/  SHFL.IDX PT, R5, R19, RZ, 0x1c1f ;  /* 0x001c1fff13057589 */ /* 0x000fe200000e0000 */
[----:B------:R-:W-:Y:S01]  /*13020*/  ULDC UR4, c[0x0][0x288] ;  /* 0x0000a20000047ab9 */ /* 0x000fe20000000800 */
[----:B------:R-:W-:Y:S01]  /*13030*/  VIADD R3, R3, UR48 ;  /* 0x0000003003037c36 */ /* 0x000fe20008000000 */
[----:B------:R-:W-:Y:S01]  /*13040*/  ULDC.64 UR6, c[0x0][0x208] ;  /* 0x0000820000067ab9 */ /* 0x000fe20000000a00 */
[----:B------:R-:W1:Y:S01]  /*13050*/  SHFL.IDX PT, R4, R10, RZ, 0x1c1f ;  /* 0x001c1fff0a047589 */ /* 0x000e6200000e0000 */
[----:B------:R-:W-:Y:S02]  /*13060*/  IMAD R0, R0, UR4, RZ ;  /* 0x0000000400007c24 */ /* 0x000fe4000f8e02ff */
[C---:B------:R-:W-:Y:S01]  /*13070*/  VIADD R11, R3.reuse, 0x20 ;  /* 0x00000020030b7836 */ /* 0x040fe20000000000 */
[----:B------:R-:W-:Y:S01]  /*13080*/  SHFL.IDX PT, R20, R19, 0x1, 0x1c1f ;  /* 0x003c1f0013147f89 */ /* 0x000fe200000e0000 */
[C---:B------:R-:W-:Y:S01]  /*13090*/  VIADD R13, R3.reuse, 0x40 ;  /* 0x00000040030d7836 */ /* 0x040fe20000000000 */
[----:B------:R-:W-:-:S02]  /*130a0*/  ISETP.GE.AND P3, PT, R3, R0, PT ;  /* 0x000000000300720c */ /* 0x000fc40003f66270 */
[----:B------:R-:W2:Y:S02]  /*130b0*/  SHFL.IDX PT, R14, R10, 0x1, 0x1c1f ;  /* 0x003c1f000a0e7f89 */ /* 0x000ea400000e0000 */
[----:B------:R-:W-:Y:S02]  /*130c0*/  ISETP.GE.AND P4, PT, R13, R0, PT ;  /* 0x000000000d00720c */ /* 0x000fe40003f86270 */
[----:B------:R-:W3:Y:S04]  /*130d0*/  SHFL.IDX PT, R28, R19, 0x2, 0x1c1f ;  /* 0x005c1f00131c7f89 */ /* 0x000ee800000e0000 */
[----:B------:R-:W-:Y:S03]  /*130e0*/  SHFL.IDX PT, R19, R19, 0x3, 0x1c1f ;  /* 0x007c1f0013137f89 */ /* 0x000fe600000e0000 */
[----:B------:R-:W-:Y:S01]  /*130f0*/  @!P3 LEA R29, R6, UR38, 0x1 ;  /* 0x00000026061dbc11 */ /* 0x000fe2000f8e08ff */
[----:B-1----:R-:W-:-:S05]  /*13100*/  @!P3 IMAD.WIDE.U32 R4, R7, 0x2, R4 ;  /* 0x000000020704b825 */ /* 0x002fca00078e0004 */
[----:B------:R-:W-:Y:S04]  /*13110*/  @!P3 LDGSTS.E.BYPASS.LTC128B.128 [R29+0xc400], desc[UR6][R4.64], !P2 ;  /* 0x0c400000041dbfae */ /* 0x000fe8000d101d46 */
[----:B------:R-:W-:Y:S04]  /*13120*/  @!P3 LDGSTS.E.BYPASS.LTC128B.128 [R29+0xf400], desc[UR6][R4.64+0x40], !P0 ;  /* 0x0f400040041dbfae */ /* 0x000fe8000c101d46 */
[----:B------:R2:W-:Y:S01]  /*13130*/  @!P3 LDGSTS.E.BYPASS.LTC128B.128 [R29+0x12400], desc[UR6][R4.64+0x80], !P1 ;  /* 0x12400080041dbfae */ /* 0x0005e2000c901d46 */
[----:B------:R-:W-:-:S03]  /*13140*/  ISETP.GE.AND P3, PT, R11, R0, PT ;  /* 0x000000000b00720c */ /* 0x000fc60003f66270 */
[----:B------:R-:W1:Y:S01]  /*13150*/  SHFL.IDX PT, R11, R10, 0x2, 0x1c1f ;  /* 0x005c1f000a0b7f89 */ /* 0x000e6200000e0000 */
[----:B--2---:R-:W-:Y:S02]  /*13160*/  IMAD.MOV.U32 R4, RZ, RZ, R14 ;  /* 0x000000ffff047224 */ /* 0x004fe400078e000e */
[----:B------:R-:W-:-:S07]  /*13170*/  IMAD.MOV.U32 R5, RZ, RZ, R20 ;  /* 0x000000ffff057224 */ /* 0x000fce00078e0014 */
[----:B------:R-:W-:Y:S01]  /*13180*/  @!P3 LEA R29, R6, UR38, 0x1 ;  /* 0x00000026061dbc11 */ /* 0x000fe2000f8e08ff */
[----:B------:R2:W4:Y:S01]  /*13190*/  SHFL.IDX PT, R14, R10, 0x3, 0x1c1f ;  /* 0x007c1f000a0e7f89 */ /* 0x00052200000e0000 */
[----:B------:R-:W-:-:S04]  /*131a0*/  @!P3 IMAD.WIDE.U32 R20, R7, 0x2, R4 ;  /* 0x000000020714b825 */ /* 0x000fc800078e0004 */
[----:B---3--:R-:W-:Y:S01]  /*131b0*/  IMAD.MOV.U32 R5, RZ, RZ, R28 ;  /* 0x000000ffff057224 */ /* 0x008fe200078e001c */
[----:B------:R-:W-:Y:S04]  /*131c0*/  @!P3 LDGSTS.E.BYPASS.LTC128B.128 [R29+0xcc00], desc[UR6][R20.64], !P2 ;  /* 0x0cc00000141dbfae */ /* 0x000fe8000d101d46 */
[----:B------:R-:W-:Y:S01]  /*131d0*/  @!P3 LDGSTS.E.BYPASS.LTC128B.128 [R29+0xfc00], desc[UR6][R20.64+0x40], !P0 ;  /* 0x0fc00040141dbfae */ /* 0x000fe2000c101d46 */
[----:B-1----:R-:W-:Y:S02]  /*131e0*/  IMAD.MOV.U32 R4, RZ, RZ, R11 ;  /* 0x000000ffff047224 */ /* 0x002fe400078e000b */
[----:B------:R-:W-:Y:S01]  /*131f0*/  VIADD R11, R3, 0x60 ;  /* 0x00000060030b7836 */ /* 0x000fe20000000000 */
[----:B------:R1:W-:Y:S01]  /*13200*/  @!P3 LDGSTS.E.BYPASS.LTC128B.128 [R29+0x12c00], desc[UR6][R20.64+0x80], !P1 ;  /* 0x12c00080141dbfae */ /* 0x0003e2000c901d46 */
[----:B------:R-:W-:-:S03]  /*13210*/  @!P4 IMAD.WIDE.U32 R4, R7, 0x2, R4 ;  /* 0x000000020704c825 */ /* 0x000fc600078e0004 */
[----:B------:R-:W-:Y:S01]  /*13220*/  SHFL.IDX PT, R28, R9, RZ, 0x1c1f ;  /* 0x001c1fff091c7589 */ /* 0x000fe200000e0000 */
[----:B------:R-:W-:Y:S01]  /*13230*/  ISETP.GE.AND P3, PT, R11, R0, PT ;  /* 0x000000000b00720c */ /* 0x000fe20003f66270 */
[----:B------:R-:W-:Y:S02]  /*13240*/  VIADD R11, R3, 0x80 ;  /* 0x00000080030b7836 */ /* 0x000fe40000000000 */
[----:B------:R-:W-:Y:S04]  /*13250*/  SHFL.IDX PT, R9, R9, 0x1, 0x1c1f ;  /* 0x003c1f0009097f89 */ /* 0x000fe800000e0000 */
[----:B-1----:R-:W1:Y:S01]  /*13260*/  SHFL.IDX PT, R29, R8, RZ, 0x1c1f ;  /* 0x001c1fff081d7589 */ /* 0x002e6200000e0000 */
[----:B------:R-:W-:-:S05]  /*13270*/  @!P4 LEA R21, R6, UR38, 0x1 ;  /* 0x000000260615cc11 */ /* 0x000fca000f8e08ff */
[----:B------:R-:W-:Y:S01]  /*13280*/  @!P4 LDGSTS.E.BYPASS.LTC128B.128 [R21+0xd400], desc[UR6][R4.64], !P2 ;  /* 0x0d4000000415cfae */ /* 0x000fe2000d101d46 */
[----:B--2---:R-:W-:-:S03]  /*13290*/  @!P3 LEA R10, R6, UR38, 0x1 ;  /* 0x00000026060abc11 */ /* 0x004fc6000f8e08ff */
[----:B------:R-:W-:Y:S04]  /*132a0*/  @!P4 LDGSTS.E.BYPASS.LTC128B.128 [R21+0x10400], desc[UR6][R4.64+0x40], !P0 ;  /* 0x104000400415cfae */ /* 0x000fe8000c101d46 */
[----:B------:R4:W-:Y:S01]  /*132b0*/  @!P4 LDGSTS.E.BYPASS.LTC128B.128 [R21+0x13400], desc[UR6][R4.64+0x80], !P1 ;  /* 0x134000800415cfae */ /* 0x0009e2000c901d46 */
[----:B------:R-:W-:Y:S01]  /*132c0*/  ISETP.GE.AND P4, PT, R11, R0, PT ;  /* 0x000000000b00720c */ /* 0x000fe20003f86270 */
[----:B----4-:R-:W-:Y:S02]  /*132d0*/  IMAD.MOV.U32 R4, RZ, RZ, R14 ;  /* 0x000000ffff047224 */ /* 0x010fe400078e000e */
[----:B------:R-:W-:Y:S01]  /*132e0*/  IMAD.MOV.U32 R5, RZ, RZ, R19 ;  /* 0x000000ffff057224 */ /* 0x000fe200078e0013 */
[----:B------:R2:W3:Y:S01]  /*132f0*/  SHFL.IDX PT, R14, R8, 0x1, 0x1c1f ;  /* 0x003c1f00080e7f89 */ /* 0x0004e200000e0000 */
[----:B------:R-:W-:-:S02]  /*13300*/  IMAD.MOV.U32 R19, RZ, RZ, 0x1 ;  /* 0x00000001ff137424 */ /* 0x000fc400078e00ff */
[----:B------:R-:W-:-:S04]  /*13310*/  @!P3 IMAD.WIDE.U32 R20, R7, 0x2, R4 ;  /* 0x000000020714b825 */ /* 0x000fc800078e0004 */
[----:B-1----:R-:W-:Y:S02]  /*13320*/  IMAD.MOV.U32 R4, RZ, RZ, R29 ;  /* 0x000000ffff047224 */ /* 0x002fe400078e001d */
[----:B------:R-:W-:Y:S01]  /*13330*/  @!P4 LEA R29, R6, UR38, 0x1 ;  /* 0x00000026061dcc11 */ /* 0x000fe2000f8e08ff */
[----:B------:R-:W-:Y:S01]  /*13340*/  IMAD.MOV.U32 R5, RZ, RZ, R28 ;  /* 0x000000ffff057224 */ /* 0x000fe200078e001c */
[----:B------:R2:W-:Y:S01]  /*13350*/  @!P3 LDGSTS.E.BYPASS.LTC128B.128 [R10+0xdc00], desc[UR6][R20.64], !P2 ;  /* 0x0dc00000140abfae */ /* 0x0005e2000d101d46 */
[----:B------:R-:W-:-:S03]  /*13360*/  @!P4 IMAD.WIDE.U32 R4, R7, 0x2, R4 ;  /* 0x000000020704c825 */ /* 0x000fc600078e0004 */
[----:B------:R2:W-:Y:S04]  /*13370*/  @!P3 LDGSTS.E.BYPASS.LTC128B.128 [R10+0x10c00], desc[UR6][R20.64+0x40], !P0 ;  /* 0x10c00040140abfae */ /* 0x0005e8000c101d46 */
[----:B------:R2:W-:Y:S04]  /*13380*/  @!P3 LDGSTS.E.BYPASS.LTC128B.128 [R10+0x13c00], desc[UR6][R20.64+0x80], !P1 ;  /* 0x13c00080140abfae */ /* 0x0005e8000c901d46 */
[----:B------:R2:W-:Y:S04]  /*13390*/  @!P4 LDGSTS.E.BYPASS.LTC128B.128 [R29+0xe400], desc[UR6][R4.64], !P2 ;  /* 0x0e400000041dcfae */ /* 0x0005e8000d101d46 */
[----:B------:R2:W-:Y:S04]  /*133a0*/  @!P4 LDGSTS.E.BYPASS.LTC128B.128 [R29+0x11400], desc[UR6][R4.64+0x40], !P0 ;  /* 0x11400040041dcfae */ /* 0x0005e8000c101d46 */
[----:B---3--:R2:W-:Y:S02]  /*133b0*/  @!P4 LDGSTS.E.BYPASS.LTC128B.128 [R29+0x14400], desc[UR6][R4.64+0x80], !P1 ;  /* 0x14400080041dcfae */ /* 0x0085e4000c901d46 */
.L_x_1043:
[----:B------:R-:W-:Y:S01]  /*133c0*/  VIADD R3, R3, 0xa0 ;  /* 0x000000a003037836 */ /* 0x000fe20000000000 */
[----:B------:R-:W-:Y:S01]  /*133d0*/  BSSY B0, `(.L_x_950) ;  /* 0x0000010000007945 */ /* 0x000fe20003800000 */
[----:B--2---:R-:W-:Y:S02]  /*133e0*/  IMAD.MOV.U32 R4, RZ, RZ, R14 ;  /* 0x000000ffff047224 */ /* 0x004fe400078e000e */
[----:B------:R-:W-:Y:S01]  /*133f0*/  IMAD.MOV.U32 R5, RZ, RZ, R9 ;  /* 0x000000ffff057224 */ /* 0x000fe200078e0009 */
[----:B------:R-:W-:Y:S01]  /*13400*/  ISETP.GE.AND P3, PT, R3, R0, PT ;  /* 0x000000000300720c */ /* 0x000fe20003f66270 */
[----:B------:R-:W-:-:S05]  /*13410*/  IMAD.MOV.U32 R0, RZ, RZ, 0x1 ;  /* 0x00000001ff007424 */ /* 0x000fca00078e00ff */
[----:B------:R-:W-:-:S07]  /*13420*/  SHF.L.U32 R0, R0, 0x1f, RZ ;  /* 0x0000001f00007819 */ /* 0x000fce00000006ff */
[----:B------:R-:W-:Y:S05]  /*13430*/  @P3 BRA `(.L_x_951) ;  /* 0x0000000000243947 */ /* 0x000fea0003800000 */
[----:B------:R-:W-:Y:S01]  /*13440*/  IMAD.WIDE.U32 R4, R7, 0x2, R4 ;  /* 0x0000000207047825 */ /* 0x000fe200078e0004 */
[----:B------:R-:W-:Y:S01]  /*13450*/  LEA R3, R6, UR38, 0x1 ;  /* 0x0000002606037c11 */ /* 0x000fe2000f8e08ff */
[----:B------:R-:W-:-:S04]  /*13460*/  ULDC.64 UR4, c[0x0][0x208] ;  /* 0x0000820000047ab9 */ /* 0x000fc80000000a00 */
[----:B------:R-:W-:Y:S01]  /*13470*/  @!PT LDS RZ, [RZ] ;  /* 0x00000000fffff984 */ /* 0x000fe20000000800 */
[----:B------:R-:W-:Y:S01]  /*13480*/  @!PT LDS RZ, [RZ] ;  /* 0x00000000fffff984 */ /* 0x000fe20000000800 */
[----:B------:R-:W-:Y:S01]  /*13490*/  @!PT LDS RZ, [RZ] ;  /* 0x00000000fffff984 */ /* 0x000fe20000000800 */
[----:B------:R1:W-:Y:S04]  /*134a0*/  LDGSTS.E.BYPASS.LTC128B.128 [R3+0xec00], desc[UR4][R4.64], !P2 ;  /* 0x0ec0000004037fae */ /* 0x0003e8000d101d44 */
[----:B------:R1:W-:Y:S04]  /*134b0*/  LDGSTS.E.BYPASS.LTC128B.128 [R3+0x11c00], desc[UR4][R4.64+0x40], !P0 ;  /* 0x11c0004004037fae */ /* 0x0003e8000c101d44 */
[----:B------:R1:W-:Y:S02]  /*134c0*/  LDGSTS.E.BYPASS.LTC128B.128 [R3+0x14c00], desc[UR4][R4.64+0x80], !P1 ;  /* 0x14c0008004037fae */ /* 0x0003e4000c901d44 */
.L_x_951:
[----:B------:R-:W-:Y:S05]  /*134d0*/  BSYNC B0 ;  /* 0x0000000000007941 */ /* 0x000fea0003800000 */
.L_x_950:
[----:B------:R-:W-:Y:S01]  /*134e0*/  NOP ;  /* 0x0000000000007918 */ /* 0x000fe20000000000 */
[----:B------:R-:W-:Y:S01]  /*134f0*/  SYNCS.ARRIVE.TRANS64.RED.A0T1 RZ, [UR38+0x2d800], RZ ;  /* 0x02d800ffffff79a7 */ /* 0x000fe20008200426 */
[----:B------:R-:W-:Y:S01]  /*13500*/  ARRIVES.LDGSTSBAR.64.TRANSCNT [UR38+0x2d800] ;  /* 0x02d80000ff0079b0 */ /* 0x000fe20008000aa6 */
[----:B------:R-:W-:Y:S01]  /*13510*/  NOP ;  /* 0x0000000000007918 */ /* 0x000fe20000000000 */
[----:B------:R-:W-:Y:S01]  /*13520*/  SYNCS.ARRIVE.TRANS64.A1T0 RZ, [UR38+0x2d800], RZ ;  /* 0x02d800ffffff79a7 */ /* 0x000fe20008100026 */
[----:B-1----:R-:W-:-:S05]  /*13530*/  VIADD R3, R18, 0xfffffffe ;  /* 0xfffffffe12037836 */ /* 0x002fca0000000000 */
[----:B------:R-:W-:Y:S01]  /*13540*/  ISETP.GE.AND P1, PT, R3, UR39, PT ;  /* 0x0000002703007c0c */ /* 0x000fe2000bf26270 */
[----:B------:R-:W1:Y:S02]  /*13550*/  SYNCS.PHASECHK.TRANS64.TRYWAIT P0, [UR38+0x2d820], R0 ;  /* 0x02d82000ff0075a7 */ /* 0x000e640008000166 */
[----:B-1----:R-:W-:Y:S10]  /*13560*/  @!P0 BRA `(.L_x_952) ;  /* 0x0000003000ac8947 */ /* 0x002ff40003800000 */
.L_x_1044:
[----:B-1----:R-:W-:Y:S01]  /*13570*/  IMAD.MOV.U32 R0, RZ, RZ, RZ ;  /* 0x000000ffff007224 */ /* 0x002fe200078e00ff */
[----:B------:R-:W-:Y:S06]  /*13580*/  @!P1 BRA `(.L_x_953) ;  /* 0x0000001c007c9947 */ /* 0x000fec0003800000 */
[----:B------:R-:W-:Y:S01]  /*13590*/  UIADD3 UR4, UR47, 0x1, URZ ;  /* 0x000000012f047890 */ /* 0x000fe2000fffe03f */
[----:B------:R-:W-:Y:S01]  /*135a0*/  LOP3.LUT R8, R2, 0x1f, RZ, 0xc0, !PT ;  /* 0x0000001f02087812 */ /* 0x000fe200078ec0ff */
[----:B------:R-:W-:Y:S01]  /*135b0*/  ULOP3.LUT UR5, URZ, UR44, URZ, 0x33, !UPT ;  /* 0x0000002c3f057292 */ /* 0x000fe2000f8e333f */
[----:B------:R-:W-:Y:S01]  /*135c0*/  IMAD.MOV.U32 R19, RZ, RZ, 0x1 ;  /* 0x00000001ff137424 */ /* 0x000fe200078e00ff */
[----:B------:R-:W-:-:S04]  /*135d0*/  UIMAD UR4, UR4, UR43, URZ ;  /* 0x0000002b040472a4 */ /* 0x000fc8000f8e023f */
[----:B------:R-:W-:Y:S01]  /*135e0*/  IMAD.U32 R5, RZ, RZ, UR5 ;  /* 0x00000005ff057e24 */ /* 0x000fe2000f8e00ff */
[----:B------:R-:W-:Y:S01]  /*135f0*/  ULOP3.LUT UR5, URZ, UR39, URZ, 0x33, !UPT ;  /* 0x000000273f057292 */ /* 0x000fe2000f8e333f */
[----:B------:R-:W-:Y:S01]  /*13600*/  LOP3.LUT R4, RZ, UR4, RZ, 0x33, !PT ;  /* 0x00000004ff047c12 */ /* 0x000fe2000f8e33ff */
[----:B------:R-:W-:-:S03]  /*13610*/  ULOP3.LUT UR4, URZ, UR46, URZ, 0x33, !UPT ;  /* 0x0000002e3f047292 */ /* 0x000fc6000f8e333f */
[----:B------:R-:W-:Y:S01]  /*13620*/  VIADDMNMX R4, R4, -UR42, R5, !PT ;  /* 0x8000002a04047c46 */ /* 0x000fe2000f800105 */
[----:B------:R-:W-:-:S03]  /*13630*/  IMAD.MOV.U32 R5, RZ, RZ, 0x2 ;  /* 0x00000002ff057424 */ /* 0x000fc600078e00ff */
[----:B------:R-:W-:-:S04]  /*13640*/  VIMNMX R4, R4, UR4, !PT ;  /* 0x0000000404047c48 */ /* 0x000fc8000ffe0100 */
[----:B------:R-:W-:Y:S02]  /*13650*/  VIADDMNMX R5, R4, R5, UR5, !PT ;  /* 0x0000000504057e46 */ /* 0x000fe4000f800105 */
[----:B------:R-:W-:-:S03]  /*13660*/  LOP3.LUT R6, RZ, R4, RZ, 0x33, !PT ;  /* 0x00000004ff067212 */ /* 0x000fc600078e33ff */
[C---:B------:R-:W-:Y:S02]  /*13670*/  VIADD R7, R5.reuse, 0xfffffffe ;  /* 0xfffffffe05077836 */ /* 0x040fe40000000000 */
[----:B------:R-:W-:Y:S02]  /*13680*/  IMAD.IADD R10, R5, 0x1, R6 ;  /* 0x00000001050a7824 */ /* 0x000fe400078e0206 */
[----:B------:R-:W-:Y:S01]  /*13690*/  IMAD.MOV.U32 R6, RZ, RZ, R25 ;  /* 0x000000ffff067224 */ /* 0x000fe200078e0019 */
[----:B------:R-:W-:Y:S02]  /*136a0*/  ISETP.NE.AND P0, PT, R7, R4, PT ;  /* 0x000000040700720c */ /* 0x000fe40003f05270 */
[----:B------:R-:W-:-:S11]  /*136b0*/  LOP3.LUT R9, R10, 0x1, RZ, 0xc0, !PT ;  /* 0x000000010a097812 */ /* 0x000fd600078ec0ff */
[----:B------:R-:W-:Y:S05]  /*136c0*/  @!P0 BRA `(.L_x_954) ;  /* 0x0000001000d48947 */ /* 0x000fea0003800000 */
[----:B------:R-:W-:Y:S01]  /*136d0*/  BSSY B0, `(.L_x_954) ;  /* 0x0000134000007945 */ /* 0x000fe20003800000 */
[----:B------:R-:W-:Y:S02]  /*136e0*/  IMAD.IADD R10, R10, 0x1, -R9 ;  /* 0x000000010a0a7824 */ /* 0x000fe400078e0a09 */
[----:B------:R-:W-:Y:S02]  /*136f0*/  IMAD.MOV.U32 R11, RZ, RZ, 0x1 ;  /* 0x00000001ff0b7424 */ /* 0x000fe400078e00ff */
[----:B------:R-:W-:-:S07]  /*13700*/  IMAD.MOV.U32 R6, RZ, RZ, R25 ;  /* 0x000000ffff067224 */ /* 0x000fce00078e0019 */
.L_x_989:
[----:B------:R-:W-:Y:S01]  /*13710*/  LOP3.LUT P0, RZ, R23, 0x2, RZ, 0xc0, !PT ;  /* 0x0000000217ff7812 */ /* 0x000fe2000780c0ff */
[----:B------:R-:W-:Y:S01]  /*13720*/  VIADD R10, R10, 0xfffffffe ;  /* 0xfffffffe0a0a7836 */ /* 0x000fe20000000000 */
[----:B------:R-:W-:Y:S04]  /*13730*/  BSSY B1, `(.L_x_955) ;  /* 0x0000094000017945 */ /* 0x000fe80003800000 */
[----:B------:R-:W-:-:S07]  /*13740*/  ISETP.NE.AND P1, PT, R10, RZ, PT ;  /* 0x000000ff0a00720c */ /* 0x000fce0003f25270 */
[----:B------:R-:W-:Y:S06]  /*13750*/  @!P0 BRA `(.L_x_956) ;  /* 0x0000000800448947 */ /* 0x000fec0003800000 */
[----:B------:R-:W-:Y:S01]  /*13760*/  LOP3.LUT P0, RZ, R23, 0x1, RZ, 0xc0, !PT ;  /* 0x0000000117ff7812 */ /* 0x000fe2000780c0ff */
[----:B------:R-:W-:Y:S01]  /*13770*/  IMAD.MOV.U32 R14, RZ, RZ, R3 ;  /* 0x000000ffff0e7224 */ /* 0x000fe200078e0003 */
[----:B------:R-:W-:-:S11]  /*13780*/  SHF.L.U32 R12, R11, 0x1f, RZ ;  /* 0x0000001f0b0c7819 */ /* 0x000fd600000006ff */
[----:B------:R-:W-:Y:S05]  /*13790*/  @!P0 BRA `(.L_x_957) ;  /* 0x0000000000508947 */ /* 0x000fea0003800000 */
[----:B------:R-:W1:Y:S01]  /*137a0*/  LDC R14, c[0x0][0x43c] ;  /* 0x00010f00ff0e7b82 */ /* 0x000e620000000800 */
[----:B------:R-:W-:Y:S01]  /*137b0*/  IMAD.MOV.U32 R13, RZ, RZ, R3 ;  /* 0x000000ffff0d7224 */ /* 0x000fe200078e0003 */
[----:B------:R-:W-:Y:S01]  /*137c0*/  ULDC.64 UR4, c[0x0][0x428] ;  /* 0x00010a0000047ab9 */ /* 0x000fe20000000a00 */
[----:B------:R-:W-:Y:S01]  /*137d0*/  ULDC.64 UR6, c[0x0][0x208] ;  /* 0x0000820000067ab9 */ /* 0x000fe20000000a00 */
[----:B-1----:R-:W-:-:S13]  /*137e0*/  ISETP.NE.AND P0, PT, R14, 0x1, PT ;  /* 0x000000010e00780c */ /* 0x002fda0003f05270 */
[----:B------:R-:W1:Y:S02]  /*137f0*/  @P0 LDC.64 R4, c[0x0][0x440] ;  /* 0x00011000ff040b82 */ /* 0x000e640000000a00 */
[----:B-1----:R-:W-:-:S05]  /*13800*/  @P0 IMAD.HI.U32 R4, R3, R4, RZ ;  /* 0x0000000403040227 */ /* 0x002fca00078e00ff */
[----:B------:R-:W-:Y:S01]  /*13810*/  @P0 SHF.R.U32.HI R13, RZ, R5, R4 ;  /* 0x00000005ff0d0219 */ /* 0x000fe20000011604 */
[----:B------:R-:W-:-:S03]  /*13820*/  IMAD R4, R22, UR4, RZ ;  /* 0x0000000416047c24 */ /* 0x000fc6000f8e02ff */
[--C-:B------:R-:W-:Y:S01]  /*13830*/  SHF.R.S32.HI R5, RZ, 0x1f, R13.reuse ;  /* 0x0000001fff057819 */ /* 0x100fe2000001140d */
[----:B------:R-:W-:Y:S02]  /*13840*/  IMAD R15, R17, UR5, R4 ;  /* 0x00000005110f7c24 */ /* 0x000fe4000f8e0204 */
        /* <DEDUP_REMOVED lines=9> */
.L_x_957:
[----:B------:R-:W2:Y:S01]  /*138e0*/  SYNCS.PHASECHK.TRANS64.TRYWAIT P0, [UR38+0x2d848], R12 ;  /* 0x02d8480cff0075a7 */ /* 0x000ea20008000166 */
[----:B------:R-:W-:Y:S01]  /*138f0*/  BSSY B2, `(.L_x_958) ;  /* 0x0000003000027945 */ /* 0x000fe20003800000 */
[----:B------:R-:W-:-:S03]  /*13900*/  ISETP.NE.AND P2, PT, R24, RZ, PT ;  /* 0x000000ff1800720c */ /* 0x000fc60003f45270 */
[----:B--2---:R-:W-:Y:S10]  /*13910*/  @!P0 BRA `(.L_x_959) ;  /* 0x0000002c00d88947 */ /* 0x004ff40003800000 */
.L_x_1045:
[----:B------:R-:W-:Y:S05]  /*13920*/  BSYNC B2 ;  /* 0x0000000000027941 */ /* 0x000fea0003800000 */
.L_x_958:
[----:B------:R-:W-:Y:S04]  /*13930*/  BSSY B2, `(.L_x_960) ;  /* 0x0000007000027945 */ /* 0x000fe80003800000 */
[----:B------:R-:W-:Y:S05]  /*13940*/  @P2 BRA `(.L_x_961) ;  /* 0x0000000000142947 */ /* 0x000fea0003800000 */
[----:B------:R-:W-:Y:S01]  /*13950*/  ISETP.NE.AND P0, PT, R8, RZ, PT ;  /* 0x000000ff0800720c */ /* 0x000fe20003f05270 */
[----:B-1----:R-:W-:-:S04]  /*13960*/  IMAD.MOV.U32 R4, RZ, RZ, 0x6000 ;  /* 0x00006000ff047424 */ /* 0x002fc800078e00ff */
[----:B------:R2:W-:Y:S08]  /*13970*/  SYNCS.ARRIVE.TRANS64 RZ, [UR38+0x2d838], R4 ;  /* 0x02d83804ffff79a7 */ /* 0x0005f00008000026 */
[----:B--2---:R-:W-:Y:S05]  /*13980*/  @!P0 BRA `(.L_x_961) ;  /* 0x0000000000048947 */ /* 0x004fea0003800000 */
[----:B------:R-:W-:Y:S01]  /*13990*/  BPT.TRAP 0x1 ;  /* 0x000000040000795c */ /* 0x000fe20000300000 */
.L_x_961:
[----:B------:R-:W-:Y:S05]  /*139a0*/  BSYNC B2 ;  /* 0x0000000000027941 */ /* 0x000fea0003800000 */
.L_x_960:
[----:B------:R-:W-:Y:S01]  /*139b0*/  IMAD.MOV.U32 R7, RZ, RZ, RZ ;  /* 0x000000ffff077224 */ /* 0x000fe200078e00ff */
[----:B------:R-:W-:Y:S01]  /*139c0*/  ULDC.64 UR4, c[0x0][0x198] ;  /* 0x0000660000047ab9 */ /* 0x000fe20000000a00 */
[----:B------:R-:W-:Y:S01]  /*139d0*/  PLOP3.LUT P0, PT, PT, PT, PT, 0x80, 0x0 ;  /* 0x000000000000781c */ /* 0x000fe20003f0f070 */
[----:B------:R-:W-:Y:S01]  /*139e0*/  UIADD3 UR4, UP0, UR4, 0x370, URZ ;  /* 0x0000037004047890 */ /* 0x000fe2000ff1e03f */
[----:B-1----:R-:W-:Y:S01]  /*139f0*/  IMAD.SHL.U32 R4, R14, 0x80, RZ ;  /* 0x000000800e047824 */ /* 0x002fe200078e00ff */
[----:B------:R-:W-:Y:S01]  /*13a00*/  R2UR UR34, R7 ;  /* 0x00000000072272ca */ /* 0x000fe200000e0000 */
[----:B------:R-:W-:Y:S02]  /*13a10*/  UIADD3 UR32, UR38, 0x1b400, URZ ;  /* 0x0001b40026207890 */ /* 0x000fe4000fffe03f */
[----:B------:R-:W-:Y:S02]  /*13a20*/  UIADD3 UR33, UR38, 0x2d838, URZ ;  /* 0x0002d83826217890 */ /* 0x000fe4000fffe03f */
[----:B------:R-:W-:Y:S01]  /*13a30*/  UIADD3.X UR5, URZ, UR5, URZ, UP0, !UPT ;  /* 0x000000053f057290 */ /* 0x000fe200087fe43f */
[----:B------:R-:W-:Y:S01]  /*13a40*/  UMOV UR6, 0x0 ;  /* 0x0000000000067882 */ /* 0x000fe20000000000 */
[----:B------:R-:W-:-:S10]  /*13a50*/  UMOV UR7, 0x14f00000 ;  /* 0x14f0000000077882 */ /* 0x000fd40000000000 */
.L_x_962:
[----:B------:R-:W-:-:S13]  /*13a60*/  @P0 ELECT P3, URZ, PT ;  /* 0x00000000003f082f */ /* 0x000fda0003860000 */
[----:B-----5:R-:W-:Y:S02]  /*13a70*/  @P3 R2UR UR37, R6 ;  /* 0x00000000062532ca */ /* 0x020fe400000e0000 */
[----:B------:R-:W-:Y:S02]  /*13a80*/  @P3 R2UR UR35, R4 ;  /* 0x00000000042332ca */ /* 0x000fe400000e0000 */
[----:B------:R-:W-:Y:S02]  /*13a90*/  @P3 PLOP3.LUT P0, PT, P3, PT, PT, 0x8, 0x0 ;  /* 0x000000000000381c */ /* 0x000fe40001f0e170 */
[----:B------:R-:W-:-:S09]  /*13aa0*/  PLOP3.LUT P3, PT, PT, PT, PT, 0x8, 0x0 ;  /* 0x000000000000781c */ /* 0x000fd20003f6e170 */
[----:B------:R1:W-:Y:S02]  /*13ab0*/  UTMALDG.4D [UR32], [UR4], desc[UR6] ;  /* 0x00000620040075b4 */ /* 0x0003e40008019000 */
[----:B-1----:R-:W-:Y:S05]  /*13ac0*/  @P0 BRA.U.ANY `(.L_x_962) ;  /* 0xfffffffd00e40947 */ /* 0x002fea000393ffff */
[----:B------:R-:W-:Y:S01]  /*13ad0*/  IMAD.MOV.U32 R13, RZ, RZ, 0x20 ;  /* 0x00000020ff0d7424 */ /* 0x000fe200078e00ff */
[----:B------:R-:W-:Y:S01]  /*13ae0*/  PLOP3.LUT P0, PT, PT, PT, PT, 0x80, 0x0 ;  /* 0x000000000000781c */ /* 0x000fe20003f0f070 */
[----:B------:R-:W-:Y:S01]  /*13af0*/  UIADD3 UR8, UR38, 0x1d400, URZ ;  /* 0x0001d40026087890 */ /* 0x000fe2000fffe03f */
[----:B------:R-:W-:Y:S02]  /*13b00*/  UMOV UR6, 0x0 ;  /* 0x0000000000067882 */ /* 0x000fe40000000000 */
[----:B------:R-:W-:Y:S01]  /*13b10*/  R2UR UR10, R13 ;  /* 0x000000000d0a72ca */ /* 0x000fe200000e0000 */
[----:B------:R-:W-:-:S14]  /*13b20*/  UMOV UR7, 0x14f00000 ;  /* 0x14f0000000077882 */ /* 0x000fdc0000000000 */
.L_x_963:
        /* <DEDUP_REMOVED lines=15> */
.L_x_964:
        /* <DEDUP_REMOVED lines=9> */
[----:B------:R-:W1:Y:S01]  /*13cb0*/  SYNCS.PHASECHK.TRANS64.TRYWAIT P0, [UR38+0x2d860], R12 ;  /* 0x02d8600cff0075a7 */ /* 0x000e620008000166 */
[----:B------:R-:W-:Y:S04]  /*13cc0*/  BSSY B2, `(.L_x_965) ;  /* 0x0000002000027945 */ /* 0x000fe80003800000 */
[----:B-1----:R-:W-:Y:S05]  /*13cd0*/  @!P0 BRA `(.L_x_966) ;  /* 0x0000002c00008947 */ /* 0x002fea0003800000 */
.L_x_1046:
[----:B------:R-:W-:Y:S05]  /*13ce0*/  BSYNC B2 ;  /* 0x0000000000027941 */ /* 0x000fea0003800000 */
.L_x_965:
[----:B------:R-:W-:Y:S01]  /*13cf0*/  BSSY B2, `(.L_x_967) ;  /* 0x0000009000027945 */ /* 0x000fe20003800000 */
[----:B------:R-:W-:Y:S02]  /*13d00*/  IMAD.MOV.U32 R4, RZ, RZ, 0x0 ;  /* 0x00000000ff047424 */ /* 0x000fe400078e00ff */
[----:B-1----:R-:W-:Y:S01]  /*13d10*/  IMAD.MOV.U32 R5, RZ, RZ, 0x14f00000 ;  /* 0x14f00000ff057424 */ /* 0x002fe200078e00ff */
[----:B------:R-:W-:Y:S06]  /*13d20*/  @P2 BRA `(.L_x_968) ;  /* 0x0000000000142947 */ /* 0x000fec0003800000 */
[----:B------:R-:W-:Y:S01]  /*13d30*/  ISETP.NE.AND P0, PT, R8, RZ, PT ;  /* 0x000000ff0800720c */ /* 0x000fe20003f05270 */
[----:B------:R-:W-:-:S04]  /*13d40*/  IMAD.MOV.U32 R12, RZ, RZ, 0x6000 ;  /* 0x00006000ff0c7424 */ /* 0x000fc800078e00ff */
[----:B------:R1:W-:Y:S08]  /*13d50*/  SYNCS.ARRIVE.TRANS64 RZ, [UR38+0x2d850], R12 ;  /* 0x02d8500cffff79a7 */ /* 0x0003f00008000026 */
[----:B-1----:R-:W-:Y:S05]  /*13d60*/  @!P0 BRA `(.L_x_968) ;  /* 0x0000000000048947 */ /* 0x002fea0003800000 */
[----:B------:R-:W-:Y:S01]  /*13d70*/  BPT.TRAP 0x1 ;  /* 0x000000040000795c */ /* 0x000fe20000300000 */
.L_x_968:
[----:B------:R-:W-:Y:S05]  /*13d80*/  BSYNC B2 ;  /* 0x0000000000027941 */ /* 0x000fea0003800000 */
.L_x_967:
[----:B------:R-:W-:Y:S01]  /*13d90*/  R2UR UR6, R4 ;  /* 0x00000000040672ca */ /* 0x000fe200000e0000 */
[----:B------:R-:W-:Y:S01]  /*13da0*/  ULDC.64 UR4, c[0x0][0x198] ;  /* 0x0000660000047ab9 */ /* 0x000fe20000000a00 */
[----:B------:R-:W-:Y:S01]  /*13db0*/  R2UR UR7, R5 ;  /* 0x00000000050772ca */ /* 0x000fe200000e0000 */
[----:B------:R-:W-:Y:S01]  /*13dc0*/  UIADD3 UR4, UP0, UR4, 0x470, URZ ;  /* 0x0000047004047890 */ /* 0x000fe2000ff1e03f */
[----:B------:R-:W-:Y:S01]  /*13dd0*/  R2UR UR10, R7 ;  /* 0x00000000070a72ca */ /* 0x000fe200000e0000 */
[----:B------:R-:W-:Y:S01]  /*13de0*/  IMAD.SHL.U32 R7, R27, 0x80, RZ ;  /* 0x000000801b077824 */ /* 0x000fe200078e00ff */
[----:B------:R-:W-:Y:S01]  /*13df0*/  PLOP3.LUT P0, PT, PT, PT, PT, 0x80, 0x0 ;  /* 0x000000000000781c */ /* 0x000fe20003f0f070 */
[----:B------:R-:W-:Y:S02]  /*13e00*/  UIADD3 UR8, UR38, 0x400, URZ ;  /* 0x0000040026087890 */ /* 0x000fe4000fffe03f */
[----:B------:R-:W-:Y:S02]  /*13e10*/  UIADD3 UR9, UR38, 0x2d850, URZ ;  /* 0x0002d85026097890 */ /* 0x000fe4000fffe03f */
[----:B------:R-:W-:-:S12]  /*13e20*/  UIADD3.X UR5, URZ, UR5, URZ, UP0, !UPT ;  /* 0x000000053f057290 */ /* 0x000fd800087fe43f */
.L_x_969:
        /* <DEDUP_REMOVED lines=8> */
[----:B------:R-:W-:Y:S01]  /*13eb0*/  R2UR UR10, R13 ;  /* 0x000000000d0a72ca */ /* 0x000fe200000e0000 */
[----:B------:R-:W-:Y:S01]  /*13ec0*/  UIADD3 UR8, UR38, 0x2400, URZ ;  /* 0x0000240026087890 */ /* 0x000fe2000fffe03f */
[----:B------:R-:W-:Y:S02]  /*13ed0*/  R2UR UR6, R4 ;  /* 0x00000000040672ca */ /* 0x000fe400000e0000 */
[----:B------:R-:W-:Y:S02]  /*13ee0*/  R2UR UR7, R5 ;  /* 0x00000000050772ca */ /* 0x000fe400000e0000 */
[----:B------:R-:W-:-:S13]  /*13ef0*/  PLOP3.LUT P0, PT, PT, PT, PT, 0x80, 0x0 ;  /* 0x000000000000781c */ /* 0x000fda0003f0f070 */
.L_x_970:
        /* <DEDUP_REMOVED lines=13> */
.L_x_971:
        /* <DEDUP_REMOVED lines=8> */
[----:B------:R-:W-:Y:S02]  /*14050*/  IMAD.MOV.U32 R27, RZ, RZ, R14 ;  /* 0x000000ffff1b7224 */ /* 0x000fe400078e000e */
[----:B------:R-:W-:-:S07]  /*14060*/  IMAD.MOV.U32 R25, RZ, RZ, R6 ;  /* 0x000000ffff197224 */ /* 0x000fce00078e0006 */
.L_x_956:
[----:B------:R-:W-:Y:S05]  /*14070*/  BSYNC B1 ;  /* 0x0000000000017941 */ /* 0x000fea0003800000 */
.L_x_955:
[----:B------:R-:W-:Y:S01]  /*14080*/  LOP3.LUT P0, RZ, R23, 0x2, RZ, 0xc0, !PT ;  /* 0x0000000217ff7812 */ /* 0x000fe2000780c0ff */
[----:B------:R-:W-:Y:S01]  /*14090*/  BSSY B1, `(.L_x_972) ;  /* 0x0000094000017945 */ /* 0x000fe20003800000 */
[----:B------:R-:W-:-:S11]  /*140a0*/  LOP3.LUT R19, R11, 0x1, RZ, 0x3c, !PT ;  /* 0x000000010b137812 */ /* 0x000fd600078e3cff */
[----:B------:R-:W-:Y:S05]  /*140b0*/  @!P0 BRA `(.L_x_973) ;  /* 0x0000000800448947 */ /* 0x000fea0003800000 */
[----:B------:R-:W-:Y:S01]  /*140c0*/  LOP3.LUT P0, RZ, R23, 0x1, RZ, 0xc0, !PT ;  /* 0x0000000117ff7812 */ /* 0x000fe2000780c0ff */
[----:B------:R-:W-:Y:S01]  /*140d0*/  VIADD R13, R3, 0xffffffff ;  /* 0xffffffff030d7836 */ /* 0x000fe20000000000 */
        /* <DEDUP_REMOVED lines=22> */
.L_x_974:
[----:B------:R-:W2:Y:S01]  /*14240*/  SYNCS.PHASECHK.TRANS64.TRYWAIT P0, [UR38+0x2d840], R12 ;  /* 0x02d8400cff0075a7 */ /* 0x000ea20008000166 */
[----:B------:R-:W-:Y:S01]  /*14250*/  BSSY B2, `(.L_x_975) ;  /* 0x0000003000027945 */ /* 0x000fe20003800000 */
[----:B------:R-:W-:-:S03]  /*14260*/  ISETP.NE.AND P2, PT, R24, RZ, PT ;  /* 0x000000ff1800720c */ /* 0x000fc60003f45270 */
[----:B--2---:R-:W-:Y:S10]  /*14270*/  @!P0 BRA `(.L_x_976) ;  /* 0x0000002400b08947 */ /* 0x004ff40003800000 */
.L_x_1047:
[----:B------:R-:W-:Y:S05]  /*14280*/  BSYNC B2 ;  /* 0x0000000000027941 */ /* 0x000fea0003800000 */
.L_x_975:
[----:B------:R-:W-:Y:S04]  /*14290*/  BSSY B2, `(.L_x_977) ;  /* 0x0000007000027945 */ /* 0x000fe80003800000 */
[----:B------:R-:W-:Y:S05]  /*142a0*/  @P2 BRA `(.L_x_978) ;  /* 0x0000000000142947 */ /* 0x000fea0003800000 */
[----:B------:R-:W-:Y:S01]  /*142b0*/  ISETP.NE.AND P0, PT, R8, RZ, PT ;  /* 0x000000ff0800720c */ /* 0x000fe20003f05270 */
[----:B-1----:R-:W-:-:S04]  /*142c0*/  IMAD.MOV.U32 R4, RZ, RZ, 0x6000 ;  /* 0x00006000ff047424 */ /* 0x002fc800078e00ff */
[----:B------:R2:W-:Y:S08]  /*142d0*/  SYNCS.ARRIVE.TRANS64 RZ, [UR38+0x2d830], R4 ;  /* 0x02d83004ffff79a7 */ /* 0x0005f00008000026 */
[----:B--2---:R-:W-:Y:S05]  /*142e0*/  @!P0 BRA `(.L_x_978) ;  /* 0x0000000000048947 */ /* 0x004fea0003800000 */
[----:B------:R-:W-:Y:S01]  /*142f0*/  BPT.TRAP 0x1 ;  /* 0x000000040000795c */ /* 0x000fe20000300000 */
.L_x_978:
[----:B------:R-:W-:Y:S05]  /*14300*/  BSYNC B2 ;  /* 0x0000000000027941 */ /* 0x000fea0003800000 */
.L_x_977:
        /* <DEDUP_REMOVED lines=11> */
.L_x_979:
[----:B------:R-:W-:-:S13]  /*143c0*/  @P0 ELECT P3, URZ, PT ;  /* 0x00000000003f082f */ /* 0x000fda0003860000 */
[----:B-----5:R-:W-:Y:S01]  /*143d0*/  @P3 R2UR UR13, R6 ;  /* 0x00000000060d32ca */ /* 0x020fe200000e0000 */
[----:B------:R-:W-:Y:S01]  /*143e0*/  UMOV UR12, UR36 ;  /* 0x00000024000c7c82 */ /* 0x000fe20008000000 */
        /* <DEDUP_REMOVED lines=11> */
.L_x_980:
        /* <DEDUP_REMOVED lines=14> */
.L_x_981:
        /* <DEDUP_REMOVED lines=8> */
[----:B------:R-:W-:Y:S01]  /*14600*/  SHF.L.U32 R4, R11, 0x1f, RZ ;  /* 0x0000001f0b047819 */ /* 0x000fe200000006ff */
[----:B------:R-:W-:Y:S03]  /*14610*/  BSSY B2, `(.L_x_982) ;  /* 0x0000003000027945 */ /* 0x000fe60003800000 */
[----:B------:R-:W1:Y:S02]  /*14620*/  SYNCS.PHASECHK.TRANS64.TRYWAIT P0, [UR38+0x2d868], R4 ;  /* 0x02d86804ff0075a7 */ /* 0x000e640008000166 */
[----:B-1----:R-:W-:Y:S05]  /*14630*/  @!P0 BRA `(.L_x_983) ;  /* 0x0000002000d88947 */ /* 0x002fea0003800000 */
.L_x_1048:
[----:B------:R-:W-:Y:S05]  /*14640*/  BSYNC B2 ;  /* 0x0000000000027941 */ /* 0x000fea0003800000 */
.L_x_982:
[----:B------:R-:W-:Y:S01]  /*14650*/  BSSY B2, `(.L_x_984) ;  /* 0x0000009000027945 */ /* 0x000fe20003800000 */
[----:B-1----:R-:W-:Y:S02]  /*14660*/  IMAD.MOV.U32 R4, RZ, RZ, 0x0 ;  /* 0x00000000ff047424 */ /* 0x002fe400078e00ff */
[----:B------:R-:W-:Y:S01]  /*14670*/  IMAD.MOV.U32 R5, RZ, RZ, 0x14f00000 ;  /* 0x14f00000ff057424 */ /* 0x000fe200078e00ff */
[----:B------:R-:W-:Y:S06]  /*14680*/  @P2 BRA `(.L_x_985) ;  /* 0x0000000000142947 */ /* 0x000fec0003800000 */
[----:B------:R-:W-:Y:S01]  /*14690*/  ISETP.NE.AND P0, PT, R8, RZ, PT ;  /* 0x000000ff0800720c */ /* 0x000fe20003f05270 */
[----:B------:R-:W-:-:S04]  /*146a0*/  IMAD.MOV.U32 R11, RZ, RZ, 0x6000 ;  /* 0x00006000ff0b7424 */ /* 0x000fc800078e00ff */
[----:B------:R1:W-:Y:S08]  /*146b0*/  SYNCS.ARRIVE.TRANS64 RZ, [UR38+0x2d858], R11 ;  /* 0x02d8580bffff79a7 */ /* 0x0003f00008000026 */
[----:B-1----:R-:W-:Y:S05]  /*146c0*/  @!P0 BRA `(.L_x_985) ;  /* 0x0000000000048947 */ /* 0x002fea0003800000 */
[----:B------:R-:W-:Y:S01]  /*146d0*/  BPT.TRAP 0x1 ;  /* 0x000000040000795c */ /* 0x000fe20000300000 */
.L_x_985:
[----:B------:R-:W-:Y:S05]  /*146e0*/  BSYNC B2 ;  /* 0x0000000000027941 */ /* 0x000fea0003800000 */
.L_x_984:
        /* <DEDUP_REMOVED lines=10> */
.L_x_986:
        /* <DEDUP_REMOVED lines=13> */
.L_x_987:
        /* <DEDUP_REMOVED lines=13> */
.L_x_988:
        /* <DEDUP_REMOVED lines=10> */
.L_x_973:
[----:B------:R-:W-:Y:S05]  /*149d0*/  BSYNC B1 ;  /* 0x0000000000017941 */ /* 0x000fea0003800000 */
.L_x_972:
[----:B------:R-:W-:Y:S02]  /*149e0*/  VIADD R3, R3, 0xfffffffe ;  /* 0xfffffffe03037836 */ /* 0x000fe40000000000 */
[----:B------:R-:W-:Y:S01]  /*149f0*/  IMAD.MOV.U32 R11, RZ, RZ, R19 ;  /* 0x000000ffff0b7224 */ /* 0x000fe200078e0013 */
[----:B------:R-:W-:Y:S06]  /*14a00*/  @P1 BRA `(.L_x_989) ;  /* 0xffffffec00401947 */ /* 0x000fec000383ffff */
[----:B------:R-:W-:Y:S05]  /*14a10*/  BSYNC B0 ;  /* 0x0000000000007941 */ /* 0x000fea0003800000 */
.L_x_954:
[----:B------:R-:W-:Y:S01]  /*14a20*/  ISETP.NE.AND P0, PT, R9, RZ, PT ;  /* 0x000000ff0900720c */ /* 0x000fe20003f05270 */
[----:B------:R-:W-:-:S12]  /*14a30*/  BSSY B0, `(.L_x_953) ;  /* 0x0000094000007945 */ /* 0x000fd80003800000 */
[----:B------:R-:W-:Y:S05]  /*14a40*/  @!P0 BRA `(.L_x_990) ;  /* 0x0000000800488947 */ /* 0x000fea0003800000 */
[----:B------:R-:W-:Y:S01]  /*14a50*/  LOP3.LUT P1, RZ, R23, 0x2, RZ, 0xc0, !PT ;  /* 0x0000000217ff7812 */ /* 0x000fe2000782c0ff */
[----:B------:R-:W-:-:S12]  /*14a60*/  IMAD.MOV.U32 R0, RZ, RZ, 0x1 ;  /* 0x00000001ff007424 */ /* 0x000fd800078e00ff */
[----:B------:R-:W-:Y:S05]  /*14a70*/  @!P1 BRA `(.L_x_990) ;  /* 0x00000008003c9947 */ /* 0x000fea0003800000 */
[----:B------:R-:W-:Y:S02]  /*14a80*/  LOP3.LUT P1, RZ, R23, 0x1, RZ, 0xc0, !PT ;  /* 0x0000000117ff7812 */ /* 0x000fe4000782c0ff */
[----:B------:R-:W-:-:S11]  /*14a90*/  SHF.L.U32 R9, R19, 0x1f, RZ ;  /* 0x0000001f13097819 */ /* 0x000fd600000006ff */
[----:B------:R-:W-:Y:S05]  /*14aa0*/  @!P1 BRA `(.L_x_991) ;  /* 0x0000000000509947 */ /* 0x000fea0003800000 */
        /* <DEDUP_REMOVED lines=20> */
.L_x_991:
[----:B------:R-:W2:Y:S01]  /*14bf0*/  SYNCS.PHASECHK.TRANS64.TRYWAIT P0, [UR38+0x2d848], R9 ;  /* 0x02d84809ff0075a7 */ /* 0x000ea20008000166 */
[----:B------:R-:W-:Y:S01]  /*14c00*/  BSSY B1, `(.L_x_992) ;  /* 0x0000003000017945 */ /* 0x000fe20003800000 */
[----:B------:R-:W-:-:S03]  /*14c10*/  ISETP.NE.AND P1, PT, R24, RZ, PT ;  /* 0x000000ff1800720c */ /* 0x000fc60003f25270 */
[----:B--2---:R-:W-:Y:S10]  /*14c20*/  @!P0 BRA `(.L_x_993) ;  /* 0x0000001c00748947 */ /* 0x004ff40003800000 */
.L_x_1049:
[----:B------:R-:W-:Y:S05]  /*14c30*/  BSYNC B1 ;  /* 0x0000000000017941 */ /* 0x000fea0003800000 */
.L_x_992:
[----:B------:R-:W-:Y:S04]  /*14c40*/  BSSY B1, `(.L_x_994) ;  /* 0x0000007000017945 */ /* 0x000fe80003800000 */
[----:B------:R-:W-:Y:S05]  /*14c50*/  @P1 BRA `(.L_x_995) ;  /* 0x0000000000141947 */ /* 0x000fea0003800000 */
[----:B------:R-:W-:Y:S01]  /*14c60*/  ISETP.NE.AND P0, PT, R8, RZ, PT ;  /* 0x000000ff0800720c */ /* 0x000fe20003f05270 */
[----:B-1----:R-:W-:-:S04]  /*14c70*/  IMAD.MOV.U32 R4, RZ, RZ, 0x6000 ;  /* 0x00006000ff047424 */ /* 0x002fc800078e00ff */
[----:B------:R2:W-:Y:S08]  /*14c80*/  SYNCS.ARRIVE.TRANS64 RZ, [UR38+0x2d838], R4 ;  /* 0x02d83804ffff79a7 */ /* 0x0005f00008000026 */
[----:B--2---:R-:W-:Y:S05]  /*14c90*/  @!P0 BRA `(.L_x_995) ;  /* 0x0000000000048947 */ /* 0x004fea0003800000 */
[----:B------:R-:W-:Y:S01]  /*14ca0*/  BPT.TRAP 0x1 ;  /* 0x000000040000795c */ /* 0x000fe20000300000 */
.L_x_995:
[----:B------:R-:W-:Y:S05]  /*14cb0*/  BSYNC B1 ;  /* 0x0000000000017941 */ /* 0x000fea0003800000 */
.L_x_994:
        /* <DEDUP_REMOVED lines=11> */
.L_x_996:
        /* <DEDUP_REMOVED lines=14> */
.L_x_997:
        /* <DEDUP_REMOVED lines=14> */
.L_x_998:
        /* <DEDUP_REMOVED lines=8> */
[----:B------:R-:W1:Y:S01]  /*14fb0*/  SYNCS.PHASECHK.TRANS64.TRYWAIT P0, [UR38+0x2d860], R9 ;  /* 0x02d86009ff0075a7 */ /* 0x000e620008000166 */
[----:B------:R-:W-:Y:S04]  /*14fc0*/  BSSY B1, `(.L_x_999) ;  /* 0x0000002000017945 */ /* 0x000fe80003800000 */
[----:B-1----:R-:W-:Y:S05]  /*14fd0*/  @!P0 BRA `(.L_x_1000) ;  /* 0x0000001800a08947 */ /* 0x002fea0003800000 */
.L_x_1050:
[----:B------:R-:W-:Y:S05]  /*14fe0*/  BSYNC B1 ;  /* 0x0000000000017941 */ /* 0x000fea0003800000 */
.L_x_999:
        /* <DEDUP_REMOVED lines=9> */
.L_x_1002:
[----:B------:R-:W-:Y:S05]  /*15080*/  BSYNC B1 ;  /* 0x0000000000017941 */ /* 0x000fea0003800000 */
.L_x_1001:
        /* <DEDUP_REMOVED lines=10> */
.L_x_1003:
        /* <DEDUP_REMOVED lines=13> */
.L_x_1004:
        /* <DEDUP_REMOVED lines=13> */
.L_x_1005:
        /* <DEDUP_REMOVED lines=10> */
.L_x_990:
[----:B------:R-:W-:Y:S05]  /*15370*/  BSYNC B0 ;  /* 0x0000000000007941 */ /* 0x000fea0003800000 */
.L_x_953:
[----:B------:R-:W-:Y:S01]  /*15380*/  LOP3.LUT P0, RZ, R23, 0x2, RZ, 0xc0, !PT ;  /* 0x0000000217ff7812 */ /* 0x000fe2000780c0ff */
[----:B------:R-:W-:-:S12]  /*15390*/  BSSY B0, `(.L_x_1006) ;  /* 0x0000040000007945 */ /* 0x000fd80003800000 */
[----:B------:R-:W-:Y:S05]  /*153a0*/  @!P0 BRA `(.L_x_1007) ;  /* 0x0000000000f88947 */ /* 0x000fea0003800000 */
[----:B------:R-:W-:Y:S01]  /*153b0*/  LEA R4, R0, UR38, 0x3 ;  /* 0x0000002600047c11 */ /* 0x000fe2000f8e18ff */
[----:B------:R-:W-:Y:S01]  /*153c0*/  BSSY B1, `(.L_x_1008) ;  /* 0x0000005000017945 */ /* 0x000fe20003800000 */
[----:B------:R-:W-:Y:S02]  /*153d0*/  SHF.L.U32 R3, R19, 0x1f, RZ ;  /* 0x0000001f13037819 */ /* 0x000fe400000006ff */
[----:B------:R-:W-:Y:S02]  /*153e0*/  ISETP.NE.AND P1, PT, R24, RZ, PT ;  /* 0x000000ff1800720c */ /* 0x000fe40003f25270 */
[----:B------:R-:W1:Y:S02]  /*153f0*/  SYNCS.PHASECHK.TRANS64.TRYWAIT P0, [R4+URZ+0x2d860], R3 ;  /* 0x02d86003040075a7 */ /* 0x000e64000800017f */
[----:B-1----:R-:W-:Y:S09]  /*15400*/  @!P0 BRA `(.L_x_1009) ;  /* 0x0000001400ac8947 */ /* 0x002ff20003800000 */
.L_x_1051:
[----:B------:R-:W-:Y:S05]  /*15410*/  BSYNC B1 ;  /* 0x0000000000017941 */ /* 0x000fea0003800000 */
.L_x_1008:
[----:B------:R-:W-:Y:S04]  /*15420*/  BSSY B1, `(.L_x_1010) ;  /* 0x0000007000017945 */ /* 0x000fe80003800000 */
[----:B------:R-:W-:Y:S05]  /*15430*/  @P1 BRA `(.L_x_1011) ;  /* 0x0000000000141947 */ /* 0x000fea0003800000 */
[----:B------:R-:W-:Y:S01]  /*15440*/  LOP3.LUT P0, RZ, R2, 0x1f, RZ, 0xc0, !PT ;  /* 0x0000001f02ff7812 */ /* 0x000fe2000780c0ff */
[----:B-1----:R-:W-:-:S04]  /*15450*/  IMAD.MOV.U32 R3, RZ, RZ, 0x6000 ;  /* 0x00006000ff037424 */ /* 0x002fc800078e00ff */
[----:B------:R2:W-:Y:S08]  /*15460*/  SYNCS.ARRIVE.TRANS64 RZ, [R4+URZ+0x2d850], R3 ;  /* 0x02d8500304ff79a7 */ /* 0x0005f0000800003f */
[----:B------:R-:W-:Y:S05]  /*15470*/  @!P0 BRA `(.L_x_1011) ;  /* 0x0000000000048947 */ /* 0x000fea0003800000 */
[----:B------:R-:W-:Y:S01]  /*15480*/  BPT.TRAP 0x1 ;  /* 0x000000040000795c */ /* 0x000fe20000300000 */
.L_x_1011:
[----:B------:R-:W-:Y:S05]  /*15490*/  BSYNC B1 ;  /* 0x0000000000017941 */ /* 0x000fea0003800000 */
.L_x_1010:
[----:B------:R-:W-:Y:S01]  /*154a0*/  R2UR UR4, R0 ;  /* 0x00000000000472ca */ /* 0x000fe200000e0000 */
[----:B------:R-:W-:Y:S01]  /*154b0*/  ULDC.64 UR6, c[0x0][0x198] ;  /* 0x0000660000067ab9 */ /* 0x000fe20000000a00 */
[----:B------:R-:W-:Y:S01]  /*154c0*/  R2UR UR9, R4 ;  /* 0x00000000040972ca */ /* 0x000fe200000e0000 */
[----:B------:R-:W-:Y:S01]  /*154d0*/  UIADD3 UR6, UP0, UR6, 0x470, URZ ;  /* 0x0000047006067890 */ /* 0x000fe2000ff1e03f */
[----:B------:R-:W-:Y:S01]  /*154e0*/  PLOP3.LUT P0, PT, PT, PT, PT, 0x80, 0x0 ;  /* 0x000000000000781c */ /* 0x000fe20003f0f070 */
[----:B------:R-:W-:Y:S01]  /*154f0*/  IMAD.SHL.U32 R27, R27, 0x80, RZ ;  /* 0x000000801b1b7824 */ /* 0x000fe200078e00ff */
[----:B------:R-:W-:Y:S01]  /*15500*/  UMOV UR14, 0x0 ;  /* 0x00000000000e7882 */ /* 0x000fe20000000000 */
[----:B------:R-:W-:Y:S01]  /*15510*/  UIADD3.X UR7, URZ, UR7, URZ, UP0, !UPT ;  /* 0x000000073f077290 */ /* 0x000fe200087fe43f */
[----:B------:R-:W-:Y:S01]  /*15520*/  UMOV UR15, 0x14f00000 ;  /* 0x14f00000000f7882 */ /* 0x000fe20000000000 */
[----:B------:R-:W-:-:S04]  /*15530*/  UMOV UR10, URZ ;  /* 0x0000003f000a7c82 */ /* 0x000fc80008000000 */
[----:B------:R-:W-:Y:S02]  /*15540*/  UIMAD UR4, UR4, 0x6000, UR38 ;  /* 0x00006000040478a4 */ /* 0x000fe4000f8e0226 */
[----:B------:R-:W-:Y:S02]  /*15550*/  UIADD3 UR9, UR9, 0x2d850, URZ ;  /* 0x0002d85009097890 */ /* 0x000fe4000fffe03f */
[----:B------:R-:W-:-:S12]  /*15560*/  UIADD3 UR8, UR4, 0x400, URZ ;  /* 0x0000040004087890 */ /* 0x000fd8000fffe03f */
.L_x_1012:
[----:B------:R-:W-:-:S13]  /*15570*/  @P0 ELECT P1, URZ, PT ;  /* 0x00000000003f082f */ /* 0x000fda0003820000 */
[----:B------:R-:W-:Y:S01]  /*15580*/  @P1 R2UR UR13, R25 ;  /* 0x00000000190d12ca */ /* 0x000fe200000e0000 */
[----:B------:R-:W-:Y:S01]  /*15590*/  UMOV UR12, UR36 ;  /* 0x00000024000c7c82 */ /* 0x000fe20008000000 */
[----:B------:R-:W-:Y:S02]  /*155a0*/  @P1 R2UR UR11, R27 ;  /* 0x000000001b0b12ca */ /* 0x000fe400000e0000 */
[----:B------:R-:W-:Y:S02]  /*155b0*/  @P1 PLOP3.LUT P0, PT, P1, PT, PT, 0x8, 0x0 ;  /* 0x000000000000181c */ /* 0x000fe40000f0e170 */
[----:B------:R-:W-:-:S09]  /*155c0*/  PLOP3.LUT P1, PT, PT, PT, PT, 0x8, 0x0 ;  /* 0x000000000000781c */ /* 0x000fd20003f2e170 */
[----:B------:R3:W-:Y:S02]  /*155d0*/  UTMALDG.4D [UR8], [UR6], desc[UR14] ;  /* 0x00000e08060075b4 */ /* 0x0007e40008019000 */
[----:B---3--:R-:W-:Y:S05]  /*155e0*/  @P0 BRA.U.ANY `(.L_x_1012) ;  /* 0xfffffffd00e00947 */ /* 0x008fea000393ffff */
[----:B------:R-:W-:Y:S01]  /*155f0*/  PLOP3.LUT P0, PT, PT, PT, PT, 0x80, 0x0 ;  /* 0x000000000000781c */ /* 0x000fe20003f0f070 */
[----:B------:R-:W-:Y:S01]  /*15600*/  UIADD3 UR8, UR4, 0x2400, URZ ;  /* 0x0000240004087890 */ /* 0x000fe2000fffe03f */
[----:B------:R-:W-:Y:S01]  /*15610*/  UMOV UR14, 0x0 ;  /* 0x00000000000e7882 */ /* 0x000fe20000000000 */
[----:B------:R-:W-:Y:S01]  /*15620*/  UMOV UR15, 0x14f00000 ;  /* 0x14f00000000f7882 */ /* 0x000fe20000000000 */
[----:B------:R-:W-:-:S09]  /*15630*/  UMOV UR10, 0x20 ;  /* 0x00000020000a7882 */ /* 0x000fd20000000000 */
.L_x_1013:
        /* <DEDUP_REMOVED lines=10> */
[----:B------:R-:W-:Y:S02]  /*156e0*/  UMOV UR5, 0x14f00000 ;  /* 0x14f0000000057882 */ /* 0x000fe40000000000 */
[----:B------:R-:W-:Y:S01]  /*156f0*/  UMOV UR4, 0x0 ;  /* 0x0000000000047882 */ /* 0x000fe20000000000 */
[----:B------:R-:W-:-:S08]  /*15700*/  UMOV UR10, 0x40 ;  /* 0x00000040000a7882 */ /* 0x000fd00000000000 */
.L_x_1014:
        /* <DEDUP_REMOVED lines=8> */
.L_x_1007:
[----:B------:R-:W-:Y:S05]  /*15790*/  BSYNC B0 ;  /* 0x0000000000007941 */ /* 0x000fea0003800000 */
.L_x_1006:
[----:B------:R-:W-:Y:S02]  /*157a0*/  VIADD R0, R0, 0x1 ;  /* 0x0000000100007836 */ /* 0x000fe40000000000 */
[----:B-12---:R-:W-:-:S03]  /*157b0*/  IMAD.MOV.U32 R4, RZ, RZ, RZ ;  /* 0x000000ffff047224 */ /* 0x006fc600078e00ff */
[----:B------:R-:W-:-:S04]  /*157c0*/  ISETP.NE.AND P0, PT, R0, 0x2, PT ;  /* 0x000000020000780c */ /* 0x000fc80003f05270 */
[----:B------:R-:W-:Y:S02]  /*157d0*/  SEL R2, RZ, 0x1, P0 ;  /* 0x00000001ff027807 */ /* 0x000fe40000000000 */
[----:B------:R-:W-:Y:S02]  /*157e0*/  SEL R0, R0, RZ, P0 ;  /* 0x000000ff00007207 */ /* 0x000fe40000000000 */
[----:B------:R-:W-:-:S07]  /*157f0*/  LOP3.LUT R3, R19, R2, RZ, 0x3c, !PT ;  /* 0x0000000213037212 */ /* 0x000fce00078e3cff */
.L_x_931:
[----:B------:R-:W1:Y:S01]  /*15800*/  S2R R5, SR_CgaCtaId ;  /* 0x0000000000057919 */ /* 0x000e620000008800 */
[----:B------:R-:W-:Y:S02]  /*15810*/  MOV R2, 0x400 ;  /* 0x0000040000027802 */ /* 0x000fe40000000f00 */
[----:B------:R-:W-:Y:S02]  /*15820*/  SHF.L.U32 R4, R4, 0x1f, RZ ;  /* 0x0000001f04047819 */ /* 0x000fe400000006ff */
[----:B-1----:R-:W-:-:S04]  /*15830*/  LEA R7, R5, R2, 0x18 ;  /* 0x0000000205077211 */ /* 0x002fc800078ec0ff */
[----:B------:R-:W1:Y:S02]  /*15840*/  SYNCS.PHASECHK.TRANS64.TRYWAIT P0, [R7+URZ+0x2d820], R4 ;  /* 0x02d82004070075a7 */ /* 0x000e64000800017f */
[----:B-1----:R-:W-:Y:S05]  /*15850*/  @!P0 BRA `(.L_x_1015) ;  /* 0x0000001000ac8947 */ /* 0x002fea0003800000 */
.L_x_1052:
[----:B------:R-:W-:-:S03]  /*15860*/  UMOV UR4, 0xffffffff ;  /* 0xffffffff00047882 */ /* 0x000fc60000000000 */
[----:B------:R-:W-:Y:S05]  /*15870*/  BRA.DIV UR4, `(.L_x_1016) ;  /* 0x0000001204b87947 */ /* 0x000fea000b800000 */
[----:B------:R2:W3:Y:S02]  /*15880*/  SHFL.IDX PT, R14, R26, RZ, 0x1f ;  /* 0x00001fff1a0e7589 */ /* 0x0004e400000e0000 */
.L_x_1055:
[----:B---3--:R-:W-:-:S13]  /*15890*/  ISETP.NE.AND P0, PT, R14, RZ, PT ;  /* 0x000000ff0e00720c */ /* 0x008fda0003f05270 */
[----:B------:R-:W-:Y:S05]  /*158a0*/  @P0 BRA `(.L_x_847) ;  /* 0x00000000008c0947 */ /* 0x000fea0003800000 */
[----:B------:R-:W-:-:S03]  /*158b0*/  UMOV UR4, 0xffffffff ;  /* 0xffffffff00047882 */ /* 0x000fc60000000000 */
[----:B------:R-:W-:Y:S05]  /*158c0*/  BRA.DIV UR4, `(.L_x_1017) ;  /* 0x0000001204cc7947 */ /* 0x000fea000b800000 */
[----:B------:R-:W-:-:S13]  /*158d0*/  ELECT P6, URZ, PT ;  /* 0x00000000003f782f */ /* 0x000fda00038c0000 */
.L_x_1058:
[----:B------:R-:W-:Y:S05]  /*158e0*/  @!P6 BRA `(.L_x_847) ;  /* 0x00000000007ce947 */ /* 0x000fea0003800000 */
[----:B------:R-:W-:-:S13]  /*158f0*/  R2UR UR4, R16 ;  /* 0x00000000100472ca */ /* 0x000fda00000e0000 */
[----:B------:R-:W-:-:S06]  /*15900*/  ULOP3.LUT UR4, UR4, 0x2, URZ, 0xfc, !UPT ;  /* 0x0000000204047892 */ /* 0x000fcc000f8efc3f */
[----:B------:R-:W-:-:S05]  /*15910*/  IMAD.U32 R2, RZ, RZ, UR4 ;  /* 0x00000004ff027e24 */ /* 0x000fca000f8e00ff */
[----:B------:R-:W-:-:S13]  /*15920*/  ISETP.NE.AND P2, PT, R2, 0x3, PT ;  /* 0x000000030200780c */ /* 0x000fda0003f45270 */
[----:B------:R-:W-:Y:S05]  /*15930*/  @!P2 BRA `(.L_x_1018) ;  /* 0x000000000004a947 */ /* 0x000fea0003800000 */
[----:B------:R-:W-:Y:S01]  /*15940*/  BPT.TRAP 0x1 ;  /* 0x000000040000795c */ /* 0x000fe20000300000 */
.L_x_1018:
[----:B------:R-:W-:Y:S01]  /*15950*/  VIADD R9, R7, 0x2d840 ;  /* 0x0002d84007097836 */ /* 0x000fe20000000000 */
[----:B------:R-:W-:Y:S01]  /*15960*/  SHF.L.U32 R5, R3, 0x1f, RZ ;  /* 0x0000001f03057819 */ /* 0x000fe200000006ff */
[C---:B------:R-:W-:Y:S02]  /*15970*/  VIADD R2, R0.reuse, 0x1 ;  /* 0x0000000100027836 */ /* 0x040fe40000000000 */
[----:B------:R-:W-:-:S03]  /*15980*/  IMAD R6, R0, 0x8, R9 ;  /* 0x0000000800067824 */ /* 0x000fc600078e0209 */
[C---:B------:R-:W-:Y:S01]  /*15990*/  ISETP.NE.AND P1, PT, R2.reuse, 0x2, PT ;  /* 0x000000020200780c */ /* 0x040fe20003f25270 */
[----:B------:R-:W3:Y:S03]  /*159a0*/  SYNCS.PHASECHK.TRANS64.TRYWAIT P0, [R6+URZ], R5 ;  /* 0x00000005060075a7 */ /* 0x000ee6000800017f */
[----:B-1----:R-:W-:Y:S02]  /*159b0*/  SEL R4, RZ, 0x1, P1 ;  /* 0x00000001ff047807 */ /* 0x002fe40000800000 */
[----:B------:R-:W-:Y:S02]  /*159c0*/  SEL R8, R2, RZ, P1 ;  /* 0x000000ff02087207 */ /* 0x000fe40000800000 */
[----:B------:R-:W-:-:S03]  /*159d0*/  LOP3.LUT R2, R3, R4, RZ, 0x3c, !PT ;  /* 0x0000000403027212 */ /* 0x000fc600078e3cff */
[----:B------:R-:W-:Y:S01]  /*159e0*/  IMAD R3, R8, 0x8, R9 ;  /* 0x0000000808037824 */ /* 0x000fe200078e0209 */
[----:B------:R-:W-:Y:S01]  /*159f0*/  SHF.L.U32 R2, R2, 0x1f, RZ ;  /* 0x0000001f02027819 */ /* 0x000fe200000006ff */
[----:B---3--:R-:W-:Y:S06]  /*15a00*/  @!P0 BRA `(.L_x_1019) ;  /* 0x00000010009c8947 */ /* 0x008fec0003800000 */
.L_x_1059:
[----:B------:R-:W3:Y:S02]  /*15a10*/  SYNCS.PHASECHK.TRANS64.TRYWAIT P0, [R3+URZ], R2 ;  /* 0x00000002030075a7 */ /* 0x000ee4000800017f */
[----:B---3--:R-:W-:Y:S05]  /*15a20*/  @!P0 BRA `(.L_x_1020) ;  /* 0x0000001000a88947 */ /* 0x008fea0003800000 */
.L_x_1060:
[----:B------:R-:W-:Y:S05]  /*15a30*/  @!P2 BRA `(.L_x_1021) ;  /* 0x000000000004a947 */ /* 0x000fea0003800000 */
[----:B------:R-:W-:Y:S01]  /*15a40*/  BPT.TRAP 0x1 ;  /* 0x000000040000795c */ /* 0x000fe20000300000 */
.L_x_1021:
[----:B---3--:R-:W-:-:S04]  /*15a50*/  VIADD R3, R7, 0x2d860 ;  /* 0x0002d86007037836 */ /* 0x008fc80000000000 */
[----:B------:R-:W-:-:S04]  /*15a60*/  IMAD R0, R0, 0x8, R3 ;  /* 0x0000000800007824 */ /* 0x000fc800078e0203 */
[----:B------:R-:W3:Y:S02]  /*15a70*/  SYNCS.PHASECHK.TRANS64.TRYWAIT P0, [R0+URZ], R5 ;  /* 0x00000005000075a7 */ /* 0x000ee4000800017f */
[----:B---3--:R-:W-:Y:S05]  /*15a80*/  @!P0 BRA `(.L_x_1022) ;  /* 0x0000001000a48947 */ /* 0x008fea0003800000 */
.L_x_1061:
[----:B------:R-:W-:-:S07]  /*15a90*/  IMAD R3, R8, 0x8, R3 ;  /* 0x0000000808037824 */ /* 0x000fce00078e0203 */
.L_x_1023:
[----:B----4-:R4:W0:Y:S02]  /*15aa0*/  SYNCS.PHASECHK.TRANS64.TRYWAIT P0, [R3+URZ], R2 ;  /* 0x00000002030075a7 */ /* 0x010824000800017f */
[----:B0-----:R-:W-:Y:S05]  /*15ab0*/  @!P0 NANOSLEEP.SYNCS 0x989680 ;  /* 0x009896800000895d */ /* 0x001fea0003900000 */
[----:B------:R-:W0:Y:S02]  /*15ac0*/  @!P0 SYNCS.PHASECHK.TRANS64 P0, [R3+URZ], R2 ;  /* 0x00000002030085a7 */ /* 0x000e24000800007f */
[----:B0-----:R-:W-:Y:S05]  /*15ad0*/  @!P0 BRA `(.L_x_1023) ;  /* 0xfffffffc00f08947 */ /* 0x001fea000383ffff */
.L_x_847:
[----:B------:R-:W-:Y:S05]  /*15ae0*/  BSYNC B6 ;  /* 0x0000000000067941 */ /* 0x000fea0003800000 */
.L_x_844:
[----:B------:R-:W-:Y:S05]  /*15af0*/  EXIT ;  /* 0x000000000000794d */ /* 0x000fea0003800000 */
.L_x_857:
[----:B0-----:R-:W-:-:S04]  /*15b00*/  IMAD.U32 R5, RZ, RZ, UR36 ;  /* 0x00000024ff057e24 */ /* 0x001fc8000f8e00ff */
[----:B------:R0:W1:Y:S03]  /*15b10*/  SYNCS.PHASECHK.TRANS64.TRYWAIT P0, [R5+URZ+0x2d800], R4 ;  /* 0x02d80004050075a7 */ /* 0x000066000800017f */
[----:B-1----:R-:W-:Y:S05]  /*15b20*/  @!P0 NANOSLEEP.SYNCS 0x989680 ;  /* 0x009896800000895d */ /* 0x002fea0003900000 */
[----:B------:R-:W1:Y:S02]  /*15b30*/  @!P0 SYNCS.PHASECHK.TRANS64 P0, [R5+URZ+0x2d800], R4 ;  /* 0x02d80004050085a7 */ /* 0x000e64000800007f */
[----:B-1----:R-:W-:Y:S05]  /*15b40*/  @!P0 BRA `(.L_x_857) ;  /* 0xfffffffc00ec8947 */ /* 0x002fea000383ffff */
[----:B------:R-:W-:Y:S05]  /*15b50*/  BRA `(.L_x_1024) ;  /* 0xfffffebc001c7947 */ /* 0x000fea000383ffff */
.L_x_861:
[----:B-1----:R-:W-:-:S04]  /*15b60*/  IMAD.U32 R5, RZ, RZ, UR36 ;  /* 0x00000024ff057e24 */ /* 0x002fc8000f8e00ff */
[----:B------:R1:W2:Y:S03]  /*15b70*/  SYNCS.PHASECHK.TRANS64.TRYWAIT P2, [R5+URZ+0x2d830], R4 ;  /* 0x02d83004050075a7 */ /* 0x0002a6000804017f */
[----:B--2---:R-:W-:Y:S05]  /*15b80*/  @!P2 NANOSLEEP.SYNCS 0x989680 ;  /* 0x009896800000a95d */ /* 0x004fea0003900000 */
[----:B------:R-:W2:Y:S02]  /*15b90*/  @!P2 SYNCS.PHASECHK.TRANS64 P2, [R5+URZ+0x2d830], R4 ;  /* 0x02d830040500a5a7 */ /* 0x000ea4000804007f */
[----:B--2---:R-:W-:Y:S05]  /*15ba0*/  @!P2 BRA `(.L_x_861) ;  /* 0xfffffffc00eca947 */ /* 0x004fea000383ffff */
[----:B------:R-:W-:Y:S05]  /*15bb0*/  BRA `(.L_x_860) ;  /* 0xfffffebc00547947 */ /* 0x000fea000383ffff */
.L_x_877:
[----:B--2---:R-:W-:-:S04]  /*15bc0*/  IMAD.U32 R20, RZ, RZ, UR10 ;  /* 0x0000000aff147e24 */ /* 0x004fc8000f8e00ff */
[----:B------:R2:W3:Y:S03]  /*15bd0*/  SYNCS.PHASECHK.TRANS64.TRYWAIT P2, [R20+URZ+0x2d830], R15 ;  /* 0x02d8300f140075a7 */ /* 0x0004e6000804017f */
[----:B---3--:R-:W-:Y:S05]  /*15be0*/  @!P2 NANOSLEEP.SYNCS 0x989680 ;  /* 0x009896800000a95d */ /* 0x008fea0003900000 */
[----:B------:R-:W3:Y:S02]  /*15bf0*/  @!P2 SYNCS.PHASECHK.TRANS64 P2, [R20+URZ+0x2d830], R15 ;  /* 0x02d8300f1400a5a7 */ /* 0x000ee4000804007f */
[----:B---3--:R-:W-:Y:S05]  /*15c00*/  @!P2 BRA `(.L_x_877) ;  /* 0xfffffffc00eca947 */ /* 0x008fea000383ffff */
[----:B------:R-:W-:Y:S05]  /*15c10*/  BRA `(.L_x_874) ;  /* 0xfffffefc002c7947 */ /* 0x000fea000383ffff */
.L_x_881:
[----:B-1----:R-:W-:-:S04]  /*15c20*/  IMAD.U32 R20, RZ, RZ, UR10 ;  /* 0x0000000aff147e24 */ /* 0x002fc8000f8e00ff */
[----:B------:R1:W2:Y:S03]  /*15c30*/  SYNCS.PHASECHK.TRANS64.TRYWAIT P2, [R20+URZ+0x2d850], R15 ;  /* 0x02d8500f140075a7 */ /* 0x0002a6000804017f */
[----:B--2---:R-:W-:Y:S05]  /*15c40*/  @!P2 NANOSLEEP.SYNCS 0x989680 ;  /* 0x009896800000a95d */ /* 0x004fea0003900000 */
[----:B------:R-:W2:Y:S02]  /*15c50*/  @!P2 SYNCS.PHASECHK.TRANS64 P2, [R20+URZ+0x2d850], R15 ;  /* 0x02d8500f1400a5a7 */ /* 0x000ea4000804007f */
[----:B--2---:R-:W-:Y:S05]  /*15c60*/  @!P2 BRA `(.L_x_881) ;  /* 0xfffffffc00eca947 */ /* 0x004fea000383ffff */
[----:B------:R-:W-:Y:S05]  /*15c70*/  BRA `(.L_x_878) ;  /* 0xfffffefc00cc7947 */ /* 0x000fea000383ffff */
.L_x_898:
[----:B--2---:R-:W-:-:S04]  /*15c80*/  IMAD.U32 R21, RZ, RZ, UR14 ;  /* 0x0000000eff157e24 */ /* 0x004fc8000f8e00ff */
[----:B------:R2:W4:Y:S03]  /*15c90*/  SYNCS.PHASECHK.TRANS64.TRYWAIT P2, [R21+URZ+0x2d830], R14 ;  /* 0x02d8300e150075a7 */ /* 0x000526000804017f */
[----:B----4-:R-:W-:Y:S05]  /*15ca0*/  @!P2 NANOSLEEP.SYNCS 0x989680 ;  /* 0x009896800000a95d */ /* 0x010fea0003900000 */
[----:B------:R-:W4:Y:S02]  /*15cb0*/  @!P2 SYNCS.PHASECHK.TRANS64 P2, [R21+URZ+0x2d830], R14 ;  /* 0x02d8300e1500a5a7 */ /* 0x000f24000804007f */
[----:B----4-:R-:W-:Y:S05]  /*15cc0*/  @!P2 BRA `(.L_x_898) ;  /* 0xfffffffc00eca947 */ /* 0x010fea000383ffff */
[----:B------:R-:W-:Y:S05]  /*15cd0*/  BRA `(.L_x_895) ;  /* 0xffffff3800087947 */ /* 0x000fea000383ffff */
.L_x_902:
[----:B-1----:R-:W-:-:S04]  /*15ce0*/  IMAD.U32 R21, RZ, RZ, UR14 ;  /* 0x0000000eff157e24 */ /* 0x002fc8000f8e00ff */
[----:B------:R1:W2:Y:S03]  /*15cf0*/  SYNCS.PHASECHK.TRANS64.TRYWAIT P2, [R21+URZ+0x2d850], R14 ;  /* 0x02d8500e150075a7 */ /* 0x0002a6000804017f */
[----:B--2---:R-:W-:Y:S05]  /*15d00*/  @!P2 NANOSLEEP.SYNCS 0x989680 ;  /* 0x009896800000a95d */ /* 0x004fea0003900000 */
[----:B------:R-:W2:Y:S02]  /*15d10*/  @!P2 SYNCS.PHASECHK.TRANS64 P2, [R21+URZ+0x2d850], R14 ;  /* 0x02d8500e1500a5a7 */ /* 0x000ea4000804007f */
[----:B--2---:R-:W-:Y:S05]  /*15d20*/  @!P2 BRA `(.L_x_902) ;  /* 0xfffffffc00eca947 */ /* 0x004fea000383ffff */
[----:B------:R-:W-:Y:S05]  /*15d30*/  BRA `(.L_x_899) ;  /* 0xffffff3800b47947 */ /* 0x000fea000383ffff */
.L_x_908:
[----:B--2---:R-:W-:-:S04]  /*15d40*/  IMAD.U32 R21, RZ, RZ, UR10 ;  /* 0x0000000aff157e24 */ /* 0x004fc8000f8e00ff */
[----:B------:R2:W0:Y:S03]  /*15d50*/  SYNCS.PHASECHK.TRANS64.TRYWAIT P2, [R21+URZ+0x2d830], R14 ;  /* 0x02d8300e150075a7 */ /* 0x000426000804017f */
[----:B0-----:R-:W-:Y:S05]  /*15d60*/  @!P2 NANOSLEEP.SYNCS 0x989680 ;  /* 0x009896800000a95d */ /* 0x001fea0003900000 */
[----:B------:R-:W0:Y:S02]  /*15d70*/  @!P2 SYNCS.PHASECHK.TRANS64 P2, [R21+URZ+0x2d830], R14 ;  /* 0x02d8300e1500a5a7 */ /* 0x000e24000804007f */
[----:B0-----:R-:W-:Y:S05]  /*15d80*/  @!P2 BRA `(.L_x_908) ;  /* 0xfffffffc00eca947 */ /* 0x001fea000383ffff */
[----:B------:R-:W-:Y:S05]  /*15d90*/  BRA `(.L_x_905) ;  /* 0xffffff6000647947 */ /* 0x000fea000383ffff */
.L_x_912:
[----:B-1----:R-:W-:-:S04]  /*15da0*/  IMAD.U32 R21, RZ, RZ, UR10 ;  /* 0x0000000aff157e24 */ /* 0x002fc8000f8e00ff */
[----:B------:R1:W2:Y:S03]  /*15db0*/  SYNCS.PHASECHK.TRANS64.TRYWAIT P2, [R21+URZ+0x2d850], R14 ;  /* 0x02d8500e150075a7 */ /* 0x0002a6000804017f */
[----:B--2---:R-:W-:Y:S05]  /*15dc0*/  @!P2 NANOSLEEP.SYNCS 0x989680 ;  /* 0x009896800000a95d */ /* 0x004fea0003900000 */
[----:B------:R-:W2:Y:S02]  /*15dd0*/  @!P2 SYNCS.PHASECHK.TRANS64 P2, [R21+URZ+0x2d850], R14 ;  /* 0x02d8500e1500a5a7 */ /* 0x000ea4000804007f */
[----:B--2---:R-:W-:Y:S05]  /*15de0*/  @!P2 BRA `(.L_x_912) ;  /* 0xfffffffc00eca947 */ /* 0x004fea000383ffff */
[----:B------:R-:W-:Y:S05]  /*15df0*/  BRA `(.L_x_909) ;  /* 0xffffff6400047947 */ /* 0x000fea000383ffff */
.L_x_925:
[----:B------:R-:W-:-:S04]  /*15e00*/  IMAD.U32 R3, RZ, RZ, UR9 ;  /* 0x00000009ff037e24 */ /* 0x000fc8000f8e00ff */
[----:B------:R0:W0:Y:S03]  /*15e10*/  SYNCS.PHASECHK.TRANS64.TRYWAIT P0, [R3+URZ+0x2d850], R0 ;  /* 0x02d85000030075a7 */ /* 0x000026000800017f */
[----:B0-----:R-:W-:Y:S05]  /*15e20*/  @!P0 NANOSLEEP.SYNCS 0x989680 ;  /* 0x009896800000895d */ /* 0x001fea0003900000 */
[----:B------:R-:W0:Y:S02]  /*15e30*/  @!P0 SYNCS.PHASECHK.TRANS64 P0, [R3+URZ+0x2d850], R0 ;  /* 0x02d85000030085a7 */ /* 0x000e24000800007f */
[----:B0-----:R-:W-:Y:S05]  /*15e40*/  @!P0 BRA `(.L_x_925) ;  /* 0xfffffffc00ec8947 */ /* 0x001fea000383ffff */
[----:B------:R-:W-:Y:S05]  /*15e50*/  BRA `(.L_x_924) ;  /* 0xffffff9800287947 */ /* 0x000fea000383ffff */
.L_x_942:
[----:B------:R-:W-:Y:S02]  /*15e60*/  IMAD.MOV.U32 R13, RZ, RZ, R26 ;  /* 0x000000ffff0d7224 */ /* 0x000fe400078e001a */
[----:B------:R-:W-:Y:S02]  /*15e70*/  IMAD.MOV.U32 R12, RZ, RZ, RZ ;  /* 0x000000ffff0c7224 */ /* 0x000fe400078e00ff */
[----:B------:R-:W-:Y:S02]  /*15e80*/  IMAD.MOV.U32 R11, RZ, RZ, 0x1f ;  /* 0x0000001fff0b7424 */ /* 0x000fe400078e00ff */
[----:B------:R-:W-:-:S07]  /*15e90*/  IMAD.MOV.U32 R15, RZ, RZ, -0x1 ;  /* 0xffffffffff0f7424 */ /* 0x000fce00078e00ff */
[----:B------:R-:W-:Y:S05]  /*15ea0*/  WARPSYNC.COLLECTIVE R15, `(.L_x_1025) ;  /* 0x000000000f087348 */ /* 0x000fea0003c00000 */
[----:B------:R0:W1:Y:S02]  /*15eb0*/  SHFL.IDX P6, R14, R13, R12, R11 ;  /* 0x0000000c0d0e7389 */ /* 0x00006400000c000b */
[----:B01----:R-:W-:Y:S01]  /*15ec0*/  ENDCOLLECTIVE ;  /* 0x000000000000791b */ /* 0x003fe20003800000 */
.L_x_1025:
[----:B------:R-:W-:Y:S05]  /*15ed0*/  BRA `(.L_x_1026) ;  /* 0xffffffc400947947 */ /* 0x000fea000383ffff */
.L_x_944:
[----:B------:R-:W-:Y:S01]  /*15ee0*/  BSSY B0, `(.L_x_1027) ;  /* 0x0000006000007945 */ /* 0x000fe20003800000 */
[----:B------:R-:W-:-:S07]  /*15ef0*/  IMAD.MOV.U32 R15, RZ, RZ, -0x1 ;  /* 0xffffffffff0f7424 */ /* 0x000fce00078e00ff */
[----:B0-----:R-:W-:Y:S05]  /*15f00*/  WARPSYNC.COLLECTIVE R15, `(.L_x_1028) ;  /* 0x000000000f0c7348 */ /* 0x001fea0003c00000 */
[----:B------:R-:W-:Y:S02]  /*15f10*/  ELECT P6, UR62, PT ;  /* 0x00000000003e782f */ /* 0x000fe400038c0000 */
[----:B------:R-:W-:Y:S01]  /*15f20*/  MOV R14, UR62 ;  /* 0x0000003e000e7c02 */ /* 0x000fe20008000f00 */
[----:B0-----:R-:W-:Y:S10]  /*15f30*/  ENDCOLLECTIVE ;  /* 0x000000000000791b */ /* 0x001ff40003800000 */
.L_x_1028:
[----:B------:R-:W-:Y:S05]  /*15f40*/  BSYNC B0 ;  /* 0x0000000000007941 */ /* 0x000fea0003800000 */
.L_x_1027:
[----:B------:R-:W-:Y:S05]  /*15f50*/  BRA `(.L_x_1029) ;  /* 0xffffffc400947947 */ /* 0x000fea000383ffff */
.L_x_946:
[----:B--2---:R-:W-:-:S04]  /*15f60*/  IMAD.U32 R3, RZ, RZ, UR38 ;  /* 0x00000026ff037e24 */ /* 0x004fc8000f8e00ff */
[----:B------:R2:W3:Y:S03]  /*15f70*/  SYNCS.PHASECHK.TRANS64.TRYWAIT P0, [R3+URZ+0x2d840], R0 ;  /* 0x02d84000030075a7 */ /* 0x0004e6000800017f */
[----:B---3--:R-:W-:Y:S05]  /*15f80*/  @!P0 NANOSLEEP.SYNCS 0x989680 ;  /* 0x009896800000895d */ /* 0x008fea0003900000 */
[----:B------:R-:W3:Y:S02]  /*15f90*/  @!P0 SYNCS.PHASECHK.TRANS64 P0, [R3+URZ+0x2d840], R0 ;  /* 0x02d84000030085a7 */ /* 0x000ee4000800007f */
[----:B---3--:R-:W-:Y:S05]  /*15fa0*/  @!P0 BRA `(.L_x_946) ;  /* 0xfffffffc00ec8947 */ /* 0x008fea000383ffff */
[----:B------:R-:W-:Y:S05]  /*15fb0*/  BRA `(.L_x_1030) ;  /* 0xffffffc400e87947 */ /* 0x000fea000383ffff */
.L_x_949:
[----:B------:R-:W-:Y:S02]  /*15fc0*/  IMAD.MOV.U32 R13, RZ, RZ, R19 ;  /* 0x000000ffff0d7224 */ /* 0x000fe400078e0013 */
[----:B------:R-:W-:Y:S02]  /*15fd0*/  IMAD.MOV.U32 R12, RZ, RZ, RZ ;  /* 0x000000ffff0c7224 */ /* 0x000fe400078e00ff */
[----:B------:R-:W-:Y:S02]  /*15fe0*/  IMAD.MOV.U32 R11, RZ, RZ, 0x1c1f ;  /* 0x00001c1fff0b7424 */ /* 0x000fe400078e00ff */
[----:B------:R-:W-:Y:S02]  /*15ff0*/  IMAD.MOV.U32 R15, RZ, RZ, -0x1 ;  /* 0xffffffffff0f7424 */ /* 0x000fe400078e00ff */
[----:B------:R-:W-:-:S07]  /*16000*/  VIADD R3, R3, UR48 ;  /* 0x0000003003037c36 */ /* 0x000fce0008000000 */
[----:B0-----:R-:W-:Y:S05]  /*16010*/  WARPSYNC.COLLECTIVE R15, `(.L_x_1031) ;  /* 0x000000000f087348 */ /* 0x001fea0003c00000 */
[----:B------:R1:W2:Y:S02]  /*16020*/  SHFL.IDX P6, R14, R13, R12, R11 ;  /* 0x0000000c0d0e7389 */ /* 0x0002a400000c000b */
[----:B012---:R-:W-:Y:S01]  /*16030*/  ENDCOLLECTIVE ;  /* 0x000000000000791b */ /* 0x007fe20003800000 */
.L_x_1031:
[----:B------:R-:W-:Y:S02]  /*16040*/  IMAD.MOV.U32 R13, RZ, RZ, R10 ;  /* 0x000000ffff0d7224 */ /* 0x000fe400078e000a */
[----:B------:R-:W-:-:S07]  /*16050*/  IMAD.MOV.U32 R5, RZ, RZ, R14 ;  /* 0x000000ffff057224 */ /* 0x000fce00078e000e */
[----:B------:R-:W-:Y:S05]  /*16060*/  WARPSYNC.COLLECTIVE R15, `(.L_x_1032) ;  /* 0x000000000f087348 */ /* 0x000fea0003c00000 */
[----:B------:R0:W1:Y:S02]  /*16070*/  SHFL.IDX P6, R14, R13, R12, R11 ;  /* 0x0000000c0d0e7389 */ /* 0x00006400000c000b */
[----:B01----:R-:W-:Y:S01]  /*16080*/  ENDCOLLECTIVE ;  /* 0x000000000000791b */ /* 0x003fe20003800000 */
.L_x_1032:
[----:B------:R-:W-:Y:S01]  /*16090*/  ULDC UR4, c[0x0][0x288] ;  /* 0x0000a20000047ab9 */ /* 0x000fe20000000800 */
[----:B------:R-:W-:Y:S01]  /*160a0*/  ULDC.64 UR6, c[0x0][0x208] ;  /* 0x0000820000067ab9 */ /* 0x000fe20000000a00 */
[----:B------:R-:W-:-:S05]  /*160b0*/  IMAD R0, R0, UR4, RZ ;  /* 0x0000000400007c24 */ /* 0x000fca000f8e02ff */
[C---:B------:R-:W-:Y:S01]  /*160c0*/  ISETP.GE.AND P3, PT, R3.reuse, R0, PT ;  /* 0x000000000300720c */ /* 0x040fe20003f66270 */
[----:B------:R-:W-:Y:S02]  /*160d0*/  VIADD R11, R3, 0x20 ;  /* 0x00000020030b7836 */ /* 0x000fe40000000000 */
[----:B------:R-:W-:Y:S02]  /*160e0*/  IMAD.MOV.U32 R13, RZ, RZ, R19 ;  /* 0x000000ffff0d7224 */ /* 0x000fe400078e0013 */
[----:B------:R-:W-:-:S08]  /*160f0*/  IMAD.MOV.U32 R12, RZ, RZ, 0x1 ;  /* 0x00000001ff0c7424 */ /* 0x000fd000078e00ff */
[----:B------:R-:W-:Y:S01]  /*16100*/  @!P3 LEA R29, R6, UR38, 0x1 ;  /* 0x00000026061dbc11 */ /* 0x000fe2000f8e08ff */
[----:B------:R-:W-:-:S04]  /*16110*/  IMAD.MOV.U32 R4, RZ, RZ, R14 ;  /* 0x000000ffff047224 */ /* 0x000fc800078e000e */
[----:B------:R-:W-:-:S05]  /*16120*/  @!P3 IMAD.WIDE.U32 R4, R7, 0x2, R4 ;  /* 0x000000020704b825 */ /* 0x000fca00078e0004 */
[----:B------:R-:W-:Y:S01]  /*16130*/  @!PT LDS RZ, [RZ] ;  /* 0x00000000fffff984 */ /* 0x000fe20000000800 */
[----:B------:R-:W-:Y:S01]  /*16140*/  @!PT LDS RZ, [RZ] ;  /* 0x00000000fffff984 */ /* 0x000fe20000000800 */
[----:B------:R-:W-:Y:S01]  /*16150*/  @!PT LDS RZ, [RZ] ;  /* 0x00000000fffff984 */ /* 0x000fe20000000800 */
[----:B------:R0:W-:Y:S04]  /*16160*/  @!P3 LDGSTS.E.BYPASS.LTC128B.128 [R29+0xc400], desc[UR6][R4.64], !P2 ;  /* 0x0c400000041dbfae */ /* 0x0001e8000d101d46 */
[----:B------:R0:W-:Y:S04]  /*16170*/  @!P3 LDGSTS.E.BYPASS.LTC128B.128 [R29+0xf400], desc[UR6][R4.64+0x40], !P0 ;  /* 0x0f400040041dbfae */ /* 0x0001e8000c101d46 */
[----:B------:R0:W-:Y:S01]  /*16180*/  @!P3 LDGSTS.E.BYPASS.LTC128B.128 [R29+0x12400], desc[UR6][R4.64+0x80], !P1 ;  /* 0x12400080041dbfae */ /* 0x0001e2000c901d46 */
[----:B------:R-:W-:Y:S01]  /*16190*/  ISETP.GE.AND P3, PT, R11, R0, PT ;  /* 0x000000000b00720c */ /* 0x000fe20003f66270 */
[----:B------:R-:W-:-:S12]  /*161a0*/  IMAD.MOV.U32 R11, RZ, RZ, 0x1c1f ;  /* 0x00001c1fff0b7424 */ /* 0x000fd800078e00ff */
[----:B0-----:R-:W-:Y:S05]  /*161b0*/  WARPSYNC.COLLECTIVE R15, `(.L_x_1033) ;  /* 0x000000000f087348 */ /* 0x001fea0003c00000 */
[----:B------:R1:W2:Y:S02]  /*161c0*/  SHFL.IDX P6, R14, R13, R12, R11 ;  /* 0x0000000c0d0e7389 */ /* 0x0002a400000c000b */
[----:B012---:R-:W-:Y:S01]  /*161d0*/  ENDCOLLECTIVE ;  /* 0x000000000000791b */ /* 0x007fe20003800000 */
.L_x_1033:
[----:B------:R-:W-:Y:S01]  /*161e0*/  @!P3 LEA R29, R6, UR38, 0x1 ;  /* 0x00000026061dbc11 */ /* 0x000fe2000f8e08ff */
[----:B------:R-:W-:Y:S02]  /*161f0*/  IMAD.MOV.U32 R13, RZ, RZ, R10 ;  /* 0x000000ffff0d7224 */ /* 0x000fe400078e000a */
[----:B------:R-:W-:-:S07]  /*16200*/  IMAD.MOV.U32 R20, RZ, RZ, R14 ;  /* 0x000000ffff147224 */ /* 0x000fce00078e000e */
[----:B------:R-:W-:Y:S05]  /*16210*/  WARPSYNC.COLLECTIVE R15, `(.L_x_1034) ;  /* 0x000000000f087348 */ /* 0x000fea0003c00000 */
[----:B------:R0:W1:Y:S02]  /*16220*/  SHFL.IDX P6, R14, R13, R12, R11 ;  /* 0x0000000c0d0e7389 */ /* 0x00006400000c000b */
[----:B01----:R-:W-:Y:S01]  /*16230*/  ENDCOLLECTIVE ;  /* 0x000000000000791b */ /* 0x003fe20003800000 */
.L_x_1034:
[----:B------:R-:W-:Y:S01]  /*16240*/  ULDC.64 UR4, c[0x0][0x208] ;  /* 0x0000820000047ab9 */ /* 0x000fe20000000a00 */
[----:B------:R-:W-:Y:S02]  /*16250*/  IMAD.MOV.U32 R5, RZ, RZ, R20 ;  /* 0x000000ffff057224 */ /* 0x000fe400078e0014 */
[----:B------:R-:W-:Y:S02]  /*16260*/  IMAD.MOV.U32 R13, RZ, RZ, R19 ;  /* 0x000000ffff0d7224 */ /* 0x000fe400078e0013 */
[----:B------:R-:W-:Y:S02]  /*16270*/  IMAD.MOV.U32 R12, RZ, RZ, 0x2 ;  /* 0x00000002ff0c7424 */ /* 0x000fe400078e00ff */
[----:B------:R-:W-:-:S04]  /*16280*/  IMAD.MOV.U32 R4, RZ, RZ, R14 ;  /* 0x000000ffff047224 */ /* 0x000fc800078e000e */
[----:B------:R-:W-:-:S04]  /*16290*/  @!P3 IMAD.WIDE.U32 R20, R7, 0x2, R4 ;  /* 0x000000020714b825 */ /* 0x000fc800078e0004 */
[----:B------:R-:W-:Y:S01]  /*162a0*/  VIADD R5, R3, 0x40 ;  /* 0x0000004003057836 */ /* 0x000fe20000000000 */
[----:B------:R-:W-:Y:S01]  /*162b0*/  @!PT LDS RZ, [RZ] ;  /* 0x00000000fffff984 */ /* 0x000fe20000000800 */
[----:B------:R-:W-:Y:S01]  /*162c0*/  @!PT LDS RZ, [RZ] ;  /* 0x00000000fffff984 */ /* 0x000fe20000000800 */
[----:B------:R-:W-:Y:S01]  /*162d0*/  @!PT LDS RZ, [RZ] ;  /* 0x00000000fffff984 */ /* 0x000fe20000000800 */
[----:B------:R0:W-:Y:S04]  /*162e0*/  @!P3 LDGSTS.E.BYPASS.LTC128B.128 [R29+0xcc00], desc[UR4][R20.64], !P2 ;  /* 0x0cc00000141dbfae */ /* 0x0001e8000d101d44 */
[----:B------:R0:W-:Y:S04]  /*162f0*/  @!P3 LDGSTS.E.BYPASS.LTC128B.128 [R29+0xfc00], desc[UR4][R20.64+0x40], !P0 ;  /* 0x0fc00040141dbfae */ /* 0x0001e8000c101d44 */
[----:B------:R0:W-:Y:S01]  /*16300*/  @!P3 LDGSTS.E.BYPASS.LTC128B.128 [R29+0x12c00], desc[UR4][R20.64+0x80], !P1 ;  /* 0x12c00080141dbfae */ /* 0x0001e2000c901d44 */
[----:B------:R-:W-:-:S13]  /*16310*/  ISETP.GE.AND P3, PT, R5, R0, PT ;  /* 0x000000000500720c */ /* 0x000fda0003f66270 */
[----:B0-----:R-:W-:Y:S05]  /*16320*/  WARPSYNC.COLLECTIVE R15, `(.L_x_1035) ;  /* 0x000000000f087348 */ /* 0x001fea0003c00000 */
[----:B------:R1:W2:Y:S02]  /*16330*/  SHFL.IDX P6, R14, R13, R12, R11 ;  /* 0x0000000c0d0e7389 */ /* 0x0002a400000c000b */
[----:B012---:R-:W-:Y:S01]  /*16340*/  ENDCOLLECTIVE ;  /* 0x000000000000791b */ /* 0x007fe20003800000 */
.L_x_1035:
[----:B------:R-:W-:Y:S01]  /*16350*/  @!P3 LEA R21, R6, UR38, 0x1 ;  /* 0x000000260615bc11 */ /* 0x000fe2000f8e08ff */
[----:B------:R-:W-:Y:S02]  /*16360*/  IMAD.MOV.U32 R13, RZ, RZ, R10 ;  /* 0x000000ffff0d7224 */ /* 0x000fe400078e000a */
[----:B------:R-:W-:-:S07]  /*16370*/  IMAD.MOV.U32 R28, RZ, RZ, R14 ;  /* 0x000000ffff1c7224 */ /* 0x000fce00078e000e */
[----:B------:R-:W-:Y:S05]  /*16380*/  WARPSYNC.COLLECTIVE R15, `(.L_x_1036) ;  /* 0x000000000f087348 */ /* 0x000fea0003c00000 */
[----:B------:R0:W1:Y:S02]  /*16390*/  SHFL.IDX P6, R14, R13, R12, R11 ;  /* 0x0000000c0d0e7389 */ /* 0x00006400000c000b */
[----:B01----:R-:W-:Y:S01]  /*163a0*/  ENDCOLLECTIVE ;  /* 0x000000000000791b */ /* 0x003fe20003800000 */
.L_x_1036:
[----:B------:R-:W-:Y:S01]  /*163b0*/  ULDC.64 UR4, c[0x0][0x208] ;  /* 0x0000820000047ab9 */ /* 0x000fe20000000a00 */
[----:B------:R-:W-:Y:S02]  /*163c0*/  IMAD.MOV.U32 R5, RZ, RZ, R28 ;  /* 0x000000ffff057224 */ /* 0x000fe400078e001c */
[----:B------:R-:W-:Y:S02]  /*163d0*/  IMAD.MOV.U32 R13, RZ, RZ, R19 ;  /* 0x000000ffff0d7224 */ /* 0x000fe400078e0013 */
[----:B------:R-:W-:Y:S02]  /*163e0*/  IMAD.MOV.U32 R12, RZ, RZ, 0x3 ;  /* 0x00000003ff0c7424 */ /* 0x000fe400078e00ff */
[----:B------:R-:W-:-:S04]  /*163f0*/  IMAD.MOV.U32 R11, RZ, RZ, R14 ;  /* 0x000000ffff0b7224 */ /* 0x000fc800078e000e */
[----:B------:R-:W-:Y:S02]  /*16400*/  IMAD.MOV.U32 R4, RZ, RZ, R11 ;  /* 0x000000ffff047224 */ /* 0x000fe400078e000b */
[----:B------:R-:W-:Y:S02]  /*16410*/  IMAD.MOV.U32 R11, RZ, RZ, 0x1c1f ;  /* 0x00001c1fff0b7424 */ /* 0x000fe400078e00ff */
[----:B------:R-:W-:-:S05]  /*16420*/  @!P3 IMAD.WIDE.U32 R4, R7, 0x2, R4 ;  /* 0x000000020704b825 */ /* 0x000fca00078e0004 */
        /* <DEDUP_REMOVED lines=9> */
.L_x_1037:
[----:B------:R-:W-:-:S05]  /*164c0*/  VIADD R5, R3, 0x60 ;  /* 0x0000006003057836 */ /* 0x000fca0000000000 */
[----:B------:R-:W-:Y:S01]  /*164d0*/  ISETP.GE.AND P3, PT, R5, R0, PT ;  /* 0x000000000500720c */ /* 0x000fe20003f66270 */
[----:B------:R-:W-:Y:S02]  /*164e0*/  IMAD.MOV.U32 R13, RZ, RZ, R10 ;  /* 0x000000ffff0d7224 */ /* 0x000fe400078e000a */
[----:B------:R-:W-:-:S10]  /*164f0*/  IMAD.MOV.U32 R19, RZ, RZ, R14 ;  /* 0x000000ffff137224 */ /* 0x000fd400078e000e */
[----:B------:R-:W-:Y:S05]  /*16500*/  WARPSYNC.COLLECTIVE R15, `(.L_x_1038) ;  /* 0x000000000f087348 */ /* 0x000fea0003c00000 */
[----:B------:R0:W1:Y:S02]  /*16510*/  SHFL.IDX P6, R14, R13, R12, R11 ;  /* 0x0000000c0d0e7389 */ /* 0x00006400000c000b */
[----:B01----:R-:W-:Y:S01]  /*16520*/  ENDCOLLECTIVE ;  /* 0x000000000000791b */ /* 0x003fe20003800000 */
.L_x_1038:
[----:B------:R-:W-:Y:S01]  /*16530*/  @!P3 LEA R10, R6, UR38, 0x1 ;  /* 0x00000026060abc11 */ /* 0x000fe2000f8e08ff */
[----:B------:R-:W-:Y:S01]  /*16540*/  IMAD.MOV.U32 R5, RZ, RZ, R19 ;  /* 0x000000ffff057224 */ /* 0x000fe200078e0013 */
[----:B------:R-:W-:Y:S01]  /*16550*/  ULDC.64 UR4, c[0x0][0x208] ;  /* 0x0000820000047ab9 */ /* 0x000fe20000000a00 */
[----:B------:R-:W-:Y:S02]  /*16560*/  IMAD.MOV.U32 R19, RZ, RZ, 0x1 ;  /* 0x00000001ff137424 */ /* 0x000fe400078e00ff */
[----:B------:R-:W-:Y:S02]  /*16570*/  IMAD.MOV.U32 R13, RZ, RZ, R9 ;  /* 0x000000ffff0d7224 */ /* 0x000fe400078e0009 */
[----:B------:R-:W-:Y:S02]  /*16580*/  IMAD.MOV.U32 R12, RZ, RZ, RZ ;  /* 0x000000ffff0c7224 */ /* 0x000fe400078e00ff */
        /* <DEDUP_REMOVED lines=13> */
.L_x_1039:
[----:B------:R-:W-:Y:S02]  /*16660*/  IMAD.MOV.U32 R13, RZ, RZ, R8 ;  /* 0x000000ffff0d7224 */ /* 0x000fe400078e0008 */
[----:B------:R-:W-:-:S07]  /*16670*/  IMAD.MOV.U32 R28, RZ, RZ, R14 ;  /* 0x000000ffff1c7224 */ /* 0x000fce00078e000e */
[----:B------:R-:W-:Y:S05]  /*16680*/  WARPSYNC.COLLECTIVE R15, `(.L_x_1040) ;  /* 0x000000000f087348 */ /* 0x000fea0003c00000 */
[----:B------:R0:W1:Y:S02]  /*16690*/  SHFL.IDX P6, R14, R13, R12, R11 ;  /* 0x0000000c0d0e7389 */ /* 0x00006400000c000b */
[----:B01----:R-:W-:Y:S01]  /*166a0*/  ENDCOLLECTIVE ;  /* 0x000000000000791b */ /* 0x003fe20003800000 */
.L_x_1040:
[----:B------:R-:W-:Y:S01]  /*166b0*/  ULDC.64 UR4, c[0x0][0x208] ;  /* 0x0000820000047ab9 */ /* 0x000fe20000000a00 */
[----:B------:R-:W-:Y:S02]  /*166c0*/  IMAD.MOV.U32 R5, RZ, RZ, R28 ;  /* 0x000000ffff057224 */ /* 0x000fe400078e001c */
[----:B------:R-:W-:Y:S02]  /*166d0*/  IMAD.MOV.U32 R13, RZ, RZ, R9 ;  /* 0x000000ffff0d7224 */ /* 0x000fe400078e0009 */
[----:B------:R-:W-:Y:S02]  /*166e0*/  IMAD.MOV.U32 R12, RZ, RZ, 0x1 ;  /* 0x00000001ff0c7424 */ /* 0x000fe400078e00ff */
[----:B------:R-:W-:-:S04]  /*166f0*/  IMAD.MOV.U32 R29, RZ, RZ, R14 ;  /* 0x000000ffff1d7224 */ /* 0x000fc800078e000e */
[----:B------:R-:W-:Y:S01]  /*16700*/  IMAD.MOV.U32 R4, RZ, RZ, R29 ;  /* 0x000000ffff047224 */ /* 0x000fe200078e001d */
[----:B------:R-:W-:-:S03]  /*16710*/  @!P3 LEA R29, R6, UR38, 0x1 ;  /* 0x00000026061dbc11 */ /* 0x000fc6000f8e08ff */
        /* <DEDUP_REMOVED lines=10> */
.L_x_1041:
[----:B------:R-:W-:Y:S02]  /*167c0*/  IMAD.MOV.U32 R13, RZ, RZ, R8 ;  /* 0x000000ffff0d7224 */ /* 0x000fe400078e0008 */
[----:B------:R-:W-:-:S07]  /*167d0*/  IMAD.MOV.U32 R9, RZ, RZ, R14 ;  /* 0x000000ffff097224 */ /* 0x000fce00078e000e */
[----:B------:R-:W-:Y:S05]  /*167e0*/  WARPSYNC.COLLECTIVE R15, `(.L_x_1042) ;  /* 0x000000000f087348 */ /* 0x000fea0003c00000 */
[----:B------:R0:W1:Y:S02]  /*167f0*/  SHFL.IDX P6, R14, R13, R12, R11 ;  /* 0x0000000c0d0e7389 */ /* 0x00006400000c000b */
[----:B01----:R-:W-:Y:S01]  /*16800*/  ENDCOLLECTIVE ;  /* 0x000000000000791b */ /* 0x003fe20003800000 */
.L_x_1042:
[----:B------:R-:W-:Y:S05]  /*16810*/  BRA `(.L_x_1043) ;  /* 0xffffffc800e87947 */ /* 0x000fea000383ffff */
.L_x_952:
[----:B-1----:R-:W-:-:S04]  /*16820*/  IMAD.U32 R5, RZ, RZ, UR38 ;  /* 0x00000026ff057e24 */ /* 0x002fc8000f8e00ff */
[----:B------:R1:W2:Y:S03]  /*16830*/  SYNCS.PHASECHK.TRANS64.TRYWAIT P0, [R5+URZ+0x2d820], R0 ;  /* 0x02d82000050075a7 */ /* 0x0002a6000800017f */
[----:B--2---:R-:W-:Y:S05]  /*16840*/  @!P0 NANOSLEEP.SYNCS 0x989680 ;  /* 0x009896800000895d */ /* 0x004fea0003900000 */
[----:B------:R-:W2:Y:S02]  /*16850*/  @!P0 SYNCS.PHASECHK.TRANS64 P0, [R5+URZ+0x2d820], R0 ;  /* 0x02d82000050085a7 */ /* 0x000ea4000800007f */
[----:B--2---:R-:W-:Y:S05]  /*16860*/  @!P0 BRA `(.L_x_952) ;  /* 0xfffffffc00ec8947 */ /* 0x004fea000383ffff */
[----:B------:R-:W-:Y:S05]  /*16870*/  BRA `(.L_x_1044) ;  /* 0xffffffcc003c7947 */ /* 0x000fea000383ffff */
.L_x_959:
[----:B-1----:R-:W-:-:S04]  /*16880*/  IMAD.U32 R5, RZ, RZ, UR38 ;  /* 0x00000026ff057e24 */ /* 0x002fc8000f8e00ff */
[----:B------:R1:W2:Y:S03]  /*16890*/  SYNCS.PHASECHK.TRANS64.TRYWAIT P0, [R5+URZ+0x2d848], R12 ;  /* 0x02d8480c050075a7 */ /* 0x0002a6000800017f */
[----:B--2---:R-:W-:Y:S05]  /*168a0*/  @!P0 NANOSLEEP.SYNCS 0x989680 ;  /* 0x009896800000895d */ /* 0x004fea0003900000 */
[----:B------:R-:W2:Y:S02]  /*168b0*/  @!P0 SYNCS.PHASECHK.TRANS64 P0, [R5+URZ+0x2d848], R12 ;  /* 0x02d8480c050085a7 */ /* 0x000ea4000800007f */
[----:B--2---:R-:W-:Y:S05]  /*168c0*/  @!P0 BRA `(.L_x_959) ;  /* 0xfffffffc00ec8947 */ /* 0x004fea000383ffff */
[----:B------:R-:W-:Y:S05]  /*168d0*/  BRA `(.L_x_1045) ;  /* 0xffffffd000107947 */ /* 0x000fea000383ffff */
.L_x_966:
[----:B-1----:R-:W-:-:S04]  /*168e0*/  IMAD.U32 R5, RZ, RZ, UR38 ;  /* 0x00000026ff057e24 */ /* 0x002fc8000f8e00ff */
[----:B------:R1:W2:Y:S03]  /*168f0*/  SYNCS.PHASECHK.TRANS64.TRYWAIT P0, [R5+URZ+0x2d860], R12 ;  /* 0x02d8600c050075a7 */ /* 0x0002a6000800017f */
[----:B--2---:R-:W-:Y:S05]  /*16900*/  @!P0 NANOSLEEP.SYNCS 0x989680 ;  /* 0x009896800000895d */ /* 0x004fea0003900000 */
[----:B------:R-:W2:Y:S02]  /*16910*/  @!P0 SYNCS.PHASECHK.TRANS64 P0, [R5+URZ+0x2d860], R12 ;  /* 0x02d8600c050085a7 */ /* 0x000ea4000800007f */
[----:B--2---:R-:W-:Y:S05]  /*16920*/  @!P0 BRA `(.L_x_966) ;  /* 0xfffffffc00ec8947 */ /* 0x004fea000383ffff */
[----:B------:R-:W-:Y:S05]  /*16930*/  BRA `(.L_x_1046) ;  /* 0xffffffd000e87947 */ /* 0x000fea000383ffff */
.L_x_976:
[----:B-1----:R-:W-:-:S04]  /*16940*/  IMAD.U32 R5, RZ, RZ, UR38 ;  /* 0x00000026ff057e24 */ /* 0x002fc8000f8e00ff */
[----:B------:R1:W2:Y:S03]  /*16950*/  SYNCS.PHASECHK.TRANS64.TRYWAIT P0, [R5+URZ+0x2d840], R12 ;  /* 0x02d8400c050075a7 */ /* 0x0002a6000800017f */
[----:B--2---:R-:W-:Y:S05]  /*16960*/  @!P0 NANOSLEEP.SYNCS 0x989680 ;  /* 0x009896800000895d */ /* 0x004fea0003900000 */
[----:B------:R-:W2:Y:S02]  /*16970*/  @!P0 SYNCS.PHASECHK.TRANS64 P0, [R5+URZ+0x2d840], R12 ;  /* 0x02d8400c050085a7 */ /* 0x000ea4000800007f */
[----:B--2---:R-:W-:Y:S05]  /*16980*/  @!P0 BRA `(.L_x_976) ;  /* 0xfffffffc00ec8947 */ /* 0x004fea000383ffff */
[----:B------:R-:W-:Y:S05]  /*16990*/  BRA `(.L_x_1047) ;  /* 0xffffffd800387947 */ /* 0x000fea000383ffff */
.L_x_983:
[----:B-1----:R-:W-:-:S04]  /*169a0*/  IMAD.U32 R5, RZ, RZ, UR38 ;  /* 0x00000026ff057e24 */ /* 0x002fc8000f8e00ff */
[----:B------:R1:W2:Y:S03]  /*169b0*/  SYNCS.PHASECHK.TRANS64.TRYWAIT P0, [R5+URZ+0x2d868], R4 ;  /* 0x02d86804050075a7 */ /* 0x0002a6000800017f */
[----:B--2---:R-:W-:Y:S05]  /*169c0*/  @!P0 NANOSLEEP.SYNCS 0x989680 ;  /* 0x009896800000895d */ /* 0x004fea0003900000 */
[----:B------:R-:W2:Y:S02]  /*169d0*/  @!P0 SYNCS.PHASECHK.TRANS64 P0, [R5+URZ+0x2d868], R4 ;  /* 0x02d86804050085a7 */ /* 0x000ea4000800007f */
[----:B--2---:R-:W-:Y:S05]  /*169e0*/  @!P0 BRA `(.L_x_983) ;  /* 0xfffffffc00ec8947 */ /* 0x004fea000383ffff */
[----:B------:R-:W-:Y:S05]  /*169f0*/  BRA `(.L_x_1048) ;  /* 0xffffffdc00107947 */ /* 0x000fea000383ffff */
.L_x_993:
[----:B-1----:R-:W-:-:S04]  /*16a00*/  IMAD.U32 R4, RZ, RZ, UR38 ;  /* 0x00000026ff047e24 */ /* 0x002fc8000f8e00ff */
[----:B------:R1:W2:Y:S03]  /*16a10*/  SYNCS.PHASECHK.TRANS64.TRYWAIT P0, [R4+URZ+0x2d848], R9 ;  /* 0x02d84809040075a7 */ /* 0x0002a6000800017f */
[----:B--2---:R-:W-:Y:S05]  /*16a20*/  @!P0 NANOSLEEP.SYNCS 0x989680 ;  /* 0x009896800000895d */ /* 0x004fea0003900000 */
[----:B------:R-:W2:Y:S02]  /*16a30*/  @!P0 SYNCS.PHASECHK.TRANS64 P0, [R4+URZ+0x2d848], R9 ;  /* 0x02d84809040085a7 */ /* 0x000ea4000800007f */
[----:B--2---:R-:W-:Y:S05]  /*16a40*/  @!P0 BRA `(.L_x_993) ;  /* 0xfffffffc00ec8947 */ /* 0x004fea000383ffff */
[----:B------:R-:W-:Y:S05]  /*16a50*/  BRA `(.L_x_1049) ;  /* 0xffffffe000747947 */ /* 0x000fea000383ffff */
.L_x_1000:
[----:B-1----:R-:W-:-:S04]  /*16a60*/  IMAD.U32 R4, RZ, RZ, UR38 ;  /* 0x00000026ff047e24 */ /* 0x002fc8000f8e00ff */
[----:B------:R1:W2:Y:S03]  /*16a70*/  SYNCS.PHASECHK.TRANS64.TRYWAIT P0, [R4+URZ+0x2d860], R9 ;  /* 0x02d86009040075a7 */ /* 0x0002a6000800017f */
[----:B--2---:R-:W-:Y:S05]  /*16a80*/  @!P0 NANOSLEEP.SYNCS 0x989680 ;  /* 0x009896800000895d */ /* 0x004fea0003900000 */
[----:B------:R-:W2:Y:S02]  /*16a90*/  @!P0 SYNCS.PHASECHK.TRANS64 P0, [R4+URZ+0x2d860], R9 ;  /* 0x02d86009040085a7 */ /* 0x000ea4000800007f */
[----:B--2---:R-:W-:Y:S05]  /*16aa0*/  @!P0 BRA `(.L_x_1000) ;  /* 0xfffffffc00ec8947 */ /* 0x004fea000383ffff */
[----:B------:R-:W-:Y:S05]  /*16ab0*/  BRA `(.L_x_1050) ;  /* 0xffffffe400487947 */ /* 0x000fea000383ffff */
.L_x_1009:
[----:B-1----:R1:W2:Y:S02]  /*16ac0*/  SYNCS.PHASECHK.TRANS64.TRYWAIT P0, [R4+URZ+0x2d860], R3 ;  /* 0x02d86003040075a7 */ /* 0x0022a4000800017f */
[----:B--2---:R-:W-:Y:S05]  /*16ad0*/  @!P0 NANOSLEEP.SYNCS 0x989680 ;  /* 0x009896800000895d */ /* 0x004fea0003900000 */
[----:B------:R-:W2:Y:S02]  /*16ae0*/  @!P0 SYNCS.PHASECHK.TRANS64 P0, [R4+URZ+0x2d860], R3 ;  /* 0x02d86003040085a7 */ /* 0x000ea4000800007f */
[----:B--2---:R-:W-:Y:S05]  /*16af0*/  @!P0 BRA `(.L_x_1009) ;  /* 0xfffffffc00f08947 */ /* 0x004fea000383ffff */
[----:B------:R-:W-:Y:S05]  /*16b00*/  BRA `(.L_x_1051) ;  /* 0xffffffe800407947 */ /* 0x000fea000383ffff */
.L_x_1015:
[----:B-1----:R1:W2:Y:S02]  /*16b10*/  SYNCS.PHASECHK.TRANS64.TRYWAIT P0, [R7+URZ+0x2d820], R4 ;  /* 0x02d82004070075a7 */ /* 0x0022a4000800017f */
[----:B--2---:R-:W-:Y:S05]  /*16b20*/  @!P0 NANOSLEEP.SYNCS 0x989680 ;  /* 0x009896800000895d */ /* 0x004fea0003900000 */
[----:B------:R-:W2:Y:S02]  /*16b30*/  @!P0 SYNCS.PHASECHK.TRANS64 P0, [R7+URZ+0x2d820], R4 ;  /* 0x02d82004070085a7 */ /* 0x000ea4000800007f */
[----:B--2---:R-:W-:Y:S05]  /*16b40*/  @!P0 BRA `(.L_x_1015) ;  /* 0xfffffffc00f08947 */ /* 0x004fea000383ffff */
[----:B------:R-:W-:Y:S05]  /*16b50*/  BRA `(.L_x_1052) ;  /* 0xffffffec00407947 */ /* 0x000fea000383ffff */
.L_x_1016:
[----:B------:R-:W-:Y:S01]  /*16b60*/  BSSY B0, `(.L_x_1053) ;  /* 0x0000008000007945 */ /* 0x000fe20003800000 */
[----:B------:R-:W-:Y:S02]  /*16b70*/  IMAD.MOV.U32 R13, RZ, RZ, R26 ;  /* 0x000000ffff0d7224 */ /* 0x000fe400078e001a */
[----:B------:R-:W-:Y:S02]  /*16b80*/  IMAD.MOV.U32 R12, RZ, RZ, RZ ;  /* 0x000000ffff0c7224 */ /* 0x000fe400078e00ff */
[----:B------:R-:W-:Y:S02]  /*16b90*/  IMAD.MOV.U32 R11, RZ, RZ, 0x1f ;  /* 0x0000001fff0b7424 */ /* 0x000fe400078e00ff */
[----:B------:R-:W-:-:S07]  /*16ba0*/  IMAD.MOV.U32 R15, RZ, RZ, -0x1 ;  /* 0xffffffffff0f7424 */ /* 0x000fce00078e00ff */
[----:B01----:R-:W-:Y:S05]  /*16bb0*/  WARPSYNC.COLLECTIVE R15, `(.L_x_1054) ;  /* 0x000000000f087348 */ /* 0x003fea0003c00000 */
[----:B------:R2:W3:Y:S02]  /*16bc0*/  SHFL.IDX P6, R14, R13, R12, R11 ;  /* 0x0000000c0d0e7389 */ /* 0x0004e400000c000b */
[----:B0123--:R-:W-:Y:S01]  /*16bd0*/  ENDCOLLECTIVE ;  /* 0x000000000000791b */ /* 0x00ffe20003800000 */
.L_x_1054:
[----:B------:R-:W-:Y:S05]  /*16be0*/  BSYNC B0 ;  /* 0x0000000000007941 */ /* 0x000fea0003800000 */
.L_x_1053:
[----:B------:R-:W-:Y:S05]  /*16bf0*/  BRA `(.L_x_1055) ;  /* 0xffffffec00247947 */ /* 0x000fea000383ffff */
.L_x_1017:
[----:B------:R-:W-:Y:S01]  /*16c00*/  BSSY B0, `(.L_x_1056) ;  /* 0x0000006000007945 */ /* 0x000fe20003800000 */
[----:B------:R-:W-:-:S07]  /*16c10*/  IMAD.MOV.U32 R15, RZ, RZ, -0x1 ;  /* 0xffffffffff0f7424 */ /* 0x000fce00078e00ff */
[----:B012---:R-:W-:Y:S05]  /*16c20*/  WARPSYNC.COLLECTIVE R15, `(.L_x_1057) ;  /* 0x000000000f0c7348 */ /* 0x007fea0003c00000 */
[----:B------:R-:W-:Y:S02]  /*16c30*/  ELECT P6, UR62, PT ;  /* 0x00000000003e782f */ /* 0x000fe400038c0000 */
[----:B------:R-:W-:Y:S01]  /*16c40*/  MOV R14, UR62 ;  /* 0x0000003e000e7c02 */ /* 0x000fe20008000f00 */
[----:B012---:R-:W-:Y:S10]  /*16c50*/  ENDCOLLECTIVE ;  /* 0x000000000000791b */ /* 0x007ff40003800000 */
.L_x_1057:
[----:B------:R-:W-:Y:S05]  /*16c60*/  BSYNC B0 ;  /* 0x0000000000007941 */ /* 0x000fea0003800000 */
.L_x_1056:
[----:B------:R-:W-:Y:S05]  /*16c70*/  BRA `(.L_x_1058) ;  /* 0xffffffec00187947 */ /* 0x000fea000383ffff */
.L_x_1019:
[----:B-1----:R1:W3:Y:S02]  /*16c80*/  SYNCS.PHASECHK.TRANS64.TRYWAIT P0, [R6+URZ], R5 ;  /* 0x00000005060075a7 */ /* 0x0022e4000800017f */
[----:B---3--:R-:W-:Y:S05]  /*16c90*/  @!P0 NANOSLEEP.SYNCS 0x989680 ;  /* 0x009896800000895d */ /* 0x008fea0003900000 */
[----:B------:R-:W3:Y:S02]  /*16ca0*/  @!P0 SYNCS.PHASECHK.TRANS64 P0, [R6+URZ], R5 ;  /* 0x00000005060085a7 */ /* 0x000ee4000800007f */
[----:B---3--:R-:W-:Y:S05]  /*16cb0*/  @!P0 BRA `(.L_x_1019) ;  /* 0xfffffffc00f08947 */ /* 0x008fea000383ffff */
[----:B------:R-:W-:Y:S05]  /*16cc0*/  BRA `(.L_x_1059) ;  /* 0xffffffec00507947 */ /* 0x000fea000383ffff */
.L_x_1020:
[----:B---3--:R3:W4:Y:S02]  /*16cd0*/  SYNCS.PHASECHK.TRANS64.TRYWAIT P0, [R3+URZ], R2 ;  /* 0x00000002030075a7 */ /* 0x008724000800017f */
[----:B----4-:R-:W-:Y:S05]  /*16ce0*/  @!P0 NANOSLEEP.SYNCS 0x989680 ;  /* 0x009896800000895d */ /* 0x010fea0003900000 */
[----:B------:R-:W4:Y:S02]  /*16cf0*/  @!P0 SYNCS.PHASECHK.TRANS64 P0, [R3+URZ], R2 ;  /* 0x00000002030085a7 */ /* 0x000f24000800007f */
[----:B----4-:R-:W-:Y:S05]  /*16d00*/  @!P0 BRA `(.L_x_1020) ;  /* 0xfffffffc00f08947 */ /* 0x010fea000383ffff */
[----:B------:R-:W-:Y:S05]  /*16d10*/  BRA `(.L_x_1060) ;  /* 0xffffffec00447947 */ /* 0x000fea000383ffff */
.L_x_1022:
[----:B---3--:R3:W4:Y:S02]  /*16d20*/  SYNCS.PHASECHK.TRANS64.TRYWAIT P0, [R0+URZ], R5 ;  /* 0x00000005000075a7 */ /* 0x008724000800017f */
[----:B----4-:R-:W-:Y:S05]  /*16d30*/  @!P0 NANOSLEEP.SYNCS 0x989680 ;  /* 0x009896800000895d */ /* 0x010fea0003900000 */
[----:B------:R-:W4:Y:S02]  /*16d40*/  @!P0 SYNCS.PHASECHK.TRANS64 P0, [R0+URZ], R5 ;  /* 0x00000005000085a7 */ /* 0x000f24000800007f */
[----:B----4-:R-:W-:Y:S05]  /*16d50*/  @!P0 BRA `(.L_x_1022) ;  /* 0xfffffffc00f08947 */ /* 0x010fea000383ffff */
[----:B------:R-:W-:Y:S05]  /*16d60*/  BRA `(.L_x_1061) ;  /* 0xffffffec00487947 */ /* 0x000fea000383ffff */
.L_x_1062:
        /* <DEDUP_REMOVED lines=9> */
.L_x_2779:


//--------------------- .text._ZN7cutlass13device_kernelIN5flash11enable_sm90INS1_16FlashAttnFwdSm90INS1_25CollectiveMainloopFwdSm90ILi2EN4cute5tupleIJNS5_1CILi1EEES8_S8_EEENS6_IJNS7_ILi192EEENS7_ILi128EEENS7_ILi96EEEEEELi96ENS_10bfloat16_tEfNS_4arch4Sm90ELb0ELb1ELb1ELb1ELb0ELb0ELb0ELb0ELb1ELb1ELb1ELb0EEENS1_21CollectiveEpilogueFwdINS6_IJSA_SC_SB_EEES9_SE_SG_Li384ELb1ELb1ELb1ELb0EEENS1_36VarlenDynamicPersistentTileSchedulerILi192ELi128ELi384ELi128ELb1ELb1ELb1ELb1ELb0ELb1EEEEEEEEEvNT_6ParamsE --------------------------
	.section	.text._ZN7cutlass13device_kernelIN5flash11enable_sm90INS1_16FlashAttnFwdSm90INS1_25CollectiveMainloopFwdSm90ILi2EN4cute5tupleIJNS5_1CILi1EEES8_S8_EEENS6_IJNS7_ILi192EEENS7_ILi128EEENS7_ILi96EEEEEELi96ENS_10bfloat16_tEfNS_4arch4Sm90ELb0ELb1ELb1ELb1ELb0ELb0ELb0ELb0ELb1ELb1ELb1ELb0EEENS1_21CollectiveEpilogueFwdINS6_IJSA_SC_SB_EEES9_SE_SG_Li384ELb1ELb1ELb1ELb0EEENS1_36VarlenDynamicPersistentTileSchedulerILi192ELi128ELi384ELi128ELb1ELb1ELb1ELb1ELb0ELb1EEEEEEEEEvNT_6ParamsE,"ax",@progbits
	.align	128
.text._ZN7cutlass13device_kernelIN5flash11enable_sm90INS1_16FlashAttnFwdSm90INS1_25CollectiveMainloopFwdSm90ILi2EN4cute5tupleIJNS5_1CILi1EEES8_S8_EEENS6_IJNS7_ILi192EEENS7_ILi128EEENS7_ILi96EEEEEELi96ENS_10bfloat16_tEfNS_4arch4Sm90ELb0ELb1ELb1ELb1ELb0ELb0ELb0ELb0ELb1ELb1ELb1ELb0EEENS1_21CollectiveEpilogueFwdINS6_IJSA_SC_SB_EEES9_SE_SG_Li384ELb1ELb1ELb1ELb0EEENS1_36VarlenDynamicPersistentTileSchedulerILi192ELi128ELi384ELi128ELb1ELb1ELb1ELb1ELb0ELb1EEEEEEEEEvNT_6ParamsE:
        .type           _ZN7cutlass13device_kernelIN5flash11enable_sm90INS1_16FlashAttnFwdSm90INS1_25CollectiveMainloopFwdSm90ILi2EN4cute5tupleIJNS5_1CILi1EEES8_S8_EEENS6_IJNS7_ILi192EEENS7_ILi128EEENS7_ILi96EEEEEELi96ENS_10bfloat16_tEfNS_4arch4Sm90ELb0ELb1ELb1ELb1ELb0ELb0ELb0ELb0ELb1ELb1ELb1ELb0EEENS1_21CollectiveEpilogueFwdINS6_IJSA_SC_SB_EEES9_SE_SG_Li384ELb1ELb1ELb1ELb0EEENS1_36VarlenDynamicPersistentTileSchedulerILi192ELi128ELi384ELi128ELb1ELb1ELb1ELb1ELb0ELb1EEEEEEEEEvNT_6ParamsE,@function
        .size           _ZN7cutlass13device_kernelIN5flash11enable_sm90INS1_16FlashAttnFwdSm90INS1_25CollectiveMainloopFwdSm90ILi2EN4cute5tupleIJNS5_1CILi1EEES8_S8_EEENS6_IJNS7_ILi192EEENS7_ILi128EEENS7_ILi96EEEEEELi96ENS_10bfloat16_tEfNS_4arch4Sm90ELb0ELb1ELb1ELb1ELb0ELb0ELb0ELb0ELb1ELb1ELb1ELb0EEENS1_21CollectiveEpilogueFwdINS6_IJSA_SC_SB_EEES9_SE_SG_Li384ELb1ELb1ELb1ELb0EEENS1_36VarlenDynamicPersistentTileSchedulerILi192ELi128ELi384ELi128ELb1ELb1ELb1ELb1ELb0ELb1EEEEEEEEEvNT_6ParamsE,(.L_x_2780 - _ZN7cutlass13device_kernelIN5flash11enable_sm90INS1_16FlashAttnFwdSm90INS1_25CollectiveMainloopFwdSm90ILi2EN4cute5tupleIJNS5_1CILi1EEES8_S8_EEENS6_IJNS7_ILi192EEENS7_ILi128EEENS7_ILi96EEEEEELi96ENS_10bfloat16_tEfNS_4arch4Sm90ELb0ELb1ELb1ELb1ELb0ELb0ELb0ELb0ELb1ELb1ELb1ELb0EEENS1_21CollectiveEpilogueFwdINS6_IJSA_SC_SB_EEES9_SE_SG_Li384ELb1ELb1ELb1ELb0EEENS1_36VarlenDynamicPersistentTileSchedulerILi192ELi128ELi384ELi128ELb1ELb1ELb1ELb1ELb0ELb1EEEEEEEEEvNT_6ParamsE)
        .other          _ZN7cutlass13device_kernelIN5flash11enable_sm90INS1_16FlashAttnFwdSm90INS1_25CollectiveMainloopFwdSm90ILi2EN4cute5tupleIJNS5_1CILi1EEES8_S8_EEENS6_IJNS7_ILi192EEENS7_ILi128EEENS7_ILi96EEEEEELi96ENS_10bfloat16_tEfNS_4arch4Sm90ELb0ELb1ELb1ELb1ELb0ELb0ELb0ELb0ELb1ELb1ELb1ELb0EEENS1_21CollectiveEpilogueFwdINS6_IJSA_SC_SB_EEES9_SE_SG_Li384ELb1ELb1ELb1ELb0EEENS1_36VarlenDynamicPersistentTileSchedulerILi192ELi128ELi384ELi128ELb1ELb1ELb1ELb1ELb0ELb1EEEEEEEEEvNT_6ParamsE,@"STO_CUDA_ENTRY STV_DEFAULT"
_ZN7cutlass13device_kernelIN5flash11enable_sm90INS1_16FlashAttnFwdSm90INS1_25CollectiveMainloopFwdSm90ILi2EN4cute5tupleIJNS5_1CILi1EEES8_S8_EEENS6_IJNS7_ILi192EEENS7_ILi128EEENS7_ILi96EEEEEELi96ENS_10bfloat16_tEfNS_4arch4Sm90ELb0ELb1ELb1ELb1ELb0ELb0ELb0ELb0ELb1ELb1ELb1ELb0EEENS1_21CollectiveEpilogueFwdINS6_IJSA_SC_SB_EEES9_SE_SG_Li384ELb1ELb1ELb1ELb0EEENS1_36VarlenDynamicPersistentTileSchedulerILi192ELi128ELi384ELi128ELb1ELb1ELb1ELb1ELb0ELb1EEEEEEEEEvNT_6ParamsE:
        /* <DEDUP_REMOVED lines=18> */
.L_x_1064:
[----:B------:R-:W-:Y:S05]  /*0120*/  BSYNC B0 ;  /* 0x0000000000007941 */ /* 0x000fea0003800000 */
.L_x_1063:
        /* <DEDUP_REMOVED lines=41> */
.L_x_1065:
        /* <DEDUP_REMOVED lines=22> */
.L_x_1066:
        /* <DEDUP_REMOVED lines=18> */
.L_x_1067:
        /* <DEDUP_REMOVED lines=22> */
.L_x_1068:
        /* <DEDUP_REMOVED lines=22> */
.L_x_1069:
[----:B------:R-:W-:Y:S01]  /*0900*/  PLOP3.LUT P0, PT, PT, PT, UP0, 0x80, 0x0 ;  /* 0x000000000000781c */ /* 0x000fe20003f0f008 */
[----:B------:R-:W-:Y:S01]  /*0910*/  UMOV UR36, 0x1 ;  /* 0x0000000100247882 */ /* 0x000fe20000000000 */
[----:B------:R-:W-:Y:S01]  /*0920*/  NOP ;  /* 0x0000000000007918 */ /* 0x000fe20000000000 */
[----:B------:R-:W-:Y:S01]  /*0930*/  USEL UR36, UR36, 0x2, !UP0 ;  /* 0x0000000224247887 */ /* 0x000fe2000c000000 */
[----:B------:R-:W-:Y:S01]  /*0940*/  ULDC.64 UR52, c[0x0][0x208] ;  /* 0x0000820000347ab9 */ /* 0x000fe20000000a00 */
[----:B012-4-:R-:W-:Y:S08]  /*0950*/  BAR.SYNC.DEFER_BLOCKING 0x0 ;  /* 0x0000000000007b1d */ /* 0x017ff00000010000 */
[----:B------:R-:W-:Y:S05]  /*0960*/  @!P0 BRA `(.L_x_1070) ;  /* 0x00000124000c8947 */ /* 0x000fea0003800000 */
.L_x_1071:
[----:B------:R-:W-:-:S08]  /*0970*/  NOP ;  /* 0x0000000000007918 */ /* 0x000fd00000000000 */
[----:B------:R-:W0:Y:S02]  /*0980*/  USETMAXREG.TRY_ALLOC.CTAPOOL UP0, 0xa0 ;  /* 0x000000a0000079c8 */ /* 0x000e240008000600 */
[----:B0-----:R-:W-:-:S13]  /*0990*/  PLOP3.LUT P0, PT, PT, PT, UP0, 0x80, 0x0 ;  /* 0x000000000000781c */ /* 0x001fda0003f0f008 */
[----:B------:R-:W-:Y:S05]  /*09a0*/  @!P0 BRA `(.L_x_1071) ;  /* 0xfffffffc00f08947 */ /* 0x000fea000383ffff */
[----:B------:R-:W0:Y:S01]  /*09b0*/  S2R R2, SR_TID.X ;  /* 0x0000000000027919 */ /* 0x000e220000002100 */
        /* <DEDUP_REMOVED lines=13> */
[----:B------:R-:W-:Y:S01]  /*0a90*/  VIADD R13, R2, 0xffffff80 ;  /* 0xffffff80020d7836 */ /* 0x000fe20000000000 */
[----:B------:R-:W-:Y:S01]  /*0aa0*/  R2UR UR5, R9 ;  /* 0x00000000090572ca */ /* 0x000fe200000e0000 */
[----:B------:R-:W-:Y:S01]  /*0ab0*/  IMAD.MOV.U32 R18, RZ, RZ, 0x40 ;  /* 0x00000040ff127424 */ /* 0x000fe200078e00ff */
[----:B------:R-:W-:Y:S01]  /*0ac0*/  R2UR UR7, R10 ;  /* 0x000000000a0772ca */ /* 0x000fe200000e0000 */
[----:B------:R-:W-:Y:S01]  /*0ad0*/  ULOP3.LUT UR50, UR36, 0x1, URZ, 0xfc, !UPT ;  /* 0x0000000124327892 */ /* 0x000fe2000f8efc3f */
[----:B------:R-:W-:Y:S01]  /*0ae0*/  SHF.R.S32.HI R0, RZ, 0x1f, R13 ;  /* 0x0000001fff007819 */ /* 0x000fe2000001140d */
[----:B------:R-:W-:Y:S01]  /*0af0*/  UMOV UR49, URZ ;  /* 0x0000003f00317c82 */ /* 0x000fe20008000000 */
[----:B------:R-:W-:Y:S01]  /*0b00*/  R2UR UR6, R11 ;  /* 0x000000000b0672ca */ /* 0x000fe200000e0000 */
[----:B------:R-:W-:Y:S01]  /*0b10*/  UMOV UR51, URZ ;  /* 0x0000003f00337c82 */ /* 0x000fe20008000000 */
[CC--:B------:R-:W-:Y:S01]  /*0b20*/  LEA.HI R3, R0.reuse, R13.reuse, RZ, 0x4 ;  /* 0x0000000d00037211 */ /* 0x0c0fe200078f20ff */
[----:B------:R-:W-:Y:S01]  /*0b30*/  UMOV UR48, URZ ;  /* 0x0000003f00307c82 */ /* 0x000fe20008000000 */
[----:B------:R-:W-:-:S02]  /*0b40*/  LEA.HI R2, R0, R13, RZ, 0x7 ;  /* 0x0000000d00027211 */ /* 0x000fc400078f38ff */
[----:B------:R-:W-:Y:S02]  /*0b50*/  LOP3.LUT R4, R3, 0xfffffff0, RZ, 0xc0, !PT ;  /* 0xfffffff003047812 */ /* 0x000fe400078ec0ff */
[----:B------:R-:W-:Y:S02]  /*0b60*/  SHF.R.S32.HI R6, RZ, 0x4, R3 ;  /* 0x00000004ff067819 */ /* 0x000fe40000011403 */
[----:B------:R-:W-:Y:S01]  /*0b70*/  LOP3.LUT R152, R2, 0xffffff80, RZ, 0xc0, !PT ;  /* 0xffffff8002987812 */ /* 0x000fe200078ec0ff */
[----:B------:R-:W-:Y:S01]  /*0b80*/  IMAD.IADD R4, R13, 0x1, -R4 ;  /* 0x000000010d047824 */ /* 0x000fe200078e0a04 */
[----:B------:R-:W-:Y:S02]  /*0b90*/  LEA.HI R3, R3, R6, RZ, 0x1 ;  /* 0x0000000603037211 */ /* 0x000fe400078f08ff */
[----:B------:R-:W-:Y:S01]  /*0ba0*/  LEA.HI R7, R0, R13, RZ, 0x5 ;  /* 0x0000000d00077211 */ /* 0x000fe200078f28ff */
[----:B------:R-:W-:Y:S01]  /*0bb0*/  IMAD.IADD R152, R13, 0x1, -R152 ;  /* 0x000000010d987824 */ /* 0x000fe200078e0a98 */
[----:B------:R-:W-:-:S02]  /*0bc0*/  LOP3.LUT R5, R3, 0x1ffffffe, RZ, 0xc0, !PT ;  /* 0x1ffffffe03057812 */ /* 0x000fc400078ec0ff */
[----:B------:R-:W-:Y:S02]  /*0bd0*/  SHF.R.S32.HI R3, RZ, 0x1f, R4 ;  /* 0x0000001fff037819 */ /* 0x000fe40000011404 */
[----:B------:R-:W-:Y:S01]  /*0be0*/  SHF.R.S32.HI R9, RZ, 0x1f, R152 ;  /* 0x0000001fff097819 */ /* 0x000fe20000011498 */
[----:B------:R-:W-:Y:S01]  /*0bf0*/  IMAD.IADD R5, R6, 0x1, -R5 ;  /* 0x0000000106057824 */ /* 0x000fe200078e0a05 */
[----:B------:R-:W-:Y:S02]  /*0c00*/  LEA.HI R3, R3, R4, RZ, 0x3 ;  /* 0x0000000403037211 */ /* 0x000fe400078f18ff */
[----:B------:R-:W-:Y:S01]  /*0c10*/  LEA.HI R8, R9, R152, RZ, 0x2 ;  /* 0x0000009809087211 */ /* 0x000fe200078f10ff */
[----:B------:R-:W-:Y:S01]  /*0c20*/  IMAD.SHL.U32 R5, R5, 0x8, RZ ;  /* 0x0000000805057824 */ /* 0x000fe200078e00ff */
[----:B------:R-:W-:Y:S01]  /*0c30*/  SHF.R.S32.HI R7, RZ, 0x5, R7 ;  /* 0x00000005ff077819 */ /* 0x000fe20000011407 */
[----:B------:R-:W-:Y:S01]  /*0c40*/  IMAD.SHL.U32 R6, R3, 0x40, RZ ;  /* 0x0000004003067824 */ /* 0x000fe200078e00ff */
[----:B------:R-:W-:-:S02]  /*0c50*/  SHF.R.S32.HI R10, RZ, 0x2, R8 ;  /* 0x00000002ff0a7819 */ /* 0x000fc40000011408 */
[----:B------:R-:W-:Y:S01]  /*0c60*/  SHF.R.S32.HI R11, RZ, 0x1f, R8 ;  /* 0x0000001fff0b7819 */ /* 0x000fe20000011408 */
[----:B------:R-:W-:Y:S01]  /*0c70*/  IMAD R12, R7, 0x10, R4 ;  /* 0x00000010070c7824 */ /* 0x000fe200078e0204 */
[----:B------:R-:W-:Y:S02]  /*0c80*/  LOP3.LUT R3, R3, 0xfffffff8, RZ, 0xc0, !PT ;  /* 0xfffffff803037812 */ /* 0x000fe400078ec0ff */
[----:B------:R-:W-:Y:S02]  /*0c90*/  SHF.R.S32.HI R14, RZ, 0x7, R2 ;  /* 0x00000007ff0e7819 */ /* 0x000fe40000011402 */
[----:B------:R-:W-:Y:S01]  /*0ca0*/  LEA.HI R11, R11, R10, RZ, 0x3 ;  /* 0x0000000a0b0b7211 */ /* 0x000fe200078f18ff */
[----:B------:R-:W-:Y:S01]  /*0cb0*/  IMAD.IADD R3, R4, 0x1, -R3 ;  /* 0x0000000104037824 */ /* 0x000fe200078e0a03 */
[----:B------:R-:W-:Y:S01]  /*0cc0*/  LEA.HI R9, R9, R152, RZ, 0x5 ;  /* 0x0000009809097211 */ /* 0x000fe200078f28ff */
[----:B------:R-:W-:Y:S01]  /*0cd0*/  IMAD.HI R4, R14, 0x55555556, RZ ;  /* 0x555555560e047827 */ /* 0x000fe200078e02ff */
[----:B------:R-:W-:-:S02]  /*0ce0*/  LOP3.LUT R11, R11, 0xfffffff8, RZ, 0xc0, !PT ;  /* 0xfffffff80b0b7812 */ /* 0x000fc400078ec0ff */
[----:B------:R-:W-:Y:S01]  /*0cf0*/  LOP3.LUT R6, R6, 0x7ffffe00, RZ, 0xc0, !PT ;  /* 0x7ffffe0006067812 */ /* 0x000fe200078ec0ff */
[----:B------:R-:W-:Y:S01]  /*0d00*/  IMAD.SHL.U32 R2, R3, 0x40, RZ ;  /* 0x0000004003027824 */ /* 0x000fe200078e00ff */
[----:B------:R-:W-:Y:S01]  /*0d10*/  LEA.HI R4, R4, R4, RZ, 0x1 ;  /* 0x0000000404047211 */ /* 0x000fe200078f08ff */
[----:B------:R-:W-:Y:S01]  /*0d20*/  IMAD.IADD R10, R10, 0x1, -R11 ;  /* 0x000000010a0a7824 */ /* 0x000fe200078e0a0b */
[----:B------:R-:W-:Y:S01]  /*0d30*/  SHF.R.S32.HI R9, RZ, 0x5, R9 ;  /* 0x00000005ff097819 */ /* 0x000fe20000011409 */
[----:B------:R-:W-:Y:S01]  /*0d40*/  IMAD R6, R7, 0x400, R6 ;  /* 0x0000040007067824 */ /* 0x000fe200078e0206 */
[----:B------:R-:W-:Y:S01]  /*0d50*/  LOP3.LUT R2, R2, 0x1c0, RZ, 0xc0, !PT ;  /* 0x000001c002027812 */ /* 0x000fe200078ec0ff */
[--C-:B------:R-:W-:Y:S01]  /*0d60*/  IMAD.U32 R7, R12, 0x20, R5.reuse ;  /* 0x000000200c077824 */ /* 0x100fe200078e0005 */
[----:B------:R-:W-:Y:S01]  /*0d70*/  LEA.HI R0, R0, R13, RZ, 0x2 ;  /* 0x0000000d00007211 */ /* 0x000fe200078f10ff */
[----:B------:R-:W-:Y:S01]  /*0d80*/  IMAD R4, R4, -0x3, R14 ;  /* 0xfffffffd04047824 */ /* 0x000fe200078e020e */
[----:B------:R-:W-:Y:S01]  /*0d90*/  LOP3.LUT R5, R2, 0x8, R5, 0xf8, !PT ;  /* 0x0000000802057812 */ /* 0x000fe200078ef805 */
[----:B------:R-:W-:Y:S01]  /*0da0*/  IMAD R9, R9, 0x10, R10 ;  /* 0x0000001009097824 */ /* 0x000fe200078e020a */
[----:B------:R-:W-:Y:S01]  /*0db0*/  SHF.R.U32.HI R2, RZ, 0x3, R2 ;  /* 0x00000003ff027819 */ /* 0x000fe20000011602 */
[----:B------:R0:W-:Y:S01]  /*0dc0*/  STL [R1+0x20], R7 ;  /* 0x0000200701007387 */ /* 0x0001e20000100800 */
[----:B------:R-:W-:Y:S01]  /*0dd0*/  LOP3.LUT R150, R0, 0xfffffffc, RZ, 0xc0, !PT ;  /* 0xfffffffc00967812 */ /* 0x000fe200078ec0ff */
[----:B------:R-:W-:Y:S01]  /*0de0*/  IMAD R11, R4, 0x40, R9 ;  /* 0x00000040040b7824 */ /* 0x000fe200078e0209 */
[----:B------:R-:W-:-:S02]  /*0df0*/  LOP3.LUT R5, R5, R2, RZ, 0x3c, !PT ;  /* 0x0000000205057212 */ /* 0x000fc400078e3cff */
[----:B------:R-:W-:Y:S01]  /*0e00*/  R2P PR, R3, 0x6 ;  /* 0x0000000603007804 */ /* 0x000fe20000000000 */
[----:B------:R-:W-:Y:S01]  /*0e10*/  IMAD.IADD R150, R13, 0x1, -R150 ;  /* 0x000000010d967824 */ /* 0x000fe200078e0a96 */
[----:B------:R1:W-:Y:S01]  /*0e20*/  STL [R1+0x1c], R11 ;  /* 0x00001c0b01007387 */ /* 0x0003e20000100800 */
[----:B------:R-:W-:Y:S01]  /*0e30*/  IMAD.IADD R5, R6, 0x1, R5 ;  /* 0x0000000106057824 */ /* 0x000fe200078e0205 */
[----:B------:R-:W-:Y:S01]  /*0e40*/  SHF.R.S32.HI R151, RZ, 0x2, R0 ;  /* 0x00000002ff977819 */ /* 0x000fe20000011400 */
[----:B------:R-:W-:Y:S01]  /*0e50*/  IMAD.SHL.U32 R137, R150, 0x8, RZ ;  /* 0x0000000896897824 */ /* 0x000fe200078e00ff */
[----:B0-----:R-:W-:Y:S02]  /*0e60*/  LOP3.LUT R7, R8, 0x7ffffffc, RZ, 0xc0, !PT ;  /* 0x7ffffffc08077812 */ /* 0x001fe400078ec0ff */
[----:B------:R-:W-:Y:S01]  /*0e70*/  LEA.HI R2, R150, R150, RZ, 0x1 ;  /* 0x0000009696027211 */ /* 0x000fe200078f08ff */
[----:B------:R-:W-:Y:S01]  /*0e80*/  VIADD R140, R137, 0x40 ;  /* 0x00000040898c7836 */ /* 0x000fe20000000000 */
[----:B------:R-:W-:Y:S01]  /*0e90*/  LEA R17, R5, UR42, 0x1 ;  /* 0x0000002a05117c11 */ /* 0x000fe2000f8e08ff */
[----:B------:R-:W-:Y:S01]  /*0ea0*/  IMAD.IADD R7, R152, 0x1, -R7 ;  /* 0x0000000198077824 */ /* 0x000fe200078e0a07 */
[----:B------:R-:W-:Y:S01]  /*0eb0*/  LOP3.LUT R3, R2, 0x1ffffffe, RZ, 0xc0, !PT ;  /* 0x1ffffffe02037812 */ /* 0x000fe200078ec0ff */
[----:B------:R-:W-:Y:S01]  /*0ec0*/  VIADD R138, R137, 0x20 ;  /* 0x00000020898a7836 */ /* 0x000fe20000000000 */
[----:B------:R-:W-:Y:S01]  /*0ed0*/  SEL R18, R18, 0xffffffc0, !P2 ;  /* 0xffffffc012127807 */ /* 0x000fe20005000000 */
[----:B------:R-:W-:Y:S01]  /*0ee0*/  IMAD.SHL.U32 R16, R7, 0x2, RZ ;  /* 0x0000000207107824 */ /* 0x000fe200078e00ff */
[----:B------:R-:W-:Y:S01]  /*0ef0*/  SHF.R.S32.HI R0, RZ, 0x1f, R140 ;  /* 0x0000001fff007819 */ /* 0x000fe2000001148c */
[----:B------:R-:W-:Y:S01]  /*0f00*/  VIADD R19, R17, 0x21800 ;  /* 0x0002180011137836 */ /* 0x000fe20000000000 */
[----:B------:R-:W-:Y:S01]  /*0f10*/  SHF.R.S32.HI R2, RZ, 0x1f, R138 ;  /* 0x0000001fff027819 */ /* 0x000fe2000001148a */
[----:B------:R-:W-:-:S02]  /*0f20*/  VIADD R148, R16, 0x20 ;  /* 0x0000002010947836 */ /* 0x000fc40000000000 */
[C---:B------:R-:W-:Y:S02]  /*0f30*/  VIADD R147, R16.reuse, 0x28 ;  /* 0x0000002810937836 */ /* 0x040fe40000000000 */
[C---:B------:R-:W-:Y:S01]  /*0f40*/  VIADD R146, R16.reuse, 0x30 ;  /* 0x0000003010927836 */ /* 0x040fe20000000000 */
[----:B------:R-:W-:Y:S01]  /*0f50*/  SHF.R.S32.HI R0, RZ, 0x1f, R148 ;  /* 0x0000001fff007819 */ /* 0x000fe20000011494 */
        /* <DEDUP_REMOVED lines=8> */
[----:B------:R-:W-:Y:S01]  /*0fe0*/  VIADD R141, R16, 0x58 ;  /* 0x00000058108d7836 */ /* 0x000fe20000000000 */
[----:B------:R-:W-:Y:S01]  /*0ff0*/  SHF.R.S32.HI R155, RZ, 0x1f, R143 ;  /* 0x0000001fff9b7819 */ /* 0x000fe2000001148f */
[----:B------:R-:W-:Y:S01]  /*1000*/  VIADD R22, R17, 0x21820 ;  /* 0x0002182011167836 */ /* 0x000fe20000000000 */
[----:B------:R-:W-:Y:S01]  /*1010*/  SHF.R.S32.HI R154, RZ, 0x1f, R142 ;  /* 0x0000001fff9a7819 */ /* 0x000fe2000001148e */
[----:B------:R-:W-:Y:S01]  /*1020*/  IMAD.IADD R3, R150, 0x1, -R3 ;  /* 0x0000000196037824 */ /* 0x000fe200078e0a03 */
[----:B------:R-:W-:Y:S01]  /*1030*/  SHF.R.S32.HI R153, RZ, 0x1f, R141 ;  /* 0x0000001fff997819 */ /* 0x000fe2000001148d */
[----:B------:R-:W-:-:S02]  /*1040*/  @P1 VIADD R22, R19, 0xffffffe0 ;  /* 0xffffffe013161836 */ /* 0x000fc40000000000 */
[----:B------:R-:W-:Y:S02]  /*1050*/  IMAD.IADD R19, R19, 0x1, R18 ;  /* 0x0000000113137824 */ /* 0x000fe400078e0212 */
[----:B------:R-:W-:Y:S02]  /*1060*/  VIADD R139, R16, 0x18 ;  /* 0x00000018108b7836 */ /* 0x000fe40000000000 */
[----:B------:R-:W-:Y:S02]  /*1070*/  IMAD R136, R3, 0x8, R11 ;  /* 0x0000000803887824 */ /* 0x000fe400078e020b */
[----:B------:R-:W-:Y:S02]  /*1080*/  IMAD.IADD R18, R18, 0x1, R22 ;  /* 0x0000000112127824 */ /* 0x000fe400078e0216 */
[----:B-1----:R-:W-:-:S07]  /*1090*/  VIADD R23, R22, 0x6000 ;  /* 0x0000600016177836 */ /* 0x002fce0000000000 */
.L_x_1167:
[----:B------:R-:W-:Y:S02]  /*10a0*/  ULDC.64 UR8, c[0x0][0xa28] ;  /* 0x00028a0000087ab9 */ /* 0x000fe40000000a00 */
[----:B------:R-:W-:-:S04]  /*10b0*/  UISETP.NE.U32.AND UP0, UPT, UR8, URZ, UPT ;  /* 0x0000003f0800728c */ /* 0x000fc8000bf05070 */
[----:B------:R-:W-:-:S03]  /*10c0*/  UISETP.NE.AND.EX UP0, UPT, UR9, URZ, UPT, UP0 ;  /* 0x0000003f0900728c */ /* 0x000fc6000bf05300 */
[----:B------:R-:W-:Y:S02]  /*10d0*/  ULDC.64 UR8, c[0x0][0xa18] ;  /* 0x0002860000087ab9 */ /* 0x000fe40000000a00 */
[----:B------:R-:W-:Y:S01]  /*10e0*/  UISETP.NE.U32.AND UP1, UPT, UR8, URZ, UPT ;  /* 0x0000003f0800728c */ /* 0x000fe2000bf25070 */
[----:B------:R-:W-:-:S03]  /*10f0*/  PLOP3.LUT P0, PT, PT, PT, UP0, 0x80, 0x0 ;  /* 0x000000000000781c */ /* 0x000fc60003f0f008 */
[----:B------:R-:W-:-:S03]  /*1100*/  UISETP.NE.AND.EX UP1, UPT, UR9, URZ, UPT, UP1 ;  /* 0x0000003f0900728c */ /* 0x000fc6000bf25310 */
[----:B------:R-:W-:Y:S02]  /*1110*/  @UP0 ULDC.64 UR8, c[0x0][0xa28] ;  /* 0x00028a0000080ab9 */ /* 0x000fe40000000a00 */
[----:B------:R-:W-:Y:S01]  /*1120*/  @UP0 UIMAD.WIDE UR8, UR6, 0x4, UR8 ;  /* 0x00000004060808a5 */ /* 0x000fe2000f8e0208 */
[----:B------:R-:W-:-:S05]  /*1130*/  PLOP3.LUT P2, PT, PT, PT, UP1, 0x80, 0x0 ;  /* 0x000000000000781c */ /* 0x000fca0003f4f018 */
[----:B------:R-:W-:Y:S01]  /*1140*/  @UP1 ULDC.64 UR10, c[0x0][0xa18] ;  /* 0x00028600000a1ab9 */ /* 0x000fe20000000a00 */
[----:B012---:R-:W-:Y:S02]  /*1150*/  IMAD.U32 R2, RZ, RZ, UR8 ;  /* 0x00000008ff027e24 */ /* 0x007fe4000f8e00ff */
[----:B----4-:R-:W-:Y:S01]  /*1160*/  IMAD.U32 R3, RZ, RZ, UR9 ;  /* 0x00000009ff037e24 */ /* 0x010fe2000f8e00ff */
[----:B------:R-:W-:Y:S02]  /*1170*/  @UP1 UIMAD.WIDE UR8, UR6, 0x4, UR10 ;  /* 0x00000004060818a5 */ /* 0x000fe4000f8e020a */
[----:B------:R-:W-:Y:S02]  /*1180*/  ULOP3.LUT UR4, UR7, 0xff000000, URZ, 0xc0, !UPT ;  /* 0xff00000007047892 */ /* 0x000fe4000f8ec03f */
[----:B------:R-:W2:Y:S01]  /*1190*/  @P0 LDG.E R2, desc[UR52][R2.64] ;  /* 0x0000003402020981 */ /* 0x000ea2000c1e1900 */
[----:B------:R-:W-:Y:S01]  /*11a0*/  ULDC.64 UR10, c[0x0][0xa20] ;  /* 0x00028800000a7ab9 */ /* 0x000fe20000000a00 */
[----:B------:R-:W-:-:S02]  /*11b0*/  IMAD.U32 R4, RZ, RZ, UR8 ;  /* 0x00000008ff047e24 */ /* 0x000fc4000f8e00ff */
[----:B------:R-:W-:Y:S01]  /*11c0*/  IMAD.U32 R5, RZ, RZ, UR9 ;  /* 0x00000009ff057e24 */ /* 0x000fe2000f8e00ff */
[----:B------:R-:W-:-:S04]  /*11d0*/  ULDC.64 UR8, c[0x0][0x418] ;  /* 0x0001060000087ab9 */ /* 0x000fc80000000a00 */
[----:B---3--:R-:W3:Y:S01]  /*11e0*/  @P2 LDG.E R4, desc[UR52][R4.64] ;  /* 0x0000003404042981 */ /* 0x008ee2000c1e1900 */
[----:B------:R-:W-:Y:S01]  /*11f0*/  UISETP.NE.U32.AND UP0, UPT, UR8, URZ, UPT ;  /* 0x0000003f0800728c */ /* 0x000fe2000bf05070 */
[----:B------:R-:W-:Y:S01]  /*1200*/  ISETP.NE.U32.AND P1, PT, RZ, UR10, PT ;  /* 0x0000000aff007c0c */ /* 0x000fe2000bf25070 */
[----:B------:R-:W-:Y:S02]  /*1210*/  ULOP3.LUT UR46, UR7, 0xff0000, URZ, 0xc0, !UPT ;  /* 0x00ff0000072e7892 */ /* 0x000fe4000f8ec03f */
[----:B------:R-:W-:Y:S01]  /*1220*/  UISETP.NE.AND.EX UP0, UPT, UR9, URZ, UPT, UP0 ;  /* 0x0000003f0900728c */ /* 0x000fe2000bf05300 */
[----:B------:R-:W-:Y:S01]  /*1230*/  ISETP.NE.AND.EX P1, PT, RZ, UR11, PT, P1 ;  /* 0x0000000bff007c0c */ /* 0x000fe2000bf25310 */
[----:B------:R-:W-:Y:S01]  /*1240*/  ULDC UR8, c[0x0][0x424] ;  /* 0x0001090000087ab9 */ /* 0x000fe20000000800 */
[----:B------:R-:W-:Y:S02]  /*1250*/  USHF.R.U32.HI UR4, URZ, 0x8, UR4 ;  /* 0x000000083f047899 */ /* 0x000fe40008011604 */
[----:B------:R-:W-:Y:S01]  /*1260*/  USEL UR8, UR8, 0x1, UP0 ;  /* 0x0000000108087887 */ /* 0x000fe20008000000 */
[----:B------:R-:W-:Y:S01]  /*1270*/  ULDC UR9, c[0x0][0x2f0] ;  /* 0x0000bc0000097ab9 */ /* 0x000fe20000000800 */
[----:B------:R-:W-:Y:S01]  /*1280*/  UMOV UR39, URZ ;  /* 0x0000003f00277c82 */ /* 0x000fe20008000000 */
[----:B------:R-:W-:Y:S01]  /*1290*/  ULEA.HI UR46, UR46, UR4, URZ, 0x10 ;  /* 0x000000042e2e7291 */ /* 0x000fe2000f8f803f */
[----:B------:R-:W-:Y:S01]  /*12a0*/  ULDC UR47, c[0x0][0x288] ;  /* 0x0000a200002f7ab9 */ /* 0x000fe20000000800 */
[----:B------:R-:W-:-:S02]  /*12b0*/  UIMAD UR4, UR8, UR9, URZ ;  /* 0x00000009080472a4 */ /* 0x000fc4000f8e023f */
[----:B------:R-:W-:Y:S01]  /*12c0*/  ULOP3.LUT UR41, UR7, 0xffff, URZ, 0xc0, !UPT ;  /* 0x0000ffff07297892 */ /* 0x000fe2000f8ec03f */
[----:B--2---:R-:W-:Y:S02]  /*12d0*/  @P0 R2UR UR39, R2 ;  /* 0x00000000022702ca */ /* 0x004fe400000e0000 */
[----:B---3--:R-:W-:Y:S01]  /*12e0*/  @P2 R2UR UR47, R4 ;  /* 0x00000000042f22ca */ /* 0x008fe200000e0000 */
[----:B-----5:R-:W-:-:S14]  /*12f0*/  @P2 BRA `(.L_x_1072) ;  /* 0x0000000000342947 */ /* 0x020fdc0003800000 */
[----:B------:R-:W-:Y:S02]  /*1300*/  ULDC.64 UR8, c[0x0][0xa00] ;  /* 0x0002800000087ab9 */ /* 0x000fe40000000a00 */
[----:B------:R-:W-:-:S04]  /*1310*/  ISETP.NE.U32.AND P0, PT, RZ, UR8, PT ;  /* 0x00000008ff007c0c */ /* 0x000fc8000bf05070 */
[----:B------:R-:W-:-:S13]  /*1320*/  ISETP.NE.AND.EX P0, PT, RZ, UR9, PT, P0 ;  /* 0x00000009ff007c0c */ /* 0x000fda000bf05300 */
[----:B------:R-:W-:Y:S05]  /*1330*/  @!P0 BRA `(.L_x_1072) ;  /* 0x0000000000248947 */ /* 0x000fea0003800000 */
[----:B------:R-:W-:Y:S02]  /*1340*/  ULDC.64 UR8, c[0x0][0xa00] ;  /* 0x0002800000087ab9 */ /* 0x000fe40000000a00 */
        /* <DEDUP_REMOVED lines=8> */
.L_x_1072:
[----:B------:R-:W-:Y:S01]  /*13d0*/  UMOV UR43, UR6 ;  /* 0x00000006002b7c82 */ /* 0x000fe20008000000 */
[----:B------:R-:W-:Y:S05]  /*13e0*/  @!P1 BRA `(.L_x_1073) ;  /* 0x00000000001c9947 */ /* 0x000fea0003800000 */
[----:B------:R-:W-:Y:S02]  /*13f0*/  ULDC.64 UR8, c[0x0][0xa20] ;  /* 0x0002880000087ab9 */ /* 0x000fe40000000a00 */
[----:B------:R-:W-:-:S06]  /*1400*/  UIMAD.WIDE UR6, UR6, 0x4, UR8 ;  /* 0x00000004060678a5 */ /* 0x000fcc000f8e0208 */
[----:B------:R-:W-:Y:S02]  /*1410*/  IMAD.U32 R2, RZ, RZ, UR6 ;  /* 0x00000006ff027e24 */ /* 0x000fe4000f8e00ff */
[----:B------:R-:W-:-:S05]  /*1420*/  IMAD.U32 R3, RZ, RZ, UR7 ;  /* 0x00000007ff037e24 */ /* 0x000fca000f8e00ff */
[----:B------:R-:W2:Y:S02]  /*1430*/  LDG.E R2, desc[UR52][R2.64] ;  /* 0x0000003402027981 */ /* 0x000ea4000c1e1900 */
[----:B--2---:R-:W-:Y:S01]  /*1440*/  R2UR UR4, R2 ;  /* 0x00000000020472ca */ /* 0x004fe200000e0000 */
[----:B------:R-:W-:-:S14]  /*1450*/  BRA `(.L_x_1074) ;  /* 0x0000000000347947 */ /* 0x000fdc0003800000 */
.L_x_1073:
        /* <DEDUP_REMOVED lines=13> */
.L_x_1074:
[----:B------:R-:W-:Y:S01]  /*1530*/  ULDC UR6, c[0x0][0x448] ;  /* 0x0001120000067ab9 */ /* 0x000fe20000000800 */
[----:B------:R-:W-:Y:S02]  /*1540*/  UIMAD UR40, UR5, 0xc0, URZ ;  /* 0x000000c0052878a4 */ /* 0x000fe4000f8e023f */
[----:B------:R-:W-:Y:S02]  /*1550*/  UISETP.NE.AND UP0, UPT, UR6, 0x1, UPT ;  /* 0x000000010600788c */ /* 0x000fe4000bf05270 */
[----:B------:R-:W-:Y:S02]  /*1560*/  UIADD3 UR39, -UR39, UR4, URZ ;  /* 0x0000000427277290 */ /* 0x000fe4000fffe13f */
[----:B------:R-:W-:Y:S01]  /*1570*/  UIADD3 UR8, UR40, 0xbf, URZ ;  /* 0x000000bf28087890 */ /* 0x000fe2000fffe03f */
[----:B------:R-:W-:Y:S01]  /*1580*/  ULDC.64 UR4, c[0x0][0x9e0] ;  /* 0x0002780000047ab9 */ /* 0x000fe20000000a00 */
[----:B------:R-:W-:Y:S02]  /*1590*/  UIADD3 UR9, UR39, 0x1, -UR47 ;  /* 0x0000000127097890 */ /* 0x000fe4000fffe82f */
[----:B------:R-:W-:-:S03]  /*15a0*/  UISETP.GE.AND UP1, UPT, UR5, 0x1, UPT ;  /* 0x000000010500788c */ /* 0x000fc6000bf26270 */
[----:B------:R-:W-:Y:S01]  /*15b0*/  @UP0 ULDC UR6, c[0x0][0x44c] ;  /* 0x0001130000060ab9 */ /* 0x000fe20000000800 */
[----:B------:R-:W-:Y:S01]  /*15c0*/  @UP0 ULDC UR10, c[0x0][0x450] ;  /* 0x00011400000a0ab9 */ /* 0x000fe20000000800 */
[----:B------:R-:W-:Y:S01]  /*15d0*/  UIMAD.WIDE.U32 UR6, UR8, UR6, URZ ;  /* 0x00000006080672a5 */ /* 0x000fe2000f8e003f */
[----:B------:R-:W-:-:S03]  /*15e0*/  PLOP3.LUT P1, PT, PT, PT, UP1, 0x80, 0x0 ;  /* 0x000000000000781c */ /* 0x000fc60003f2f018 */
[----:B------:R-:W-:-:S04]  /*15f0*/  @UP0 USHF.R.U32.HI UR8, URZ, UR10, UR7 ;  /* 0x0000000a3f080299 */ /* 0x000fc80008011607 */
[----:B------:R-:W-:-:S04]  /*1600*/  UIADD3 UR9, UR9, UR8, URZ ;  /* 0x0000000809097290 */ /* 0x000fc8000fffe03f */
[----:B------:R-:W-:Y:S02]  /*1610*/  UIADD3 UR4, UR9, UR4, URZ ;  /* 0x0000000409047290 */ /* 0x000fe4000fffe03f */
[----:B------:R-:W-:Y:S10]  /*1620*/  @!P1 BRA `(.L_x_1075) ;  /* 0x0000000000449947 */ /* 0x000ff40003800000 */
        /* <DEDUP_REMOVED lines=10> */
.L_x_1076:
[----:B------:R-:W-:-:S11]  /*16d0*/  UISETP.NE.AND UP1, UPT, UR5, 0x1, UPT ;  /* 0x000000010500788c */ /* 0x000fd6000bf25270 */
[----:B------:R-:W-:Y:S02]  /*16e0*/  @UP1 ULDC.64 UR10, c[0x0][0x9e8] ;  /* 0x00027a00000a1ab9 */ /* 0x000fe40000000a00 */
[----:B------:R-:W-:-:S04]  /*16f0*/  UIMAD.WIDE.U32 UR6, UR8, UR10, URZ ;  /* 0x0000000a080672a5 */ /* 0x000fc8000f8e003f */
[----:B------:R-:W-:-:S12]  /*1700*/  @UP1 USHF.R.U32.HI UR8, URZ, UR11, UR7 ;  /* 0x0000000b3f081299 */ /* 0x000fd80008011607 */
.L_x_1077:
[----:B------:R-:W-:-:S04]  /*1710*/  UIMAD UR8, UR8, UR5, UR5 ;  /* 0x00000005080872a4 */ /* 0x000fc8000f8e0205 */
[----:B------:R-:W-:-:S04]  /*1720*/  UISETP.LT.AND UP1, UPT, UR4, UR8, UPT ;  /* 0x000000080400728c */ /* 0x000fc8000bf21270 */
[----:B------:R-:W-:-:S12]  /*1730*/  USEL UR4, UR4, UR8, UP1 ;  /* 0x0000000804047287 */ /* 0x000fd80008800000 */
.L_x_1075:
[----:B------:R-:W-:Y:S02]  /*1740*/  UIADD3 UR8, UR39, 0x7f, URZ ;  /* 0x0000007f27087890 */ /* 0x000fe4000fffe03f */
[----:B------:R-:W-:Y:S02]  /*1750*/  UIADD3 UR9, UR4, 0x7f, URZ ;  /* 0x0000007f04097890 */ /* 0x000fe4000fffe03f */
[----:B------:R-:W-:Y:S02]  /*1760*/  USHF.R.S32.HI UR4, URZ, 0x1f, UR8 ;  /* 0x0000001f3f047899 */ /* 0x000fe40008011408 */
[----:B------:R-:W-:Y:S01]  /*1770*/  USHF.R.S32.HI UR10, URZ, 0x1f, UR9 ;  /* 0x0000001f3f0a7899 */ /* 0x000fe20008011409 */
[----:B------:R-:W-:Y:S01]  /*1780*/  @UP0 ULDC UR6, c[0x0][0x44c] ;  /* 0x0001130000060ab9 */ /* 0x000fe20000000800 */
[----:B------:R-:W-:Y:S02]  /*1790*/  ULEA.HI UR4, UR4, UR8, URZ, 0x7 ;  /* 0x0000000804047291 */ /* 0x000fe4000f8f383f */
[----:B------:R-:W-:-:S02]  /*17a0*/  ULEA.HI UR10, UR10, UR9, URZ, 0x7 ;  /* 0x000000090a0a7291 */ /* 0x000fc4000f8f383f */
[----:B------:R-:W-:Y:S01]  /*17b0*/  UIMAD.WIDE.U32 UR6, UR40, UR6, URZ ;  /* 0x00000006280672a5 */ /* 0x000fe2000f8e003f */
[----:B------:R-:W-:Y:S01]  /*17c0*/  @UP0 ULDC UR12, c[0x0][0x450] ;  /* 0x00011400000c0ab9 */ /* 0x000fe20000000800 */
[----:B------:R-:W-:Y:S01]  /*17d0*/  UMOV UR11, UR40 ;  /* 0x00000028000b7c82 */ /* 0x000fe20008000000 */
[----:B------:R-:W-:Y:S02]  /*17e0*/  USHF.R.S32.HI UR4, URZ, 0x7, UR4 ;  /* 0x000000073f047899 */ /* 0x000fe40008011404 */
[----:B------:R-:W-:Y:S02]  /*17f0*/  USHF.R.S32.HI UR10, URZ, 0x7, UR10 ;  /* 0x000000073f0a7899 */ /* 0x000fe4000801140a */
[----:B------:R-:W-:Y:S02]  /*1800*/  UIADD3 UR55, UR39, -UR47, URZ ;  /* 0x8000002f27377290 */ /* 0x000fe4000fffe03f */
[----:B------:R-:W-:Y:S02]  /*1810*/  @UP0 USHF.R.U32.HI UR11, URZ, UR12, UR7 ;  /* 0x0000000c3f0b0299 */ /* 0x000fe40008011607 */
[----:B------:R-:W-:-:S02]  /*1820*/  UISETP.LT.AND UP0, UPT, UR4, UR10, UPT ;  /* 0x0000000a0400728c */ /* 0x000fc4000bf01270 */
        /* <DEDUP_REMOVED lines=15> */
.L_x_1079:
[----:B------:R-:W-:-:S11]  /*1920*/  UISETP.NE.AND UP0, UPT, UR5, 0x1, UPT ;  /* 0x000000010500788c */ /* 0x000fd6000bf05270 */
[----:B------:R-:W-:Y:S02]  /*1930*/  @UP0 ULDC.64 UR10, c[0x0][0x9e8] ;  /* 0x00027a00000a0ab9 */ /* 0x000fe40000000a00 */
[----:B------:R-:W-:-:S04]  /*1940*/  UIMAD.WIDE.U32 UR8, UR7, UR10, URZ ;  /* 0x0000000a070872a5 */ /* 0x000fc8000f8e003f */
[----:B------:R-:W-:-:S12]  /*1950*/  @UP0 USHF.R.U32.HI UR7, URZ, UR11, UR9 ;  /* 0x0000000b3f070299 */ /* 0x000fd80008011609 */
.L_x_1080:
[----:B------:R-:W-:-:S04]  /*1960*/  UIMAD UR5, UR7, UR5, URZ ;  /* 0x00000005070572a4 */ /* 0x000fc8000f8e023f */
[----:B------:R-:W-:-:S04]  /*1970*/  UISETP.LT.AND UP0, UPT, UR4, UR5, UPT ;  /* 0x000000050400728c */ /* 0x000fc8000bf01270 */
[----:B------:R-:W-:-:S12]  /*1980*/  USEL UR4, UR4, UR5, !UP0 ;  /* 0x0000000504047287 */ /* 0x000fd8000c000000 */
.L_x_1078:
[----:B------:R-:W-:Y:S02]  /*1990*/  USHF.R.S32.HI UR5, URZ, 0x1f, UR4 ;  /* 0x0000001f3f057899 */ /* 0x000fe40008011404 */
[----:B------:R-:W-:Y:S02]  /*19a0*/  ULOP3.LUT UR38, UR46, 0xff, URZ, 0xc0, !UPT ;  /* 0x000000ff2e267892 */ /* 0x000fe4000f8ec03f */
[----:B------:R-:W-:Y:S02]  /*19b0*/  ULEA.HI UR5, UR5, UR4, URZ, 0x7 ;  /* 0x0000000405057291 */ /* 0x000fe4000f8f383f */
[----:B------:R-:W-:Y:S02]  /*19c0*/  USHF.R.U32.HI UR46, URZ, 0x10, UR46 ;  /* 0x000000103f2e7899 */ /* 0x000fe4000801162e */
[----:B------:R-:W-:Y:S01]  /*19d0*/  USHF.R.S32.HI UR5, URZ, 0x7, UR5 ;  /* 0x000000073f057899 */ /* 0x000fe20008011405 */
[----:B------:R-:W-:-:S03]  /*19e0*/  UMOV UR4, URZ ;  /* 0x0000003f00047c82 */ /* 0x000fc60008000000 */
[----:B------:R-:W-:-:S04]  /*19f0*/  UISETP.LT.AND UP0, UPT, URZ, UR5, UPT ;  /* 0x000000053f00728c */ /* 0x000fc8000bf01270 */
[----:B------:R-:W-:-:S04]  /*1a00*/  USEL UR37, URZ, UR5, !UP0 ;  /* 0x000000053f257287 */ /* 0x000fc8000c000000 */
[----:B------:R-:W-:-:S06]  /*1a10*/  UISETP.GT.AND UP0, UPT, UR6, UR37, UPT ;  /* 0x000000250600728c */ /* 0x000fcc000bf04270 */
[----:B------:R-:W-:-:S13]  /*1a20*/  PLOP3.LUT P0, PT, PT, PT, UP0, 0x80, 0x0 ;  /* 0x000000000000781c */ /* 0x000fda0003f0f008 */
[----:B------:R-:W-:Y:S05]  /*1a30*/  @!P0 BRA `(.L_x_1081) ;  /* 0x0000000000948947 */ /* 0x000fea0003800000 */
[----:B------:R-:W-:Y:S01]  /*1a40*/  UISETP.NE.AND UP0, UPT, UR46, URZ, UPT ;  /* 0x0000003f2e00728c */ /* 0x000fe2000bf05270 */
[----:B------:R-:W-:-:S03]  /*1a50*/  ULDC UR4, c[0x0][0x9f0] ;  /* 0x00027c0000047ab9 */ /* 0x000fc60000000800 */
[----:B------:R-:W-:-:S04]  /*1a60*/  USEL UR10, UR46, UR4, UP0 ;  /* 0x000000042e0a7287 */ /* 0x000fc80008000000 */
[----:B------:R-:W-:Y:S02]  /*1a70*/  UIADD3 UR4, UR10, -0x1, UR6 ;  /* 0xffffffff0a047890 */ /* 0x000fe4000fffe006 */
[----:B------:R-:W-:Y:S02]  /*1a80*/  IMAD.U32 R3, RZ, RZ, UR10 ;  /* 0x0000000aff037e24 */ /* 0x000fe4000f8e00ff */
[----:B------:R-:W-:-:S03]  /*1a90*/  UIADD3 UR7, -UR37, UR4, URZ ;  /* 0x0000000425077290 */ /* 0x000fc6000fffe13f */
[-C--:B------:R-:W-:Y:S01]  /*1aa0*/  IABS R0, R3.reuse ;  /* 0x0000000300007213 */ /* 0x080fe20000000000 */
[----:B------:R-:W-:Y:S01]  /*1ab0*/  UMOV UR4, URZ ;  /* 0x0000003f00047c82 */ /* 0x000fe20008000000 */
[----:B------:R-:W-:Y:S01]  /*1ac0*/  IABS R5, R3 ;  /* 0x0000000300057213 */ /* 0x000fe20000000000 */
[----:B------:R-:W-:Y:S01]  /*1ad0*/  IMAD.U32 R4, RZ, RZ, UR7 ;  /* 0x00000007ff047e24 */ /* 0x000fe2000f8e00ff */
[----:B------:R-:W-:Y:S01]  /*1ae0*/  R2UR UR11, R0 ;  /* 0x00000000000b72ca */ /* 0x000fe200000e0000 */
[----:B------:R-:W-:-:S03]  /*1af0*/  ULOP3.LUT UR7, UR7, UR10, URZ, 0x3c, !UPT ;  /* 0x0000000a07077292 */ /* 0x000fc6000f8e3c3f */
[----:B------:R-:W-:-:S05]  /*1b00*/  IABS R4, R4 ;  /* 0x0000000400047213 */ /* 0x000fca0000000000 */
[----:B------:R-:W-:-:S04]  /*1b10*/  IMAD.MOV.U32 R3, RZ, RZ, R4 ;  /* 0x000000ffff037224 */ /* 0x000fc800078e0004 */
        /* <DEDUP_REMOVED lines=23> */
.L_x_1081:
[----:B------:R-:W-:Y:S01]  /*1c90*/  UIMAD UR37, UR38, UR4, UR37 ;  /* 0x00000004262572a4 */ /* 0x000fe2000f8e0225 */
[----:B------:R-:W-:Y:S01]  /*1ca0*/  IMAD.U32 R88, RZ, RZ, UR6 ;  /* 0x00000006ff587e24 */ /* 0x000fe2000f8e00ff */
[----:B------:R-:W-:Y:S01]  /*1cb0*/  PLOP3.LUT P0, PT, PT, PT, PT, 0x80, 0x0 ;  /* 0x000000000000781c */ /* 0x000fe20003f0f070 */
[----:B------:R-:W-:Y:S01]  /*1cc0*/  IMAD.U32 R3, RZ, RZ, UR4 ;  /* 0x00000004ff037e24 */ /* 0x000fe2000f8e00ff */
[----:B------:R-:W-:Y:S01]  /*1cd0*/  CS2R R134, SRZ ;  /* 0x0000000000867805 */ /* 0x000fe2000001ff00 */
[----:B------:R-:W-:Y:S01]  /*1ce0*/  IMAD.MOV.U32 R2, RZ, RZ, RZ ;  /* 0x000000ffff027224 */ /* 0x000fe200078e00ff */
[----:B------:R-:W-:Y:S01]  /*1cf0*/  CS2R R132, SRZ ;  /* 0x0000000000847805 */ /* 0x000fe2000001ff00 */
[----:B------:R-:W-:Y:S01]  /*1d00*/  IMAD.MOV.U32 R0, RZ, RZ, RZ ;  /* 0x000000ffff007224 */ /* 0x000fe200078e00ff */
[----:B------:R-:W-:Y:S02]  /*1d10*/  VIADDMNMX R88, R3, UR37, R88, PT ;  /* 0x0000002503587c46 */ /* 0x000fe4000b800158 */
[----:B------:R-:W-:-:S02]  /*1d20*/  CS2R R130, SRZ ;  /* 0x0000000000827805 */ /* 0x000fc4000001ff00 */
[----:B------:R-:W-:Y:S02]  /*1d30*/  CS2R R128, SRZ ;  /* 0x0000000000807805 */ /* 0x000fe4000001ff00 */
[----:B------:R-:W-:Y:S02]  /*1d40*/  CS2R R126, SRZ ;  /* 0x00000000007e7805 */ /* 0x000fe4000001ff00 */
[----:B------:R-:W-:Y:S02]  /*1d50*/  ISETP.GT.AND P1, PT, R88, UR37, PT ;  /* 0x0000002558007c0c */ /* 0x000fe4000bf24270 */
        /* <DEDUP_REMOVED lines=20> */
[----:B------:R-:W0:Y:S02]  /*1ea0*/  S2R R4, SR_TID.X ;  /* 0x0000000000047919 */ /* 0x000e240000002100 */
[----:B0-----:R-:W-:-:S05]  /*1eb0*/  VIADD R5, R4, 0xffffff80 ;  /* 0xffffff8004057836 */ /* 0x001fca0000000000 */
[----:B------:R-:W-:-:S04]  /*1ec0*/  SHF.R.S32.HI R4, RZ, 0x1f, R5 ;  /* 0x0000001fff047819 */ /* 0x000fc80000011405 */
[----:B------:R-:W-:-:S04]  /*1ed0*/  LEA.HI R4, R4, R5, RZ, 0x7 ;  /* 0x0000000504047211 */ /* 0x000fc800078f38ff */
[----:B------:R-:W-:-:S05]  /*1ee0*/  SHF.R.S32.HI R4, RZ, 0x7, R4 ;  /* 0x00000007ff047819 */ /* 0x000fca0000011404 */
[----:B------:R-:W0:Y:S02]  /*1ef0*/  SHFL.IDX PT, R0, R4, RZ, 0x1f ;  /* 0x00001fff04007589 */ /* 0x000e2400000e0000 */
[----:B0-----:R-:W-:-:S13]  /*1f00*/  R2UR UR45, R0 ;  /* 0x00000000002d72ca */ /* 0x001fda00000e0000 */
[----:B------:R-:W-:-:S04]  /*1f10*/  UIMAD.WIDE UR4, UR45, 0x55555556, URZ ;  /* 0x555555562d0478a5 */ /* 0x000fc8000f8e023f */
[----:B------:R-:W-:Y:S02]  /*1f20*/  ULEA.HI UR54, UR5, UR5, URZ, 0x1 ;  /* 0x0000000505367291 */ /* 0x000fe4000f8f083f */
[----:B------:R-:W-:Y:S02]  /*1f30*/  UIADD3 UR5, UR42, 0x21800, URZ ;  /* 0x000218002a057890 */ /* 0x000fe4000fffe03f */
[----:B------:R-:W-:Y:S02]  /*1f40*/  UIMAD UR54, UR54, -0x3, UR45 ;  /* 0xfffffffd363678a4 */ /* 0x000fe4000f8e022d */
[----:B------:R-:W-:Y:S02]  /*1f50*/  ULOP3.LUT UP0, URZ, UR5, 0x3ff, URZ, 0xc0, !UPT ;  /* 0x000003ff053f7892 */ /* 0x000fe4000f80c03f */
[----:B------:R-:W-:Y:S02]  /*1f60*/  ULEA UR4, UR54, UR42, 0xc ;  /* 0x0000002a36047291 */ /* 0x000fe4000f8e603f */
[----:B------:R-:W-:-:S02]  /*1f70*/  ULEA UR5, UR54, UR5, 0xd ;  /* 0x0000000536057291 */ /* 0x000fc4000f8e683f */
[----:B------:R-:W-:Y:S01]  /*1f80*/  PLOP3.LUT P0, PT, PT, PT, UP0, 0x80, 0x0 ;  /* 0x000000000000781c */ /* 0x000fe20003f0f008 */
[----:B------:R-:W-:Y:S02]  /*1f90*/  UIADD3 UR4, UR4, 0xc400, URZ ;  /* 0x0000c40004047890 */ /* 0x000fe4000fffe03f */
[----:B------:R-:W-:Y:S02]  /*1fa0*/  USHF.R.U32.HI UR5, URZ, 0x4, UR5 ;  /* 0x000000043f057899 */ /* 0x000fe40008011605 */
[----:B------:R-:W-:Y:S02]  /*1fb0*/  USHF.R.U32.HI UR4, URZ, 0x4, UR4 ;  /* 0x000000043f047899 */ /* 0x000fe40008011604 */
[----:B------:R-:W-:Y:S02]  /*1fc0*/  ULOP3.LUT UR44, UR5, 0x3fff, URZ, 0xc0, !UPT ;  /* 0x00003fff052c7892 */ /* 0x000fe4000f8ec03f */
[----:B------:R-:W-:-:S04]  /*1fd0*/  ULOP3.LUT UR56, UR4, 0x3fff, URZ, 0xc0, !UPT ;  /* 0x00003fff04387892 */ /* 0x000fc8000f8ec03f */
[----:B------:R-:W-:Y:S08]  /*1fe0*/  @!P0 BRA `(.L_x_1083) ;  /* 0x0000000000408947 */ /* 0x000ff00003800000 */
        /* <DEDUP_REMOVED lines=16> */
.L_x_1083:
[----:B------:R-:W-:Y:S01]  /*20f0*/  ULEA.HI UR4, UR49, UR49, URZ, 0x1 ;  /* 0x0000003131047291 */ /* 0x000fe2000f8f083f */
[----:B------:R-:W-:-:S03]  /*2100*/  IMAD.U32 R2, RZ, RZ, UR50 ;  /* 0x00000032ff027e24 */ /* 0x000fc6000f8e00ff */
[----:B------:R-:W-:Y:S02]  /*2110*/  ULOP3.LUT UR4, UR4, 0xfffffffe, URZ, 0xc0, !UPT ;  /* 0xfffffffe04047892 */ /* 0x000fe4000f8ec03f */
[----:B------:R-:W-:Y:S02]  /*2120*/  ISETP.NE.AND P0, PT, R2, 0x3, PT ;  /* 0x000000030200780c */ /* 0x000fe40003f05270 */
[----:B------:R-:W-:-:S06]  /*2130*/  UIADD3 UR4, UR49, -UR4, URZ ;  /* 0x8000000431047290 */ /* 0x000fcc000fffe03f */
[----:B------:R-:W-:-:S05]  /*2140*/  IMAD.U32 R0, RZ, RZ, UR4 ;  /* 0x00000004ff007e24 */ /* 0x000fca000f8e00ff */
[----:B------:R-:W-:-:S04]  /*2150*/  SHF.L.U32 R0, R0, 0x1f, RZ ;  /* 0x0000001f00007819 */ /* 0x000fc800000006ff */
[----:B------:R-:W0:Y:S02]  /*2160*/  SYNCS.PHASECHK.TRANS64.TRYWAIT P1, [UR42+0x2d800], R0 ;  /* 0x02d80000ff0075a7 */ /* 0x000e24000802016a */
[----:B0-----:R-:W-:Y:S05]  /*2170*/  @!P1 BRA `(.L_x_1084) ;  /* 0x0000017c00c09947 */ /* 0x001fea0003800000 */
.L_x_1304:
[----:B------:R-:W-:Y:S05]  /*2180*/  @!P0 BRA `(.L_x_1085) ;  /* 0x0000000000048947 */ /* 0x000fea0003800000 */
[----:B------:R-:W-:Y:S01]  /*2190*/  BPT.TRAP 0x1 ;  /* 0x000000040000795c */ /* 0x000fe20000300000 */
.L_x_1085:
[----:B------:R-:W-:Y:S02]  /*21a0*/  IMAD.U32 R90, RZ, RZ, UR48 ;  /* 0x00000030ff5a7e24 */ /* 0x000fe4000f8e00ff */
[----:B0-----:R-:W-:-:S03]  /*21b0*/  IMAD.U32 R3, RZ, RZ, UR51 ;  /* 0x00000033ff037e24 */ /* 0x001fc6000f8e00ff */
[----:B------:R-:W-:Y:S02]  /*21c0*/  LEA R90, R90, UR42, 0x3 ;  /* 0x0000002a5a5a7c11 */ /* 0x000fe4000f8e18ff */
[----:B------:R-:W-:-:S04]  /*21d0*/  SHF.L.U32 R3, R3, 0x1f, RZ ;  /* 0x0000001f03037819 */ /* 0x000fc800000006ff */
[----:B------:R0:W1:Y:S01]  /*21e0*/  SYNCS.PHASECHK.TRANS64.TRYWAIT P2, [R90+URZ+0x2d830], R3 ;  /* 0x02d830035a0075a7 */ /* 0x000062000804017f */
[----:B------:R-:W-:Y:S05]  /*21f0*/  @!P0 BRA `(.L_x_1086) ;  /* 0x0000000000048947 */ /* 0x000fea0003800000 */
[----:B------:R-:W-:Y:S01]  /*2200*/  BPT.TRAP 0x1 ;  /* 0x000000040000795c */ /* 0x000fe20000300000 */
.L_x_1086:
[----:B------:R-:W2:Y:S02]  /*2210*/  S2R R0, SR_TID.X ;  /* 0x0000000000007919 */ /* 0x000ea40000002100 */
[----:B--2---:R-:W-:Y:S01]  /*2220*/  LOP3.LUT P1, RZ, R0, 0x7f, RZ, 0xc0, !PT ;  /* 0x0000007f00ff7812 */ /* 0x004fe2000782c0ff */
[----:B-1----:R-:W-:-:S12]  /*2230*/  @P2 BRA `(.L_x_1087) ;  /* 0x0000000000082947 */ /* 0x002fd80003800000 */
[----:B------:R-:W1:Y:S02]  /*2240*/  SYNCS.PHASECHK.TRANS64.TRYWAIT P2, [R90+URZ+0x2d830], R3 ;  /* 0x02d830035a0075a7 */ /* 0x000e64000804017f */
[----:B-1----:R-:W-:Y:S05]  /*2250*/  @!P2 BRA `(.L_x_1088) ;  /* 0x0000017c00a0a947 */ /* 0x002fea0003800000 */
.L_x_1087:
[----:B------:R-:W-:Y:S05]  /*2260*/  WARPSYNC.ALL ;  /* 0x0000000000007948 */ /* 0x000fea0003800000 */
[----:B------:R-:W-:Y:S01]  /*2270*/  UIADD3 UR4, UR42, 0x15400, URZ ;  /* 0x000154002a047890 */ /* 0x000fe2000fffe03f */
[----:B------:R-:W-:Y:S01]  /*2280*/  WARPGROUP.ARRIVE ;  /* 0x00000000000079c5 */ /* 0x000fe20000000000 */
[----:B------:R-:W-:Y:S01]  /*2290*/  UMOV UR5, 0x80000020 ;  /* 0x8000002000057882 */ /* 0x000fe20000000000 */
[----:B------:R-:W-:Y:S01]  /*22a0*/  UMOV UR7, 0x80000020 ;  /* 0x8000002000077882 */ /* 0x000fe20000000000 */
[----:B------:R-:W-:Y:S01]  /*22b0*/  USHF.R.U32.HI UR4, URZ, 0x4, UR4 ;  /* 0x000000043f047899 */ /* 0x000fe20008011604 */
[----:B01----:R-:W-:Y:S01]  /*22c0*/  @!P1 VIADD R90, R90, 0x2d840 ;  /* 0x0002d8405a5a9836 */ /* 0x003fe20000000000 */
[----:B------:R-:W-:Y:S01]  /*22d0*/  UMOV UR9, 0x80000020 ;  /* 0x8000002000097882 */ /* 0x000fe20000000000 */
[----:B------:R-:W-:Y:S01]  /*22e0*/  UMOV UR11, 0x80000020 ;  /* 0x80000020000b7882 */ /* 0x000fe20000000000 */
[----:B------:R-:W-:Y:S01]  /*22f0*/  ULOP3.LUT UR4, UR4, 0x3fff, URZ, 0xc0, !UPT ;  /* 0x00003fff04047892 */ /* 0x000fe2000f8ec03f */
[----:B------:R-:W-:Y:S01]  /*2300*/  UMOV UR13, 0x80000020 ;  /* 0x80000020000d7882 */ /* 0x000fe20000000000 */
[----:B------:R-:W-:-:S02]  /*2310*/  UMOV UR15, 0x80000020 ;  /* 0x80000020000f7882 */ /* 0x000fc40000000000 */
[----:B------:R-:W-:Y:S01]  /*2320*/  ULOP3.LUT UR32, UR4, 0x10000, URZ, 0xfc, !UPT ;  /* 0x0001000004207892 */ /* 0x000fe2000f8efc3f */
[----:B------:R-:W-:Y:S01]  /*2330*/  @!P1 PRMT R90, RZ, 0x654, R90 ;  /* 0x00000654ff5a9816 */ /* 0x000fe2000000005a */
[----:B------:R-:W-:Y:S02]  /*2340*/  ULOP3.LUT UR4, UR56, 0x10000, URZ, 0xfc, !UPT ;  /* 0x0001000038047892 */ /* 0x000fe4000f8efc3f */
[----:B------:R-:W-:Y:S02]  /*2350*/  UIMAD UR6, UR48, 0x600, UR32 ;  /* 0x00000600300678a4 */ /* 0x000fe4000f8e0220 */
[----:B------:R-:W-:Y:S02]  /*2360*/  UIADD3 UR8, UR4, 0x2, URZ ;  /* 0x0000000204087890 */ /* 0x000fe4000fffe03f */
[----:B------:R-:W-:Y:S02]  /*2370*/  UIADD3 UR10, UR6, 0x2, URZ ;  /* 0x00000002060a7890 */ /* 0x000fe4000fffe03f */
[----:B------:R-:W-:-:S02]  /*2380*/  UIADD3 UR12, UR4, 0x300, URZ ;  /* 0x00000300040c7890 */ /* 0x000fc4000fffe03f */
[----:B------:R-:W-:Y:S02]  /*2390*/  UIADD3 UR14, UR6, 0x200, URZ ;  /* 0x00000200060e7890 */ /* 0x000fe4000fffe03f */
[----:B------:R-:W-:Y:S01]  /*23a0*/  HGMMA.64x128x16.F32.BF16 R24, gdesc[UR4], RZ, !UPT, gsb0 ;  /* 0x01e00000041879f0 */ /* 0x000fe2000c0018ff */
        /* <DEDUP_REMOVED lines=12> */
[----:B------:R-:W-:Y:S01]  /*2470*/  ULDC UR7, c[0x0][0x448] ;  /* 0x0001120000077ab9 */ /* 0x000fe20000000800 */
[----:B------:R-:W-:Y:S01]  /*2480*/  ULDC UR6, c[0x0][0x9d8] ;  /* 0x0002760000067ab9 */ /* 0x000fe20000000800 */
[----:B------:R-:W-:Y:S01]  /*2490*/  UISETP.NE.AND UP0, UPT, UR7, 0x1, UPT ;  /* 0x000000010700788c */ /* 0x000fe2000bf05270 */
[----:B------:R-:W-:Y:S02]  /*24a0*/  ULDC UR33, c[0x0][0x9dc] ;  /* 0x0002770000217ab9 */ /* 0x000fe40000000800 */
[----:B------:R-:W-:-:S03]  /*24b0*/  ULOP3.LUT UR33, URZ, UR33, URZ, 0x33, !UPT ;  /* 0x000000213f217292 */ /* 0x000fc6000f8e333f */
[----:B------:R-:W-:Y:S02]  /*24c0*/  PLOP3.LUT P2, PT, PT, PT, UP0, 0x80, 0x0 ;  /* 0x000000000000781c */ /* 0x000fe40003f4f008 */
[----:B------:R-:W-:-:S03]  /*24d0*/  PLOP3.LUT P3, PT, PT, PT, UP0, 0x80, 0x0 ;  /* 0x000000000000781c */ /* 0x000fc60003f6f008 */
[----:B------:R-:W-:Y:S01]  /*24e0*/  @UP0 ULDC UR7, c[0x0][0x44c] ;  /* 0x0001130000070ab9 */ /* 0x000fe20000000800 */
        /* <DEDUP_REMOVED lines=17> */
[----:B------:R-:W-:Y:S01]  /*2600*/  FMUL.FTZ R55, R65, UR6 ;  /* 0x0000000641377c20 */ /* 0x000fe20008410000 */
[----:B------:R-:W-:Y:S02]  /*2610*/  VIADD R65, R136, UR40 ;  /* 0x0000002888417c36 */ /* 0x000fe40008000000 */
[----:B------:R-:W-:Y:S01]  /*2620*/  FMUL.FTZ R91, R29, UR6 ;  /* 0x000000061d5b7c20 */ /* 0x000fe20008410000 */
[----:B------:R-:W-:Y:S01]  /*2630*/  FMUL.FTZ R12, R46, UR6 ;  /* 0x000000062e0c7c20 */ /* 0x000fe20008410000 */
[----:B------:R-:W-:Y:S01]  /*2640*/  FMUL.FTZ R13, R47, UR6 ;  /* 0x000000062f0d7c20 */ /* 0x000fe20008410000 */
[----:B------:R-:W-:Y:S01]  /*2650*/  @P2 IMAD.HI.U32 R29, R65, UR7, RZ ;  /* 0x00000007411d2c27 */ /* 0x000fe2000f8e00ff */
[----:B------:R-:W-:-:S03]  /*2660*/  @UP0 ULDC UR7, c[0x0][0x450] ;  /* 0x0001140000070ab9 */ /* 0x000fc60000000800 */
[----:B------:R-:W-:Y:S01]  /*2670*/  FMUL.FTZ R46, R48, UR6 ;  /* 0x00000006302e7c20 */ /* 0x000fe20008410000 */
[----:B------:R-:W-:Y:S01]  /*2680*/  FMUL.FTZ R47, R49, UR6 ;  /* 0x00000006312f7c20 */ /* 0x000fe20008410000 */
[----:B------:R-:W-:Y:S01]  /*2690*/  FMUL.FTZ R3, R27, UR6 ;  /* 0x000000061b037c20 */ /* 0x000fe20008410000 */
[----:B------:R-:W-:Y:S01]  /*26a0*/  @P3 SHF.R.U32.HI R65, RZ, UR7, R29 ;  /* 0x00000007ff413c19 */ /* 0x000fe2000801161d */
        /* <DEDUP_REMOVED lines=54> */
[----:B------:R-:W0:Y:S01]  /*2a10*/  SHFL.IDX PT, R43, R65, RZ, 0x1c1f ;  /* 0x001c1fff412b7589 */ /* 0x000e2200000e0000 */
[----:B------:R-:W-:Y:S01]  /*2a20*/  FMUL.FTZ R30, R86, UR6 ;  /* 0x00000006561e7c20 */ /* 0x000fe20008410000 */
[----:B------:R-:W-:Y:S01]  /*2a30*/  FMUL.FTZ R29, R87, UR6 ;  /* 0x00000006571d7c20 */ /* 0x000fe20008410000 */
[----:B------:R-:W-:Y:S01]  /*2a40*/  IMAD.MOV.U32 R41, RZ, RZ, -0x80 ;  /* 0xffffff80ff297424 */ /* 0x000fe200078e00ff */
[----:B------:R-:W-:Y:S01]  /*2a50*/  ULDC.64 UR6, c[0x0][0x9e0] ;  /* 0x0002780000067ab9 */ /* 0x000fe20000000a00 */
[----:B------:R-:W1:Y:S01]  /*2a60*/  MUFU.TANH R0, R0 ;  /* 0x0000000000007308 */ /* 0x000e620000002400 */
[----:B------:R-:W-:Y:S01]  /*2a70*/  UISETP.GE.AND UP1, UPT, UR7, 0x1, UPT ;  /* 0x000000010700788c */ /* 0x000fe2000bf26270 */
[C---:B------:R-:W-:Y:S01]  /*2a80*/  IMAD R71, R88.reuse, R41, 0x80 ;  /* 0x0000008058477424 */ /* 0x040fe200078e0229 */
[----:B------:R2:W-:Y:S01]  /*2a90*/  @!P1 SYNCS.ARRIVE.TRANS64.RED.A1T0 RZ, [R90+URZ], RZ ;  /* 0x000000ff5aff99a7 */ /* 0x0005e2000810043f */
[----:B------:R-:W-:Y:S01]  /*2aa0*/  IMAD.U32 R41, RZ, RZ, UR47 ;  /* 0x0000002fff297e24 */ /* 0x000fe2000f8e00ff */
[----:B------:R-:W-:-:S02]  /*2ab0*/  LEA R67, R88, 0xffffff80, 0x7 ;  /* 0xffffff8058437811 */ /* 0x000fc400078e38ff */
[----:B------:R-:W-:Y:S01]  /*2ac0*/  PLOP3.LUT P2, PT, PT, PT, UP1, 0x40, 0x0 ;  /* 0x000000000000781c */ /* 0x000fe20003f4e818 */
[----:B------:R-:W3:Y:S01]  /*2ad0*/  MUFU.TANH R89, R89 ;  /* 0x0000005900597308 */ /* 0x000ee20000002400 */
[C-C-:B------:R-:W-:Y:S02]  /*2ae0*/  IADD3 R40, -R16.reuse, 0x1, R71.reuse ;  /* 0x0000000110287810 */ /* 0x140fe40007ffe147 */
[----:B------:R-:W-:Y:S02]  /*2af0*/  IADD3 R76, -R16, UR39, R71 ;  /* 0x00000027104c7c10 */ /* 0x000fe4000fffe147 */
[----:B------:R-:W-:-:S03]  /*2b00*/  IADD3 R40, -R41, UR39, R40 ;  /* 0x0000002729287c10 */ /* 0x000fc6000fffe128 */
[----:B------:R-:W4:Y:S02]  /*2b10*/  MUFU.TANH R2, R2 ;  /* 0x0000000200027308 */ /* 0x000f240000002400 */
[C---:B------:R-:W-:Y:S02]  /*2b20*/  VIADD R73, R40.reuse, UR6 ;  /* 0x0000000628497c36 */ /* 0x040fe40008000000 */
[----:B------:R-:W-:-:S03]  /*2b30*/  VIADD R78, R40, UR33 ;  /* 0x00000021284e7c36 */ /* 0x000fc60008000000 */
[----:B0-----:R-:W-:Y:S01]  /*2b40*/  VIADDMNMX R69, R43, R73, R76, PT ;  /* 0x000000492b457246 */ /* 0x001fe2000380014c */
[----:B------:R-:W0:Y:S01]  /*2b50*/  MUFU.TANH R3, R3 ;  /* 0x0000000300037308 */ /* 0x000e220000002400 */
[----:B------:R-:W-:-:S07]  /*2b60*/  IMAD.IADD R70, R78, 0x1, R43 ;  /* 0x000000014e467824 */ /* 0x000fce00078e022b */
        /* <DEDUP_REMOVED lines=61> */
[----:B------:R-:W-:Y:S01]  /*2f40*/  IMAD.U32 R40, RZ, RZ, UR47 ;  /* 0x0000002fff287e24 */ /* 0x000fe2000f8e00ff */
[----:B------:R-:W-:Y:S04]  /*2f50*/  BSSY B0, `(.L_x_1090) ;  /* 0x0000011000007945 */ /* 0x000fe80003800000 */
[----:B------:R-:W-:-:S04]  /*2f60*/  IADD3 R40, -R40, UR39, R43 ;  /* 0x0000002728287c10 */ /* 0x000fc8000fffe12b */
        /* <DEDUP_REMOVED lines=10> */
.L_x_1091:
[----:B------:R-:W-:-:S06]  /*3010*/  UISETP.NE.AND UP2, UPT, UR7, 0x1, UPT ;  /* 0x000000010700788c */ /* 0x000fcc000bf45270 */
[----:B------:R-:W-:-:S05]  /*3020*/  PLOP3.LUT P2, PT, PT, PT, UP2, 0x80, 0x0 ;  /* 0x000000000000781c */ /* 0x000fca0003f4f028 */
[----:B------:R-:W-:-:S08]  /*3030*/  @UP2 ULDC.64 UR10, c[0x0][0x9e8] ;  /* 0x00027a00000a2ab9 */ /* 0x000fd00000000a00 */
[----:B------:R-:W-:-:S05]  /*3040*/  @P2 IMAD.HI.U32 R41, R40, UR10, RZ ;  /* 0x0000000a28292c27 */ /* 0x000fca000f8e00ff */
[----:B------:R-:W-:-:S07]  /*3050*/  @P2 SHF.R.U32.HI R40, RZ, UR11, R41 ;  /* 0x0000000bff282c19 */ /* 0x000fce0008011629 */
.L_x_1092:
[----:B------:R-:W-:Y:S05]  /*3060*/  BSYNC B0 ;  /* 0x0000000000007941 */ /* 0x000fea0003800000 */
.L_x_1090:
[----:B------:R-:W-:-:S04]  /*3070*/  IMAD R41, R40, UR7, -R67 ;  /* 0x0000000728297c24 */ /* 0x000fc8000f8e0a43 */
[----:B------:R-:W-:-:S05]  /*3080*/  IMAD.IADD R41, R41, 0x1, -R16 ;  /* 0x0000000129297824 */ /* 0x000fca00078e0a10 */
[----:B------:R-:W-:Y:S02]  /*3090*/  VIMNMX R70, R70, R41, !PT ;  /* 0x0000002946467248 */ /* 0x000fe40007fe0100 */
[----:B------:R-:W-:-:S07]  /*30a0*/  VIADDMNMX R69, R41, UR7, R69, PT ;  /* 0x0000000729457c46 */ /* 0x000fce000b800145 */
.L_x_1089:
[----:B------:R-:W2:Y:S01]  /*30b0*/  LDL.LU R72, [R1] ;  /* 0x0000000001487983 */ /* 0x000ea20000300800 */
[C---:B------:R-:W-:Y:S02]  /*30c0*/  ISETP.GE.AND P4, PT, R71.reuse, 0x9, PT ;  /* 0x000000094700780c */ /* 0x040fe40003f86270 */
[C---:B------:R-:W-:Y:S01]  /*30d0*/  ISETP.GE.AND P2, PT, R71.reuse, 0x2, PT ;  /* 0x000000024700780c */ /* 0x040fe20003f46270 */
[----:B------:R-:W1:Y:S01]  /*30e0*/  SHFL.IDX PT, R65, R65, 0x1, 0x1c1f ;  /* 0x003c1f0041417f89 */ /* 0x000e6200000e0000 */
[----:B------:R-:W-:Y:S02]  /*30f0*/  ISETP.GE.AND P5, PT, R71, 0xa, PT ;  /* 0x0000000a4700780c */ /* 0x000fe40003fa6270 */
[----:B------:R-:W-:-:S04]  /*3100*/  ISETP.GT.AND P3, PT, R70, 0x1, !P2 ;  /* 0x000000014600780c */ /* 0x000fc80005764270 */
[----:B------:R-:W-:-:S04]  /*3110*/  ISETP.LT.OR P3, PT, R69, 0x2, P3 ;  /* 0x000000024500780c */ /* 0x000fc80001f61670 */
[----:B------:R-:W-:Y:S02]  /*3120*/  FSEL R89, R89, -INF , !P3 ;  /* 0xff80000059597808 */ /* 0x000fe40005800000 */
[----:B------:R-:W-:-:S04]  /*3130*/  ISETP.GT.AND P3, PT, R70, 0x9, !P5 ;  /* 0x000000094600780c */ /* 0x000fc80006f64270 */
[----:B------:R-:W-:-:S04]  /*3140*/  ISETP.LT.OR P3, PT, R69, 0xa, P3 ;  /* 0x0000000a4500780c */ /* 0x000fc80001f61670 */
[----:B0-----:R-:W-:Y:S02]  /*3150*/  FSEL R91, R91, -INF , !P3 ;  /* 0xff8000005b5b7808 */ /* 0x001fe40005800000 */
[----:B-1----:R-:W-:Y:S01]  /*3160*/  VIADDMNMX R76, R65, R73, R76, PT ;  /* 0x00000049414c7246 */ /* 0x002fe2000380014c */
[----:B------:R-:W-:Y:S01]  /*3170*/  IMAD.IADD R78, R78, 0x1, R65 ;  /* 0x000000014e4e7824 */ /* 0x000fe200078e0241 */
[----:B--2---:R-:W-:-:S04]  /*3180*/  LOP3.LUT R72, R72, 0xfffffffd, RZ, 0xc0, !PT ;  /* 0xfffffffd48487812 */ /* 0x004fc800078ec0ff */
[----:B------:R-:W-:Y:S02]  /*3190*/  @P4 LOP3.LUT R72, R72, 0x2, RZ, 0xfc, !PT ;  /* 0x0000000248484812 */ /* 0x000fe400078efcff */
[----:B------:R-:W-:Y:S02]  /*31a0*/  ISETP.GT.AND P4, PT, R70, 0x8, !P4 ;  /* 0x000000084600780c */ /* 0x000fe40006784270 */
[----:B------:R-:W-:Y:S02]  /*31b0*/  LOP3.LUT R72, R72, 0xfffffffb, RZ, 0xc0, !PT ;  /* 0xfffffffb48487812 */ /* 0x000fe400078ec0ff */
[----:B------:R-:W-:Y:S02]  /*31c0*/  ISETP.LT.OR P4, PT, R69, 0x9, P4 ;  /* 0x000000094500780c */ /* 0x000fe40002781670 */
[----:B------:R-:W-:Y:S02]  /*31d0*/  @P5 LOP3.LUT R72, R72, 0x4, RZ, 0xfc, !PT ;  /* 0x0000000448485812 */ /* 0x000fe400078efcff */
[----:B------:R-:W-:-:S02]  /*31e0*/  ISETP.GE.AND P5, PT, R71, 0x11, PT ;  /* 0x000000114700780c */ /* 0x000fc40003fa6270 */
[----:B------:R-:W-:Y:S02]  /*31f0*/  FSEL R92, R92, -INF , !P4 ;  /* 0xff8000005c5c7808 */ /* 0x000fe40006000000 */
        /* <DEDUP_REMOVED lines=9> */
[----:B------:R-:W-:Y:S02]  /*3290*/  ISETP.GE.AND P4, PT, R71, 0x19, PT ;  /* 0x000000194700780c */ /* 0x000fe40003f86270 */
[----:B------:R-:W-:Y:S02]  /*32a0*/  ISETP.LT.OR P3, PT, R69, 0x12, P3 ;  /* 0x000000124500780c */ /* 0x000fe40001f61670 */
[----:B------:R-:W-:Y:S02]  /*32b0*/  LOP3.LUT R72, R72, 0xfeffffff, RZ, 0xc0, !PT ;  /* 0xfeffffff48487812 */ /* 0x000fe400078ec0ff */
        /* <DEDUP_REMOVED lines=152> */
[----:B------:R-:W-:-:S03]  /*3c40*/  ISETP.GT.AND P6, PT, R70, 0x79, !P6 ;  /* 0x000000794600780c */ /* 0x000fc600077c4270 */
[----:B------:R0:W-:Y:S01]  /*3c50*/  STL [R1], R72 ;  /* 0x0000004801007387 */ /* 0x0001e20000100800 */
[----:B------:R-:W-:-:S04]  /*3c60*/  ISETP.LT.OR P6, PT, R69, 0x7a, P6 ;  /* 0x0000007a4500780c */ /* 0x000fc800037c1670 */
[----:B------:R-:W-:Y:S02]  /*3c70*/  FSEL R0, R66, -INF , !P6 ;  /* 0xff80000042007808 */ /* 0x000fe40007000000 */
[----:B------:R-:W-:-:S13]  /*3c80*/  PLOP3.LUT P6, PT, PT, PT, UP1, 0x40, 0x0 ;  /* 0x000000000000781c */ /* 0x000fda0003fce818 */
[----:B0-----:R-:W-:Y:S05]  /*3c90*/  @P6 BRA `(.L_x_1093) ;  /* 0x0000000000646947 */ /* 0x001fea0003800000 */
        /* <DEDUP_REMOVED lines=14> */
.L_x_1095:
[----:B------:R-:W-:-:S06]  /*3d80*/  UISETP.NE.AND UP2, UPT, UR7, 0x1, UPT ;  /* 0x000000010700788c */ /* 0x000fcc000bf45270 */
[----:B------:R-:W-:-:S05]  /*3d90*/  PLOP3.LUT P6, PT, PT, PT, UP2, 0x80, 0x0 ;  /* 0x000000000000781c */ /* 0x000fca0003fcf028 */
[----:B------:R-:W-:-:S08]  /*3da0*/  @UP2 ULDC.64 UR10, c[0x0][0x9e8] ;  /* 0x00027a00000a2ab9 */ /* 0x000fd00000000a00 */
[----:B------:R-:W-:Y:S01]  /*3db0*/  @P6 IMAD.HI.U32 R65, R66, UR10, RZ ;  /* 0x0000000a42416c27 */ /* 0x000fe2000f8e00ff */
[----:B------:R-:W-:-:S13]  /*3dc0*/  PLOP3.LUT P6, PT, PT, PT, UP2, 0x80, 0x0 ;  /* 0x000000000000781c */ /* 0x000fda0003fcf028 */
[----:B------:R-:W-:-:S07]  /*3dd0*/  @P6 SHF.R.U32.HI R66, RZ, UR11, R65 ;  /* 0x0000000bff426c19 */ /* 0x000fce0008011641 */
.L_x_1096:
[----:B------:R-:W-:Y:S05]  /*3de0*/  BSYNC B0 ;  /* 0x0000000000007941 */ /* 0x000fea0003800000 */
.L_x_1094:
[----:B------:R-:W-:-:S04]  /*3df0*/  IMAD R67, R66, UR7, -R67 ;  /* 0x0000000742437c24 */ /* 0x000fc8000f8e0a43 */
[----:B------:R-:W-:-:S05]  /*3e00*/  IMAD.IADD R67, R67, 0x1, -R16 ;  /* 0x0000000143437824 */ /* 0x000fca00078e0a10 */
[----:B------:R-:W-:Y:S02]  /*3e10*/  VIMNMX R78, R78, R67, !PT ;  /* 0x000000434e4e7248 */ /* 0x000fe40007fe0100 */
[----:B------:R-:W-:-:S07]  /*3e20*/  VIADDMNMX R76, R67, UR7, R76, PT ;  /* 0x00000007434c7c46 */ /* 0x000fce000b80014c */
.L_x_1093:
        /* <DEDUP_REMOVED lines=9> */
[----:B------:R-:W-:Y:S01]  /*3ec0*/  UMOV UR14, UR40 ;  /* 0x00000028000e7c82 */ /* 0x000fe20008000000 */
[----:B------:R-:W-:Y:S01]  /*3ed0*/  LOP3.LUT P2, RZ, R72, 0x2, RZ, 0xc0, !PT ;  /* 0x0000000248ff7812 */ /* 0x000fe2000784c0ff */
[----:B------:R-:W-:Y:S01]  /*3ee0*/  @UP0 USHF.R.U32.HI UR14, URZ, UR15, UR11 ;  /* 0x0000000f3f0e0299 */ /* 0x000fe2000801160b */
[----:B------:R-:W-:-:S02]  /*3ef0*/  ISETP.GT.AND P4, PT, R78, 0x71, !P4 ;  /* 0x000000714e00780c */ /* 0x000fc40006784270 */
[C---:B------:R-:W-:Y:S01]  /*3f00*/  ISETP.GT.AND P2, PT, R78.reuse, 0x8, !P2 ;  /* 0x000000084e00780c */ /* 0x040fe20005744270 */
[----:B------:R-:W-:Y:S01]  /*3f10*/  UIADD3 UR55, UR55, UR14, URZ ;  /* 0x0000000e37377290 */ /* 0x000fe2000fffe03f */
[----:B------:R-:W-:Y:S02]  /*3f20*/  ISETP.GT.AND P5, PT, R78, 0x78, !P5 ;  /* 0x000000784e00780c */ /* 0x000fe40006fa4270 */
[C---:B------:R-:W-:Y:S01]  /*3f30*/  ISETP.LT.OR P2, PT, R76.reuse, 0x9, P2 ;  /* 0x000000094c00780c */ /* 0x040fe20001741670 */
[----:B------:R-:W-:Y:S01]  /*3f40*/  UIADD3 UR6, UR55, UR6, URZ ;  /* 0x0000000637067290 */ /* 0x000fe2000fffe03f */
[----:B------:R-:W-:Y:S02]  /*3f50*/  ISETP.LT.OR P3, PT, R76, 0x71, P3 ;  /* 0x000000714c00780c */ /* 0x000fe40001f61670 */
[----:B------:R-:W-:Y:S02]  /*3f60*/  FSEL R4, R4, -INF , !P2 ;  /* 0xff80000004047808 */ /* 0x000fe40005000000 */
[----:B------:R-:W-:-:S02]  /*3f70*/  LOP3.LUT P2, RZ, R72, 0x4, RZ, 0xc0, !PT ;  /* 0x0000000448ff7812 */ /* 0x000fc4000784c0ff */
[----:B------:R-:W-:Y:S02]  /*3f80*/  ISETP.LT.OR P4, PT, R76, 0x72, P4 ;  /* 0x000000724c00780c */ /* 0x000fe40002781670 */
[----:B------:R-:W-:Y:S02]  /*3f90*/  ISETP.GT.AND P2, PT, R78, 0x9, !P2 ;  /* 0x000000094e00780c */ /* 0x000fe40005744270 */
[----:B------:R-:W-:Y:S02]  /*3fa0*/  FSEL R81, R25, -INF , !P3 ;  /* 0xff80000019517808 */ /* 0x000fe40005800000 */
[C---:B------:R-:W-:Y:S02]  /*3fb0*/  ISETP.LT.OR P2, PT, R76.reuse, 0xa, P2 ;  /* 0x0000000a4c00780c */ /* 0x040fe40001741670 */
[----:B------:R-:W-:Y:S02]  /*3fc0*/  ISETP.LT.OR P5, PT, R76, 0x79, P5 ;  /* 0x000000794c00780c */ /* 0x000fe40002fa1670 */
[----:B------:R-:W-:-:S02]  /*3fd0*/  FSEL R5, R5, -INF , !P2 ;  /* 0xff80000005057808 */ /* 0x000fc40005000000 */
[----:B------:R-:W-:Y:S02]  /*3fe0*/  ISETP.GT.AND P2, PT, R78, 0x10, !P6 ;  /* 0x000000104e00780c */ /* 0x000fe40007744270 */
[----:B------:R-:W-:Y:S02]  /*3ff0*/  LOP3.LUT P6, RZ, R72, 0x8000, RZ, 0xc0, !PT ;  /* 0x0000800048ff7812 */ /* 0x000fe400078cc0ff */
[----:B------:R-:W-:Y:S02]  /*4000*/  ISETP.LT.OR P2, PT, R76, 0x11, P2 ;  /* 0x000000114c00780c */ /* 0x000fe40001741670 */
[----:B------:R-:W-:Y:S02]  /*4010*/  FSEL R82, R26, -INF , !P4 ;  /* 0xff8000001a527808 */ /* 0x000fe40006000000 */
        /* <DEDUP_REMOVED lines=86> */
[C---:B------:R-:W-:Y:S01]  /*4580*/  LOP3.LUT P6, RZ, R72.reuse, 0x10, RZ, 0xc0, !PT ;  /* 0x0000001048ff7812 */ /* 0x040fe200078cc0ff */
        /* <DEDUP_REMOVED lines=45> */
[--C-:B------:R-:W-:Y:S01]  /*4860*/  FFMA.FTZ R46, R46, UR34, -R79.reuse ;  /* 0x000000222e2e7c23 */ /* 0x100fe2000801084f */
[----:B------:R-:W-:Y:S01]  /*4870*/  ISETP.GT.AND P6, PT, R78, 0x79, !P6 ;  /* 0x000000794e00780c */ /* 0x000fe200077c4270 */
[--C-:B------:R-:W-:Y:S01]  /*4880*/  FFMA.FTZ R71, R89, UR34, -R79.reuse ;  /* 0x0000002259477c23 */ /* 0x100fe2000801084f */
[----:B------:R-:W-:Y:S01]  /*4890*/  FSEL R80, R2, -INF , !P2 ;  /* 0xff80000002507808 */ /* 0x000fe20005000000 */
[--C-:B------:R-:W-:Y:S01]  /*48a0*/  FFMA.FTZ R2, R68, UR34, -R79.reuse ;  /* 0x0000002244027c23 */ /* 0x100fe2000801084f */
[----:B------:R-:W-:Y:S01]  /*48b0*/  LOP3.LUT P2, RZ, R72, 0x4000000, RZ, 0xc0, !PT ;  /* 0x0400000048ff7812 */ /* 0x000fe2000784c0ff */
[--C-:B------:R-:W-:Y:S01]  /*48c0*/  FFMA.FTZ R68, R92, UR34, -R79.reuse ;  /* 0x000000225c447c23 */ /* 0x100fe2000801084f */
[----:B------:R-:W-:Y:S01]  /*48d0*/  FMNMX.FTZ R9, R80, R3, !PT ;  /* 0x0000000350097209 */ /* 0x000fe20007810000 */
[----:B------:R-:W-:Y:S01]  /*48e0*/  MUFU.EX2 R71, R71 ;  /* 0x0000004700477308 */ /* 0x000fe20000000800 */
[----:B------:R-:W-:Y:S01]  /*48f0*/  ISETP.GT.AND P2, PT, R78, 0x69, !P2 ;  /* 0x000000694e00780c */ /* 0x000fe20005744270 */
[--C-:B------:R-:W-:Y:S01]  /*4900*/  FFMA.FTZ R73, R91, UR34, -R79.reuse ;  /* 0x000000225b497c23 */ /* 0x100fe2000801084f */
[----:B------:R-:W-:Y:S01]  /*4910*/  FMNMX.FTZ R70, R4, R9, !PT ;  /* 0x0000000904467209 */ /* 0x000fe20007810000 */
[--C-:B------:R-:W-:Y:S01]  /*4920*/  FFMA.FTZ R25, R51, UR34, -R79.reuse ;  /* 0x0000002233197c23 */ /* 0x100fe2000801084f */
[----:B------:R-:W-:Y:S01]  /*4930*/  ISETP.LT.OR P2, PT, R76, 0x6a, P2 ;  /* 0x0000006a4c00780c */ /* 0x000fe20001741670 */
[--C-:B------:R-:W-:Y:S01]  /*4940*/  FFMA.FTZ R51, R53, UR34, -R79.reuse ;  /* 0x0000002235337c23 */ /* 0x100fe2000801084f */
[----:B------:R-:W-:Y:S01]  /*4950*/  FMNMX.FTZ R9, R5, R70, !PT ;  /* 0x0000004605097209 */ /* 0x000fe20007810000 */
[----:B------:R-:W0:Y:S01]  /*4960*/  MUFU.EX2 R2, R2 ;  /* 0x0000000200027308 */ /* 0x000e220000000800 */
[----:B------:R-:W-:Y:S01]  /*4970*/  FSEL R78, R24, -INF , !P2 ;  /* 0xff800000184e7808 */ /* 0x000fe20005000000 */
[--C-:B------:R-:W-:Y:S01]  /*4980*/  FFMA.FTZ R24, R50, UR34, -R79.reuse ;  /* 0x0000002232187c23 */ /* 0x100fe2000801084f */
[----:B------:R-:W-:Y:S01]  /*4990*/  FMNMX.FTZ R72, R6, R9, !PT ;  /* 0x0000000906487209 */ /* 0x000fe20007810000 */
[--C-:B------:R-:W-:Y:S01]  /*49a0*/  FFMA.FTZ R50, R54, UR34, -R79.reuse ;  /* 0x0000002236327c23 */ /* 0x100fe2000801084f */
[----:B------:R-:W-:Y:S01]  /*49b0*/  ISETP.LT.OR P6, PT, R76, 0x7a, P6 ;  /* 0x0000007a4c00780c */ /* 0x000fe200037c1670 */
[--C-:B------:R-:W-:Y:S01]  /*49c0*/  FFMA.FTZ R48, R48, UR34, -R79.reuse ;  /* 0x0000002230307c23 */ /* 0x100fe2000801084f */
[----:B------:R-:W-:Y:S01]  /*49d0*/  FMNMX.FTZ R72, R7, R72, !PT ;  /* 0x0000004807487209 */ /* 0x000fe20007810000 */
[----:B------:R-:W1:Y:S01]  /*49e0*/  MUFU.EX2 R68, R68 ;  /* 0x0000004400447308 */ /* 0x000e620000000800 */
        /* <DEDUP_REMOVED lines=8> */
[--C-:B------:R-:W-:Y:S01]  /*4a70*/  FFMA.FTZ R55, R58, UR34, -R79.reuse ;  /* 0x000000223a377c23 */ /* 0x100fe2000801084f */
[----:B------:R-:W-:Y:S01]  /*4a80*/  MUFU.EX2 R73, R73 ;  /* 0x0000004900497308 */ /* 0x000fe20000000800 */
[----:B------:R-:W-:Y:S01]  /*4a90*/  FMNMX.FTZ R40, R10, R9, !PT ;  /* 0x000000090a287209 */ /* 0x000fe20007810000 */
[--C-:B------:R-:W-:Y:S01]  /*4aa0*/  FFMA.FTZ R70, R93, UR34, -R79.reuse ;  /* 0x000000225d467c23 */ /* 0x100fe2000801084f */
[--C-:B------:R-:W-:Y:S01]  /*4ab0*/  FFMA.FTZ R77, R45, UR34, -R79.reuse ;  /* 0x000000222d4d7c23 */ /* 0x100fe2000801084f */
        /* <DEDUP_REMOVED lines=12> */
[----:B------:R-:W-:Y:S01]  /*4b80*/  FFMA.FTZ R0, R0, UR34, -R79 ;  /* 0x0000002200007c23 */ /* 0x000fe2000801084f */
        /* <DEDUP_REMOVED lines=16> */
[----:B------:R-:W-:Y:S03]  /*4c90*/  MUFU.EX2 R75, R75 ;  /* 0x0000004b004b7308 */ /* 0x000fe60000000800 */
[----:B--2---:R-:W-:-:S04]  /*4ca0*/  FMNMX.FTZ R46, R36, R9, !PT ;  /* 0x00000009242e7209 */ /* 0x004fc80007810000 */
[----:B------:R-:W-:Y:S01]  /*4cb0*/  FMNMX.FTZ R9, R37, R46, !PT ;  /* 0x0000002e25097209 */ /* 0x000fe20007810000 */
[----:B------:R2:W-:Y:S03]  /*4cc0*/  MUFU.EX2 R42, R48 ;  /* 0x00000030002a7308 */ /* 0x0005e60000000800 */
[----:B------:R-:W-:-:S04]  /*4cd0*/  FMNMX.FTZ R46, R38, R9, !PT ;  /* 0x00000009262e7209 */ /* 0x000fc80007810000 */
[----:B------:R-:W-:Y:S01]  /*4ce0*/  FMNMX.FTZ R9, R39, R46, !PT ;  /* 0x0000002e27097209 */ /* 0x000fe20007810000 */
[----:B------:R-:W-:Y:S01]  /*4cf0*/  MUFU.EX2 R44, R44 ;  /* 0x0000002c002c7308 */ /* 0x000fe20000000800 */
[----:B--2---:R-:W-:Y:S02]  /*4d00*/  FFMA.FTZ R48, R63, UR34, -R79 ;  /* 0x000000223f307c23 */ /* 0x004fe4000801084f */
[----:B------:R-:W-:-:S04]  /*4d10*/  FMNMX.FTZ R46, R78, R9, !PT ;  /* 0x000000094e2e7209 */ /* 0x000fc80007810000 */
[----:B------:R-:W-:Y:S01]  /*4d20*/  FMNMX.FTZ R9, R81, R46, !PT ;  /* 0x0000002e51097209 */ /* 0x000fe20007810000 */
[----:B------:R-:W-:Y:S01]  /*4d30*/  FFMA.FTZ R46, R61, UR34, -R79 ;  /* 0x000000223d2e7c23 */ /* 0x000fe2000801084f */
[----:B------:R-:W-:Y:S02]  /*4d40*/  MUFU.EX2 R77, R77 ;  /* 0x0000004d004d7308 */ /* 0x000fe40000000800 */
[----:B------:R-:W-:-:S04]  /*4d50*/  FMNMX.FTZ R9, R82, R9, !PT ;  /* 0x0000000952097209 */ /* 0x000fc80007810000 */
[----:B------:R-:W-:Y:S02]  /*4d60*/  FMNMX.FTZ R30, R76, R9, !PT ;  /* 0x000000094c1e7209 */ /* 0x000fe40007810000 */
[----:B------:R-:W-:Y:S02]  /*4d70*/  MUFU.EX2 R41, R41 ;  /* 0x0000002900297308 */ /* 0x000fe40000000800 */
[----:B------:R-:W-:-:S05]  /*4d80*/  FMNMX.FTZ R30, R83, R30, !PT ;  /* 0x0000001e531e7209 */ /* 0x000fca0007810000 */
[----:B------:R-:W2:Y:S01]  /*4d90*/  SHFL.BFLY PT, R9, R30, 0x2, 0x1f ;  /* 0x0c401f001e097f89 */ /* 0x000ea200000e0000 */
[----:B------:R-:W-:Y:S08]  /*4da0*/  MUFU.EX2 R45, R45 ;  /* 0x0000002d002d7308 */ /* 0x000ff00000000800 */
[----:B------:R-:W-:Y:S08]  /*4db0*/  MUFU.EX2 R24, R24 ;  /* 0x0000001800187308 */ /* 0x000ff00000000800 */
[----:B------:R-:W-:Y:S01]  /*4dc0*/  MUFU.EX2 R25, R25 ;  /* 0x0000001900197308 */ /* 0x000fe20000000800 */
[----:B--2---:R-:W-:Y:S01]  /*4dd0*/  FMNMX.FTZ R47, R30, R9, !PT ;  /* 0x000000091e2f7209 */ /* 0x004fe20007810000 */
[----:B------:R-:W-:-:S06]  /*4de0*/  FFMA.FTZ R30, R64, UR34, -R79 ;  /* 0x00000022401e7c23 */ /* 0x000fcc000801084f */
[----:B------:R-:W-:Y:S01]  /*4df0*/  MUFU.EX2 R26, R26 ;  /* 0x0000001a001a7308 */ /* 0x000fe20000000800 */
[----:B------:R-:W2:Y:S07]  /*4e00*/  SHFL.BFLY PT, R54, R47, 0x1, 0x1f ;  /* 0x0c201f002f367f89 */ /* 0x000eae00000e0000 */
[----:B------:R-:W-:Y:S08]  /*4e10*/  MUFU.EX2 R51, R51 ;  /* 0x0000003300337308 */ /* 0x000ff00000000800 */
[----:B------:R-:W-:Y:S08]  /*4e20*/  MUFU.EX2 R50, R50 ;  /* 0x0000003200327308 */ /* 0x000ff00000000800 */
[----:B------:R-:W-:Y:S01]  /*4e30*/  MUFU.EX2 R53, R53 ;  /* 0x0000003500357308 */ /* 0x000fe20000000800 */
[----:B--2---:R-:W-:Y:S01]  /*4e40*/  FMNMX.FTZ R9, R47, R54, !PT ;  /* 0x000000362f097209 */ /* 0x004fe20007810000 */
        /* <DEDUP_REMOVED lines=22> */
[----:B------:R2:W3:Y:S01]  /*4fb0*/  MUFU.EX2 R63, R58 ;  /* 0x0000003a003f7308 */ /* 0x0004e20000000800 */
[--C-:B------:R-:W-:Y:S01]  /*4fc0*/  FFMA.FTZ R21, R21, UR34, -R54.reuse ;  /* 0x0000002215157c23 */ /* 0x100fe20008010836 */
[--C-:B------:R-:W-:Y:S01]  /*4fd0*/  FFMA.FTZ R27, R27, UR34, -R54.reuse ;  /* 0x000000221b1b7c23 */ /* 0x100fe20008010836 */
[--C-:B------:R-:W-:Y:S01]  /*4fe0*/  FFMA.FTZ R28, R28, UR34, -R54.reuse ;  /* 0x000000221c1c7c23 */ /* 0x100fe20008010836 */
[--C-:B------:R-:W-:Y:S01]  /*4ff0*/  FFMA.FTZ R31, R31, UR34, -R54.reuse ;  /* 0x000000221f1f7c23 */ /* 0x100fe20008010836 */
[--C-:B------:R-:W-:Y:S01]  /*5000*/  FFMA.FTZ R32, R32, UR34, -R54.reuse ;  /* 0x0000002220207c23 */ /* 0x100fe20008010836 */
[--C-:B------:R-:W-:Y:S01]  /*5010*/  FFMA.FTZ R38, R38, UR34, -R54.reuse ;  /* 0x0000002226267c23 */ /* 0x100fe20008010836 */
[--C-:B------:R-:W-:Y:S01]  /*5020*/  FFMA.FTZ R39, R39, UR34, -R54.reuse ;  /* 0x0000002227277c23 */ /* 0x100fe20008010836 */
[----:B------:R0:W4:Y:S01]  /*5030*/  MUFU.EX2 R64, R4 ;  /* 0x0000000400407308 */ /* 0x0001220000000800 */
[--C-:B--2---:R-:W-:Y:S01]  /*5040*/  FFMA.FTZ R58, R66, UR34, -R54.reuse ;  /* 0x00000022423a7c23 */ /* 0x104fe20008010836 */
[--C-:B------:R-:W-:Y:S01]  /*5050*/  FFMA.FTZ R78, R78, UR34, -R54.reuse ;  /* 0x000000224e4e7c23 */ /* 0x100fe20008010836 */
[--C-:B------:R-:W-:Y:S01]  /*5060*/  FFMA.FTZ R81, R81, UR34, -R54.reuse ;  /* 0x0000002251517c23 */ /* 0x100fe20008010836 */
[--C-:B------:R-:W-:Y:S01]  /*5070*/  FFMA.FTZ R82, R82, UR34, -R54.reuse ;  /* 0x0000002252527c23 */ /* 0x100fe20008010836 */
[----:B------:R-:W-:-:S03]  /*5080*/  FFMA.FTZ R76, R76, UR34, -R54 ;  /* 0x000000224c4c7c23 */ /* 0x000fc60008010836 */
[----:B------:R2:W5:Y:S01]  /*5090*/  MUFU.EX2 R79, R5 ;  /* 0x00000005004f7308 */ /* 0x0005620000000800 */
[----:B0-----:R-:W-:-:S07]  /*50a0*/  F2FP.BF16.F32.PACK_AB R4, R71, R2 ;  /* 0x000000024704723e */ /* 0x001fce00000010ff */
[----:B------:R-:W0:Y:S01]  /*50b0*/  MUFU.EX2 R3, R3 ;  /* 0x0000000300037308 */ /* 0x000e220000000800 */
[----:B--2---:R-:W-:Y:S01]  /*50c0*/  FADD.FTZ R5, R2, R71 ;  /* 0x0000004702057221 */ /* 0x004fe20000010000 */
[--C-:B------:R-:W-:Y:S01]  /*50d0*/  FFMA.FTZ R2, R33, UR34, -R54.reuse ;  /* 0x0000002221027c23 */ /* 0x100fe20008010836 */
[--C-:B------:R-:W-:Y:S01]  /*50e0*/  FFMA.FTZ R33, R34, UR34, -R54.reuse ;  /* 0x0000002222217c23 */ /* 0x100fe20008010836 */
[--C-:B------:R-:W-:Y:S01]  /*50f0*/  FFMA.FTZ R34, R35, UR34, -R54.reuse ;  /* 0x0000002223227c23 */ /* 0x100fe20008010836 */
[----:B-1----:R-:W-:Y:S01]  /*5100*/  FADD.FTZ R6, R68, R5 ;  /* 0x0000000544067221 */ /* 0x002fe20000010000 */
[----:B---3--:R-:W-:Y:S01]  /*5110*/  FADD.FTZ R5, R80, R63 ;  /* 0x0000003f50057221 */ /* 0x008fe20000010000 */
[----:B------:R-:W-:Y:S01]  /*5120*/  FFMA.FTZ R35, R36, UR34, -R54 ;  /* 0x0000002224237c23 */ /* 0x000fe20008010836 */
[----:B------:R-:W1:Y:S01]  /*5130*/  MUFU.EX2 R56, R56 ;  /* 0x0000003800387308 */ /* 0x000e620000000800 */
[C---:B------:R-:W-:Y:S01]  /*5140*/  FADD.FTZ R12, R73.reuse, R6 ;  /* 0x00000006490c7221 */ /* 0x040fe20000010000 */
[----:B------:R-:W-:Y:S01]  /*5150*/  F2FP.BF16.F32.PACK_AB R6, R73, R68 ;  /* 0x000000444906723e */ /* 0x000fe200000010ff */
[--C-:B------:R-:W-:Y:S01]  /*5160*/  FFMA.FTZ R36, R37, UR34, -R54.reuse ;  /* 0x0000002225247c23 */ /* 0x100fe20008010836 */
[----:B------:R-:W-:Y:S01]  /*5170*/  FFMA.FTZ R54, R83, UR34, -R54 ;  /* 0x0000002253367c23 */ /* 0x000fe20008010836 */
[----:B------:R-:W-:Y:S01]  /*5180*/  FADD.FTZ R7, R67, R12 ;  /* 0x0000000c43077221 */ /* 0x000fe20000010000 */
[----:B----4-:R-:W-:Y:S01]  /*5190*/  FADD.FTZ R12, R64, R5 ;  /* 0x00000005400c7221 */ /* 0x010fe20000010000 */
[----:B------:R-:W-:Y:S01]  /*51a0*/  F2FP.BF16.F32.PACK_AB R5, R63, R80 ;  /* 0x000000503f05723e */ /* 0x000fe200000010ff */
[----:B------:R-:W2:Y:S01]  /*51b0*/  MUFU.EX2 R57, R57 ;  /* 0x0000003900397308 */ /* 0x000ea20000000800 */
[----:B------:R-:W-:Y:S01]  /*51c0*/  FADD.FTZ R14, R70, R7 ;  /* 0x00000007460e7221 */ /* 0x000fe20000010000 */
[C---:B-----5:R-:W-:Y:S01]  /*51d0*/  FADD.FTZ R12, R79.reuse, R12 ;  /* 0x0000000c4f0c7221 */ /* 0x060fe20000010000 */
[----:B------:R-:W-:-:S02]  /*51e0*/  F2FP.BF16.F32.PACK_AB R7, R79, R64 ;  /* 0x000000404f07723e */ /* 0x000fc400000010ff */
[----:B------:R-:W-:Y:S01]  /*51f0*/  FADD.FTZ R15, R69, R14 ;  /* 0x0000000e450f7221 */ /* 0x000fe20000010000 */
[----:B0-----:R-:W-:Y:S02]  /*5200*/  FADD.FTZ R13, R3, R12 ;  /* 0x0000000c030d7221 */ /* 0x001fe40000010000 */
[----:B------:R-:W0:Y:S01]  /*5210*/  MUFU.EX2 R58, R58 ;  /* 0x0000003a003a7308 */ /* 0x000e220000000800 */
[----:B------:R-:W-:Y:S01]  /*5220*/  FADD.FTZ R15, R72, R15 ;  /* 0x0000000f480f7221 */ /* 0x000fe20000010000 */
[----:B-1----:R-:W-:Y:S01]  /*5230*/  FADD.FTZ R12, R56, R13 ;  /* 0x0000000d380c7221 */ /* 0x002fe20000010000 */
[----:B------:R1:W-:Y:S02]  /*5240*/  STSM.16.M88.4 [R17+0x21800], R4 ;  /* 0x0218000411007844 */ /* 0x0003e40000000200 */
[----:B------:R-:W-:-:S03]  /*5250*/  FADD.FTZ R14, R74, R15 ;  /* 0x0000000f4a0e7221 */ /* 0x000fc60000010000 */
[----:B------:R-:W3:Y:S01]  /*5260*/  MUFU.EX2 R59, R59 ;  /* 0x0000003b003b7308 */ /* 0x000ee20000000800 */
[----:B--2---:R-:W-:Y:S01]  /*5270*/  FADD.FTZ R13, R57, R12 ;  /* 0x0000000c390d7221 */ /* 0x004fe20000010000 */
[----:B------:R-:W-:-:S04]  /*5280*/  FADD.FTZ R15, R75, R14 ;  /* 0x0000000e4b0f7221 */ /* 0x000fc80000010000 */
[----:B------:R-:W-:Y:S02]  /*5290*/  FADD.FTZ R14, R44, R15 ;  /* 0x0000000f2c0e7221 */ /* 0x000fe40000010000 */
[----:B------:R-:W2:Y:S01]  /*52a0*/  MUFU.EX2 R60, R60 ;  /* 0x0000003c003c7308 */ /* 0x000ea20000000800 */
[----:B0-----:R-:W-:Y:S01]  /*52b0*/  FADD.FTZ R12, R58, R13 ;  /* 0x0000000d3a0c7221 */ /* 0x001fe20000010000 */
[----:B------:R-:W-:Y:S01]  /*52c0*/  FADD.FTZ R15, R77, R14 ;  /* 0x0000000e4d0f7221 */ /* 0x000fe20000010000 */
[----:B-1----:R-:W-:Y:S02]  /*52d0*/  F2FP.BF16.F32.PACK_AB R5, R56, R3 ;  /* 0x000000033805723e */ /* 0x002fe400000010ff */
[----:B------:R-:W-:Y:S01]  /*52e0*/  F2FP.BF16.F32.PACK_AB R4, R70, R67 ;  /* 0x000000434604723e */ /* 0x000fe200000010ff */
[----:B------:R-:W-:Y:S01]  /*52f0*/  FADD.FTZ R14, R40, R15 ;  /* 0x0000000f280e7221 */ /* 0x000fe20000010000 */
[----:B------:R-:W-:Y:S01]  /*5300*/  F2FP.BF16.F32.PACK_AB R6, R72, R69 ;  /* 0x000000454806723e */ /* 0x000fe200000010ff */
[----:B------:R-:W0:Y:S01]  /*5310*/  MUFU.EX2 R61, R61 ;  /* 0x0000003d003d7308 */ /* 0x000e220000000800 */
[----:B---3--:R-:W-:Y:S01]  /*5320*/  FADD.FTZ R13, R59, R12 ;  /* 0x0000000c3b0d7221 */ /* 0x008fe20000010000 */
[----:B------:R-:W-:-:S04]  /*5330*/  FADD.FTZ R15, R41, R14 ;  /* 0x0000000e290f7221 */ /* 0x000fc80000010000 */
[----:B------:R-:W-:Y:S02]  /*5340*/  FADD.FTZ R14, R42, R15 ;  /* 0x0000000f2a0e7221 */ /* 0x000fe40000010000 */
[----:B------:R-:W1:Y:S01]  /*5350*/  MUFU.EX2 R62, R62 ;  /* 0x0000003e003e7308 */ /* 0x000e620000000800 */
[----:B--2---:R-:W-:-:S07]  /*5360*/  FADD.FTZ R12, R60, R13 ;  /* 0x0000000d3c0c7221 */ /* 0x004fce0000010000 */
[----:B------:R-:W2:Y:S01]  /*5370*/  MUFU.EX2 R10, R10 ;  /* 0x0000000a000a7308 */ /* 0x000ea20000000800 */
[----:B0-----:R-:W-:Y:S01]  /*5380*/  FADD.FTZ R13, R61, R12 ;  /* 0x0000000c3d0d7221 */ /* 0x001fe20000010000 */
[----:B------:R-:W-:-:S06]  /*5390*/  F2FP.BF16.F32.PACK_AB R12, R75, R74 ;  /* 0x0000004a4b0c723e */ /* 0x000fcc00000010ff */
[----:B------:R-:W0:Y:S01]  /*53a0*/  MUFU.EX2 R11, R11 ;  /* 0x0000000b000b7308 */ /* 0x000e220000000800 */
[C---:B-1----:R-:W-:Y:S01]  /*53b0*/  FADD.FTZ R13, R62.reuse, R13 ;  /* 0x0000000d3e0d7221 */ /* 0x042fe20000010000 */
[----:B------:R-:W-:-:S06]  /*53c0*/  F2FP.BF16.F32.PACK_AB R15, R62, R61 ;  /* 0x0000003d3e0f723e */ /* 0x000fcc00000010ff */
[----:B------:R-:W1:Y:S01]  /*53d0*/  MUFU.EX2 R20, R20 ;  /* 0x0000001400147308 */ /* 0x000e620000000800 */
[----:B--2---:R-:W-:Y:S01]  /*53e0*/  FADD.FTZ R64, R10, R13 ;  /* 0x0000000d0a407221 */ /* 0x004fe20000010000 */
[----:B------:R-:W-:Y:S01]  /*53f0*/  FADD.FTZ R13, R45, R14 ;  /* 0x0000000e2d0d7221 */ /* 0x000fe20000010000 */
[----:B------:R-:W-:-:S03]  /*5400*/  F2FP.BF16.F32.PACK_AB R14, R77, R44 ;  /* 0x0000002c4d0e723e */ /* 0x000fc600000010ff */
[----:B------:R-:W-:Y:S01]  /*5410*/  FADD.FTZ R56, R24, R13 ;  /* 0x0000000d18387221 */ /* 0x000fe20000010000 */
[----:B------:R-:W-:Y:S01]  /*5420*/  F2FP.BF16.F32.PACK_AB R13, R60, R59 ;  /* 0x0000003b3c0d723e */ /* 0x000fe200000010ff */
[----:B------:R-:W2:Y:S01]  /*5430*/  MUFU.EX2 R21, R21 ;  /* 0x0000001500157308 */ /* 0x000ea20000000800 */
[----:B0-----:R-:W-:Y:S01]  /*5440*/  FADD.FTZ R7, R11, R64 ;  /* 0x000000400b077221 */ /* 0x001fe20000010000 */
[----:B------:R-:W-:-:S06]  /*5450*/  FADD.FTZ R3, R25, R56 ;  /* 0x0000003819037221 */ /* 0x000fcc0000010000 */
[----:B------:R-:W-:Y:S01]  /*5460*/  MUFU.EX2 R27, R27 ;  /* 0x0000001b001b7308 */ /* 0x000fe20000000800 */
[----:B-1----:R-:W-:Y:S01]  /*5470*/  FADD.FTZ R44, R20, R7 ;  /* 0x00000007142c7221 */ /* 0x002fe20000010000 */
[----:B------:R-:W-:-:S05]  /*5480*/  F2FP.BF16.F32.PACK_AB R7, R58, R57 ;  /* 0x000000393a07723e */ /* 0x000fca00000010ff */
[----:B------:R0:W-:Y:S01]  /*5490*/  STSM.16.M88.4 [R22], R4 ;  /* 0x0000000416007844 */ /* 0x0001e20000000200 */
[----:B------:R-:W1:Y:S01]  /*54a0*/  MUFU.EX2 R28, R28 ;  /* 0x0000001c001c7308 */ /* 0x000e620000000800 */
[----:B--2---:R-:W-:Y:S02]  /*54b0*/  FADD.FTZ R44, R21, R44 ;  /* 0x0000002c152c7221 */ /* 0x004fe40000010000 */
[----:B------:R2:W-:Y:S05]  /*54c0*/  STSM.16.M88.4 [R19], R12 ;  /* 0x0000000c13007844 */ /* 0x0005ea0000000200 */
[----:B------:R-:W-:Y:S01]  /*54d0*/  MUFU.EX2 R31, R31 ;  /* 0x0000001f001f7308 */ /* 0x000fe20000000800 */
[----:B0-----:R-:W-:-:S07]  /*54e0*/  F2FP.BF16.F32.PACK_AB R4, R41, R40 ;  /* 0x000000282904723e */ /* 0x001fce00000010ff */
[----:B------:R-:W0:Y:S01]  /*54f0*/  MUFU.EX2 R32, R32 ;  /* 0x0000002000207308 */ /* 0x000e220000000800 */
[----:B------:R-:W-:Y:S02]  /*5500*/  F2FP.BF16.F32.PACK_AB R5, R11, R10 ;  /* 0x0000000a0b05723e */ /* 0x000fe400000010ff */
[----:B--2---:R-:W-:Y:S02]  /*5510*/  F2FP.BF16.F32.PACK_AB R14, R51, R26 ;  /* 0x0000001a330e723e */ /* 0x004fe400000010ff */
[----:B------:R-:W-:Y:S02]  /*5520*/  F2FP.BF16.F32.PACK_AB R7, R21, R20 ;  /* 0x000000141507723e */ /* 0x000fe400000010ff */
[----:B------:R-:W-:Y:S01]  /*5530*/  F2FP.BF16.F32.PACK_AB R6, R45, R42 ;  /* 0x0000002a2d06723e */ /* 0x000fe200000010ff */
[----:B------:R2:W-:Y:S01]  /*5540*/  MUFU.EX2 R37, R38 ;  /* 0x0000002600257308 */ /* 0x0005e20000000800 */
[----:B------:R-:W-:Y:S02]  /*5550*/  F2FP.BF16.F32.PACK_AB R12, R25, R24 ;  /* 0x00000018190c723e */ /* 0x000fe400000010ff */
[----:B-1----:R-:W-:Y:S01]  /*5560*/  F2FP.BF16.F32.PACK_AB R13, R28, R27 ;  /* 0x0000001b1c0d723e */ /* 0x002fe200000010ff */
[----:B------:R1:W-:Y:S01]  /*5570*/  STSM.16.M88.4 [R18], R4 ;  /* 0x0000000412007844 */ /* 0x0003e20000000200 */
[----:B------:R-:W-:-:S03]  /*5580*/  F2FP.BF16.F32.PACK_AB R24, R53, R50 ;  /* 0x000000323518723e */ /* 0x000fc600000010ff */
[----:B------:R-:W3:Y:S01]  /*5590*/  MUFU.EX2 R2, R2 ;  /* 0x0000000200027308 */ /* 0x000ee20000000800 */
[----:B--2---:R-:W-:Y:S01]  /*55a0*/  FADD.FTZ R38, R26, R3 ;  /* 0x000000031a267221 */ /* 0x004fe20000010000 */
[----:B------:R-:W-:Y:S01]  /*55b0*/  FADD.FTZ R3, R27, R44 ;  /* 0x0000002c1b037221 */ /* 0x000fe20000010000 */
[----:B0-----:R-:W-:Y:S02]  /*55c0*/  F2FP.BF16.F32.PACK_AB R15, R32, R31 ;  /* 0x0000001f200f723e */ /* 0x001fe400000010ff */
[----:B------:R-:W-:Y:S01]  /*55d0*/  FADD.FTZ R57, R51, R38 ;  /* 0x0000002633397221 */ /* 0x000fe20000010000 */
[----:B------:R-:W-:Y:S02]  /*55e0*/  FADD.FTZ R38, R28, R3 ;  /* 0x000000031c267221 */ /* 0x000fe40000010000 */
[----:B------:R-:W0:Y:S01]  /*55f0*/  MUFU.EX2 R33, R33 ;  /* 0x0000002100217308 */ /* 0x000e220000000800 */
[----:B------:R-:W-:Y:S01]  /*5600*/  FADD.FTZ R40, R50, R57 ;  /* 0x0000003932287221 */ /* 0x000fe20000010000 */
[----:B------:R-:W-:Y:S01]  /*5610*/  FADD.FTZ R3, R31, R38 ;  /* 0x000000261f037221 */ /* 0x000fe20000010000 */
[----:B------:R2:W-:Y:S02]  /*5620*/  STSM.16.M88.4 [R17+0x27800], R12 ;  /* 0x0278000c11007844 */ /* 0x0005e40000000200 */
[----:B------:R-:W-:Y:S01]  /*5630*/  FADD.FTZ R41, R53, R40 ;  /* 0x0000002835297221 */ /* 0x000fe20000010000 */
[----:B------:R-:W-:-:S02]  /*5640*/  FADD.FTZ R3, R32, R3 ;  /* 0x0000000320037221 */ /* 0x000fc40000010000 */
[----:B------:R-:W4:Y:S01]  /*5650*/  MUFU.EX2 R29, R29 ;  /* 0x0000001d001d7308 */ /* 0x000f220000000800 */
[----:B------:R-:W-:Y:S01]  /*5660*/  FADD.FTZ R26, R52, R41 ;  /* 0x00000029341a7221 */ /* 0x000fe20000010000 */
[----:B---3--:R-:W-:-:S03]  /*5670*/  FADD.FTZ R38, R2, R3 ;  /* 0x0000000302267221 */ /* 0x008fc60000010000 */
[C---:B------:R-:W-:Y:S01]  /*5680*/  FADD.FTZ R40, R55.reuse, R26 ;  /* 0x0000001a37287221 */ /* 0x040fe20000010000 */
[----:B------:R-:W-:Y:S02]  /*5690*/  F2FP.BF16.F32.PACK_AB R26, R55, R52 ;  /* 0x00000034371a723e */ /* 0x000fe400000010ff */
[----:B------:R-:W3:Y:S01]  /*56a0*/  MUFU.EX2 R34, R34 ;  /* 0x0000002200227308 */ /* 0x000ee20000000800 */
[C---:B0-----:R-:W-:Y:S01]  /*56b0*/  FADD.FTZ R3, R33.reuse, R38 ;  /* 0x0000002621037221 */ /* 0x041fe20000010000 */
[----:B------:R-:W-:-:S06]  /*56c0*/  F2FP.BF16.F32.PACK_AB R25, R33, R2 ;  /* 0x000000022119723e */ /* 0x000fcc00000010ff */
[----:B------:R-:W0:Y:S01]  /*56d0*/  MUFU.EX2 R48, R48 ;  /* 0x0000003000307308 */ /* 0x000e220000000800 */
[----:B----4-:R-:W-:-:S07]  /*56e0*/  FADD.FTZ R21, R29, R40 ;  /* 0x000000281d157221 */ /* 0x010fce0000010000 */
[----:B------:R-:W4:Y:S01]  /*56f0*/  MUFU.EX2 R35, R35 ;  /* 0x0000002300237308 */ /* 0x000f220000000800 */
[----:B---3--:R-:W-:-:S07]  /*5700*/  FADD.FTZ R10, R34, R3 ;  /* 0x00000003220a7221 */ /* 0x008fce0000010000 */
[----:B------:R-:W3:Y:S01]  /*5710*/  MUFU.EX2 R30, R30 ;  /* 0x0000001e001e7308 */ /* 0x000ee20000000800 */
[C---:B0-----:R-:W-:Y:S01]  /*5720*/  FADD.FTZ R21, R48.reuse, R21 ;  /* 0x0000001530157221 */ /* 0x041fe20000010000 */
[----:B------:R-:W-:-:S06]  /*5730*/  F2FP.BF16.F32.PACK_AB R28, R48, R29 ;  /* 0x0000001d301c723e */ /* 0x000fcc00000010ff */
[----:B------:R-:W0:Y:S01]  /*5740*/  MUFU.EX2 R49, R49 ;  /* 0x0000003100317308 */ /* 0x000e220000000800 */
[C---:B----4-:R-:W-:Y:S01]  /*5750*/  FADD.FTZ R3, R35.reuse, R10 ;  /* 0x0000000a23037221 */ /* 0x050fe20000010000 */
[----:B------:R-:W-:-:S05]  /*5760*/  F2FP.BF16.F32.PACK_AB R27, R35, R34 ;  /* 0x00000022231b723e */ /* 0x000fca00000010ff */
[----:B------:R2:W-:Y:S01]  /*5770*/  STSM.16.M88.4 [R23], R24 ;  /* 0x0000001817007844 */ /* 0x0005e20000000200 */
[----:B------:R-:W4:Y:S01]  /*5780*/  MUFU.EX2 R36, R36 ;  /* 0x0000002400247308 */ /* 0x000f220000000800 */
[----:B---3--:R-:W-:-:S07]  /*5790*/  FADD.FTZ R10, R30, R21 ;  /* 0x000000151e0a7221 */ /* 0x008fce0000010000 */
[----:B------:R-:W3:Y:S01]  /*57a0*/  MUFU.EX2 R39, R39 ;  /* 0x0000002700277308 */ /* 0x000ee20000000800 */
[C---:B0-----:R-:W-:Y:S01]  /*57b0*/  F2FP.BF16.F32.PACK_AB R30, R49.reuse, R30 ;  /* 0x0000001e311e723e */ /* 0x041fe200000010ff */
[----:B------:R-:W-:-:S06]  /*57c0*/  FADD.FTZ R10, R49, R10 ;  /* 0x0000000a310a7221 */ /* 0x000fcc0000010000 */
[----:B------:R-:W0:Y:S01]  /*57d0*/  MUFU.EX2 R78, R78 ;  /* 0x0000004e004e7308 */ /* 0x000e220000000800 */
[----:B----4-:R-:W-:Y:S01]  /*57e0*/  F2FP.BF16.F32.PACK_AB R29, R37, R36 ;  /* 0x00000024251d723e */ /* 0x010fe200000010ff */
[----:B------:R-:W-:-:S04]  /*57f0*/  FADD.FTZ R2, R36, R3 ;  /* 0x0000000324027221 */ /* 0x000fc80000010000 */
[----:B------:R-:W-:Y:S02]  /*5800*/  FADD.FTZ R2, R37, R2 ;  /* 0x0000000225027221 */ /* 0x000fe40000010000 */
[----:B------:R-:W-:Y:S02]  /*5810*/  MUFU.EX2 R43, R43 ;  /* 0x0000002b002b7308 */ /* 0x000fe40000000800 */
[----:B---3--:R-:W-:-:S06]  /*5820*/  FADD.FTZ R3, R39, R2 ;  /* 0x0000000227037221 */ /* 0x008fcc0000010000 */
[----:B------:R-:W1:Y:S01]  /*5830*/  MUFU.EX2 R46, R46 ;  /* 0x0000002e002e7308 */ /* 0x000e620000000800 */
[C---:B0-----:R-:W-:Y:S01]  /*5840*/  F2FP.BF16.F32.PACK_AB R31, R78.reuse, R39 ;  /* 0x000000274e1f723e */ /* 0x041fe200000010ff */
[----:B------:R-:W-:-:S04]  /*5850*/  FADD.FTZ R2, R78, R3 ;  /* 0x000000034e027221 */ /* 0x000fc80000010000 */
[----:B------:R2:W-:Y:S02]  /*5860*/  STSM.16.M88.4 [R19+0x6000], R28 ;  /* 0x0060001c13007844 */ /* 0x0005e40000000200 */
[----:B------:R-:W0:Y:S08]  /*5870*/  MUFU.EX2 R47, R47 ;  /* 0x0000002f002f7308 */ /* 0x000e300000000800 */
[----:B------:R-:W3:Y:S01]  /*5880*/  MUFU.EX2 R0, R0 ;  /* 0x0000000000007308 */ /* 0x000ee20000000800 */
[----:B-1----:R-:W-:Y:S01]  /*5890*/  F2FP.BF16.F32.PACK_AB R4, R46, R43 ;  /* 0x0000002b2e04723e */ /* 0x002fe200000010ff */
[----:B------:R-:W-:-:S04]  /*58a0*/  FADD.FTZ R43, R43, R10 ;  /* 0x0000000a2b2b7221 */ /* 0x000fc80000010000 */
[----:B------:R-:W-:Y:S02]  /*58b0*/  FADD.FTZ R46, R46, R43 ;  /* 0x0000002b2e2e7221 */ /* 0x000fe40000010000 */
[----:B------:R-:W-:Y:S02]  /*58c0*/  MUFU.EX2 R81, R81 ;  /* 0x0000005100517308 */ /* 0x000fe40000000800 */
[----:B0-----:R-:W-:-:S06]  /*58d0*/  FADD.FTZ R3, R47, R46 ;  /* 0x0000002e2f037221 */ /* 0x001fcc0000010000 */
[----:B------:R-:W0:Y:S01]  /*58e0*/  MUFU.EX2 R82, R82 ;  /* 0x0000005200527308 */ /* 0x000e220000000800 */
[C---:B---3--:R-:W-:Y:S01]  /*58f0*/  F2FP.BF16.F32.PACK_AB R6, R0.reuse, R47 ;  /* 0x0000002f0006723e */ /* 0x048fe200000010ff */
[----:B------:R-:W-:Y:S01]  /*5900*/  FADD.FTZ R3, R0, R3 ;  /* 0x0000000300037221 */ /* 0x000fe20000010000 */
[----:B------:R-:W-:-:S05]  /*5910*/  VIADD R0, R88, 0xfffffffe ;  /* 0xfffffffe58007836 */ /* 0x000fca0000000000 */
[----:B------:R-:W1:Y:S08]  /*5920*/  MUFU.EX2 R76, R76 ;  /* 0x0000004c004c7308 */ /* 0x000e700000000800 */
[----:B------:R-:W3:Y:S01]  /*5930*/  MUFU.EX2 R11, R54 ;  /* 0x00000036000b7308 */ /* 0x000ee20000000800 */
[----:B0-----:R-:W-:Y:S01]  /*5940*/  F2FP.BF16.F32.PACK_AB R5, R82, R81 ;  /* 0x000000515205723e */ /* 0x001fe200000010ff */
[----:B------:R-:W-:-:S04]  /*5950*/  FADD.FTZ R81, R81, R2 ;  /* 0x0000000251517221 */ /* 0x000fc80000010000 */
[----:B------:R-:W-:-:S04]  /*5960*/  FADD.FTZ R81, R82, R81 ;  /* 0x0000005152517221 */ /* 0x000fc80000010000 */
[----:B-1----:R-:W-:Y:S01]  /*5970*/  FADD.FTZ R2, R76, R81 ;  /* 0x000000514c027221 */ /* 0x002fe20000010000 */
        /* <DEDUP_REMOVED lines=17> */
.L_x_1098:
[----:B------:R-:W-:-:S11]  /*5a90*/  UISETP.NE.AND UP2, UPT, UR7, 0x1, UPT ;  /* 0x000000010700788c */ /* 0x000fd6000bf45270 */
[----:B------:R-:W-:Y:S02]  /*5aa0*/  @UP2 ULDC.64 UR10, c[0x0][0x9e8] ;  /* 0x00027a00000a2ab9 */ /* 0x000fe40000000a00 */
[----:B------:R-:W-:-:S04]  /*5ab0*/  UIMAD.WIDE.U32 UR14, UR18, UR10, URZ ;  /* 0x0000000a120e72a5 */ /* 0x000fc8000f8e003f */
[----:B------:R-:W-:-:S12]  /*5ac0*/  @UP2 USHF.R.U32.HI UR18, URZ, UR11, UR15 ;  /* 0x0000000b3f122299 */ /* 0x000fd8000801160f */
.L_x_1099:
[----:B------:R-:W-:-:S04]  /*5ad0*/  UIMAD UR7, UR18, UR7, UR7 ;  /* 0x00000007120772a4 */ /* 0x000fc8000f8e0207 */
[----:B------:R-:W-:-:S04]  /*5ae0*/  UISETP.LT.AND UP2, UPT, UR6, UR7, UPT ;  /* 0x000000070600728c */ /* 0x000fc8000bf41270 */
[----:B------:R-:W-:-:S12]  /*5af0*/  USEL UR6, UR6, UR7, UP2 ;  /* 0x0000000706067287 */ /* 0x000fd80009000000 */
.L_x_1097:
[----:B------:R-:W-:Y:S01]  /*5b00*/  USHF.R.S32.HI UR7, URZ, 0x1f, UR6 ;  /* 0x0000001f3f077899 */ /* 0x000fe20008011406 */
[----:B------:R-:W-:Y:S02]  /*5b10*/  CS2R R134, SRZ ;  /* 0x0000000000867805 */ /* 0x000fe4000001ff00 */
[----:B------:R-:W-:Y:S02]  /*5b20*/  CS2R R132, SRZ ;  /* 0x0000000000847805 */ /* 0x000fe4000001ff00 */
[----:B------:R-:W-:Y:S01]  /*5b30*/  CS2R R130, SRZ ;  /* 0x0000000000827805 */ /* 0x000fe2000001ff00 */
[----:B------:R-:W-:Y:S01]  /*5b40*/  ULEA.HI UR7, UR7, UR6, URZ, 0x7 ;  /* 0x0000000607077291 */ /* 0x000fe2000f8f383f */
[----:B------:R-:W-:Y:S02]  /*5b50*/  CS2R R128, SRZ ;  /* 0x0000000000807805 */ /* 0x000fe4000001ff00 */
[----:B------:R-:W-:Y:S02]  /*5b60*/  CS2R R126, SRZ ;  /* 0x00000000007e7805 */ /* 0x000fe4000001ff00 */
[----:B------:R-:W-:Y:S01]  /*5b70*/  CS2R R124, SRZ ;  /* 0x00000000007c7805 */ /* 0x000fe2000001ff00 */
        /* <DEDUP_REMOVED lines=10> */
[----:B------:R-:W-:Y:S02]  /*5c20*/  CS2R R108, SRZ ;  /* 0x00000000006c7805 */ /* 0x000fe4000001ff00 */
[----:B------:R-:W-:Y:S02]  /*5c30*/  CS2R R106, SRZ ;  /* 0x00000000006a7805 */ /* 0x000fe4000001ff00 */
[----:B------:R-:W-:Y:S02]  /*5c40*/  CS2R R104, SRZ ;  /* 0x0000000000687805 */ /* 0x000fe4000001ff00 */
[----:B------:R-:W-:Y:S02]  /*5c50*/  CS2R R102, SRZ ;  /* 0x0000000000667805 */ /* 0x000fe4000001ff00 */
[----:B------:R-:W-:Y:S02]  /*5c60*/  ISETP.GE.AND P2, PT, R0, UR59, PT ;  /* 0x0000003b00007c0c */ /* 0x000fe4000bf46270 */
[----:B------:R-:W-:-:S02]  /*5c70*/  CS2R R100, SRZ ;  /* 0x0000000000647805 */ /* 0x000fc4000001ff00 */
[----:B------:R-:W-:Y:S02]  /*5c80*/  CS2R R98, SRZ ;  /* 0x0000000000627805 */ /* 0x000fe4000001ff00 */
[----:B------:R-:W-:Y:S02]  /*5c90*/  CS2R R96, SRZ ;  /* 0x0000000000607805 */ /* 0x000fe4000001ff00 */
[----:B------:R-:W-:Y:S02]  /*5ca0*/  CS2R R94, SRZ ;  /* 0x00000000005e7805 */ /* 0x000fe4000001ff00 */
[----:B------:R-:W-:Y:S02]  /*5cb0*/  CS2R R92, SRZ ;  /* 0x00000000005c7805 */ /* 0x000fe4000001ff00 */
[----:B------:R-:W-:Y:S02]  /*5cc0*/  CS2R R90, SRZ ;  /* 0x00000000005a7805 */ /* 0x000fe4000001ff00 */
[----:B------:R-:W-:Y:S01]  /*5cd0*/  CS2R R88, SRZ ;  /* 0x0000000000587805 */ /* 0x000fe2000001ff00 */
[----:B------:R-:W-:Y:S06]  /*5ce0*/  @!P2 BRA `(.L_x_1100) ;  /* 0x000000380064a947 */ /* 0x000fec0003800000 */
[----:B------:R-:W-:Y:S01]  /*5cf0*/  IMAD.MOV.U32 R135, RZ, RZ, RZ ;  /* 0x000000ffff877224 */ /* 0x000fe200078e00ff */
[----:B------:R-:W-:Y:S01]  /*5d00*/  ULDC UR35, c[0x0][0x9e4] ;  /* 0x0002790000237ab9 */ /* 0x000fe20000000800 */
[----:B------:R-:W-:Y:S01]  /*5d10*/  ULDC UR56, c[0x0][0x9d8] ;  /* 0x0002760000387ab9 */ /* 0x000fe20000000800 */
[----:B------:R-:W-:Y:S01]  /*5d20*/  ULDC UR34, c[0x0][0x988] ;  /* 0x0002620000227ab9 */ /* 0x000fe20000000800 */
[----:B------:R-:W-:-:S05]  /*5d30*/  ULDC UR55, c[0x0][0x9e0] ;  /* 0x0002780000377ab9 */ /* 0x000fca0000000800 */
.L_x_1117:
        /* <DEDUP_REMOVED lines=9> */
.L_x_1102:
[----:B------:R-:W-:Y:S01]  /*5dd0*/  ULEA UR6, UR58, UR42, 0x3 ;  /* 0x0000002a3a067291 */ /* 0x000fe2000f8e183f */
[----:B--2---:R-:W-:-:S05]  /*5de0*/  IMAD.U32 R4, RZ, RZ, UR57 ;  /* 0x00000039ff047e24 */ /* 0x004fca000f8e00ff */
[----:B------:R-:W-:-:S04]  /*5df0*/  SHF.L.U32 R4, R4, 0x1f, RZ ;  /* 0x0000001f04047819 */ /* 0x000fc800000006ff */
[----:B------:R0:W1:Y:S01]  /*5e00*/  SYNCS.PHASECHK.TRANS64.TRYWAIT P2, [UR6+0x2d830], R4 ;  /* 0x02d83004ff0075a7 */ /* 0x0000620008040146 */
[----:B------:R-:W-:Y:S05]  /*5e10*/  @!P0 BRA `(.L_x_1103) ;  /* 0x0000000000048947 */ /* 0x000fea0003800000 */
[----:B------:R-:W-:Y:S01]  /*5e20*/  BPT.TRAP 0x1 ;  /* 0x000000040000795c */ /* 0x000fe20000300000 */
.L_x_1103:
[----:B-1----:R-:W-:Y:S05]  /*5e30*/  @P2 BRA `(.L_x_1101) ;  /* 0x0000000000082947 */ /* 0x002fea0003800000 */
[----:B------:R-:W1:Y:S02]  /*5e40*/  SYNCS.PHASECHK.TRANS64.TRYWAIT P2, [UR6+0x2d830], R4 ;  /* 0x02d83004ff0075a7 */ /* 0x000e640008040146 */
[----:B-1----:R-:W-:Y:S05]  /*5e50*/  @!P2 BRA `(.L_x_1104) ;  /* 0x0000014000b4a947 */ /* 0x002fea0003800000 */
.L_x_1101:
[----:B-12---:R-:W1:Y:S01]  /*5e60*/  S2R R5, SR_TID.X ;  /* 0x0000000000057919 */ /* 0x006e620000002100 */
[----:B------:R-:W-:Y:S01]  /*5e70*/  UIMAD UR6, UR58, 0x600, UR32 ;  /* 0x000006003a0678a4 */ /* 0x000fe2000f8e0220 */
[----:B------:R-:W-:Y:S01]  /*5e80*/  UMOV UR7, 0x80000020 ;  /* 0x8000002000077882 */ /* 0x000fe20000000000 */
[----:B------:R-:W-:Y:S02]  /*5e90*/  UMOV UR11, 0x80000020 ;  /* 0x80000020000b7882 */ /* 0x000fe40000000000 */
[----:B------:R-:W-:Y:S02]  /*5ea0*/  UIADD3 UR10, UR6, 0x2, URZ ;  /* 0x00000002060a7890 */ /* 0x000fe4000fffe03f */
        /* <DEDUP_REMOVED lines=8> */
[----:B-1----:R-:W-:-:S05]  /*5f30*/  SHF.R.U32.HI R5, RZ, 0x7, R5 ;  /* 0x00000007ff057819 */ /* 0x002fca0000011605 */
[----:B0-----:R-:W-:-:S05]  /*5f40*/  VIADD R4, R5, 0x8 ;  /* 0x0000000805047836 */ /* 0x001fca0000000000 */
[----:B------:R0:W-:Y:S06]  /*5f50*/  BAR.SYNC.DEFER_BLOCKING R4, 0x100 ;  /* 0x000400040000751d */ /* 0x0001ec0000010000 */
[----:B------:R-:W-:-:S06]  /*5f60*/  WARPGROUP.ARRIVE ;  /* 0x00000000000079c5 */ /* 0x000fcc0000000000 */
        /* <DEDUP_REMOVED lines=20> */
.L_x_1106:
[----:B------:R-:W-:Y:S01]  /*60b0*/  ULEA UR6, UR48, UR42, 0x3 ;  /* 0x0000002a30067291 */ /* 0x000fe2000f8e183f */
[----:B------:R-:W-:-:S05]  /*60c0*/  IMAD.U32 R4, RZ, RZ, UR51 ;  /* 0x00000033ff047e24 */ /* 0x000fca000f8e00ff */
[----:B------:R-:W-:-:S04]  /*60d0*/  SHF.L.U32 R4, R4, 0x1f, RZ ;  /* 0x0000001f04047819 */ /* 0x000fc800000006ff */
[----:B------:R0:W1:Y:S01]  /*60e0*/  SYNCS.PHASECHK.TRANS64.TRYWAIT P2, [UR6+0x2d850], R4 ;  /* 0x02d85004ff0075a7 */ /* 0x0000620008040146 */
[----:B------:R-:W-:Y:S05]  /*60f0*/  @!P0 BRA `(.L_x_1107) ;  /* 0x0000000000048947 */ /* 0x000fea0003800000 */
[----:B------:R-:W-:Y:S01]  /*6100*/  BPT.TRAP 0x1 ;  /* 0x000000040000795c */ /* 0x000fe20000300000 */
.L_x_1107:
[----:B-1----:R-:W-:Y:S05]  /*6110*/  @P2 BRA `(.L_x_1105) ;  /* 0x0000000000082947 */ /* 0x002fea0003800000 */
[----:B------:R-:W1:Y:S02]  /*6120*/  SYNCS.PHASECHK.TRANS64.TRYWAIT P2, [UR6+0x2d850], R4 ;  /* 0x02d85004ff0075a7 */ /* 0x000e640008040146 */
[----:B-1----:R-:W-:Y:S05]  /*6130*/  @!P2 BRA `(.L_x_1108) ;  /* 0x000001400014a947 */ /* 0x002fea0003800000 */
.L_x_1105:
[----:B------:R-:W-:Y:S01]  /*6140*/  UIADD3 UR6, UR42, 0x400, URZ ;  /* 0x000004002a067890 */ /* 0x000fe2000fffe03f */
[----:B------:R-:W-:Y:S01]  /*6150*/  WARPGROUP.ARRIVE ;  /* 0x00000000000079c5 */ /* 0x000fe20000000000 */
[----:B------:R-:W-:Y:S01]  /*6160*/  ULEA UR7, UR54, UR42, 0xd ;  /* 0x0000002a36077291 */ /* 0x000fe2000f8e683f */
[----:B------:R-:W-:Y:S01]  /*6170*/  FMUL.FTZ R6, R26, UR56 ;  /* 0x000000381a067c20 */ /* 0x000fe20008410000 */
[----:B------:R-:W-:Y:S01]  /*6180*/  USHF.R.U32.HI UR6, URZ, 0x4, UR6 ;  /* 0x000000043f067899 */ /* 0x000fe20008011606 */
[----:B------:R-:W-:Y:S01]  /*6190*/  FMUL.FTZ R26, R38, UR56 ;  /* 0x00000038261a7c20 */ /* 0x000fe20008410000 */
[----:B------:R-:W-:Y:S01]  /*61a0*/  UIADD3 UR7, UR7, 0x21800, URZ ;  /* 0x0002180007077890 */ /* 0x000fe2000fffe03f */
[----:B------:R-:W-:Y:S01]  /*61b0*/  FMUL.FTZ R38, R50, UR56 ;  /* 0x0000003832267c20 */ /* 0x000fe20008410000 */
[----:B------:R-:W-:Y:S01]  /*61c0*/  ULOP3.LUT UR6, UR6, 0x3fff, URZ, 0xc0, !UPT ;  /* 0x00003fff06067892 */ /* 0x000fe2000f8ec03f */
[----:B------:R-:W-:Y:S01]  /*61d0*/  FMUL.FTZ R50, R60, UR56 ;  /* 0x000000383c327c20 */ /* 0x000fe20008410000 */
[----:B------:R-:W-:Y:S01]  /*61e0*/  USHF.R.U32.HI UR7, URZ, 0x4, UR7 ;  /* 0x000000043f077899 */ /* 0x000fe20008011607 */
[----:B------:R-:W-:Y:S01]  /*61f0*/  FMUL.FTZ R60, R70, UR56 ;  /* 0x00000038463c7c20 */ /* 0x000fe20008410000 */
[----:B------:R-:W-:Y:S01]  /*6200*/  ULOP3.LUT UR10, UR6, 0x2000000, URZ, 0xfc, !UPT ;  /* 0x02000000060a7892 */ /* 0x000fe2000f8efc3f */
[----:B------:R-:W2:Y:S01]  /*6210*/  S2R R70, SR_TID.X ;  /* 0x0000000000467919 */ /* 0x000ea20000002100 */
[----:B------:R-:W-:Y:S01]  /*6220*/  ULOP3.LUT UR6, UR7, 0x3fff, URZ, 0xc0, !UPT ;  /* 0x00003fff07067892 */ /* 0x000fe2000f8ec03f */
[----:B------:R-:W-:Y:S01]  /*6230*/  PLOP3.LUT P2, PT, PT, PT, UP0, 0x80, 0x0 ;  /* 0x000000000000781c */ /* 0x000fe20003f4f008 */
[----:B------:R-:W-:Y:S01]  /*6240*/  UIMAD UR7, UR48, 0x600, UR10 ;  /* 0x00000600300778a4 */ /* 0x000fe2000f8e020a */
[----:B------:R-:W-:Y:S01]  /*6250*/  PLOP3.LUT P3, PT, PT, PT, UP0, 0x80, 0x0 ;  /* 0x000000000000781c */ /* 0x000fe20003f6f008 */
[----:B------:R-:W-:Y:S01]  /*6260*/  ULOP3.LUT UR6, UR6, 0x10000, URZ, 0xfc, !UPT ;  /* 0x0001000006067892 */ /* 0x000fe2000f8efc3f */
[----:B------:R-:W-:Y:S01]  /*6270*/  VIADD R149, R136, UR40 ;  /* 0x0000002888957c36 */ /* 0x000fe20008000000 */
[----:B------:R-:W-:Y:S01]  /*6280*/  UMOV UR31, 0x80000020 ;  /* 0x80000020001f7882 */ /* 0x000fe20000000000 */
[----:B------:R-:W-:Y:S01]  /*6290*/  UMOV UR29, 0x40000040 ;  /* 0x40000040001d7882 */ /* 0x000fe20000000000 */
        /* <DEDUP_REMOVED lines=17> */
[----:B01----:R-:W-:Y:S01]  /*63b0*/  FMUL.FTZ R4, R24, UR56 ;  /* 0x0000003818047c20 */ /* 0x003fe20008410000 */
[----:B------:R-:W-:Y:S01]  /*63c0*/  FMUL.FTZ R10, R28, UR56 ;  /* 0x000000381c0a7c20 */ /* 0x000fe20008410000 */
[----:B------:R-:W-:Y:S01]  /*63d0*/  FMUL.FTZ R5, R25, UR56 ;  /* 0x0000003819057c20 */ /* 0x000fe20008410000 */
[----:B------:R-:W-:Y:S01]  /*63e0*/  FMUL.FTZ R11, R29, UR56 ;  /* 0x000000381d0b7c20 */ /* 0x000fe20008410000 */
[----:B------:R-:W-:Y:S01]  /*63f0*/  FMUL.FTZ R14, R32, UR56 ;  /* 0x00000038200e7c20 */ /* 0x000fe20008410000 */
[----:B------:R-:W-:Y:S01]  /*6400*/  FMUL.FTZ R15, R33, UR56 ;  /* 0x00000038210f7c20 */ /* 0x000fe20008410000 */
[----:B--2---:R-:W-:Y:S01]  /*6410*/  SHF.R.U32.HI R43, RZ, 0x7, R70 ;  /* 0x00000007ff2b7819 */ /* 0x004fe20000011646 */
        /* <DEDUP_REMOVED lines=35> */
[----:B------:R-:W-:-:S02]  /*6650*/  IMAD.SHL.U32 R72, R0, 0x80, RZ ;  /* 0x0000008000487824 */ /* 0x000fc400078e00ff */
[----:B------:R-:W-:Y:S01]  /*6660*/  FMUL.FTZ R69, R79, UR56 ;  /* 0x000000384f457c20 */ /* 0x000fe20008410000 */
[----:B------:R-:W-:Y:S01]  /*6670*/  FMUL.FTZ R73, R80, UR56 ;  /* 0x0000003850497c20 */ /* 0x000fe20008410000 */
[----:B------:R-:W-:Y:S01]  /*6680*/  FMUL.FTZ R75, R81, UR56 ;  /* 0x00000038514b7c20 */ /* 0x000fe20008410000 */
[----:B------:R-:W-:Y:S01]  /*6690*/  FMUL.FTZ R77, R84, UR56 ;  /* 0x00000038544d7c20 */ /* 0x000fe20008410000 */
[----:B------:R-:W-:Y:S01]  /*66a0*/  FMUL.FTZ R78, R85, UR56 ;  /* 0x00000038554e7c20 */ /* 0x000fe20008410000 */
[----:B------:R-:W-:Y:S01]  /*66b0*/  FMUL.FTZ R74, R86, UR56 ;  /* 0x00000038564a7c20 */ /* 0x000fe20008410000 */
[----:B------:R-:W-:Y:S01]  /*66c0*/  FMUL.FTZ R76, R87, UR56 ;  /* 0x00000038574c7c20 */ /* 0x000fe20008410000 */
[----:B------:R-:W-:Y:S01]  /*66d0*/  IMAD.U32 R81, RZ, RZ, UR47 ;  /* 0x0000002fff517e24 */ /* 0x000fe2000f8e00ff */
[----:B------:R-:W0:Y:S08]  /*66e0*/  MUFU.TANH R4, R4 ;  /* 0x0000000400047308 */ /* 0x000e300000002400 */
[----:B------:R-:W1:Y:S08]  /*66f0*/  MUFU.TANH R5, R5 ;  /* 0x0000000500057308 */ /* 0x000e700000002400 */
[----:B------:R-:W2:Y:S08]  /*6700*/  MUFU.TANH R6, R6 ;  /* 0x0000000600067308 */ /* 0x000eb00000002400 */
[----:B------:R-:W3:Y:S08]  /*6710*/  MUFU.TANH R7, R7 ;  /* 0x0000000700077308 */ /* 0x000ef00000002400 */
[----:B------:R-:W4:Y:S01]  /*6720*/  MUFU.TANH R10, R10 ;  /* 0x0000000a000a7308 */ /* 0x000f220000002400 */
        /* <DEDUP_REMOVED lines=92> */
[----:B------:R-:W0:Y:S01]  /*6cf0*/  MUFU.TANH R76, R76 ;  /* 0x0000004c004c7308 */ /* 0x000e220000002400 */
[----:B------:R-:W-:Y:S02]  /*6d00*/  WARPGROUP.DEPBAR.LE gsb0, 0x0 ;  /* 0x00008000000079c5 */ /* 0x000fe40000010000 */
        /* <DEDUP_REMOVED lines=9> */
[----:B------:R-:W-:-:S02]  /*6da0*/  ISETP.GE.U32.AND P2, PT, R70, 0x180, PT ;  /* 0x000001804600780c */ /* 0x000fc40003f46070 */
[----:B------:R-:W-:Y:S01]  /*6db0*/  FMUL.FTZ R70, R82, UR56 ;  /* 0x0000003852467c20 */ /* 0x000fe20008410000 */
[----:B------:R-:W-:Y:S01]  /*6dc0*/  @P3 SHF.R.U32.HI R149, RZ, UR6, R42 ;  /* 0x00000006ff953c19 */ /* 0x000fe2000801162a */
[----:B------:R-:W-:-:S04]  /*6dd0*/  VIADD R42, R43, 0x9 ;  /* 0x000000092b2a7836 */ /* 0x000fc80000000000 */
[----:B------:R-:W0:Y:S01]  /*6de0*/  MUFU.TANH R70, R70 ;  /* 0x0000004600467308 */ /* 0x000e220000002400 */
[----:B------:R-:W5:Y:S01]  /*6df0*/  SHFL.IDX PT, R83, R149, RZ, 0x1c1f ;  /* 0x001c1fff95537589 */ /* 0x000f6200000e0000 */
[----:B------:R-:W-:Y:S02]  /*6e00*/  SEL R42, R42, 0x9, !P2 ;  /* 0x000000092a2a7807 */ /* 0x000fe40005000000 */
[----:B------:R-:W-:Y:S01]  /*6e10*/  PLOP3.LUT P2, PT, PT, PT, UP1, 0x40, 0x0 ;  /* 0x000000000000781c */ /* 0x000fe20003f4e818 */
[----:B------:R-:W-:Y:S02]  /*6e20*/  WARPGROUP.DEPBAR.LE gsb0, 0x0 ;  /* 0x00008000000079c5 */ /* 0x000fe40000010000 */
[----:B------:R-:W-:-:S06]  /*6e30*/  WARPGROUP.ARRIVE ;  /* 0x00000000000079c5 */ /* 0x000fcc0000000000 */
[----:B------:R-:W-:Y:S03]  /*6e40*/  HGMMA.64x96x16.F32.BF16 R88, gdesc[UR28].tnspB, R88, gsb0 ;  /* 0x416000001c5879f0 */ /* 0x000fe60008001858 */
[----:B------:R-:W-:Y:S02]  /*6e50*/  WARPGROUP.DEPBAR.LE gsb0, 0x0 ;  /* 0x00008000000079c5 */ /* 0x000fe40000010000 */
[----:B------:R1:W-:Y:S06]  /*6e60*/  BAR.ARV R42, 0x100 ;  /* 0x0004002a0000751d */ /* 0x0003ec0000002000 */
[----:B-1----:R-:W-:-:S05]  /*6e70*/  IMAD.U32 R42, RZ, RZ, UR58 ;  /* 0x0000003aff2a7e24 */ /* 0x002fca000f8e00ff */
[----:B------:R-:W-:-:S05]  /*6e80*/  @!P1 LEA R42, R42, UR42, 0x3 ;  /* 0x0000002a2a2a9c11 */ /* 0x000fca000f8e18ff */
[----:B------:R-:W-:-:S05]  /*6e90*/  @!P1 VIADD R42, R42, 0x2d840 ;  /* 0x0002d8402a2a9836 */ /* 0x000fca0000000000 */
[----:B------:R-:W-:-:S04]  /*6ea0*/  @!P1 PRMT R42, RZ, 0x654, R42 ;  /* 0x00000654ff2a9816 */ /* 0x000fc8000000002a */
[----:B------:R1:W-:Y:S02]  /*6eb0*/  @!P1 SYNCS.ARRIVE.TRANS64.RED.A1T0 RZ, [R42+URZ], RZ ;  /* 0x000000ff2aff99a7 */ /* 0x0003e4000810043f */
[----:B-1----:R-:W-:-:S04]  /*6ec0*/  IADD3 R42, -R16, 0x1, -R72 ;  /* 0x00000001102a7810 */ /* 0x002fc80007ffe948 */
[----:B------:R-:W-:-:S05]  /*6ed0*/  IADD3 R81, -R81, UR39, R42 ;  /* 0x0000002751517c10 */ /* 0x000fca000fffe12a */
[C---:B------:R-:W-:Y:S02]  /*6ee0*/  VIADD R82, R81.reuse, UR55 ;  /* 0x0000003751527c36 */ /* 0x040fe40008000000 */
[----:B------:R-:W-:Y:S02]  /*6ef0*/  VIADD R81, R81, UR33 ;  /* 0x0000002151517c36 */ /* 0x000fe40008000000 */
[C---:B-----5:R-:W-:Y:S02]  /*6f00*/  IMAD.IADD R80, R83.reuse, 0x1, R82 ;  /* 0x0000000153507824 */ /* 0x060fe400078e0252 */
[----:B------:R-:W-:Y:S01]  /*6f10*/  IMAD.IADD R79, R83, 0x1, R81 ;  /* 0x00000001534f7824 */ /* 0x000fe200078e0251 */
[----:B0-234-:R-:W-:Y:S06]  /*6f20*/  @P2 BRA `(.L_x_1109) ;  /* 0x00000000005c2947 */ /* 0x01dfec0003800000 */
[----:B------:R-:W-:Y:S01]  /*6f30*/  IMAD.U32 R42, RZ, RZ, UR47 ;  /* 0x0000002fff2a7e24 */ /* 0x000fe2000f8e00ff */
[----:B------:R-:W-:Y:S04]  /*6f40*/  BSSY B0, `(.L_x_1110) ;  /* 0x0000011000007945 */ /* 0x000fe80003800000 */
[----:B------:R-:W-:-:S04]  /*6f50*/  IADD3 R83, -R42, UR39, R83 ;  /* 0x000000272a537c10 */ /* 0x000fc8000fffe153 */
        /* <DEDUP_REMOVED lines=10> */
.L_x_1111:
[----:B------:R-:W-:-:S05]  /*7000*/  IMAD.U32 R84, RZ, RZ, UR35 ;  /* 0x00000023ff547e24 */ /* 0x000fca000f8e00ff */
[----:B------:R-:W-:-:S13]  /*7010*/  ISETP.NE.AND P2, PT, R84, 0x1, PT ;  /* 0x000000015400780c */ /* 0x000fda0003f45270 */
[----:B------:R-:W0:Y:S02]  /*7020*/  @P2 LDC.64 R42, c[0x0][0x9e8] ;  /* 0x00027a00ff2a2b82 */ /* 0x000e240000000a00 */
[----:B0-----:R-:W-:-:S05]  /*7030*/  @P2 IMAD.HI.U32 R42, R83, R42, RZ ;  /* 0x0000002a532a2227 */ /* 0x001fca00078e00ff */
[----:B------:R-:W-:-:S07]  /*7040*/  @P2 SHF.R.U32.HI R83, RZ, R43, R42 ;  /* 0x0000002bff532219 */ /* 0x000fce000001162a */
.L_x_1112:
[----:B------:R-:W-:Y:S05]  /*7050*/  BSYNC B0 ;  /* 0x0000000000007941 */ /* 0x000fea0003800000 */
.L_x_1110:
[----:B------:R-:W-:-:S04]  /*7060*/  IMAD R83, R83, R84, -R72 ;  /* 0x0000005453537224 */ /* 0x000fc800078e0a48 */
[----:B------:R-:W-:-:S05]  /*7070*/  IMAD.IADD R83, R83, 0x1, -R16 ;  /* 0x0000000153537824 */ /* 0x000fca00078e0a10 */
[----:B------:R-:W-:Y:S02]  /*7080*/  VIMNMX R79, R79, R83, !PT ;  /* 0x000000534f4f7248 */ /* 0x000fe40007fe0100 */
[----:B------:R-:W-:-:S07]  /*7090*/  VIADDMNMX R80, R83, R84, R80, PT ;  /* 0x0000005453507246 */ /* 0x000fce0003800150 */
.L_x_1109:
[----:B------:R-:W-:Y:S01]  /*70a0*/  ISETP.GT.AND P2, PT, R0, -0x1, PT ;  /* 0xffffffff0000780c */ /* 0x000fe20003f44270 */
[----:B------:R-:W0:Y:S03]  /*70b0*/  SHFL.IDX PT, R83, R149, 0x1, 0x1c1f ;  /* 0x003c1f0095537f89 */ /* 0x000e2600000e0000 */
        /* <DEDUP_REMOVED lines=21> */
[C---:B------:R-:W-:Y:S02]  /*7210*/  ISETP.GT.AND P3, PT, R79.reuse, 0x19, P2 ;  /* 0x000000194f00780c */ /* 0x040fe40001764270 */
        /* <DEDUP_REMOVED lines=91> */
.L_x_1115:
[----:B------:R-:W-:-:S05]  /*77d0*/  IMAD.U32 R79, RZ, RZ, UR35 ;  /* 0x00000023ff4f7e24 */ /* 0x000fca000f8e00ff */
[----:B------:R-:W-:-:S13]  /*77e0*/  ISETP.NE.AND P3, PT, R79, 0x1, PT ;  /* 0x000000014f00780c */ /* 0x000fda0003f65270 */
[----:B------:R-:W0:Y:S02]  /*77f0*/  @P3 LDC.64 R4, c[0x0][0x9e8] ;  /* 0x00027a00ff043b82 */ /* 0x000e240000000a00 */
[----:B0-----:R-:W-:-:S05]  /*7800*/  @P3 IMAD.HI.U32 R4, R83, R4, RZ ;  /* 0x0000000453043227 */ /* 0x001fca00078e00ff */
[----:B------:R-:W-:-:S07]  /*7810*/  @P3 SHF.R.U32.HI R83, RZ, R5, R4 ;  /* 0x00000005ff533219 */ /* 0x000fce0000011604 */
.L_x_1116:
[----:B------:R-:W-:Y:S05]  /*7820*/  BSYNC B0 ;  /* 0x0000000000007941 */ /* 0x000fea0003800000 */
.L_x_1114:
[----:B------:R-:W-:-:S04]  /*7830*/  IMAD R72, R83, R79, -R72 ;  /* 0x0000004f53487224 */ /* 0x000fc800078e0a48 */
[----:B------:R-:W-:-:S05]  /*7840*/  IMAD.IADD R72, R72, 0x1, -R16 ;  /* 0x0000000148487824 */ /* 0x000fca00078e0a10 */
[----:B------:R-:W-:Y:S02]  /*7850*/  VIMNMX R81, R81, R72, !PT ;  /* 0x0000004851517248 */ /* 0x000fe40007fe0100 */
[----:B------:R-:W-:-:S07]  /*7860*/  VIADDMNMX R82, R72, R79, R82, PT ;  /* 0x0000004f48527246 */ /* 0x000fce0003800152 */
.L_x_1113:
[----:B------:R-:W-:Y:S01]  /*7870*/  FMNMX.FTZ R4, R42, R8, !PT ;  /* 0x000000082a047209 */ /* 0x000fe20007810000 */
[----:B------:R-:W-:Y:S01]  /*7880*/  UMOV UR51, UR57 ;  /* 0x0000003900337c82 */ /* 0x000fe20008000000 */
        /* <DEDUP_REMOVED lines=38> */
[----:B------:R-:W-:Y:S02]  /*7af0*/  ISETP.LT.OR P4, PT, R82, 0x1, P4 ;  /* 0x000000015200780c */ /* 0x000fe40002781670 */
[----:B------:R-:W-:Y:S02]  /*7b00*/  FMNMX.FTZ R4, R54, R4, !PT ;  /* 0x0000000436047209 */ /* 0x000fe40007810000 */
[----:B------:R-:W-:-:S02]  /*7b10*/  ISETP.GT.AND P5, PT, R81, 0x8, P2 ;  /* 0x000000085100780c */ /* 0x000fc400017a4270 */
[----:B------:R-:W-:Y:S02]  /*7b20*/  FMNMX.FTZ R4, R55, R4, !PT ;  /* 0x0000000437047209 */ /* 0x000fe40007810000 */
[----:B------:R-:W-:Y:S02]  /*7b30*/  ISETP.LT.OR P5, PT, R82, 0x9, P5 ;  /* 0x000000095200780c */ /* 0x000fe40002fa1670 */
[----:B------:R-:W-:Y:S02]  /*7b40*/  FMNMX.FTZ R4, R58, R4, !PT ;  /* 0x000000043a047209 */ /* 0x000fe40007810000 */
[----:B------:R-:W-:Y:S02]  /*7b50*/  ISETP.GT.AND P6, PT, R81, 0x10, P2 ;  /* 0x000000105100780c */ /* 0x000fe400017c4270 */
[----:B------:R-:W-:Y:S02]  /*7b60*/  FMNMX.FTZ R4, R59, R4, !PT ;  /* 0x000000043b047209 */ /* 0x000fe40007810000 */
[----:B------:R-:W-:-:S02]  /*7b70*/  FSEL R12, R12, -INF , !P5 ;  /* 0xff8000000c0c7808 */ /* 0x000fc40006800000 */
        /* <DEDUP_REMOVED lines=16> */
[----:B------:R-:W-:Y:S01]  /*7c80*/  FSEL R30, R30, -INF , !P6 ;  /* 0xff8000001e1e7808 */ /* 0x000fe20007000000 */
[----:B------:R-:W0:Y:S01]  /*7c90*/  SHFL.BFLY PT, R5, R4, 0x2, 0x1f ;  /* 0x0c401f0004057f89 */ /* 0x000e2200000e0000 */
[----:B------:R-:W-:-:S02]  /*7ca0*/  ISETP.LT.OR P5, PT, R82, 0x29, P5 ;  /* 0x000000295200780c */ /* 0x000fc40002fa1670 */
[C---:B------:R-:W-:Y:S02]  /*7cb0*/  ISETP.GT.AND P6, PT, R81.reuse, 0x30, P2 ;  /* 0x000000305100780c */ /* 0x040fe400017c4270 */
[----:B------:R-:W-:Y:S02]  /*7cc0*/  FSEL R34, R34, -INF , !P5 ;  /* 0xff80000022227808 */ /* 0x000fe40006800000 */
[----:B------:R-:W-:Y:S02]  /*7cd0*/  ISETP.LT.OR P6, PT, R82, 0x31, P6 ;  /* 0x000000315200780c */ /* 0x000fe400037c1670 */
[----:B------:R-:W-:Y:S02]  /*7ce0*/  ISETP.GT.AND P5, PT, R81, 0x38, P2 ;  /* 0x000000385100780c */ /* 0x000fe400017a4270 */
[----:B------:R-:W-:Y:S02]  /*7cf0*/  FSEL R38, R38, -INF , !P6 ;  /* 0xff80000026267808 */ /* 0x000fe40007000000 */
[----:B------:R-:W-:-:S02]  /*7d00*/  ISETP.LT.OR P5, PT, R82, 0x39, P5 ;  /* 0x000000395200780c */ /* 0x000fc40002fa1670 */
[C---:B------:R-:W-:Y:S02]  /*7d10*/  ISETP.GT.AND P6, PT, R81.reuse, 0x40, P2 ;  /* 0x000000405100780c */ /* 0x040fe400017c4270 */
[----:B------:R-:W-:Y:S02]  /*7d20*/  FSEL R44, R44, -INF , !P5 ;  /* 0xff8000002c2c7808 */ /* 0x000fe40006800000 */
[----:B------:R-:W-:Y:S02]  /*7d30*/  ISETP.LT.OR P6, PT, R82, 0x41, P6 ;  /* 0x000000415200780c */ /* 0x000fe400037c1670 */
[----:B------:R-:W-:Y:S02]  /*7d40*/  ISETP.GT.AND P5, PT, R81, 0x48, P2 ;  /* 0x000000485100780c */ /* 0x000fe400017a4270 */
[----:B------:R-:W-:Y:S02]  /*7d50*/  FSEL R48, R48, -INF , !P6 ;  /* 0xff80000030307808 */ /* 0x000fe40007000000 */
[----:B0-----:R-:W-:-:S02]  /*7d60*/  FMNMX.FTZ R5, R4, R5, !PT ;  /* 0x0000000504057209 */ /* 0x001fc40007810000 */
[----:B------:R-:W-:Y:S02]  /*7d70*/  ISETP.LT.OR P5, PT, R82, 0x49, P5 ;  /* 0x000000495200780c */ /* 0x000fe40002fa1670 */
[C---:B------:R-:W-:Y:S01]  /*7d80*/  ISETP.GT.AND P6, PT, R81.reuse, 0x50, P2 ;  /* 0x000000505100780c */ /* 0x040fe200017c4270 */
[----:B------:R-:W0:Y:S01]  /*7d90*/  SHFL.BFLY PT, R72, R5, 0x1, 0x1f ;  /* 0x0c201f0005487f89 */ /* 0x000e2200000e0000 */
[----:B------:R-:W-:Y:S02]  /*7da0*/  FSEL R52, R52, -INF , !P5 ;  /* 0xff80000034347808 */ /* 0x000fe40006800000 */
[----:B------:R-:W-:Y:S02]  /*7db0*/  ISETP.LT.OR P6, PT, R82, 0x51, P6 ;  /* 0x000000515200780c */ /* 0x000fe400037c1670 */
[----:B------:R-:W-:Y:S02]  /*7dc0*/  ISETP.GT.AND P5, PT, R81, 0x58, P2 ;  /* 0x000000585100780c */ /* 0x000fe400017a4270 */
[----:B------:R-:W-:-:S02]  /*7dd0*/  FSEL R56, R56, -INF , !P6 ;  /* 0xff80000038387808 */ /* 0x000fc40007000000 */
[----:B------:R-:W-:Y:S02]  /*7de0*/  ISETP.LT.OR P5, PT, R82, 0x59, P5 ;  /* 0x000000595200780c */ /* 0x000fe40002fa1670 */
[C---:B------:R-:W-:Y:S02]  /*7df0*/  ISETP.GT.AND P6, PT, R81.reuse, 0x60, P2 ;  /* 0x000000605100780c */ /* 0x040fe400017c4270 */
[----:B------:R-:W-:Y:S02]  /*7e00*/  FSEL R60, R60, -INF , !P5 ;  /* 0xff8000003c3c7808 */ /* 0x000fe40006800000 */
[----:B------:R-:W-:Y:S02]  /*7e10*/  ISETP.LT.OR P6, PT, R82, 0x61, P6 ;  /* 0x000000615200780c */ /* 0x000fe400037c1670 */
[----:B------:R-:W-:Y:S02]  /*7e20*/  ISETP.GT.AND P5, PT, R81, 0x68, P2 ;  /* 0x000000685100780c */ /* 0x000fe400017a4270 */
[----:B------:R-:W-:-:S02]  /*7e30*/  FSEL R64, R64, -INF , !P6 ;  /* 0xff80000040407808 */ /* 0x000fc40007000000 */
[----:B------:R-:W-:Y:S02]  /*7e40*/  ISETP.GT.AND P6, PT, R81, 0x69, P2 ;  /* 0x000000695100780c */ /* 0x000fe400017c4270 */
[----:B------:R-:W-:Y:S02]  /*7e50*/  ISETP.LT.OR P5, PT, R82, 0x69, P5 ;  /* 0x000000695200780c */ /* 0x000fe40002fa1670 */
[----:B0-----:R-:W-:Y:S02]  /*7e60*/  FMNMX.FTZ R72, R5, R72, !PT ;  /* 0x0000004805487209 */ /* 0x001fe40007810000 */
[----:B------:R-:W-:Y:S02]  /*7e70*/  FSEL R68, R68, -INF , !P5 ;  /* 0xff80000044447808 */ /* 0x000fe40006800000 */
[C---:B------:R-:W-:Y:S01]  /*7e80*/  FSETP.NEU.FTZ.AND P3, PT, R72.reuse, -INF , PT ;  /* 0xff8000004800780b */ /* 0x040fe20003f7d000 */
[----:B------:R-:W-:Y:S01]  /*7e90*/  FMUL.FTZ R4, R72, UR34 ;  /* 0x0000002248047c20 */ /* 0x000fe20008410000 */
[----:B------:R-:W-:-:S02]  /*7ea0*/  ISETP.LT.OR P6, PT, R82, 0x6a, P6 ;  /* 0x0000006a5200780c */ /* 0x000fc400037c1670 */
[----:B------:R-:W-:Y:S02]  /*7eb0*/  FSEL R5, R72, RZ, P3 ;  /* 0x000000ff48057208 */ /* 0x000fe40001800000 */
[----:B------:R-:W-:Y:S02]  /*7ec0*/  FSEL R4, R4, RZ, P3 ;  /* 0x000000ff04047208 */ /* 0x000fe40001800000 */
[----:B------:R-:W-:Y:S01]  /*7ed0*/  ISETP.GT.AND P3, PT, R81, 0x1, P2 ;  /* 0x000000015100780c */ /* 0x000fe20001764270 */
[----:B------:R-:W-:Y:S01]  /*7ee0*/  FADD.FTZ R5, -R5, R8 ;  /* 0x0000000805057221 */ /* 0x000fe20000010100 */
[----:B------:R-:W-:Y:S01]  /*7ef0*/  ISETP.GT.AND P5, PT, R81, 0x71, P2 ;  /* 0x000000715100780c */ /* 0x000fe200017a4270 */
[--C-:B------:R-:W-:Y:S01]  /*7f00*/  FFMA.FTZ R42, R42, UR34, -R4.reuse ;  /* 0x000000222a2a7c23 */ /* 0x100fe20008010804 */
[--C-:B------:R-:W-:Y:S01]  /*7f10*/  FFMA.FTZ R43, R43, UR34, -R4.reuse ;  /* 0x000000222b2b7c23 */ /* 0x100fe20008010804 */
[----:B------:R-:W-:Y:S01]  /*7f20*/  FMUL.FTZ R5, R5, UR34 ;  /* 0x0000002205057c20 */ /* 0x000fe20008410000 */
[--C-:B------:R-:W-:Y:S01]  /*7f30*/  FFMA.FTZ R10, R10, UR34, -R4.reuse ;  /* 0x000000220a0a7c23 */ /* 0x100fe20008010804 */
        /* <DEDUP_REMOVED lines=28> */
[----:B------:R-:W-:Y:S01]  /*8100*/  FFMA.FTZ R78, R78, UR34, -R4 ;  /* 0x000000224e4e7c23 */ /* 0x000fe20008010804 */
[----:B------:R0:W1:Y:S01]  /*8110*/  MUFU.EX2 R8, R5 ;  /* 0x0000000500087308 */ /* 0x0000620000000800 */
[----:B------:R-:W-:-:S02]  /*8120*/  ISETP.LT.OR P3, PT, R82, 0x2, P3 ;  /* 0x000000025200780c */ /* 0x000fc40001f61670 */
[----:B------:R-:W-:Y:S02]  /*8130*/  FSEL R69, R69, -INF , !P6 ;  /* 0xff80000045457808 */ /* 0x000fe40007000000 */
[----:B------:R-:W-:Y:S02]  /*8140*/  FSEL R7, R7, -INF , !P3 ;  /* 0xff80000007077808 */ /* 0x000fe40005800000 */
[----:B------:R-:W-:Y:S01]  /*8150*/  ISETP.GT.AND P3, PT, R81, 0x11, P2 ;  /* 0x000000115100780c */ /* 0x000fe20001764270 */
[----:B------:R-:W2:Y:S01]  /*8160*/  MUFU.EX2 R4, R42 ;  /* 0x0000002a00047308 */ /* 0x000ea20000000800 */
[----:B0-----:R-:W-:Y:S02]  /*8170*/  FSEL R5, R6, -INF , !P4 ;  /* 0xff80000006057808 */ /* 0x001fe40006000000 */
[----:B------:R-:W-:Y:S02]  /*8180*/  ISETP.LT.OR P3, PT, R82, 0x12, P3 ;  /* 0x000000125200780c */ /* 0x000fe40001f61670 */
[----:B------:R-:W-:-:S02]  /*8190*/  FMNMX.FTZ R6, R5, R9, !PT ;  /* 0x0000000905067209 */ /* 0x000fc40007810000 */
[----:B------:R-:W-:Y:S01]  /*81a0*/  FSEL R21, R21, -INF , !P3 ;  /* 0xff80000015157808 */ /* 0x000fe20005800000 */
[----:B------:R-:W0:Y:S01]  /*81b0*/  MUFU.EX2 R43, R43 ;  /* 0x0000002b002b7308 */ /* 0x000e220000000800 */
[C---:B------:R-:W-:Y:S01]  /*81c0*/  ISETP.GT.AND P3, PT, R81.reuse, 0x21, P2 ;  /* 0x000000215100780c */ /* 0x040fe20001764270 */
[-C--:B-1----:R-:W-:Y:S01]  /*81d0*/  FMUL.FTZ R88, R88, R8.reuse ;  /* 0x0000000858587220 */ /* 0x082fe20000410000 */
[----:B------:R-:W-:Y:S01]  /*81e0*/  ISETP.GT.AND P4, PT, R81, 0x78, P2 ;  /* 0x000000785100780c */ /* 0x000fe20001784270 */
[-C--:B------:R-:W-:Y:S01]  /*81f0*/  FMUL.FTZ R89, R89, R8.reuse ;  /* 0x0000000859597220 */ /* 0x080fe20000410000 */
[----:B------:R-:W-:Y:S01]  /*8200*/  ISETP.LT.OR P3, PT, R82, 0x22, P3 ;  /* 0x000000225200780c */ /* 0x000fe20001f61670 */
[-C--:B------:R-:W-:Y:S01]  /*8210*/  FMUL.FTZ R92, R92, R8.reuse ;  /* 0x000000085c5c7220 */ /* 0x080fe20000410000 */
[----:B------:R-:W-:Y:S01]  /*8220*/  ISETP.LT.OR P5, PT, R82, 0x72, P5 ;  /* 0x000000725200780c */ /* 0x000fe20002fa1670 */
[----:B------:R-:W-:Y:S01]  /*8230*/  MUFU.EX2 R15, R15 ;  /* 0x0000000f000f7308 */ /* 0x000fe20000000800 */
[----:B--2---:R-:W-:Y:S01]  /*8240*/  FFMA.FTZ R3, R8, R3, R4 ;  /* 0x0000000308037223 */ /* 0x004fe20000010004 */
[----:B------:R-:W-:Y:S01]  /*8250*/  FSEL R31, R31, -INF , !P3 ;  /* 0xff8000001f1f7808 */ /* 0x000fe20005800000 */
[-C--:B------:R-:W-:Y:S01]  /*8260*/  FMUL.FTZ R93, R93, R8.reuse ;  /* 0x000000085d5d7220 */ /* 0x080fe20000410000 */
[----:B------:R-:W-:Y:S01]  /*8270*/  ISETP.GT.AND P3, PT, R81, 0x31, P2 ;  /* 0x000000315100780c */ /* 0x000fe20001764270 */
[-C--:B------:R-:W-:Y:S01]  /*8280*/  FMUL.FTZ R96, R96, R8.reuse ;  /* 0x0000000860607220 */ /* 0x080fe20000410000 */
[C---:B------:R-:W-:Y:S01]  /*8290*/  ISETP.LT.OR P4, PT, R82.reuse, 0x79, P4 ;  /* 0x000000795200780c */ /* 0x040fe20002781670 */
[----:B------:R-:W-:Y:S01]  /*82a0*/  FMUL.FTZ R97, R97, R8 ;  /* 0x0000000861617220 */ /* 0x000fe20000410000 */
[----:B------:R-:W-:Y:S01]  /*82b0*/  ISETP.LT.OR P3, PT, R82, 0x32, P3 ;  /* 0x000000325200780c */ /* 0x000fe20001f61670 */
[C---:B0-----:R-:W-:Y:S01]  /*82c0*/  FADD.FTZ R3, R43.reuse, R3 ;  /* 0x000000032b037221 */ /* 0x041fe20000010000 */
[----:B------:R-:W-:Y:S01]  /*82d0*/  F2FP.BF16.F32.PACK_AB R4, R43, R4 ;  /* 0x000000042b04723e */ /* 0x000fe200000010ff */
[----:B------:R-:W-:Y:S01]  /*82e0*/  MUFU.EX2 R25, R25 ;  /* 0x0000001900197308 */ /* 0x000fe20000000800 */
[----:B------:R-:W-:Y:S01]  /*82f0*/  FMNMX.FTZ R43, R7, R6, !PT ;  /* 0x00000006072b7209 */ /* 0x000fe20007810000 */
[-C--:B------:R-:W-:Y:S01]  /*8300*/  FMUL.FTZ R100, R100, R8.reuse ;  /* 0x0000000864647220 */ /* 0x080fe20000410000 */
[----:B------:R-:W-:Y:S01]  /*8310*/  FSEL R39, R39, -INF , !P3 ;  /* 0xff80000027277808 */ /* 0x000fe20005800000 */
[-C--:B------:R-:W-:Y:S01]  /*8320*/  FMUL.FTZ R101, R101, R8.reuse ;  /* 0x0000000865657220 */ /* 0x080fe20000410000 */
[----:B------:R-:W-:Y:S01]  /*8330*/  FMNMX.FTZ R6, R12, R43, !PT ;  /* 0x0000002b0c067209 */ /* 0x000fe20007810000 */
[----:B------:R-:W-:Y:S01]  /*8340*/  FMUL.FTZ R104, R104, R8 ;  /* 0x0000000868687220 */ /* 0x000fe20000410000 */
[----:B------:R-:W-:Y:S01]  /*8350*/  ISETP.GT.AND P3, PT, R81, 0x41, P2 ;  /* 0x000000415100780c */ /* 0x000fe20001764270 */
[----:B------:R-:W-:Y:S01]  /*8360*/  MUFU.EX2 R28, R28 ;  /* 0x0000001c001c7308 */ /* 0x000fe20000000800 */
[----:B------:R-:W-:Y:S01]  /*8370*/  FMNMX.FTZ R43, R13, R6, !PT ;  /* 0x000000060d2b7209 */ /* 0x000fe20007810000 */
[-C--:B------:R-:W-:Y:S01]  /*8380*/  FMUL.FTZ R105, R105, R8.reuse ;  /* 0x0000000869697220 */ /* 0x080fe20000410000 */
[----:B------:R-:W-:Y:S01]  /*8390*/  ISETP.LT.OR P3, PT, R82, 0x42, P3 ;  /* 0x000000425200780c */ /* 0x000fe20001f61670 */
[-C--:B------:R-:W-:Y:S01]  /*83a0*/  FMUL.FTZ R108, R108, R8.reuse ;  /* 0x000000086c6c7220 */ /* 0x080fe20000410000 */
[----:B------:R-:W-:Y:S01]  /*83b0*/  FMNMX.FTZ R6, R20, R43, !PT ;  /* 0x0000002b14067209 */ /* 0x000fe20007810000 */
[----:B------:R-:W-:Y:S01]  /*83c0*/  FMUL.FTZ R109, R109, R8 ;  /* 0x000000086d6d7220 */ /* 0x000fe20000410000 */
[----:B------:R-:W-:Y:S01]  /*83d0*/  FSEL R49, R49, -INF , !P3 ;  /* 0xff80000031317808 */ /* 0x000fe20005800000 */
[----:B------:R-:W-:Y:S01]  /*83e0*/  MUFU.EX2 R29, R29 ;  /* 0x0000001d001d7308 */ /* 0x000fe20000000800 */
[----:B------:R-:W-:Y:S01]  /*83f0*/  FMNMX.FTZ R43, R21, R6, !PT ;  /* 0x00000006152b7209 */ /* 0x000fe20007810000 */
[-C--:B------:R-:W-:Y:S01]  /*8400*/  FMUL.FTZ R112, R112, R8.reuse ;  /* 0x0000000870707220 */ /* 0x080fe20000410000 */
[----:B------:R-:W-:Y:S01]  /*8410*/  ISETP.GT.AND P3, PT, R81, 0x51, P2 ;  /* 0x000000515100780c */ /* 0x000fe20001764270 */
[-C--:B------:R-:W-:Y:S01]  /*8420*/  FMUL.FTZ R113, R113, R8.reuse ;  /* 0x0000000871717220 */ /* 0x080fe20000410000 */
[----:B------:R-:W-:Y:S01]  /*8430*/  FMNMX.FTZ R6, R26, R43, !PT ;  /* 0x0000002b1a067209 */ /* 0x000fe20007810000 */
[----:B------:R-:W-:Y:S01]  /*8440*/  FMUL.FTZ R116, R116, R8 ;  /* 0x0000000874747220 */ /* 0x000fe20000410000 */
[----:B------:R-:W-:Y:S01]  /*8450*/  ISETP.LT.OR P3, PT, R82, 0x52, P3 ;  /* 0x000000525200780c */ /* 0x000fe20001f61670 */
        /* <DEDUP_REMOVED lines=26> */
[----:B------:R-:W-:Y:S01]  /*8600*/  IMAD.MOV.U32 R8, RZ, RZ, R72 ;  /* 0x000000ffff087224 */ /* 0x000fe200078e0048 */
[----:B------:R-:W-:-:S02]  /*8610*/  FSEL R70, R70, -INF , !P3 ;  /* 0xff80000046467808 */ /* 0x000fc40005800000 */
[----:B------:R-:W-:Y:S02]  /*8620*/  FMNMX.FTZ R6, R44, R43, !PT ;  /* 0x0000002b2c067209 */ /* 0x000fe40007810000 */
[----:B------:R-:W-:Y:S01]  /*8630*/  ISETP.GT.AND P2, PT, R81, 0x79, P2 ;  /* 0x000000795100780c */ /* 0x000fe20001744270 */
[----:B------:R-:W-:Y:S01]  /*8640*/  MUFU.EX2 R46, R46 ;  /* 0x0000002e002e7308 */ /* 0x000fe20000000800 */
[----:B------:R-:W-:Y:S02]  /*8650*/  FMNMX.FTZ R43, R45, R6, !PT ;  /* 0x000000062d2b7209 */ /* 0x000fe40007810000 */
[----:B------:R-:W-:Y:S02]  /*8660*/  FSEL R71, R71, -INF , !P5 ;  /* 0xff80000047477808 */ /* 0x000fe40006800000 */
[----:B------:R-:W-:Y:S02]  /*8670*/  FMNMX.FTZ R6, R48, R43, !PT ;  /* 0x0000002b30067209 */ /* 0x000fe40007810000 */
[----:B------:R-:W-:Y:S01]  /*8680*/  ISETP.LT.OR P2, PT, R82, 0x7a, P2 ;  /* 0x0000007a5200780c */ /* 0x000fe20001741670 */
[----:B------:R-:W-:Y:S01]  /*8690*/  MUFU.EX2 R47, R47 ;  /* 0x0000002f002f7308 */ /* 0x000fe20000000800 */
[----:B------:R-:W-:-:S02]  /*86a0*/  FMNMX.FTZ R43, R49, R6, !PT ;  /* 0x00000006312b7209 */ /* 0x000fc40007810000 */
[----:B------:R-:W-:Y:S02]  /*86b0*/  FSEL R74, R74, -INF , !P4 ;  /* 0xff8000004a4a7808 */ /* 0x000fe40006000000 */
[----:B------:R-:W-:Y:S02]  /*86c0*/  FMNMX.FTZ R6, R52, R43, !PT ;  /* 0x0000002b34067209 */ /* 0x000fe40007810000 */
[----:B------:R-:W-:Y:S01]  /*86d0*/  FSEL R76, R76, -INF , !P2 ;  /* 0xff8000004c4c7808 */ /* 0x000fe20005000000 */
[----:B------:R-:W-:Y:S01]  /*86e0*/  MUFU.EX2 R50, R50 ;  /* 0x0000003200327308 */ /* 0x000fe20000000800 */
[----:B------:R-:W-:-:S04]  /*86f0*/  FMNMX.FTZ R43, R53, R6, !PT ;  /* 0x00000006352b7209 */ /* 0x000fc80007810000 */
[----:B------:R-:W-:-:S03]  /*8700*/  FMNMX.FTZ R6, R56, R43, !PT ;  /* 0x0000002b38067209 */ /* 0x000fc60007810000 */
        /* <DEDUP_REMOVED lines=16> */
[----:B------:R-:W-:-:S05]  /*8810*/  FMNMX.FTZ R42, R76, R43, !PT ;  /* 0x0000002b4c2a7209 */ /* 0x000fca0007810000 */
[----:B------:R-:W0:Y:S02]  /*8820*/  SHFL.BFLY PT, R6, R42, 0x2, 0x1f ;  /* 0x0c401f002a067f89 */ /* 0x000e2400000e0000 */
[----:B------:R-:W-:Y:S08]  /*8830*/  MUFU.EX2 R43, R11 ;  /* 0x0000000b002b7308 */ /* 0x000ff00000000800 */
[----:B------:R-:W-:Y:S08]  /*8840*/  MUFU.EX2 R63, R63 ;  /* 0x0000003f003f7308 */ /* 0x000ff00000000800 */
[----:B------:R-:W-:Y:S01]  /*8850*/  MUFU.EX2 R66, R66 ;  /* 0x0000004200427308 */ /* 0x000fe20000000800 */
[----:B0-----:R-:W-:-:S07]  /*8860*/  FMNMX.FTZ R42, R42, R6, !PT ;  /* 0x000000062a2a7209 */ /* 0x001fce0007810000 */
[----:B------:R0:W1:Y:S08]  /*8870*/  MUFU.EX2 R6, R10 ;  /* 0x0000000a00067308 */ /* 0x0000700000000800 */
[----:B------:R-:W-:Y:S01]  /*8880*/  MUFU.EX2 R67, R67 ;  /* 0x0000004300437308 */ /* 0x000fe20000000800 */
[----:B0-----:R-:W0:Y:S07]  /*8890*/  SHFL.BFLY PT, R10, R42, 0x1, 0x1f ;  /* 0x0c201f002a0a7f89 */ /* 0x001e2e00000e0000 */
[----:B------:R-:W-:Y:S01]  /*88a0*/  MUFU.EX2 R73, R73 ;  /* 0x0000004900497308 */ /* 0x000fe20000000800 */
[----:B-1----:R-:W-:Y:S01]  /*88b0*/  FADD.FTZ R3, R6, R3 ;  /* 0x0000000306037221 */ /* 0x002fe20000010000 */
[----:B------:R-:W-:-:S03]  /*88c0*/  F2FP.BF16.F32.PACK_AB R6, R43, R6 ;  /* 0x000000062b06723e */ /* 0x000fc600000010ff */
[----:B------:R-:W-:-:S03]  /*88d0*/  FADD.FTZ R11, R43, R3 ;  /* 0x000000032b0b7221 */ /* 0x000fc60000010000 */
[----:B------:R-:W-:Y:S08]  /*88e0*/  MUFU.EX2 R75, R75 ;  /* 0x0000004b004b7308 */ /* 0x000ff00000000800 */
[----:B------:R-:W-:Y:S01]  /*88f0*/  MUFU.EX2 R77, R77 ;  /* 0x0000004d004d7308 */ /* 0x000fe20000000800 */
[----:B0-----:R-:W-:-:S04]  /*8900*/  FMNMX.FTZ R10, R42, R10, !PT ;  /* 0x0000000a2a0a7209 */ /* 0x001fc80007810000 */
[C---:B------:R-:W-:Y:S01]  /*8910*/  FSETP.NEU.FTZ.AND P2, PT, R10.reuse, -INF , PT ;  /* 0xff8000000a00780b */ /* 0x040fe20003f5d000 */
[----:B------:R-:W-:Y:S02]  /*8920*/  FMUL.FTZ R3, R10, UR34 ;  /* 0x000000220a037c20 */ /* 0x000fe40008410000 */
[----:B------:R-:W-:Y:S03]  /*8930*/  MUFU.EX2 R78, R78 ;  /* 0x0000004e004e7308 */ /* 0x000fe60000000800 */
[----:B------:R-:W-:-:S05]  /*8940*/  FSEL R3, R3, RZ, P2 ;  /* 0x000000ff03037208 */ /* 0x000fca0001000000 */
[--C-:B------:R-:W-:Y:S01]  /*8950*/  FFMA.FTZ R43, R7, UR34, -R3.reuse ;  /* 0x00000022072b7c23 */ /* 0x100fe20008010803 */
[--C-:B------:R-:W-:Y:S01]  /*8960*/  FFMA.FTZ R12, R12, UR34, -R3.reuse ;  /* 0x000000220c0c7c23 */ /* 0x100fe20008010803 */
[--C-:B------:R-:W-:Y:S01]  /*8970*/  FFMA.FTZ R13, R13, UR34, -R3.reuse ;  /* 0x000000220d0d7c23 */ /* 0x100fe20008010803 */
[--C-:B------:R-:W-:Y:S01]  /*8980*/  FFMA.FTZ R79, R5, UR34, -R3.reuse ;  /* 0x00000022054f7c23 */ /* 0x100fe20008010803 */
[----:B------:R-:W-:Y:S02]  /*8990*/  IMAD.U32 R5, RZ, RZ, UR48 ;  /* 0x00000030ff057e24 */ /* 0x000fe4000f8e00ff */
[--C-:B------:R-:W-:Y:S01]  /*89a0*/  FFMA.FTZ R34, R34, UR34, -R3.reuse ;  /* 0x0000002222227c23 */ /* 0x100fe20008010803 */
[----:B------:R-:W-:Y:S01]  /*89b0*/  MUFU.EX2 R43, R43 ;  /* 0x0000002b002b7308 */ /* 0x000fe20000000800 */
[--C-:B------:R-:W-:Y:S01]  /*89c0*/  FFMA.FTZ R35, R35, UR34, -R3.reuse ;  /* 0x0000002223237c23 */ /* 0x100fe20008010803 */
[--C-:B------:R-:W-:Y:S01]  /*89d0*/  FFMA.FTZ R56, R56, UR34, -R3.reuse ;  /* 0x0000002238387c23 */ /* 0x100fe20008010803 */
[----:B------:R-:W-:Y:S01]  /*89e0*/  @!P1 LEA R5, R5, UR42, 0x3 ;  /* 0x0000002a05059c11 */ /* 0x000fe2000f8e18ff */
[--C-:B------:R-:W-:Y:S01]  /*89f0*/  FFMA.FTZ R65, R65, UR34, -R3.reuse ;  /* 0x0000002241417c23 */ /* 0x100fe20008010803 */
[--C-:B------:R-:W-:Y:S01]  /*8a00*/  FFMA.FTZ R68, R68, UR34, -R3.reuse ;  /* 0x0000002244447c23 */ /* 0x100fe20008010803 */
[--C-:B------:R-:W-:Y:S01]  /*8a10*/  FFMA.FTZ R69, R69, UR34, -R3.reuse ;  /* 0x0000002245457c23 */ /* 0x100fe20008010803 */
[----:B------:R-:W-:Y:S01]  /*8a20*/  FFMA.FTZ R70, R70, UR34, -R3 ;  /* 0x0000002246467c23 */ /* 0x000fe20008010803 */
[----:B------:R-:W0:Y:S01]  /*8a30*/  MUFU.EX2 R42, R79 ;  /* 0x0000004f002a7308 */ /* 0x000e220000000800 */
[----:B------:R-:W-:-:S02]  /*8a40*/  @!P1 VIADD R5, R5, 0x2d860 ;  /* 0x0002d86005059836 */ /* 0x000fc40000000000 */
[--C-:B------:R-:W-:Y:S01]  /*8a50*/  FFMA.FTZ R71, R71, UR34, -R3.reuse ;  /* 0x0000002247477c23 */ /* 0x100fe20008010803 */
[----:B------:R-:W-:Y:S01]  /*8a60*/  FFMA.FTZ R74, R74, UR34, -R3 ;  /* 0x000000224a4a7c23 */ /* 0x000fe20008010803 */
[----:B------:R-:W-:Y:S01]  /*8a70*/  UMOV UR48, UR58 ;  /* 0x0000003a00307c82 */ /* 0x000fe20008000000 */
[----:B------:R-:W-:Y:S02]  /*8a80*/  @!P1 PRMT R5, RZ, 0x654, R5 ;  /* 0x00000654ff059816 */ /* 0x000fe40000000005 */
[----:B------:R-:W-:Y:S02]  /*8a90*/  MUFU.EX2 R12, R12 ;  /* 0x0000000c000c7308 */ /* 0x000fe40000000800 */
[----:B------:R0:W-:Y:S06]  /*8aa0*/  @!P1 SYNCS.ARRIVE.TRANS64.RED.A1T0 RZ, [R5+URZ], RZ ;  /* 0x000000ff05ff99a7 */ /* 0x0001ec000810043f */
[----:B------:R-:W1:Y:S01]  /*8ab0*/  MUFU.EX2 R13, R13 ;  /* 0x0000000d000d7308 */ /* 0x000e620000000800 */
[----:B0-----:R-:W-:-:S07]  /*8ac0*/  F2FP.BF16.F32.PACK_AB R5, R43, R42 ;  /* 0x0000002a2b05723e */ /* 0x001fce00000010ff */
[----:B------:R-:W-:Y:S08]  /*8ad0*/  MUFU.EX2 R34, R34 ;  /* 0x0000002200227308 */ /* 0x000ff00000000800 */
[----:B------:R-:W-:Y:S01]  /*8ae0*/  MUFU.EX2 R35, R35 ;  /* 0x0000002300237308 */ /* 0x000fe20000000800 */
[----:B-1----:R-:W-:-:S05]  /*8af0*/  F2FP.BF16.F32.PACK_AB R7, R13, R12 ;  /* 0x0000000c0d07723e */ /* 0x002fca00000010ff */
[----:B------:R0:W-:Y:S02]  /*8b00*/  STSM.16.M88.4 [R17+0x21800], R4 ;  /* 0x0218000411007844 */ /* 0x0001e40000000200 */
[----:B------:R-:W-:Y:S08]  /*8b10*/  MUFU.EX2 R68, R68 ;  /* 0x0000004400447308 */ /* 0x000ff00000000800 */
[----:B------:R-:W-:Y:S01]  /*8b20*/  MUFU.EX2 R69, R69 ;  /* 0x0000004500457308 */ /* 0x000fe20000000800 */
[--C-:B0-----:R-:W-:Y:S01]  /*8b30*/  FFMA.FTZ R5, R20, UR34, -R3.reuse ;  /* 0x0000002214057c23 */ /* 0x101fe20008010803 */
[--C-:B------:R-:W-:Y:S01]  /*8b40*/  FFMA.FTZ R20, R26, UR34, -R3.reuse ;  /* 0x000000221a147c23 */ /* 0x100fe20008010803 */
[--C-:B------:R-:W-:Y:S01]  /*8b50*/  FFMA.FTZ R26, R27, UR34, -R3.reuse ;  /* 0x000000221b1a7c23 */ /* 0x100fe20008010803 */
[----:B------:R-:W-:Y:S01]  /*8b60*/  FFMA.FTZ R27, R30, UR34, -R3 ;  /* 0x000000221e1b7c23 */ /* 0x000fe20008010803 */
[----:B------:R-:W-:-:S03]  /*8b70*/  FSEL R30, R10, RZ, P2 ;  /* 0x000000ff0a1e7208 */ /* 0x000fc60001000000 */
[----:B------:R-:W0:Y:S01]  /*8b80*/  MUFU.EX2 R4, R14 ;  /* 0x0000000e00047308 */ /* 0x000e220000000800 */
[--C-:B------:R-:W-:Y:S01]  /*8b90*/  FFMA.FTZ R7, R21, UR34, -R3.reuse ;  /* 0x0000002215077c23 */ /* 0x100fe20008010803 */
[--C-:B------:R-:W-:Y:S01]  /*8ba0*/  FFMA.FTZ R21, R38, UR34, -R3.reuse ;  /* 0x0000002226157c23 */ /* 0x100fe20008010803 */
[----:B------:R-:W-:Y:S01]  /*8bb0*/  FFMA.FTZ R38, R49, UR34, -R3 ;  /* 0x0000002231267c23 */ /* 0x000fe20008010803 */
[----:B------:R-:W-:Y:S01]  /*8bc0*/  FADD.FTZ R30, -R30, R9 ;  /* 0x000000091e1e7221 */ /* 0x000fe20000010100 */
[C---:B------:R-:W-:Y:S01]  /*8bd0*/  ISETP.GT.AND P2, PT, R0.reuse, UR59, PT ;  /* 0x0000003b00007c0c */ /* 0x040fe2000bf44270 */
[----:B------:R-:W-:Y:S02]  /*8be0*/  VIADD R0, R0, 0xffffffff ;  /* 0xffffffff00007836 */ /* 0x000fe40000000000 */
[----:B------:R-:W-:Y:S01]  /*8bf0*/  FMUL.FTZ R9, R30, UR34 ;  /* 0x000000221e097c20 */ /* 0x000fe20008410000 */
[----:B------:R-:W-:Y:S01]  /*8c00*/  MUFU.EX2 R5, R5 ;  /* 0x0000000500057308 */ /* 0x000fe20000000800 */
[--C-:B------:R-:W-:Y:S01]  /*8c10*/  FFMA.FTZ R30, R39, UR34, -R3.reuse ;  /* 0x00000022271e7c23 */ /* 0x100fe20008010803 */
[----:B------:R-:W-:-:S06]  /*8c20*/  FFMA.FTZ R39, R52, UR34, -R3 ;  /* 0x0000002234277c23 */ /* 0x000fcc0008010803 */
[----:B------:R-:W1:Y:S01]  /*8c30*/  MUFU.EX2 R9, R9 ;  /* 0x0000000900097308 */ /* 0x000e620000000800 */
[----:B0-----:R-:W-:Y:S01]  /*8c40*/  FADD.FTZ R52, R4, R11 ;  /* 0x0000000b04347221 */ /* 0x001fe20000010000 */
[----:B------:R-:W-:-:S03]  /*8c50*/  F2FP.BF16.F32.PACK_AB R4, R15, R4 ;  /* 0x000000040f04723e */ /* 0x000fc600000010ff */
[----:B------:R-:W-:-:S03]  /*8c60*/  FADD.FTZ R11, R15, R52 ;  /* 0x000000340f0b7221 */ /* 0x000fc60000010000 */
[----:B------:R-:W0:Y:S08]  /*8c70*/  MUFU.EX2 R6, R24 ;  /* 0x0000001800067308 */ /* 0x000e300000000800 */
[----:B------:R-:W2:Y:S01]  /*8c80*/  MUFU.EX2 R7, R7 ;  /* 0x0000000700077308 */ /* 0x000ea20000000800 */
[----:B-1----:R-:W-:Y:S01]  /*8c90*/  FFMA.FTZ R42, R9, R2, R42 ;  /* 0x00000002092a7223 */ /* 0x002fe2000001002a */
[--C-:B------:R-:W-:Y:S01]  /*8ca0*/  FFMA.FTZ R2, R45, UR34, -R3.reuse ;  /* 0x000000222d027c23 */ /* 0x100fe20008010803 */
[--C-:B------:R-:W-:Y:S01]  /*8cb0*/  FFMA.FTZ R45, R57, UR34, -R3.reuse ;  /* 0x00000022392d7c23 */ /* 0x100fe20008010803 */
[-C--:B------:R-:W-:Y:S01]  /*8cc0*/  FMUL.FTZ R90, R90, R9.reuse ;  /* 0x000000095a5a7220 */ /* 0x080fe20000410000 */
[----:B------:R-:W-:Y:S01]  /*8cd0*/  FADD.FTZ R43, R43, R42 ;  /* 0x0000002a2b2b7221 */ /* 0x000fe20000010000 */
[----:B------:R-:W-:Y:S01]  /*8ce0*/  FFMA.FTZ R42, R64, UR34, -R3 ;  /* 0x00000022402a7c23 */ /* 0x000fe20008010803 */
[-C--:B------:R-:W-:Y:S01]  /*8cf0*/  FMUL.FTZ R91, R91, R9.reuse ;  /* 0x000000095b5b7220 */ /* 0x080fe20000410000 */
[----:B------:R-:W1:Y:S01]  /*8d00*/  MUFU.EX2 R20, R20 ;  /* 0x0000001400147308 */ /* 0x000e620000000800 */
[----:B------:R-:W-:Y:S01]  /*8d10*/  FADD.FTZ R12, R12, R43 ;  /* 0x0000002b0c0c7221 */ /* 0x000fe20000010000 */
[----:B0-----:R-:W-:Y:S01]  /*8d20*/  FADD.FTZ R52, R6, R11 ;  /* 0x0000000b06347221 */ /* 0x001fe20000010000 */
[----:B------:R-:W-:Y:S01]  /*8d30*/  F2FP.BF16.F32.PACK_AB R6, R25, R6 ;  /* 0x000000061906723e */ /* 0x000fe200000010ff */
[----:B------:R-:W-:Y:S01]  /*8d40*/  FFMA.FTZ R43, R60, UR34, -R3 ;  /* 0x000000223c2b7c23 */ /* 0x000fe20008010803 */
[----:B------:R-:W-:Y:S01]  /*8d50*/  FADD.FTZ R12, R13, R12 ;  /* 0x0000000c0d0c7221 */ /* 0x000fe20000010000 */
[----:B------:R-:W-:Y:S01]  /*8d60*/  FADD.FTZ R15, R25, R52 ;  /* 0x00000034190f7221 */ /* 0x000fe20000010000 */
[----:B------:R-:W-:Y:S01]  /*8d70*/  FMUL.FTZ R94, R94, R9 ;  /* 0x000000095e5e7220 */ /* 0x000fe20000410000 */
[----:B------:R-:W0:Y:S01]  /*8d80*/  MUFU.EX2 R26, R26 ;  /* 0x0000001a001a7308 */ /* 0x000e220000000800 */
[----:B------:R-:W-:Y:S01]  /*8d90*/  FADD.FTZ R12, R5, R12 ;  /* 0x0000000c050c7221 */ /* 0x000fe20000010000 */
[----:B------:R-:W-:Y:S01]  /*8da0*/  FADD.FTZ R52, R28, R15 ;  /* 0x0000000f1c347221 */ /* 0x000fe20000010000 */
[----:B--2---:R-:W-:Y:S01]  /*8db0*/  F2FP.BF16.F32.PACK_AB R5, R7, R5 ;  /* 0x000000050705723e */ /* 0x004fe200000010ff */
[-C--:B------:R-:W-:Y:S01]  /*8dc0*/  FMUL.FTZ R95, R95, R9.reuse ;  /* 0x000000095f5f7220 */ /* 0x080fe20000410000 */
[----:B------:R-:W-:Y:S01]  /*8dd0*/  FADD.FTZ R13, R7, R12 ;  /* 0x0000000c070d7221 */ /* 0x000fe20000010000 */
[----:B------:R-:W-:Y:S01]  /*8de0*/  FADD.FTZ R15, R29, R52 ;  /* 0x000000341d0f7221 */ /* 0x000fe20000010000 */
[-C--:B------:R-:W-:Y:S01]  /*8df0*/  FMUL.FTZ R98, R98, R9.reuse ;  /* 0x0000000962627220 */ /* 0x080fe20000410000 */
[----:B------:R2:W-:Y:S01]  /*8e00*/  MUFU.EX2 R14, R32 ;  /* 0x00000020000e7308 */ /* 0x0005e20000000800 */
        /* <DEDUP_REMOVED lines=8> */
[----:B--2---:R-:W-:Y:S01]  /*8e90*/  FFMA.FTZ R32, R31, UR34, -R3 ;  /* 0x000000221f207c23 */ /* 0x004fe20008010803 */
[----:B0-----:R-:W-:Y:S01]  /*8ea0*/  FADD.FTZ R12, R26, R13 ;  /* 0x0000000d1a0c7221 */ /* 0x001fe20000010000 */
[--C-:B------:R-:W-:Y:S01]  /*8eb0*/  FFMA.FTZ R31, R44, UR34, -R3.reuse ;  /* 0x000000222c1f7c23 */ /* 0x100fe20008010803 */
[----:B------:R-:W-:Y:S01]  /*8ec0*/  F2FP.BF16.F32.PACK_AB R7, R26, R20 ;  /* 0x000000141a07723e */ /* 0x000fe200000010ff */
[----:B------:R-:W-:Y:S01]  /*8ed0*/  FFMA.FTZ R44, R61, UR34, -R3 ;  /* 0x000000223d2c7c23 */ /* 0x000fe20008010803 */
[-C--:B------:R-:W-:Y:S01]  /*8ee0*/  FMUL.FTZ R111, R111, R9.reuse ;  /* 0x000000096f6f7220 */ /* 0x080fe20000410000 */
[-C--:B------:R-:W-:Y:S01]  /*8ef0*/  FMUL.FTZ R114, R114, R9.reuse ;  /* 0x0000000972727220 */ /* 0x080fe20000410000 */
[----:B------:R-:W0:Y:S01]  /*8f00*/  MUFU.EX2 R32, R32 ;  /* 0x0000002000207308 */ /* 0x000e220000000800 */
[----:B------:R2:W-:Y:S01]  /*8f10*/  STSM.16.M88.4 [R22], R4 ;  /* 0x0000000416007844 */ /* 0x0005e20000000200 */
[-C--:B------:R-:W-:Y:S01]  /*8f20*/  FMUL.FTZ R115, R115, R9.reuse ;  /* 0x0000000973737220 */ /* 0x080fe20000410000 */
[-C--:B------:R-:W-:Y:S01]  /*8f30*/  FMUL.FTZ R118, R118, R9.reuse ;  /* 0x0000000976767220 */ /* 0x080fe20000410000 */
[-C--:B------:R-:W-:Y:S01]  /*8f40*/  FMUL.FTZ R119, R119, R9.reuse ;  /* 0x0000000977777220 */ /* 0x080fe20000410000 */
[-C--:B------:R-:W-:Y:S01]  /*8f50*/  FMUL.FTZ R122, R122, R9.reuse ;  /* 0x000000097a7a7220 */ /* 0x080fe20000410000 */
[-C--:B------:R-:W-:Y:S01]  /*8f60*/  FMUL.FTZ R123, R123, R9.reuse ;  /* 0x000000097b7b7220 */ /* 0x080fe20000410000 */
[-C--:B------:R-:W-:Y:S01]  /*8f70*/  FMUL.FTZ R126, R126, R9.reuse ;  /* 0x000000097e7e7220 */ /* 0x080fe20000410000 */
[----:B------:R3:W4:Y:S01]  /*8f80*/  MUFU.EX2 R24, R36 ;  /* 0x0000002400187308 */ /* 0x0007220000000800 */
[----:B-1----:R-:W-:Y:S01]  /*8f90*/  FADD.FTZ R13, R27, R12 ;  /* 0x0000000c1b0d7221 */ /* 0x002fe20000010000 */
[----:B------:R-:W-:Y:S01]  /*8fa0*/  FADD.FTZ R12, R14, R15 ;  /* 0x0000000f0e0c7221 */ /* 0x000fe20000010000 */
[----:B------:R-:W-:Y:S01]  /*8fb0*/  F2FP.BF16.F32.PACK_AB R14, R33, R14 ;  /* 0x0000000e210e723e */ /* 0x000fe200000010ff */
[-C--:B------:R-:W-:Y:S01]  /*8fc0*/  FMUL.FTZ R127, R127, R9.reuse ;  /* 0x000000097f7f7220 */ /* 0x080fe20000410000 */
[-C--:B------:R-:W-:Y:S01]  /*8fd0*/  FMUL.FTZ R130, R130, R9.reuse ;  /* 0x0000000982827220 */ /* 0x080fe20000410000 */
[----:B------:R-:W-:Y:S01]  /*8fe0*/  FADD.FTZ R15, R33, R12 ;  /* 0x0000000c210f7221 */ /* 0x000fe20000010000 */
[-C--:B------:R-:W-:Y:S01]  /*8ff0*/  FMUL.FTZ R131, R131, R9.reuse ;  /* 0x0000000983837220 */ /* 0x080fe20000410000 */
[----:B------:R-:W1:Y:S01]  /*9000*/  MUFU.EX2 R21, R21 ;  /* 0x0000001500157308 */ /* 0x000e620000000800 */
[----:B0-----:R-:W-:Y:S01]  /*9010*/  FADD.FTZ R13, R32, R13 ;  /* 0x0000000d200d7221 */ /* 0x001fe20000010000 */
[--C-:B---3--:R-:W-:Y:S01]  /*9020*/  FFMA.FTZ R36, R48, UR34, -R3.reuse ;  /* 0x0000002230247c23 */ /* 0x108fe20008010803 */
[--C-:B------:R-:W-:Y:S01]  /*9030*/  FFMA.FTZ R48, R53, UR34, -R3.reuse ;  /* 0x0000002235307c23 */ /* 0x100fe20008010803 */
[----:B------:R-:W-:Y:S01]  /*9040*/  FFMA.FTZ R3, R76, UR34, -R3 ;  /* 0x000000224c037c23 */ /* 0x000fe20008010803 */
[----:B------:R-:W-:Y:S01]  /*9050*/  FADD.FTZ R12, R34, R13 ;  /* 0x0000000d220c7221 */ /* 0x000fe20000010000 */
[----:B--2---:R-:W-:Y:S01]  /*9060*/  F2FP.BF16.F32.PACK_AB R4, R47, R46 ;  /* 0x0000002e2f04723e */ /* 0x004fe200000010ff */
[-C--:B------:R-:W-:Y:S01]  /*9070*/  FMUL.FTZ R134, R134, R9.reuse ;  /* 0x0000000986867220 */ /* 0x080fe20000410000 */
[----:B------:R-:W0:Y:S01]  /*9080*/  MUFU.EX2 R30, R30 ;  /* 0x0000001e001e7308 */ /* 0x000e220000000800 */
[----:B----4-:R-:W-:Y:S01]  /*9090*/  FADD.FTZ R52, R24, R15 ;  /* 0x0000000f18347221 */ /* 0x010fe20000010000 */
[----:B------:R-:W-:Y:S01]  /*90a0*/  FADD.FTZ R12, R35, R12 ;  /* 0x0000000c230c7221 */ /* 0x000fe20000010000 */
[----:B------:R-:W-:Y:S01]  /*90b0*/  F2FP.BF16.F32.PACK_AB R24, R37, R24 ;  /* 0x000000182518723e */ /* 0x000fe200000010ff */
[----:B------:R-:W-:Y:S01]  /*90c0*/  FMUL.FTZ R135, R135, R9 ;  /* 0x0000000987877220 */ /* 0x000fe20000410000 */
[----:B------:R-:W-:Y:S01]  /*90d0*/  FADD.FTZ R15, R37, R52 ;  /* 0x00000034250f7221 */ /* 0x000fe20000010000 */
[----:B------:R-:W-:Y:S01]  /*90e0*/  F2FP.BF16.F32.PACK_AB R6, R51, R50 ;  /* 0x000000323306723e */ /* 0x000fe200000010ff */
[----:B------:R-:W-:Y:S01]  /*90f0*/  IMAD.MOV.U32 R9, RZ, RZ, R10 ;  /* 0x000000ffff097224 */ /* 0x000fe200078e000a */
[----:B------:R-:W2:Y:S01]  /*9100*/  MUFU.EX2 R31, R31 ;  /* 0x0000001f001f7308 */ /* 0x000ea20000000800 */
[----:B-1----:R-:W-:Y:S01]  /*9110*/  FADD.FTZ R13, R21, R12 ;  /* 0x0000000c150d7221 */ /* 0x002fe20000010000 */
[----:B------:R-:W-:-:S06]  /*9120*/  F2FP.BF16.F32.PACK_AB R12, R29, R28 ;  /* 0x0000001c1d0c723e */ /* 0x000fcc00000010ff */
[----:B------:R-:W1:Y:S01]  /*9130*/  MUFU.EX2 R2, R2 ;  /* 0x0000000200027308 */ /* 0x000e620000000800 */
[----:B0-----:R-:W-:-:S07]  /*9140*/  FADD.FTZ R52, R30, R13 ;  /* 0x0000000d1e347221 */ /* 0x001fce0000010000 */
[----:B------:R-:W0:Y:S01]  /*9150*/  MUFU.EX2 R36, R36 ;  /* 0x0000002400247308 */ /* 0x000e220000000800 */
[----:B--2---:R-:W-:-:S07]  /*9160*/  FADD.FTZ R13, R31, R52 ;  /* 0x000000341f0d7221 */ /* 0x004fce0000010000 */
[----:B------:R2:W-:Y:S08]  /*9170*/  MUFU.EX2 R11, R56 ;  /* 0x00000038000b7308 */ /* 0x0005f00000000800 */
[----:B------:R-:W3:Y:S01]  /*9180*/  MUFU.EX2 R38, R38 ;  /* 0x0000002600267308 */ /* 0x000ee20000000800 */
[----:B--2---:R-:W-:-:S04]  /*9190*/  FADD.FTZ R56, R40, R15 ;  /* 0x0000000f28387221 */ /* 0x004fc80000010000 */
[----:B------:R-:W-:-:S03]  /*91a0*/  FADD.FTZ R15, R41, R56 ;  /* 0x00000038290f7221 */ /* 0x000fc60000010000 */
[----:B------:R-:W2:Y:S01]  /*91b0*/  MUFU.EX2 R39, R39 ;  /* 0x0000002700277308 */ /* 0x000ea20000000800 */
[----:B------:R-:W-:Y:S01]  /*91c0*/  FADD.FTZ R52, R46, R15 ;  /* 0x0000000f2e347221 */ /* 0x000fe20000010000 */
[----:B-1----:R-:W-:Y:S01]  /*91d0*/  FADD.FTZ R15, R2, R13 ;  /* 0x0000000d020f7221 */ /* 0x002fe20000010000 */
[----:B------:R-:W-:Y:S02]  /*91e0*/  F2FP.BF16.F32.PACK_AB R13, R32, R27 ;  /* 0x0000001b200d723e */ /* 0x000fe400000010ff */
[----:B------:R-:W-:Y:S01]  /*91f0*/  FADD.FTZ R29, R47, R52 ;  /* 0x000000342f1d7221 */ /* 0x000fe20000010000 */
[----:B0-----:R-:W-:Y:S01]  /*9200*/  FADD.FTZ R25, R36, R15 ;  /* 0x0000000f24197221 */ /* 0x001fe20000010000 */
[----:B------:R-:W-:Y:S01]  /*9210*/  F2FP.BF16.F32.PACK_AB R15, R35, R34 ;  /* 0x00000022230f723e */ /* 0x000fe200000010ff */
[----:B------:R-:W0:Y:S01]  /*9220*/  MUFU.EX2 R48, R48 ;  /* 0x0000003000307308 */ /* 0x000e220000000800 */
[----:B------:R-:W-:Y:S01]  /*9230*/  FADD.FTZ R26, R50, R29 ;  /* 0x0000001d321a7221 */ /* 0x000fe20000010000 */
[----:B---3--:R-:W-:-:S02]  /*9240*/  FADD.FTZ R20, R38, R25 ;  /* 0x0000001926147221 */ /* 0x008fc40000010000 */
[----:B------:R1:W-:Y:S01]  /*9250*/  STSM.16.M88.4 [R19], R12 ;  /* 0x0000000c13007844 */ /* 0x0003e20000000200 */
[----:B------:R-:W-:Y:S01]  /*9260*/  FADD.FTZ R27, R51, R26 ;  /* 0x0000001a331b7221 */ /* 0x000fe20000010000 */
[----:B------:R-:W-:Y:S02]  /*9270*/  F2FP.BF16.F32.PACK_AB R26, R41, R40 ;  /* 0x00000028291a723e */ /* 0x000fe400000010ff */
[----:B------:R-:W3:Y:S01]  /*9280*/  MUFU.EX2 R45, R45 ;  /* 0x0000002d002d7308 */ /* 0x000ee20000000800 */
[----:B--2---:R-:W-:Y:S01]  /*9290*/  FADD.FTZ R25, R39, R20 ;  /* 0x0000001427197221 */ /* 0x004fe20000010000 */
[----:B------:R-:W-:Y:S01]  /*92a0*/  FADD.FTZ R32, R54, R27 ;  /* 0x0000001b36207221 */ /* 0x000fe20000010000 */
[----:B------:R-:W-:-:S05]  /*92b0*/  F2FP.BF16.F32.PACK_AB R27, R2, R31 ;  /* 0x0000001f021b723e */ /* 0x000fca00000010ff */
[----:B------:R-:W2:Y:S01]  /*92c0*/  MUFU.EX2 R43, R43 ;  /* 0x0000002b002b7308 */ /* 0x000ea20000000800 */
[C---:B0-----:R-:W-:Y:S01]  /*92d0*/  FADD.FTZ R20, R48.reuse, R25 ;  /* 0x0000001930147221 */ /* 0x041fe20000010000 */
[----:B------:R-:W-:Y:S01]  /*92e0*/  FADD.FTZ R25, R55, R32 ;  /* 0x0000002037197221 */ /* 0x000fe20000010000 */
[----:B------:R-:W-:Y:S02]  /*92f0*/  F2FP.BF16.F32.PACK_AB R7, R48, R39 ;  /* 0x000000273007723e */ /* 0x000fe400000010ff */
[----:B------:R-:W-:Y:S01]  /*9300*/  FADD.FTZ R20, R11, R20 ;  /* 0x000000140b147221 */ /* 0x000fe20000010000 */
[----:B------:R-:W-:Y:S01]  /*9310*/  FADD.FTZ R32, R58, R25 ;  /* 0x000000193a207221 */ /* 0x000fe20000010000 */
[----:B------:R-:W-:Y:S01]  /*9320*/  F2FP.BF16.F32.PACK_AB R25, R30, R21 ;  /* 0x000000151e19723e */ /* 0x000fe200000010ff */
[----:B------:R-:W0:Y:S01]  /*9330*/  MUFU.EX2 R44, R44 ;  /* 0x0000002c002c7308 */ /* 0x000e220000000800 */
[----:B---3--:R-:W-:Y:S01]  /*9340*/  FADD.FTZ R20, R45, R20 ;  /* 0x000000142d147221 */ /* 0x008fe20000010000 */
[----:B------:R-:W-:Y:S01]  /*9350*/  FADD.FTZ R5, R59, R32 ;  /* 0x000000203b057221 */ /* 0x000fe20000010000 */
[----:B-1----:R-:W-:Y:S01]  /*9360*/  F2FP.BF16.F32.PACK_AB R14, R67, R66 ;  /* 0x00000042430e723e */ /* 0x002fe200000010ff */
[----:B------:R1:W-:Y:S02]  /*9370*/  STSM.16.M88.4 [R18], R24 ;  /* 0x0000001812007844 */ /* 0x0003e40000000200 */
[----:B------:R-:W-:Y:S01]  /*9380*/  FADD.FTZ R2, R62, R5 ;  /* 0x000000053e027221 */ /* 0x000fe20000010000 */
[----:B------:R-:W-:Y:S01]  /*9390*/  F2FP.BF16.F32.PACK_AB R5, R38, R36 ;  /* 0x000000242605723e */ /* 0x000fe200000010ff */
[----:B------:R-:W3:Y:S01]  /*93a0*/  MUFU.EX2 R42, R42 ;  /* 0x0000002a002a7308 */ /* 0x000ee20000000800 */
[----:B--2---:R-:W-:Y:S01]  /*93b0*/  FADD.FTZ R13, R43, R20 ;  /* 0x000000142b0d7221 */ /* 0x004fe20000010000 */
[----:B------:R-:W-:-:S02]  /*93c0*/  FADD.FTZ R15, R63, R2 ;  /* 0x000000023f0f7221 */ /* 0x000fc40000010000 */
[----:B------:R2:W-:Y:S02]  /*93d0*/  STSM.16.M88.4 [R17+0x27800], R4 ;  /* 0x0278000411007844 */ /* 0x0005e40000000200 */
[----:B------:R-:W-:Y:S01]  /*93e0*/  FADD.FTZ R2, R66, R15 ;  /* 0x0000000f42027221 */ /* 0x000fe20000010000 */
[----:B------:R-:W-:Y:S01]  /*93f0*/  F2FP.BF16.F32.PACK_AB R15, R69, R68 ;  /* 0x00000044450f723e */ /* 0x000fe200000010ff */
[----:B------:R-:W4:Y:S01]  /*9400*/  MUFU.EX2 R28, R65 ;  /* 0x00000041001c7308 */ /* 0x000f220000000800 */
[----:B0-----:R-:W-:Y:S01]  /*9410*/  FADD.FTZ R13, R44, R13 ;  /* 0x0000000d2c0d7221 */ /* 0x001fe20000010000 */
[----:B------:R-:W-:Y:S01]  /*9420*/  FADD.FTZ R12, R67, R2 ;  /* 0x00000002430c7221 */ /* 0x000fe20000010000 */
[----:B-1----:R-:W-:-:S03]  /*9430*/  F2FP.BF16.F32.PACK_AB R24, R75, R73 ;  /* 0x000000494b18723e */ /* 0x002fc600000010ff */
[----:B------:R-:W-:Y:S01]  /*9440*/  FADD.FTZ R20, R73, R12 ;  /* 0x0000000c49147221 */ /* 0x000fe20000010000 */
[----:B------:R-:W-:Y:S01]  /*9450*/  F2FP.BF16.F32.PACK_AB R12, R63, R62 ;  /* 0x0000003e3f0c723e */ /* 0x000fe200000010ff */
[----:B------:R-:W0:Y:S01]  /*9460*/  MUFU.EX2 R70, R70 ;  /* 0x0000004600467308 */ /* 0x000e220000000800 */
[----:B---3--:R-:W-:Y:S01]  /*9470*/  FADD.FTZ R13, R42, R13 ;  /* 0x0000000d2a0d7221 */ /* 0x008fe20000010000 */
[----:B------:R-:W-:Y:S01]  /*9480*/  F2FP.BF16.F32.PACK_AB R26, R78, R77 ;  /* 0x0000004d4e1a723e */ /* 0x000fe200000010ff */
[----:B------:R-:W-:Y:S01]  /*9490*/  FADD.FTZ R20, R75, R20 ;  /* 0x000000144b147221 */ /* 0x000fe20000010000 */
[----:B--2---:R-:W-:Y:S02]  /*94a0*/  F2FP.BF16.F32.PACK_AB R4, R55, R54 ;  /* 0x000000363704723e */ /* 0x004fe400000010ff */
[----:B------:R-:W-:Y:S02]  /*94b0*/  F2FP.BF16.F32.PACK_AB R6, R59, R58 ;  /* 0x0000003a3b06723e */ /* 0x000fe400000010ff */
[----:B------:R-:W1:Y:S01]  /*94c0*/  MUFU.EX2 R71, R71 ;  /* 0x0000004700477308 */ /* 0x000e620000000800 */
[----:B----4-:R-:W-:Y:S01]  /*94d0*/  FADD.FTZ R13, R28, R13 ;  /* 0x0000000d1c0d7221 */ /* 0x010fe20000010000 */
[----:B------:R-:W-:-:S02]  /*94e0*/  F2FP.BF16.F32.PACK_AB R5, R45, R11 ;  /* 0x0000000b2d05723e */ /* 0x000fc400000010ff */
[----:B------:R-:W-:Y:S01]  /*94f0*/  F2FP.BF16.F32.PACK_AB R7, R44, R43 ;  /* 0x0000002b2c07723e */ /* 0x000fe200000010ff */
[----:B------:R-:W-:-:S03]  /*9500*/  FADD.FTZ R2, R68, R13 ;  /* 0x0000000d44027221 */ /* 0x000fc60000010000 */
[----:B------:R-:W2:Y:S01]  /*9510*/  MUFU.EX2 R21, R74 ;  /* 0x0000004a00157308 */ /* 0x000ea20000000800 */
[----:B------:R-:W-:Y:S01]  /*9520*/  FADD.FTZ R13, R69, R2 ;  /* 0x00000002450d7221 */ /* 0x000fe20000010000 */
[----:B------:R3:W-:Y:S03]  /*9530*/  STSM.16.M88.4 [R23], R4 ;  /* 0x0000000417007844 */ /* 0x0007e60000000200 */
[----:B0-----:R-:W-:Y:S01]  /*9540*/  FADD.FTZ R2, R70, R13 ;  /* 0x0000000d46027221 */ /* 0x001fe20000010000 */
[----:B------:R-:W-:Y:S02]  /*9550*/  F2FP.BF16.F32.PACK_AB R13, R28, R42 ;  /* 0x0000002a1c0d723e */ /* 0x000fe400000010ff */
[----:B------:R0:W4:Y:S01]  /*9560*/  MUFU.EX2 R29, R3 ;  /* 0x00000003001d7308 */ /* 0x0001220000000800 */
[C---:B-1----:R-:W-:Y:S01]  /*9570*/  F2FP.BF16.F32.PACK_AB R25, R71.reuse, R70 ;  /* 0x000000464719723e */ /* 0x042fe200000010ff */
[----:B------:R-:W-:Y:S01]  /*9580*/  FADD.FTZ R2, R71, R2 ;  /* 0x0000000247027221 */ /* 0x000fe20000010000 */
[----:B------:R3:W-:Y:S01]  /*9590*/  STSM.16.M88.4 [R19+0x6000], R12 ;  /* 0x0060000c13007844 */ /* 0x0007e20000000200 */
[----:B0-----:R-:W-:-:S02]  /*95a0*/  FADD.FTZ R3, R77, R20 ;  /* 0x000000144d037221 */ /* 0x001fc40000010000 */
[----:B--2---:R-:W-:Y:S02]  /*95b0*/  FADD.FTZ R2, R21, R2 ;  /* 0x0000000215027221 */ /* 0x004fe40000010000 */
[----:B------:R-:W-:Y:S01]  /*95c0*/  FADD.FTZ R3, R78, R3 ;  /* 0x000000034e037221 */ /* 0x000fe20000010000 */
[C---:B----4-:R-:W-:Y:S01]  /*95d0*/  F2FP.BF16.F32.PACK_AB R27, R29.reuse, R21 ;  /* 0x000000151d1b723e */ /* 0x050fe200000010ff */
[----:B------:R-:W-:-:S04]  /*95e0*/  FADD.FTZ R2, R29, R2 ;  /* 0x000000021d027221 */ /* 0x000fc80000010000 */
[----:B------:R3:W-:Y:S01]  /*95f0*/  STSM.16.M88.4 [R18+0x6000], R24 ;  /* 0x0060001812007844 */ /* 0x0007e20000000200 */
[----:B------:R0:W-:Y:S06]  /*9600*/  MEMBAR.ALL.CTA ;  /* 0x0000000000007992 */ /* 0x0001ec0000008000 */
[----:B0-----:R-:W0:Y:S02]  /*9610*/  FENCE.VIEW.ASYNC.S ;  /* 0x00000000000073c6 */ /* 0x001e240000000000 */
[----:B0-----:R-:W-:Y:S01]  /*9620*/  NOP ;  /* 0x0000000000007918 */ /* 0x001fe20000000000 */
[----:B------:R-:W-:Y:S05]  /*9630*/  @P2 BRA `(.L_x_1117) ;  /* 0xffffffc400c02947 */ /* 0x000fea000383ffff */
[----:B------:R-:W-:Y:S01]  /*9640*/  IMAD.MOV.U32 R9, RZ, RZ, R10 ;  /* 0x000000ffff097224 */ /* 0x000fe200078e000a */
[----:B------:R-:W-:Y:S01]  /*9650*/  UMOV UR48, UR58 ;  /* 0x0000003a00307c82 */ /* 0x000fe20008000000 */
[----:B------:R-:W-:Y:S01]  /*9660*/  IMAD.MOV.U32 R8, RZ, RZ, R72 ;  /* 0x000000ffff087224 */ /* 0x000fe200078e0048 */
[----:B------:R-:W-:-:S06]  /*9670*/  UMOV UR51, UR57 ;  /* 0x0000003900337c82 */ /* 0x000fcc0008000000 */
.L_x_1100:
[----:B------:R-:W-:Y:S01]  /*9680*/  ULDC UR6, c[0x0][0x448] ;  /* 0x0001120000067ab9 */ /* 0x000fe20000000800 */
[----:B------:R-:W-:Y:S01]  /*9690*/  ULDC UR18, c[0x0][0x9e4] ;  /* 0x0002790000127ab9 */ /* 0x000fe20000000800 */
[----:B------:R-:W-:Y:S02]  /*96a0*/  UISETP.NE.AND UP0, UPT, UR6, 0x1, UPT ;  /* 0x000000010600788c */ /* 0x000fe4000bf05270 */
[----:B------:R-:W-:Y:S02]  /*96b0*/  UISETP.GE.AND UP1, UPT, UR18, 0x1, UPT ;  /* 0x000000011200788c */ /* 0x000fe4000bf26270 */
[----:B------:R-:W-:Y:S02]  /*96c0*/  UIADD3 UR10, UR40, 0xbf, URZ ;  /* 0x000000bf280a7890 */ /* 0x000fe4000fffe03f */
[----:B------:R-:W-:Y:S02]  /*96d0*/  UIADD3 UR11, UR39, 0x1, -UR47 ;  /* 0x00000001270b7890 */ /* 0x000fe4000fffe82f */
[----:B------:R-:W-:Y:S01]  /*96e0*/  PLOP3.LUT P5, PT, PT, PT, UP1, 0x80, 0x0 ;  /* 0x000000000000781c */ /* 0x000fe20003faf018 */
[----:B------:R-:W-:-:S02]  /*96f0*/  ULDC UR15, c[0x0][0x9dc] ;  /* 0x00027700000f7ab9 */ /* 0x000fc40000000800 */
[----:B------:R-:W-:Y:S01]  /*9700*/  @UP0 ULDC UR6, c[0x0][0x44c] ;  /* 0x0001130000060ab9 */ /* 0x000fe20000000800 */
[----:B------:R-:W-:Y:S01]  /*9710*/  @UP0 ULDC UR14, c[0x0][0x450] ;  /* 0x00011400000e0ab9 */ /* 0x000fe20000000800 */
[----:B------:R-:W-:-:S04]  /*9720*/  UIMAD.WIDE.U32 UR6, UR10, UR6, URZ ;  /* 0x000000060a0672a5 */ /* 0x000fc8000f8e003f */
[----:B------:R-:W-:-:S04]  /*9730*/  @UP0 USHF.R.U32.HI UR10, URZ, UR14, UR7 ;  /* 0x0000000e3f0a0299 */ /* 0x000fc80008011607 */
[----:B------:R-:W-:-:S04]  /*9740*/  UIADD3 UR10, UR11, UR10, URZ ;  /* 0x0000000a0b0a7290 */ /* 0x000fc8000fffe03f */
[----:B------:R-:W-:Y:S01]  /*9750*/  UIADD3 UR15, UR10, -UR15, URZ ;  /* 0x8000000f0a0f7290 */ /* 0x000fe2000fffe03f */
[----:B------:R-:W-:Y:S11]  /*9760*/  @!P5 BRA `(.L_x_1118) ;  /* 0x000000000048d947 */ /* 0x000ff60003800000 */
[----:B------:R-:W-:Y:S02]  /*9770*/  UMOV UR14, UR10 ;  /* 0x0000000a000e7c82 */ /* 0x000fe40008000000 */
        /* <DEDUP_REMOVED lines=10> */
.L_x_1119:
[----:B------:R-:W-:-:S11]  /*9820*/  UISETP.NE.AND UP1, UPT, UR18, 0x1, UPT ;  /* 0x000000011200788c */ /* 0x000fd6000bf25270 */
[----:B------:R-:W-:Y:S02]  /*9830*/  @UP1 ULDC.64 UR6, c[0x0][0x9e8] ;  /* 0x00027a0000061ab9 */ /* 0x000fe40000000a00 */
[----:B------:R-:W-:-:S04]  /*9840*/  UIMAD.WIDE.U32 UR10, UR14, UR6, URZ ;  /* 0x000000060e0a72a5 */ /* 0x000fc8000f8e003f */
[----:B------:R-:W-:-:S12]  /*9850*/  @UP1 USHF.R.U32.HI UR14, URZ, UR7, UR11 ;  /* 0x000000073f0e1299 */ /* 0x000fd8000801160b */
.L_x_1120:
[----:B------:R-:W-:-:S04]  /*9860*/  UIMAD UR14, UR14, UR18, URZ ;  /* 0x000000120e0e72a4 */ /* 0x000fc8000f8e023f */
[----:B------:R-:W-:-:S04]  /*9870*/  UISETP.LT.AND UP1, UPT, UR15, UR14, UPT ;  /* 0x0000000e0f00728c */ /* 0x000fc8000bf21270 */
[----:B------:R-:W-:-:S12]  /*9880*/  USEL UR15, UR15, UR14, !UP1 ;  /* 0x0000000e0f0f7287 */ /* 0x000fd8000c800000 */
.L_x_1118:
[----:B------:R-:W-:-:S04]  /*9890*/  UIADD3 UR15, UR15, 0x7f, URZ ;  /* 0x0000007f0f0f7890 */ /* 0x000fc8000fffe03f */
[----:B------:R-:W-:-:S04]  /*98a0*/  USHF.R.S32.HI UR6, URZ, 0x1f, UR15 ;  /* 0x0000001f3f067899 */ /* 0x000fc8000801140f */
[----:B------:R-:W-:-:S04]  /*98b0*/  ULEA.HI UR6, UR6, UR15, URZ, 0x7 ;  /* 0x0000000f06067291 */ /* 0x000fc8000f8f383f */
[----:B------:R-:W-:-:S04]  /*98c0*/  USHF.R.S32.HI UR6, URZ, 0x7, UR6 ;  /* 0x000000073f067899 */ /* 0x000fc80008011406 */
[----:B------:R-:W-:-:S04]  /*98d0*/  UISETP.LT.AND UP1, UPT, UR37, UR6, UPT ;  /* 0x000000062500728c */ /* 0x000fc8000bf21270 */
[----:B------:R-:W-:-:S06]  /*98e0*/  USEL UR54, UR37, UR6, !UP1 ;  /* 0x0000000625367287 */ /* 0x000fcc000c800000 */
[----:B------:R-:W-:-:S13]  /*98f0*/  ISETP.GE.AND P2, PT, R0, UR54, PT ;  /* 0x0000003600007c0c */ /* 0x000fda000bf46270 */
[----:B------:R-:W-:Y:S05]  /*9900*/  @!P2 BRA `(.L_x_1121) ;  /* 0x000000280028a947 */ /* 0x000fea0003800000 */
[----:B--23--:R-:W-:Y:S01]  /*9910*/  IMAD.MOV.U32 R5, RZ, RZ, R9 ;  /* 0x000000ffff057224 */ /* 0x00cfe200078e0009 */
[----:B------:R-:W-:Y:S01]  /*9920*/  UMOV UR28, UR51 ;  /* 0x00000033001c7c82 */ /* 0x000fe20008000000 */
[----:B------:R-:W-:Y:S01]  /*9930*/  IMAD.MOV.U32 R4, RZ, RZ, R8 ;  /* 0x000000ffff047224 */ /* 0x000fe200078e0008 */
[----:B------:R-:W-:Y:S01]  /*9940*/  UMOV UR55, UR48 ;  /* 0x0000003000377c82 */ /* 0x000fe20008000000 */
[----:B------:R-:W-:Y:S01]  /*9950*/  ULDC UR35, c[0x0][0x9d8] ;  /* 0x0002760000237ab9 */ /* 0x000fe20000000800 */
[----:B------:R-:W-:-:S05]  /*9960*/  ULDC UR34, c[0x0][0x988] ;  /* 0x0002620000227ab9 */ /* 0x000fca0000000800 */
.L_x_1130:
[----:B------:R-:W-:Y:S01]  /*9970*/  UIADD3 UR48, UR55, 0x1, URZ ;  /* 0x0000000137307890 */ /* 0x000fe2000fffe03f */
[----:B------:R-:W-:-:S03]  /*9980*/  ISETP.NE.AND P3, PT, RZ, UR45, PT ;  /* 0x0000002dff007c0c */ /* 0x000fc6000bf65270 */
[----:B------:R-:W-:-:S04]  /*9990*/  UISETP.NE.AND UP1, UPT, UR48, 0x2, UPT ;  /* 0x000000023000788c */ /* 0x000fc8000bf25270 */
[----:B------:R-:W-:Y:S02]  /*99a0*/  USEL UR51, URZ, 0x1, UP1 ;  /* 0x000000013f337887 */ /* 0x000fe40008800000 */
[----:B------:R-:W-:Y:S02]  /*99b0*/  USEL UR48, UR48, URZ, UP1 ;  /* 0x0000003f30307287 */ /* 0x000fe40008800000 */
[----:B------:R-:W-:Y:S02]  /*99c0*/  ULOP3.LUT UR51, UR28, UR51, URZ, 0x3c, !UPT ;  /* 0x000000331c337292 */ /* 0x000fe4000f8e3c3f */
[----:B--2---:R-:W-:Y:S10]  /*99d0*/  @P3 BRA `(.L_x_1122) ;  /* 0x00000000002c3947 */ /* 0x004ff40003800000 */
[----:B------:R-:W-:Y:S05]  /*99e0*/  @!P0 BRA `(.L_x_1123) ;  /* 0x0000000000048947 */ /* 0x000fea0003800000 */
[----:B------:R-:W-:Y:S01]  /*99f0*/  BPT.TRAP 0x1 ;  /* 0x000000040000795c */ /* 0x000fe20000300000 */
.L_x_1123:
[----:B------:R-:W-:Y:S01]  /*9a00*/  ULEA UR6, UR48, UR42, 0x3 ;  /* 0x0000002a30067291 */ /* 0x000fe2000f8e183f */
[----:B------:R-:W-:-:S05]  /*9a10*/  IMAD.U32 R6, RZ, RZ, UR51 ;  /* 0x00000033ff067e24 */ /* 0x000fca000f8e00ff */
[----:B------:R-:W-:-:S04]  /*9a20*/  SHF.L.U32 R6, R6, 0x1f, RZ ;  /* 0x0000001f06067819 */ /* 0x000fc800000006ff */
[----:B------:R0:W1:Y:S01]  /*9a30*/  SYNCS.PHASECHK.TRANS64.TRYWAIT P2, [UR6+0x2d830], R6 ;  /* 0x02d83006ff0075a7 */ /* 0x0000620008040146 */
[----:B------:R-:W-:Y:S05]  /*9a40*/  @!P0 BRA `(.L_x_1124) ;  /* 0x0000000000048947 */ /* 0x000fea0003800000 */
[----:B------:R-:W-:Y:S01]  /*9a50*/  BPT.TRAP 0x1 ;  /* 0x000000040000795c */ /* 0x000fe20000300000 */
.L_x_1124:
[----:B-1----:R-:W-:Y:S05]  /*9a60*/  @P2 BRA `(.L_x_1122) ;  /* 0x0000000000082947 */ /* 0x002fea0003800000 */
[----:B------:R-:W1:Y:S02]  /*9a70*/  SYNCS.PHASECHK.TRANS64.TRYWAIT P2, [UR6+0x2d830], R6 ;  /* 0x02d83006ff0075a7 */ /* 0x000e640008040146 */
[----:B-1----:R-:W-:Y:S05]  /*9a80*/  @!P2 BRA `(.L_x_1125) ;  /* 0x0000010400d8a947 */ /* 0x002fea0003800000 */
.L_x_1122:
[----:B-1----:R-:W1:Y:S01]  /*9a90*/  S2R R7, SR_TID.X ;  /* 0x0000000000077919 */ /* 0x002e620000002100 */
        /* <DEDUP_REMOVED lines=36> */
.L_x_1127:
[----:B------:R-:W-:Y:S01]  /*9ce0*/  ULEA UR6, UR55, UR42, 0x3 ;  /* 0x0000002a37067291 */ /* 0x000fe2000f8e183f */
[----:B------:R-:W-:-:S05]  /*9cf0*/  IMAD.U32 R6, RZ, RZ, UR28 ;  /* 0x0000001cff067e24 */ /* 0x000fca000f8e00ff */
[----:B------:R-:W-:-:S04]  /*9d00*/  SHF.L.U32 R6, R6, 0x1f, RZ ;  /* 0x0000001f06067819 */ /* 0x000fc800000006ff */
[----:B------:R0:W1:Y:S01]  /*9d10*/  SYNCS.PHASECHK.TRANS64.TRYWAIT P2, [UR6+0x2d850], R6 ;  /* 0x02d85006ff0075a7 */ /* 0x0000620008040146 */
[----:B------:R-:W-:Y:S05]  /*9d20*/  @!P0 BRA `(.L_x_1128) ;  /* 0x0000000000048947 */ /* 0x000fea0003800000 */
[----:B------:R-:W-:Y:S01]  /*9d30*/  BPT.TRAP 0x1 ;  /* 0x000000040000795c */ /* 0x000fe20000300000 */
.L_x_1128:
[----:B-1----:R-:W-:Y:S05]  /*9d40*/  @P2 BRA `(.L_x_1126) ;  /* 0x0000000000082947 */ /* 0x002fea0003800000 */
[----:B------:R-:W1:Y:S02]  /*9d50*/  SYNCS.PHASECHK.TRANS64.TRYWAIT P2, [UR6+0x2d850], R6 ;  /* 0x02d85006ff0075a7 */ /* 0x000e640008040146 */
[----:B-1----:R-:W-:Y:S05]  /*9d60*/  @!P2 BRA `(.L_x_1129) ;  /* 0x000001040038a947 */ /* 0x002fea0003800000 */
.L_x_1126:
[----:B------:R-:W-:Y:S01]  /*9d70*/  UIADD3 UR6, UR42, 0x400, URZ ;  /* 0x000004002a067890 */ /* 0x000fe2000fffe03f */
[----:B------:R-:W-:Y:S01]  /*9d80*/  WARPGROUP.ARRIVE ;  /* 0x00000000000079c5 */ /* 0x000fe20000000000 */
[----:B------:R-:W-:Y:S01]  /*9d90*/  UMOV UR29, 0x40000040 ;  /* 0x40000040001d7882 */ /* 0x000fe20000000000 */
[----:B------:R-:W-:Y:S01]  /*9da0*/  UMOV UR31, 0x80000020 ;  /* 0x80000020001f7882 */ /* 0x000fe20000000000 */
[----:B------:R-:W-:Y:S01]  /*9db0*/  USHF.R.U32.HI UR6, URZ, 0x4, UR6 ;  /* 0x000000043f067899 */ /* 0x000fe20008011606 */
[----:B01----:R-:W-:Y:S01]  /*9dc0*/  FMUL.FTZ R6, R24, UR35 ;  /* 0x0000002318067c20 */ /* 0x003fe20008410000 */
[----:B------:R-:W-:Y:S01]  /*9dd0*/  FMUL.FTZ R7, R25, UR35 ;  /* 0x0000002319077c20 */ /* 0x000fe20008410000 */
[----:B------:R-:W-:Y:S01]  /*9de0*/  FMUL.FTZ R9, R28, UR35 ;  /* 0x000000231c097c20 */ /* 0x000fe20008410000 */
        /* <DEDUP_REMOVED lines=82> */
[----:B0-----:R-:W-:-:S07]  /*a310*/  FMNMX.FTZ R8, R20, R8, !PT ;  /* 0x0000000814087209 */ /* 0x001fce0007810000 */
[----:B------:R-:W0:Y:S01]  /*a320*/  MUFU.TANH R25, R25 ;  /* 0x0000001900197308 */ /* 0x000e220000002400 */
[----:B---3--:R-:W-:-:S07]  /*a330*/  FMNMX.FTZ R8, R21, R8, !PT ;  /* 0x0000000815087209 */ /* 0x008fce0007810000 */
[----:B------:R-:W3:Y:S01]  /*a340*/  MUFU.TANH R28, R28 ;  /* 0x0000001c001c7308 */ /* 0x000ee20000002400 */
[----:B--2---:R-:W-:Y:S02]  /*a350*/  FMNMX.FTZ R8, R24, R8, !PT ;  /* 0x0000000818087209 */ /* 0x004fe40007810000 */
[----:B-1----:R-:W-:Y:S02]  /*a360*/  SHF.R.U32.HI R149, RZ, 0x7, R80 ;  /* 0x00000007ff957819 */ /* 0x002fe40000011650 */
[----:B------:R-:W-:-:S03]  /*a370*/  ISETP.GE.U32.AND P2, PT, R80, 0x180, PT ;  /* 0x000001805000780c */ /* 0x000fc60003f46070 */
[----:B------:R-:W1:Y:S01]  /*a380*/  MUFU.TANH R29, R29 ;  /* 0x0000001d001d7308 */ /* 0x000e620000002400 */
        /* <DEDUP_REMOVED lines=8> */
[----:B------:R-:W2:Y:S01]  /*a410*/  MUFU.TANH R33, R33 ;  /* 0x0000002100217308 */ /* 0x000ea20000002400 */
[----:B------:R-:W-:Y:S01]  /*a420*/  UMOV UR29, 0x40000040 ;  /* 0x40000040001d7882 */ /* 0x000fe20000000000 */
[----:B------:R-:W-:Y:S01]  /*a430*/  UMOV UR31, 0x80000020 ;  /* 0x80000020001f7882 */ /* 0x000fe20000000000 */
[----:B-1----:R-:W-:-:S05]  /*a440*/  FMNMX.FTZ R8, R29, R8, !PT ;  /* 0x000000081d087209 */ /* 0x002fca0007810000 */
        /* <DEDUP_REMOVED lines=39> */
[----:B------:R-:W-:Y:S01]  /*a6c0*/  MUFU.TANH R27, R27 ;  /* 0x0000001b001b7308 */ /* 0x000fe20000002400 */
[----:B--2---:R-:W-:-:S05]  /*a6d0*/  FMNMX.FTZ R8, R64, R8, !PT ;  /* 0x0000000840087209 */ /* 0x004fca0007810000 */
[----:B------:R-:W0:Y:S02]  /*a6e0*/  SHFL.BFLY PT, R65, R8, 0x2, 0x1f ;  /* 0x0c401f0008417f89 */ /* 0x000e2400000e0000 */
[----:B------:R-:W-:Y:S01]  /*a6f0*/  MUFU.TANH R30, R30 ;  /* 0x0000001e001e7308 */ /* 0x000fe20000002400 */
[----:B-1----:R-:W-:-:S07]  /*a700*/  FMNMX.FTZ R62, R26, R5, !PT ;  /* 0x000000051a3e7209 */ /* 0x002fce0007810000 */
[----:B------:R-:W-:Y:S08]  /*a710*/  MUFU.TANH R31, R31 ;  /* 0x0000001f001f7308 */ /* 0x000ff00000002400 */
[----:B------:R-:W-:Y:S01]  /*a720*/  MUFU.TANH R34, R34 ;  /* 0x0000002200227308 */ /* 0x000fe20000002400 */
[----:B0-----:R-:W-:-:S07]  /*a730*/  FMNMX.FTZ R8, R8, R65, !PT ;  /* 0x0000004108087209 */ /* 0x001fce0007810000 */
[----:B------:R-:W-:Y:S01]  /*a740*/  MUFU.TANH R35, R35 ;  /* 0x0000002300237308 */ /* 0x000fe20000002400 */
[----:B------:R-:W0:Y:S07]  /*a750*/  SHFL.BFLY PT, R65, R8, 0x1, 0x1f ;  /* 0x0c201f0008417f89 */ /* 0x000e2e00000e0000 */
[----:B------:R-:W-:Y:S08]  /*a760*/  MUFU.TANH R38, R38 ;  /* 0x0000002600267308 */ /* 0x000ff00000002400 */
[----:B------:R-:W-:Y:S08]  /*a770*/  MUFU.TANH R39, R39 ;  /* 0x0000002700277308 */ /* 0x000ff00000002400 */
[----:B------:R-:W-:Y:S01]  /*a780*/  MUFU.TANH R42, R42 ;  /* 0x0000002a002a7308 */ /* 0x000fe20000002400 */
[----:B0-----:R-:W-:-:S05]  /*a790*/  FMNMX.FTZ R8, R8, R65, !PT ;  /* 0x0000004108087209 */ /* 0x001fca0007810000 */
[C---:B------:R-:W-:Y:S01]  /*a7a0*/  FADD.FTZ R65, -R8.reuse, R4 ;  /* 0x0000000408417221 */ /* 0x040fe20000010100 */
[----:B------:R-:W-:Y:S01]  /*a7b0*/  FMUL.FTZ R4, R8, UR34 ;  /* 0x0000002208047c20 */ /* 0x000fe20008410000 */
[----:B------:R-:W-:Y:S02]  /*a7c0*/  MUFU.TANH R43, R43 ;  /* 0x0000002b002b7308 */ /* 0x000fe40000002400 */
[----:B------:R-:W-:Y:S01]  /*a7d0*/  FMUL.FTZ R65, R65, UR34 ;  /* 0x0000002241417c20 */ /* 0x000fe20008410000 */
[--C-:B------:R-:W-:Y:S01]  /*a7e0*/  FFMA.FTZ R6, R6, UR34, -R4.reuse ;  /* 0x0000002206067c23 */ /* 0x100fe20008010804 */
[--C-:B------:R-:W-:Y:S01]  /*a7f0*/  FFMA.FTZ R7, R7, UR34, -R4.reuse ;  /* 0x0000002207077c23 */ /* 0x100fe20008010804 */
[----:B------:R-:W-:Y:S02]  /*a800*/  WARPGROUP.DEPBAR.LE gsb0, 0x0 ;  /* 0x00008000000079c5 */ /* 0x000fe40000010000 */
[----:B------:R-:W-:Y:S01]  /*a810*/  WARPGROUP.ARRIVE ;  /* 0x00000000000079c5 */ /* 0x000fe20000000000 */
[--C-:B------:R-:W-:Y:S01]  /*a820*/  FFMA.FTZ R9, R9, UR34, -R4.reuse ;  /* 0x0000002209097c23 */ /* 0x100fe20008010804 */
[--C-:B------:R-:W-:Y:S01]  /*a830*/  FFMA.FTZ R68, R10, UR34, -R4.reuse ;  /* 0x000000220a447c23 */ /* 0x100fe20008010804 */
[--C-:B------:R-:W-:Y:S01]  /*a840*/  FFMA.FTZ R11, R11, UR34, -R4.reuse ;  /* 0x000000220b0b7c23 */ /* 0x100fe20008010804 */
[--C-:B------:R-:W-:Y:S01]  /*a850*/  FFMA.FTZ R12, R12, UR34, -R4.reuse ;  /* 0x000000220c0c7c23 */ /* 0x100fe20008010804 */
[--C-:B------:R-:W-:Y:S01]  /*a860*/  FFMA.FTZ R13, R13, UR34, -R4.reuse ;  /* 0x000000220d0d7c23 */ /* 0x100fe20008010804 */
[----:B------:R-:W-:Y:S01]  /*a870*/  HGMMA.64x96x16.F32.BF16 R88, gdesc[UR28].tnspB, R88, gsb0 ;  /* 0x416000001c5879f0 */ /* 0x000fe20008001858 */
[----:B------:R-:W-:Y:S01]  /*a880*/  UIADD3 UR28, UR6, 0x600, URZ ;  /* 0x00000600061c7890 */ /* 0x000fe2000fffe03f */
[--C-:B------:R-:W-:Y:S01]  /*a890*/  FFMA.FTZ R14, R14, UR34, -R4.reuse ;  /* 0x000000220e0e7c23 */ /* 0x100fe20008010804 */
[----:B------:R-:W-:Y:S01]  /*a8a0*/  UIADD3 UR30, UR7, 0x100, URZ ;  /* 0x00000100071e7890 */ /* 0x000fe2000fffe03f */
[--C-:B------:R-:W-:Y:S01]  /*a8b0*/  FFMA.FTZ R15, R15, UR34, -R4.reuse ;  /* 0x000000220f0f7c23 */ /* 0x100fe20008010804 */
[----:B------:R-:W-:Y:S01]  /*a8c0*/  UMOV UR29, 0x40000040 ;  /* 0x40000040001d7882 */ /* 0x000fe20000000000 */
[----:B------:R-:W-:Y:S01]  /*a8d0*/  UMOV UR31, 0x80000020 ;  /* 0x80000020001f7882 */ /* 0x000fe20000000000 */
        /* <DEDUP_REMOVED lines=23> */
[----:B------:R0:W-:Y:S08]  /*aa50*/  MUFU.EX2 R10, R65 ;  /* 0x00000041000a7308 */ /* 0x0001f00000000800 */
[----:B------:R-:W1:Y:S01]  /*aa60*/  MUFU.EX2 R4, R6 ;  /* 0x0000000600047308 */ /* 0x000e620000000800 */
[----:B0-----:R-:W-:Y:S01]  /*aa70*/  FMUL.FTZ R65, R67, UR35 ;  /* 0x0000002343417c20 */ /* 0x001fe20008410000 */
[----:B------:R-:W-:Y:S01]  /*aa80*/  FMUL.FTZ R67, R71, UR35 ;  /* 0x0000002347437c20 */ /* 0x000fe20008410000 */
[----:B------:R-:W-:-:S05]  /*aa90*/  FMUL.FTZ R71, R79, UR35 ;  /* 0x000000234f477c20 */ /* 0x000fca0008410000 */
[----:B------:R-:W0:Y:S08]  /*aaa0*/  MUFU.EX2 R6, R7 ;  /* 0x0000000700067308 */ /* 0x000e300000000800 */
[----:B------:R-:W-:Y:S01]  /*aab0*/  MUFU.EX2 R68, R68 ;  /* 0x0000004400447308 */ /* 0x000fe20000000800 */
[----:B-1----:R-:W-:-:S07]  /*aac0*/  FFMA.FTZ R3, R10, R3, R4 ;  /* 0x000000030a037223 */ /* 0x002fce0000010004 */
[----:B------:R-:W-:Y:S01]  /*aad0*/  MUFU.TANH R46, R46 ;  /* 0x0000002e002e7308 */ /* 0x000fe20000002400 */
[C---:B0-----:R-:W-:Y:S01]  /*aae0*/  FADD.FTZ R3, R6.reuse, R3 ;  /* 0x0000000306037221 */ /* 0x041fe20000010000 */
[----:B------:R-:W-:-:S06]  /*aaf0*/  F2FP.BF16.F32.PACK_AB R4, R6, R4 ;  /* 0x000000040604723e */ /* 0x000fcc00000010ff */
[----:B------:R0:W1:Y:S08]  /*ab00*/  MUFU.EX2 R6, R9 ;  /* 0x0000000900067308 */ /* 0x0000700000000800 */
[----:B------:R-:W2:Y:S01]  /*ab10*/  MUFU.TANH R47, R47 ;  /* 0x0000002f002f7308 */ /* 0x000ea20000002400 */
[----:B0-----:R-:W-:Y:S01]  /*ab20*/  FMNMX.FTZ R9, R27, R62, !PT ;  /* 0x0000003e1b097209 */ /* 0x001fe20007810000 */
[----:B------:R-:W-:Y:S01]  /*ab30*/  FMUL.FTZ R62, R63, UR35 ;  /* 0x000000233f3e7c20 */ /* 0x000fe20008410000 */
[----:B------:R-:W-:-:S05]  /*ab40*/  FMUL.FTZ R63, R66, UR35 ;  /* 0x00000023423f7c20 */ /* 0x000fca0008410000 */
[----:B------:R-:W0:Y:S01]  /*ab50*/  MUFU.TANH R50, R50 ;  /* 0x0000003200327308 */ /* 0x000e220000002400 */
[----:B-1----:R-:W-:Y:S01]  /*ab60*/  FADD.FTZ R3, R6, R3 ;  /* 0x0000000306037221 */ /* 0x002fe20000010000 */
[----:B------:R-:W-:-:S03]  /*ab70*/  F2FP.BF16.F32.PACK_AB R6, R68, R6 ;  /* 0x000000064406723e */ /* 0x000fc600000010ff */
[----:B------:R-:W-:Y:S01]  /*ab80*/  FADD.FTZ R3, R68, R3 ;  /* 0x0000000344037221 */ /* 0x000fe20000010000 */
[----:B------:R-:W-:Y:S02]  /*ab90*/  FMNMX.FTZ R68, R30, R9, !PT ;  /* 0x000000091e447209 */ /* 0x000fe40007810000 */
[----:B------:R1:W3:Y:S02]  /*aba0*/  MUFU.TANH R7, R69 ;  /* 0x0000004500077308 */ /* 0x0002e40000002400 */
[----:B------:R-:W-:-:S04]  /*abb0*/  FMNMX.FTZ R9, R31, R68, !PT ;  /* 0x000000441f097209 */ /* 0x000fc80007810000 */
[----:B------:R-:W-:Y:S01]  /*abc0*/  FMNMX.FTZ R66, R34, R9, !PT ;  /* 0x0000000922427209 */ /* 0x000fe20007810000 */
[----:B------:R-:W-:Y:S02]  /*abd0*/  WARPGROUP.DEPBAR.LE gsb0, 0x0 ;  /* 0x00008000000079c5 */ /* 0x000fe40000010000 */
[----:B------:R-:W-:Y:S01]  /*abe0*/  WARPGROUP.ARRIVE ;  /* 0x00000000000079c5 */ /* 0x000fe20000000000 */
[----:B------:R-:W-:Y:S01]  /*abf0*/  FMNMX.FTZ R9, R35, R66, !PT ;  /* 0x0000004223097209 */ /* 0x000fe20007810000 */
[----:B------:R-:W4:Y:S01]  /*ac00*/  MUFU.TANH R51, R51 ;  /* 0x0000003300337308 */ /* 0x000f220000002400 */
[----:B-1----:R-:W-:Y:S01]  /*ac10*/  FMUL.FTZ R69, R75, UR35 ;  /* 0x000000234b457c20 */ /* 0x002fe20008410000 */
[----:B------:R-:W-:Y:S01]  /*ac20*/  FMUL.FTZ R75, R87, UR35 ;  /* 0x00000023574b7c20 */ /* 0x000fe20008410000 */
[----:B------:R-:W-:Y:S01]  /*ac30*/  FMNMX.FTZ R66, R38, R9, !PT ;  /* 0x0000000926427209 */ /* 0x000fe20007810000 */
[----:B------:R-:W-:Y:S01]  /*ac40*/  HGMMA.64x96x16.F32.BF16 R88, gdesc[UR28].tnspB, R88, gsb0 ;  /* 0x416000001c5879f0 */ /* 0x000fe20008001858 */
[----:B------:R-:W-:-:S02]  /*ac50*/  UIADD3 UR28, UR6, 0x602, URZ ;  /* 0x00000602061c7890 */ /* 0x000fc4000fffe03f */
[----:B------:R-:W-:Y:S01]  /*ac60*/  UIADD3 UR30, UR7, 0x140, URZ ;  /* 0x00000140071e7890 */ /* 0x000fe2000fffe03f */
[----:B------:R-:W-:Y:S01]  /*ac70*/  FMNMX.FTZ R9, R39, R66, !PT ;  /* 0x0000004227097209 */ /* 0x000fe20007810000 */
[----:B------:R-:W-:Y:S01]  /*ac80*/  UMOV UR29, 0x40000040 ;  /* 0x40000040001d7882 */ /* 0x000fe20000000000 */
[----:B------:R-:W-:Y:S01]  /*ac90*/  UMOV UR31, 0x80000020 ;  /* 0x80000020001f7882 */ /* 0x000fe20000000000 */
[----:B------:R-:W1:Y:S01]  /*aca0*/  MUFU.TANH R54, R54 ;  /* 0x0000003600367308 */ /* 0x000e620000002400 */
[----:B------:R-:W-:Y:S01]  /*acb0*/  FMNMX.FTZ R68, R42, R9, !PT ;  /* 0x000000092a447209 */ /* 0x000fe20007810000 */
[----:B------:R-:W-:-:S03]  /*acc0*/  FMUL.FTZ R66, R70, UR35 ;  /* 0x0000002346427c20 */ /* 0x000fc60008410000 */
[----:B------:R-:W-:-:S03]  /*acd0*/  FMNMX.FTZ R9, R43, R68, !PT ;  /* 0x000000442b097209 */ /* 0x000fc60007810000 */
[----:B------:R-:W5:Y:S01]  /*ace0*/  MUFU.TANH R55, R55 ;  /* 0x0000003700377308 */ /* 0x000f620000002400 */
[----:B------:R-:W-:-:S04]  /*acf0*/  FMNMX.FTZ R68, R46, R9, !PT ;  /* 0x000000092e447209 */ /* 0x000fc80007810000 */
[----:B--2---:R-:W-:Y:S01]  /*ad00*/  FMNMX.FTZ R9, R47, R68, !PT ;  /* 0x000000442f097209 */ /* 0x004fe20007810000 */
[----:B------:R-:W-:Y:S02]  /*ad10*/  FMUL.FTZ R68, R74, UR35 ;  /* 0x000000234a447c20 */ /* 0x000fe40008410000 */
[----:B------:R-:W2:Y:S01]  /*ad20*/  MUFU.TANH R58, R58 ;  /* 0x0000003a003a7308 */ /* 0x000ea20000002400 */
[----:B0-----:R-:W-:-:S04]  /*ad30*/  FMNMX.FTZ R70, R50, R9, !PT ;  /* 0x0000000932467209 */ /* 0x001fc80007810000 */
[----:B---3--:R-:W-:-:S03]  /*ad40*/  FMNMX.FTZ R70, R7, R70, !PT ;  /* 0x0000004607467209 */ /* 0x008fc60007810000 */
[----:B------:R-:W0:Y:S01]  /*ad50*/  MUFU.TANH R59, R59 ;  /* 0x0000003b003b7308 */ /* 0x000e220000002400 */
[----:B----4-:R-:W-:Y:S01]  /*ad60*/  FMNMX.FTZ R9, R51, R70, !PT ;  /* 0x0000004633097209 */ /* 0x010fe20007810000 */
[----:B------:R-:W-:-:S03]  /*ad70*/  FMUL.FTZ R70, R78, UR35 ;  /* 0x000000234e467c20 */ /* 0x000fc60008410000 */
[----:B-1----:R-:W-:-:S03]  /*ad80*/  FMNMX.FTZ R72, R54, R9, !PT ;  /* 0x0000000936487209 */ /* 0x002fc60007810000 */
[----:B------:R-:W1:Y:S01]  /*ad90*/  MUFU.TANH R62, R62 ;  /* 0x0000003e003e7308 */ /* 0x000e620000002400 */
[----:B-----5:R-:W-:-:S04]  /*ada0*/  FMNMX.FTZ R9, R55, R72, !PT ;  /* 0x0000004837097209 */ /* 0x020fc80007810000 */
[----:B--2---:R-:W-:-:S03]  /*adb0*/  FMNMX.FTZ R72, R58, R9, !PT ;  /* 0x000000093a487209 */ /* 0x004fc60007810000 */
[----:B------:R-:W2:Y:S01]  /*adc0*/  MUFU.TANH R63, R63 ;  /* 0x0000003f003f7308 */ /* 0x000ea20000002400 */
[----:B0-----:R-:W-:Y:S01]  /*add0*/  FMNMX.FTZ R9, R59, R72, !PT ;  /* 0x000000483b097209 */ /* 0x001fe20007810000 */
[----:B------:R-:W-:-:S06]  /*ade0*/  FMUL.FTZ R72, R82, UR35 ;  /* 0x0000002352487c20 */ /* 0x000fcc0008410000 */
        /* <DEDUP_REMOVED lines=9> */
[----:B--2---:R-:W-:Y:S01]  /*ae80*/  FMNMX.FTZ R9, R67, R74, !PT ;  /* 0x0000004a43097209 */ /* 0x004fe20007810000 */
[----:B------:R-:W-:-:S06]  /*ae90*/  FMUL.FTZ R74, R86, UR35 ;  /* 0x00000023564a7c20 */ /* 0x000fcc0008410000 */
        /* <DEDUP_REMOVED lines=8> */
[----:B--2---:R-:W-:Y:S01]  /*af20*/  FMNMX.FTZ R76, R70, R9, !PT ;  /* 0x00000009464c7209 */ /* 0x004fe20007810000 */
[----:B------:R-:W-:Y:S02]  /*af30*/  UIADD3 UR30, UR7, 0x180, URZ ;  /* 0x00000180071e7890 */ /* 0x000fe4000fffe03f */
[----:B------:R-:W1:Y:S01]  /*af40*/  MUFU.TANH R72, R72 ;  /* 0x0000004800487308 */ /* 0x000e620000002400 */
[----:B------:R-:W-:Y:S01]  /*af50*/  UMOV UR29, 0x40000040 ;  /* 0x40000040001d7882 */ /* 0x000fe20000000000 */
[----:B------:R-:W-:-:S06]  /*af60*/  UMOV UR31, 0x80000020 ;  /* 0x80000020001f7882 */ /* 0x000fcc0000000000 */
[----:B------:R-:W2:Y:S01]  /*af70*/  MUFU.TANH R73, R73 ;  /* 0x0000004900497308 */ /* 0x000ea20000002400 */
[----:B0-----:R-:W-:-:S07]  /*af80*/  FMNMX.FTZ R9, R71, R76, !PT ;  /* 0x0000004c47097209 */ /* 0x001fce0007810000 */
[----:B------:R-:W0:Y:S01]  /*af90*/  MUFU.TANH R74, R74 ;  /* 0x0000004a004a7308 */ /* 0x000e220000002400 */
[----:B-1----:R-:W-:-:S07]  /*afa0*/  FMNMX.FTZ R76, R72, R9, !PT ;  /* 0x00000009484c7209 */ /* 0x002fce0007810000 */
[----:B------:R-:W1:Y:S01]  /*afb0*/  MUFU.TANH R75, R75 ;  /* 0x0000004b004b7308 */ /* 0x000e620000002400 */
[----:B--2---:R-:W-:-:S07]  /*afc0*/  FMNMX.FTZ R9, R73, R76, !PT ;  /* 0x0000004c49097209 */ /* 0x004fce0007810000 */
[----:B------:R-:W-:Y:S01]  /*afd0*/  MUFU.EX2 R13, R13 ;  /* 0x0000000d000d7308 */ /* 0x000fe20000000800 */
[----:B0-----:R-:W-:-:S07]  /*afe0*/  FMNMX.FTZ R76, R74, R9, !PT ;  /* 0x000000094a4c7209 */ /* 0x001fce0007810000 */
[----:B------:R-:W-:Y:S01]  /*aff0*/  MUFU.EX2 R14, R14 ;  /* 0x0000000e000e7308 */ /* 0x000fe20000000800 */
[----:B-1----:R-:W-:-:S05]  /*b000*/  FMNMX.FTZ R77, R75, R76, !PT ;  /* 0x0000004c4b4d7209 */ /* 0x002fca0007810000 */
[----:B------:R-:W0:Y:S02]  /*b010*/  SHFL.BFLY PT, R76, R77, 0x2, 0x1f ;  /* 0x0c401f004d4c7f89 */ /* 0x000e2400000e0000 */
[----:B------:R-:W-:Y:S08]  /*b020*/  MUFU.EX2 R20, R20 ;  /* 0x0000001400147308 */ /* 0x000ff00000000800 */
[----:B------:R-:W-:Y:S08]  /*b030*/  MUFU.EX2 R32, R32 ;  /* 0x0000002000207308 */ /* 0x000ff00000000800 */
[----:B------:R-:W-:Y:S01]  /*b040*/  MUFU.EX2 R33, R33 ;  /* 0x0000002100217308 */ /* 0x000fe20000000800 */
[----:B0-----:R-:W-:-:S07]  /*b050*/  FMNMX.FTZ R78, R77, R76, !PT ;  /* 0x0000004c4d4e7209 */ /* 0x001fce0007810000 */
[----:B------:R-:W-:Y:S01]  /*b060*/  MUFU.EX2 R36, R36 ;  /* 0x0000002400247308 */ /* 0x000fe20000000800 */
[----:B------:R-:W0:Y:S07]  /*b070*/  SHFL.BFLY PT, R9, R78, 0x1, 0x1f ;  /* 0x0c201f004e097f89 */ /* 0x000e2e00000e0000 */
[----:B------:R-:W-:Y:S08]  /*b080*/  MUFU.EX2 R37, R37 ;  /* 0x0000002500257308 */ /* 0x000ff00000000800 */
[----:B------:R-:W-:Y:S08]  /*b090*/  MUFU.EX2 R40, R40 ;  /* 0x0000002800287308 */ /* 0x000ff00000000800 */
[----:B------:R-:W-:Y:S01]  /*b0a0*/  MUFU.EX2 R41, R41 ;  /* 0x0000002900297308 */ /* 0x000fe20000000800 */
[----:B------:R-:W-:-:S02]  /*b0b0*/  WARPGROUP.DEPBAR.LE gsb0, 0x0 ;  /* 0x00008000000079c5 */ /* 0x000fc40000010000 */
[----:B------:R-:W-:Y:S01]  /*b0c0*/  WARPGROUP.ARRIVE ;  /* 0x00000000000079c5 */ /* 0x000fe20000000000 */
[----:B0-----:R-:W-:-:S04]  /*b0d0*/  FMNMX.FTZ R9, R78, R9, !PT ;  /* 0x000000094e097209 */ /* 0x001fc80007810000 */
[----:B------:R-:W-:Y:S01]  /*b0e0*/  MUFU.EX2 R44, R44 ;  /* 0x0000002c002c7308 */ /* 0x000fe20000000800 */
[----:B------:R-:W-:Y:S01]  /*b0f0*/  HGMMA.64x96x16.F32.BF16 R88, gdesc[UR28].tnspB, R88, gsb0 ;  /* 0x416000001c5879f0 */ /* 0x000fe20008001858 */
[----:B------:R-:W-:Y:S01]  /*b100*/  UIADD3 UR28, UR6, 0x606, URZ ;  /* 0x00000606061c7890 */ /* 0x000fe2000fffe03f */
[C---:B------:R-:W-:Y:S01]  /*b110*/  FADD.FTZ R5, -R9.reuse, R5 ;  /* 0x0000000509057221 */ /* 0x040fe20000010100 */
[----:B------:R-:W-:Y:S01]  /*b120*/  UIADD3 UR30, UR7, 0x1c0, URZ ;  /* 0x000001c0071e7890 */ /* 0x000fe2000fffe03f */
[----:B------:R-:W-:Y:S01]  /*b130*/  FMUL.FTZ R76, R9, UR34 ;  /* 0x00000022094c7c20 */ /* 0x000fe20008410000 */
[----:B------:R-:W-:Y:S01]  /*b140*/  UMOV UR29, 0x40000040 ;  /* 0x40000040001d7882 */ /* 0x000fe20000000000 */
[----:B------:R-:W-:Y:S01]  /*b150*/  UMOV UR31, 0x80000020 ;  /* 0x80000020001f7882 */ /* 0x000fe20000000000 */
        /* <DEDUP_REMOVED lines=33> */
[----:B------:R-:W-:Y:S08]  /*b370*/  MUFU.EX2 R34, R5 ;  /* 0x0000000500227308 */ /* 0x000ff00000000800 */
[----:B------:R0:W1:Y:S08]  /*b380*/  MUFU.EX2 R7, R26 ;  /* 0x0000001a00077308 */ /* 0x0000700000000800 */
[----:B------:R-:W2:Y:S01]  /*b390*/  MUFU.EX2 R76, R27 ;  /* 0x0000001b004c7308 */ /* 0x000ea20000000800 */
[----:B0-----:R-:W-:-:S05]  /*b3a0*/  IMAD.U32 R26, RZ, RZ, UR48 ;  /* 0x00000030ff1a7e24 */ /* 0x001fca000f8e00ff */
[----:B------:R-:W-:Y:S02]  /*b3b0*/  @!P1 LEA R26, R26, UR42, 0x3 ;  /* 0x0000002a1a1a9c11 */ /* 0x000fe4000f8e18ff */
[----:B------:R-:W-:Y:S01]  /*b3c0*/  MUFU.EX2 R77, R77 ;  /* 0x0000004d004d7308 */ /* 0x000fe20000000800 */
[----:B-1----:R-:W-:Y:S02]  /*b3d0*/  FFMA.FTZ R79, R34, R2, R7 ;  /* 0x00000002224f7223 */ /* 0x002fe40000010007 */
[----:B------:R-:W-:-:S05]  /*b3e0*/  @!P1 VIADD R26, R26, 0x2d840 ;  /* 0x0002d8401a1a9836 */ /* 0x000fca0000000000 */
[----:B------:R-:W-:Y:S01]  /*b3f0*/  @!P1 PRMT R26, RZ, 0x654, R26 ;  /* 0x00000654ff1a9816 */ /* 0x000fe2000000001a */
[C---:B--2---:R-:W-:Y:S01]  /*b400*/  FADD.FTZ R2, R76.reuse, R79 ;  /* 0x0000004f4c027221 */ /* 0x044fe20000010000 */
[----:B------:R-:W-:Y:S01]  /*b410*/  F2FP.BF16.F32.PACK_AB R5, R76, R7 ;  /* 0x000000074c05723e */ /* 0x000fe200000010ff */
[----:B------:R-:W-:Y:S01]  /*b420*/  VIADD R7, R149, 0x9 ;  /* 0x0000000995077836 */ /* 0x000fe20000000000 */
[----:B------:R-:W-:Y:S04]  /*b430*/  MUFU.EX2 R27, R12 ;  /* 0x0000000c001b7308 */ /* 0x000fe80000000800 */
[----:B------:R-:W-:Y:S02]  /*b440*/  SEL R76, R7, 0x9, !P2 ;  /* 0x00000009074c7807 */ /* 0x000fe40005000000 */
[C---:B------:R-:W-:Y:S01]  /*b450*/  ISETP.GT.AND P2, PT, R0.reuse, UR54, PT ;  /* 0x0000003600007c0c */ /* 0x040fe2000bf44270 */
[----:B------:R-:W-:Y:S01]  /*b460*/  VIADD R0, R0, 0xffffffff ;  /* 0xffffffff00007836 */ /* 0x000fe20000000000 */
[----:B------:R-:W0:Y:S08]  /*b470*/  MUFU.EX2 R7, R30 ;  /* 0x0000001e00077308 */ /* 0x000e300000000800 */
[----:B------:R-:W1:Y:S08]  /*b480*/  MUFU.EX2 R31, R31 ;  /* 0x0000001f001f7308 */ /* 0x000e700000000800 */
[----:B------:R-:W2:Y:S01]  /*b490*/  MUFU.EX2 R35, R35 ;  /* 0x0000002300237308 */ /* 0x000ea20000000800 */
[----:B0-----:R-:W-:Y:S01]  /*b4a0*/  FADD.FTZ R2, R7, R2 ;  /* 0x0000000207027221 */ /* 0x001fe20000010000 */
[----:B------:R-:W-:-:S02]  /*b4b0*/  WARPGROUP.DEPBAR.LE gsb0, 0x0 ;  /* 0x00008000000079c5 */ /* 0x000fc40000010000 */
[----:B------:R-:W-:Y:S01]  /*b4c0*/  WARPGROUP.ARRIVE ;  /* 0x00000000000079c5 */ /* 0x000fe20000000000 */
[C---:B------:R-:W-:Y:S01]  /*b4d0*/  F2FP.BF16.F32.PACK_AB R7, R77.reuse, R7 ;  /* 0x000000074d07723e */ /* 0x040fe200000010ff */
[----:B------:R-:W-:Y:S02]  /*b4e0*/  FADD.FTZ R2, R77, R2 ;  /* 0x000000024d027221 */ /* 0x000fe40000010000 */
[----:B------:R-:W-:Y:S02]  /*b4f0*/  MUFU.EX2 R38, R38 ;  /* 0x0000002600267308 */ /* 0x000fe40000000800 */
[----:B------:R-:W-:Y:S01]  /*b500*/  HGMMA.64x96x16.F32.BF16 R88, gdesc[UR28].tnspB, R88, gsb0 ;  /* 0x416000001c5879f0 */ /* 0x000fe20008001858 */
[----:B-1----:R-:W-:Y:S01]  /*b510*/  FADD.FTZ R2, R31, R2 ;  /* 0x000000021f027221 */ /* 0x002fe20000010000 */
[----:B------:R-:W-:-:S04]  /*b520*/  UMOV UR28, UR51 ;  /* 0x00000033001c7c82 */ /* 0x000fc80008000000 */
[----:B------:R-:W0:Y:S08]  /*b530*/  MUFU.EX2 R39, R39 ;  /* 0x0000002700277308 */ /* 0x000e300000000800 */
        /* <DEDUP_REMOVED lines=21> */
[----:B---3--:R-:W-:Y:S01]  /*b690*/  IMAD.U32 R26, RZ, RZ, UR55 ;  /* 0x00000037ff1a7e24 */ /* 0x008fe2000f8e00ff */
[----:B-1----:R-:W-:Y:S01]  /*b6a0*/  MUFU.EX2 R76, R43 ;  /* 0x0000002b004c7308 */ /* 0x002fe20000000800 */
[----:B------:R-:W-:Y:S01]  /*b6b0*/  UMOV UR55, UR48 ;  /* 0x0000003000377c82 */ /* 0x000fe20008000000 */
[-C--:B------:R-:W-:Y:S01]  /*b6c0*/  FMUL.FTZ R100, R100, R10.reuse ;  /* 0x0000000a64647220 */ /* 0x080fe20000410000 */
[-C--:B------:R-:W-:Y:S01]  /*b6d0*/  FMUL.FTZ R101, R101, R10.reuse ;  /* 0x0000000a65657220 */ /* 0x080fe20000410000 */
[----:B------:R-:W-:Y:S01]  /*b6e0*/  @!P1 LEA R26, R26, UR42, 0x3 ;  /* 0x0000002a1a1a9c11 */ /* 0x000fe2000f8e18ff */
[-C--:B------:R-:W-:Y:S01]  /*b6f0*/  FMUL.FTZ R104, R104, R10.reuse ;  /* 0x0000000a68687220 */ /* 0x080fe20000410000 */
[-C--:B------:R-:W-:Y:S01]  /*b700*/  FMUL.FTZ R105, R105, R10.reuse ;  /* 0x0000000a69697220 */ /* 0x080fe20000410000 */
[----:B------:R-:W-:Y:S01]  /*b710*/  FMUL.FTZ R108, R108, R10 ;  /* 0x0000000a6c6c7220 */ /* 0x000fe20000410000 */
[----:B------:R-:W-:Y:S01]  /*b720*/  MUFU.EX2 R66, R66 ;  /* 0x0000004200427308 */ /* 0x000fe20000000800 */
[----:B------:R-:W-:-:S02]  /*b730*/  @!P1 VIADD R26, R26, 0x2d860 ;  /* 0x0002d8601a1a9836 */ /* 0x000fc40000000000 */
[-C--:B------:R-:W-:Y:S01]  /*b740*/  FMUL.FTZ R109, R109, R10.reuse ;  /* 0x0000000a6d6d7220 */ /* 0x080fe20000410000 */
[-C--:B------:R-:W-:Y:S01]  /*b750*/  FMUL.FTZ R112, R112, R10.reuse ;  /* 0x0000000a70707220 */ /* 0x080fe20000410000 */
[-C--:B------:R-:W-:Y:S01]  /*b760*/  FMUL.FTZ R113, R113, R10.reuse ;  /* 0x0000000a71717220 */ /* 0x080fe20000410000 */
[-C--:B------:R-:W-:Y:S01]  /*b770*/  FMUL.FTZ R116, R116, R10.reuse ;  /* 0x0000000a74747220 */ /* 0x080fe20000410000 */
[----:B------:R-:W-:Y:S01]  /*b780*/  @!P1 PRMT R26, RZ, 0x654, R26 ;  /* 0x00000654ff1a9816 */ /* 0x000fe2000000001a */
[-C--:B------:R-:W-:Y:S01]  /*b790*/  FMUL.FTZ R117, R117, R10.reuse ;  /* 0x0000000a75757220 */ /* 0x080fe20000410000 */
[----:B------:R-:W-:Y:S01]  /*b7a0*/  MUFU.EX2 R52, R52 ;  /* 0x0000003400347308 */ /* 0x000fe20000000800 */
[-C--:B------:R-:W-:Y:S01]  /*b7b0*/  FMUL.FTZ R120, R120, R10.reuse ;  /* 0x0000000a78787220 */ /* 0x080fe20000410000 */
[----:B------:R1:W-:Y:S01]  /*b7c0*/  @!P1 SYNCS.ARRIVE.TRANS64.RED.A1T0 RZ, [R26+URZ], RZ ;  /* 0x000000ff1aff99a7 */ /* 0x0003e2000810043f */
[----:B------:R3:W-:Y:S01]  /*b7d0*/  STSM.16.M88.4 [R17+0x21800], R4 ;  /* 0x0218000411007844 */ /* 0x0007e20000000200 */
[-C--:B------:R-:W-:Y:S01]  /*b7e0*/  FMUL.FTZ R121, R121, R10.reuse ;  /* 0x0000000a79797220 */ /* 0x080fe20000410000 */
[-C--:B------:R-:W-:Y:S01]  /*b7f0*/  FMUL.FTZ R124, R124, R10.reuse ;  /* 0x0000000a7c7c7220 */ /* 0x080fe20000410000 */
[-C--:B------:R-:W-:Y:S01]  /*b800*/  FMUL.FTZ R125, R125, R10.reuse ;  /* 0x0000000a7d7d7220 */ /* 0x080fe20000410000 */
[-C--:B------:R-:W-:Y:S01]  /*b810*/  FMUL.FTZ R128, R128, R10.reuse ;  /* 0x0000000a80807220 */ /* 0x080fe20000410000 */
[----:B------:R-:W-:Y:S01]  /*b820*/  MUFU.EX2 R67, R67 ;  /* 0x0000004300437308 */ /* 0x000fe20000000800 */
[-C--:B------:R-:W-:Y:S01]  /*b830*/  FMUL.FTZ R129, R129, R10.reuse ;  /* 0x0000000a81817220 */ /* 0x080fe20000410000 */
[-C--:B------:R-:W-:Y:S01]  /*b840*/  FMUL.FTZ R132, R132, R10.reuse ;  /* 0x0000000a84847220 */ /* 0x080fe20000410000 */
[----:B------:R-:W-:Y:S01]  /*b850*/  FMUL.FTZ R133, R133, R10 ;  /* 0x0000000a85857220 */ /* 0x000fe20000410000 */
[-C--:B------:R-:W-:Y:S01]  /*b860*/  FMUL.FTZ R90, R90, R34.reuse ;  /* 0x000000225a5a7220 */ /* 0x080fe20000410000 */
[-C--:B------:R-:W-:Y:S01]  /*b870*/  FMUL.FTZ R91, R91, R34.reuse ;  /* 0x000000225b5b7220 */ /* 0x080fe20000410000 */
[-C--:B------:R-:W-:Y:S01]  /*b880*/  FMUL.FTZ R94, R94, R34.reuse ;  /* 0x000000225e5e7220 */ /* 0x080fe20000410000 */
[-C--:B------:R-:W-:Y:S01]  /*b890*/  FMUL.FTZ R95, R95, R34.reuse ;  /* 0x000000225f5f7220 */ /* 0x080fe20000410000 */
[----:B-1----:R-:W1:Y:S01]  /*b8a0*/  MUFU.EX2 R26, R11 ;  /* 0x0000000b001a7308 */ /* 0x002e620000000800 */
[-C--:B------:R-:W-:Y:S01]  /*b8b0*/  FMUL.FTZ R98, R98, R34.reuse ;  /* 0x0000002262627220 */ /* 0x080fe20000410000 */
[-C--:B------:R-:W-:Y:S01]  /*b8c0*/  FMUL.FTZ R99, R99, R34.reuse ;  /* 0x0000002263637220 */ /* 0x080fe20000410000 */
[----:B---3--:R-:W-:Y:S01]  /*b8d0*/  F2FP.BF16.F32.PACK_AB R6, R14, R13 ;  /* 0x0000000d0e06723e */ /* 0x008fe200000010ff */
[----:B------:R-:W-:Y:S01]  /*b8e0*/  FMUL.FTZ R102, R102, R34 ;  /* 0x0000002266667220 */ /* 0x000fe20000410000 */
[C---:B--2---:R-:W-:Y:S01]  /*b8f0*/  F2FP.BF16.F32.PACK_AB R5, R35.reuse, R31 ;  /* 0x0000001f2305723e */ /* 0x044fe200000010ff */
[----:B------:R-:W-:Y:S01]  /*b900*/  FADD.FTZ R35, R35, R2 ;  /* 0x0000000223237221 */ /* 0x000fe20000010000 */
[----:B0-----:R-:W-:Y:S01]  /*b910*/  F2FP.BF16.F32.PACK_AB R7, R39, R38 ;  /* 0x000000262707723e */ /* 0x001fe200000010ff */
[----:B------:R-:W-:Y:S01]  /*b920*/  MUFU.EX2 R11, R28 ;  /* 0x0000001c000b7308 */ /* 0x000fe20000000800 */
[-C--:B------:R-:W-:Y:S01]  /*b930*/  FMUL.FTZ R103, R103, R34.reuse ;  /* 0x0000002267677220 */ /* 0x080fe20000410000 */
[----:B------:R-:W-:Y:S01]  /*b940*/  FADD.FTZ R38, R38, R35 ;  /* 0x0000002326267221 */ /* 0x000fe20000010000 */
[-C--:B------:R-:W-:Y:S01]  /*b950*/  FMUL.FTZ R106, R106, R34.reuse ;  /* 0x000000226a6a7220 */ /* 0x080fe20000410000 */
[-C--:B------:R-:W-:Y:S01]  /*b960*/  FMUL.FTZ R107, R107, R34.reuse ;  /* 0x000000226b6b7220 */ /* 0x080fe20000410000 */
[-C--:B------:R-:W-:Y:S01]  /*b970*/  FMUL.FTZ R110, R110, R34.reuse ;  /* 0x000000226e6e7220 */ /* 0x080fe20000410000 */
[----:B------:R-:W-:Y:S01]  /*b980*/  FADD.FTZ R38, R39, R38 ;  /* 0x0000002627267221 */ /* 0x000fe20000010000 */
[----:B------:R-:W-:Y:S01]  /*b990*/  FMUL.FTZ R111, R111, R34 ;  /* 0x000000226f6f7220 */ /* 0x000fe20000410000 */
[----:B------:R-:W-:Y:S01]  /*b9a0*/  MUFU.EX2 R2, R65 ;  /* 0x0000004100027308 */ /* 0x000fe20000000800 */
[----:B-1----:R-:W-:Y:S01]  /*b9b0*/  F2FP.BF16.F32.PACK_AB R4, R27, R26 ;  /* 0x0000001a1b04723e */ /* 0x002fe200000010ff */
[----:B------:R-:W-:Y:S01]  /*b9c0*/  FADD.FTZ R30, R26, R3 ;  /* 0x000000031a1e7221 */ /* 0x000fe20000010000 */
[-C--:B------:R-:W-:Y:S01]  /*b9d0*/  FMUL.FTZ R114, R114, R34.reuse ;  /* 0x0000002272727220 */ /* 0x080fe20000410000 */
[-C--:B------:R-:W-:Y:S01]  /*b9e0*/  FMUL.FTZ R115, R115, R34.reuse ;  /* 0x0000002273737220 */ /* 0x080fe20000410000 */
[-C--:B------:R-:W-:Y:S01]  /*b9f0*/  FMUL.FTZ R118, R118, R34.reuse ;  /* 0x0000002276767220 */ /* 0x080fe20000410000 */
[----:B------:R0:W-:Y:S01]  /*ba00*/  STSM.16.M88.4 [R22], R4 ;  /* 0x0000000416007844 */ /* 0x0001e20000000200 */
[----:B------:R-:W-:Y:S01]  /*ba10*/  FADD.FTZ R30, R27, R30 ;  /* 0x0000001e1b1e7221 */ /* 0x000fe20000010000 */
[----:B------:R-:W-:Y:S01]  /*ba20*/  MUFU.EX2 R26, R53 ;  /* 0x00000035001a7308 */ /* 0x000fe20000000800 */
[-C--:B------:R-:W-:Y:S01]  /*ba30*/  FMUL.FTZ R119, R119, R34.reuse ;  /* 0x0000002277777220 */ /* 0x080fe20000410000 */
[-C--:B------:R-:W-:Y:S01]  /*ba40*/  FMUL.FTZ R122, R122, R34.reuse ;  /* 0x000000227a7a7220 */ /* 0x080fe20000410000 */
[----:B------:R-:W-:Y:S01]  /*ba50*/  FADD.FTZ R3, R13, R30 ;  /* 0x0000001e0d037221 */ /* 0x000fe20000010000 */
[-C--:B------:R-:W-:Y:S01]  /*ba60*/  FMUL.FTZ R123, R123, R34.reuse ;  /* 0x000000227b7b7220 */ /* 0x080fe20000410000 */
[-C--:B------:R-:W-:Y:S01]  /*ba70*/  FMUL.FTZ R126, R126, R34.reuse ;  /* 0x000000227e7e7220 */ /* 0x080fe20000410000 */
[-C--:B------:R-:W-:Y:S01]  /*ba80*/  FMUL.FTZ R127, R127, R34.reuse ;  /* 0x000000227f7f7220 */ /* 0x080fe20000410000 */
[----:B------:R-:W-:Y:S01]  /*ba90*/  FADD.FTZ R3, R14, R3 ;  /* 0x000000030e037221 */ /* 0x000fe20000010000 */
[----:B------:R-:W-:Y:S01]  /*baa0*/  MUFU.EX2 R13, R50 ;  /* 0x00000032000d7308 */ /* 0x000fe20000000800 */
[-C--:B------:R-:W-:Y:S01]  /*bab0*/  FMUL.FTZ R130, R130, R34.reuse ;  /* 0x0000002282827220 */ /* 0x080fe20000410000 */
[-C--:B------:R-:W-:Y:S01]  /*bac0*/  FMUL.FTZ R131, R131, R34.reuse ;  /* 0x0000002283837220 */ /* 0x080fe20000410000 */
[-C--:B------:R-:W-:Y:S01]  /*bad0*/  FMUL.FTZ R134, R134, R34.reuse ;  /* 0x0000002286867220 */ /* 0x080fe20000410000 */
[----:B------:R-:W-:-:S04]  /*bae0*/  FMUL.FTZ R135, R135, R34 ;  /* 0x0000002287877220 */ /* 0x000fc80000410000 */
[----:B0-----:R-:W0:Y:S08]  /*baf0*/  MUFU.EX2 R4, R15 ;  /* 0x0000000f00047308 */ /* 0x001e300000000800 */
[----:B------:R-:W1:Y:S08]  /*bb00*/  MUFU.EX2 R5, R42 ;  /* 0x0000002a00057308 */ /* 0x000e700000000800 */
[----:B------:R2:W3:Y:S01]  /*bb10*/  MUFU.EX2 R6, R21 ;  /* 0x0000001500067308 */ /* 0x0004e20000000800 */
[----:B0-----:R-:W-:Y:S01]  /*bb20*/  FADD.FTZ R3, R4, R3 ;  /* 0x0000000304037221 */ /* 0x001fe20000010000 */
[----:B------:R-:W-:-:S06]  /*bb30*/  F2FP.BF16.F32.PACK_AB R4, R20, R4 ;  /* 0x000000041404723e */ /* 0x000fcc00000010ff */
[----:B------:R-:W0:Y:S01]  /*bb40*/  MUFU.EX2 R7, R24 ;  /* 0x0000001800077308 */ /* 0x000e220000000800 */
[----:B--2---:R-:W-:Y:S01]  /*bb50*/  FADD.FTZ R21, R20, R3 ;  /* 0x0000000314157221 */ /* 0x004fe20000010000 */
[----:B-1----:R-:W-:Y:S01]  /*bb60*/  FADD.FTZ R3, R5, R38 ;  /* 0x0000002605037221 */ /* 0x002fe20000010000 */
[----:B------:R-:W-:-:S03]  /*bb70*/  F2FP.BF16.F32.PACK_AB R5, R76, R5 ;  /* 0x000000054c05723e */ /* 0x000fc600000010ff */
[----:B------:R-:W-:Y:S02]  /*bb80*/  FADD.FTZ R3, R76, R3 ;  /* 0x000000034c037221 */ /* 0x000fe40000010000 */
[----:B------:R-:W1:Y:S01]  /*bb90*/  MUFU.EX2 R14, R29 ;  /* 0x0000001d000e7308 */ /* 0x000e620000000800 */
[----:B---3--:R-:W-:-:S07]  /*bba0*/  FADD.FTZ R38, R6, R21 ;  /* 0x0000001506267221 */ /* 0x008fce0000010000 */
[----:B------:R-:W2:Y:S01]  /*bbb0*/  MUFU.EX2 R15, R51 ;  /* 0x00000033000f7308 */ /* 0x000ea20000000800 */
[C---:B0-----:R-:W-:Y:S01]  /*bbc0*/  FADD.FTZ R21, R7.reuse, R38 ;  /* 0x0000002607157221 */ /* 0x041fe20000010000 */
[----:B------:R-:W-:Y:S01]  /*bbd0*/  FADD.FTZ R38, R46, R3 ;  /* 0x000000032e267221 */ /* 0x000fe20000010000 */
[----:B------:R-:W-:Y:S02]  /*bbe0*/  F2FP.BF16.F32.PACK_AB R6, R7, R6 ;  /* 0x000000060706723e */ /* 0x000fe400000010ff */
[----:B------:R-:W-:Y:S01]  /*bbf0*/  FADD.FTZ R42, R12, R21 ;  /* 0x000000150c2a7221 */ /* 0x000fe20000010000 */
[C---:B------:R-:W-:Y:S01]  /*bc00*/  FADD.FTZ R38, R47.reuse, R38 ;  /* 0x000000262f267221 */ /* 0x040fe20000010000 */
[----:B------:R-:W-:Y:S01]  /*bc10*/  F2FP.BF16.F32.PACK_AB R7, R47, R46 ;  /* 0x0000002e2f07723e */ /* 0x000fe200000010ff */
[----:B------:R-:W0:Y:S01]  /*bc20*/  MUFU.EX2 R24, R49 ;  /* 0x0000003100187308 */ /* 0x000e220000000800 */
[----:B------:R-:W-:Y:S01]  /*bc30*/  FADD.FTZ R21, R11, R42 ;  /* 0x0000002a0b157221 */ /* 0x000fe20000010000 */
[----:B------:R-:W-:Y:S01]  /*bc40*/  FADD.FTZ R3, R13, R38 ;  /* 0x000000260d037221 */ /* 0x000fe20000010000 */
[----:B------:R-:W-:Y:S01]  /*bc50*/  F2FP.BF16.F32.PACK_AB R12, R11, R12 ;  /* 0x0000000c0b0c723e */ /* 0x000fe200000010ff */
[----:B------:R3:W-:Y:S01]  /*bc60*/  STSM.16.M88.4 [R19], R4 ;  /* 0x0000000413007844 */ /* 0x0007e20000000200 */
[----:B-1----:R-:W-:Y:S01]  /*bc70*/  FADD.FTZ R21, R14, R21 ;  /* 0x000000150e157221 */ /* 0x002fe20000010000 */
[----:B------:R-:W-:Y:S01]  /*bc80*/  FADD.FTZ R42, R78, R3 ;  /* 0x000000034e2a7221 */ /* 0x000fe20000010000 */
[C---:B------:R-:W-:Y:S01]  /*bc90*/  F2FP.BF16.F32.PACK_AB R14, R32.reuse, R14 ;  /* 0x0000000e200e723e */ /* 0x040fe200000010ff */
[----:B------:R-:W1:Y:S01]  /*bca0*/  MUFU.EX2 R25, R68 ;  /* 0x0000004400197308 */ /* 0x000e620000000800 */
[----:B------:R-:W-:Y:S01]  /*bcb0*/  FADD.FTZ R50, R32, R21 ;  /* 0x0000001520327221 */ /* 0x000fe20000010000 */
[----:B--2---:R-:W-:Y:S01]  /*bcc0*/  FADD.FTZ R3, R15, R42 ;  /* 0x0000002a0f037221 */ /* 0x004fe20000010000 */
[----:B------:R-:W-:-:S02]  /*bcd0*/  F2FP.BF16.F32.PACK_AB R13, R78, R13 ;  /* 0x0000000d4e0d723e */ /* 0x000fc400000010ff */
[----:B------:R-:W-:Y:S01]  /*bce0*/  FADD.FTZ R21, R33, R50 ;  /* 0x0000003221157221 */ /* 0x000fe20000010000 */
[C---:B------:R-:W-:Y:S01]  /*bcf0*/  FADD.FTZ R20, R54.reuse, R3 ;  /* 0x0000000336147221 */ /* 0x040fe20000010000 */
[----:B------:R-:W-:Y:S01]  /*bd00*/  F2FP.BF16.F32.PACK_AB R15, R54, R15 ;  /* 0x0000000f360f723e */ /* 0x000fe200000010ff */
[----:B------:R-:W-:Y:S01]  /*bd10*/  MUFU.EX2 R56, R56 ;  /* 0x0000003800387308 */ /* 0x000fe20000000800 */
[----:B------:R-:W-:Y:S01]  /*bd20*/  FADD.FTZ R42, R36, R21 ;  /* 0x00000015242a7221 */ /* 0x000fe20000010000 */
[----:B------:R-:W-:Y:S02]  /*bd30*/  FADD.FTZ R3, R55, R20 ;  /* 0x0000001437037221 */ /* 0x000fe40000010000 */
[----:B------:R2:W-:Y:S01]  /*bd40*/  STSM.16.M88.4 [R18], R12 ;  /* 0x0000000c12007844 */ /* 0x0005e20000000200 */
[----:B------:R-:W-:Y:S01]  /*bd50*/  FADD.FTZ R21, R37, R42 ;  /* 0x0000002a25157221 */ /* 0x000fe20000010000 */
[----:B------:R-:W-:Y:S01]  /*bd60*/  FADD.FTZ R42, R58, R3 ;  /* 0x000000033a2a7221 */ /* 0x000fe20000010000 */
[----:B---3--:R-:W-:Y:S01]  /*bd70*/  F2FP.BF16.F32.PACK_AB R4, R36, R33 ;  /* 0x000000212404723e */ /* 0x008fe200000010ff */
[----:B------:R-:W3:Y:S01]  /*bd80*/  MUFU.EX2 R38, R69 ;  /* 0x0000004500267308 */ /* 0x000ee20000000800 */
[----:B------:R-:W-:Y:S01]  /*bd90*/  FADD.FTZ R46, R40, R21 ;  /* 0x00000015282e7221 */ /* 0x000fe20000010000 */
[----:B------:R-:W-:Y:S01]  /*bda0*/  FADD.FTZ R3, R59, R42 ;  /* 0x0000002a3b037221 */ /* 0x000fe20000010000 */
[----:B------:R-:W-:-:S02]  /*bdb0*/  F2FP.BF16.F32.PACK_AB R5, R58, R55 ;  /* 0x000000373a05723e */ /* 0x000fc400000010ff */
[----:B------:R-:W-:Y:S01]  /*bdc0*/  FADD.FTZ R11, R41, R46 ;  /* 0x0000002e290b7221 */ /* 0x000fe20000010000 */
[----:B------:R-:W-:Y:S01]  /*bdd0*/  FADD.FTZ R32, R62, R3 ;  /* 0x000000033e207221 */ /* 0x000fe20000010000 */
[----:B------:R-:W-:Y:S01]  /*bde0*/  F2FP.BF16.F32.PACK_AB R6, R40, R37 ;  /* 0x000000252806723e */ /* 0x000fe200000010ff */
[----:B------:R-:W-:Y:S01]  /*bdf0*/  MUFU.EX2 R28, R57 ;  /* 0x00000039001c7308 */ /* 0x000fe20000000800 */
[----:B------:R-:W-:Y:S01]  /*be00*/  FADD.FTZ R42, R44, R11 ;  /* 0x0000000b2c2a7221 */ /* 0x000fe20000010000 */
[----:B------:R-:W-:Y:S01]  /*be10*/  FADD.FTZ R3, R63, R32 ;  /* 0x000000203f037221 */ /* 0x000fe20000010000 */
[----:B------:R-:W-:Y:S02]  /*be20*/  F2FP.BF16.F32.PACK_AB R7, R62, R59 ;  /* 0x0000003b3e07723e */ /* 0x000fe400000010ff */
[----:B------:R-:W-:Y:S01]  /*be30*/  FADD.FTZ R11, R45, R42 ;  /* 0x0000002a2d0b7221 */ /* 0x000fe20000010000 */
[C---:B------:R-:W-:Y:S01]  /*be40*/  FADD.FTZ R3, R2.reuse, R3 ;  /* 0x0000000302037221 */ /* 0x040fe20000010000 */
[----:B--2---:R-:W-:Y:S01]  /*be50*/  F2FP.BF16.F32.PACK_AB R13, R2, R63 ;  /* 0x0000003f020d723e */ /* 0x004fe200000010ff */
[----:B------:R-:W2:Y:S01]  /*be60*/  MUFU.EX2 R27, R70 ;  /* 0x00000046001b7308 */ /* 0x000ea20000000800 */
[----:B------:R-:W-:Y:S01]  /*be70*/  FADD.FTZ R11, R48, R11 ;  /* 0x0000000b300b7221 */ /* 0x000fe20000010000 */
[----:B------:R-:W-:Y:S01]  /*be80*/  FADD.FTZ R32, R66, R3 ;  /* 0x0000000342207221 */ /* 0x000fe20000010000 */
[----:B------:R-:W-:Y:S01]  /*be90*/  F2FP.BF16.F32.PACK_AB R12, R44, R41 ;  /* 0x000000292c0c723e */ /* 0x000fe200000010ff */
[----:B------:R4:W-:Y:S01]  /*bea0*/  STSM.16.M88.4 [R17+0x27800], R4 ;  /* 0x0278000411007844 */ /* 0x0009e20000000200 */
[----:B0-----:R-:W-:Y:S01]  /*beb0*/  FADD.FTZ R11, R24, R11 ;  /* 0x0000000b180b7221 */ /* 0x001fe20000010000 */
[----:B------:R-:W-:Y:S01]  /*bec0*/  FADD.FTZ R32, R67, R32 ;  /* 0x0000002043207221 */ /* 0x000fe20000010000 */
[----:B------:R-:W-:Y:S01]  /*bed0*/  F2FP.BF16.F32.PACK_AB R14, R48, R45 ;  /* 0x0000002d300e723e */ /* 0x000fe200000010ff */
[----:B------:R-:W0:Y:S01]  /*bee0*/  MUFU.EX2 R60, R60 ;  /* 0x0000003c003c7308 */ /* 0x000e220000000800 */
[----:B------:R-:W-:Y:S01]  /*bef0*/  FADD.FTZ R11, R52, R11 ;  /* 0x0000000b340b7221 */ /* 0x000fe20000010000 */
[----:B-1----:R-:W-:Y:S01]  /*bf00*/  FADD.FTZ R3, R25, R32 ;  /* 0x0000002019037221 */ /* 0x002fe20000010000 */
[----:B------:R-:W-:-:S02]  /*bf10*/  F2FP.BF16.F32.PACK_AB R15, R67, R66 ;  /* 0x00000042430f723e */ /* 0x000fc400000010ff */
[----:B------:R-:W-:Y:S01]  /*bf20*/  FADD.FTZ R11, R26, R11 ;  /* 0x0000000b1a0b7221 */ /* 0x000fe20000010000 */
[----:B---3--:R-:W-:Y:S01]  /*bf30*/  FADD.FTZ R2, R38, R3 ;  /* 0x0000000326027221 */ /* 0x008fe20000010000 */
[----:B------:R-:W-:Y:S01]  /*bf40*/  F2FP.BF16.F32.PACK_AB R24, R52, R24 ;  /* 0x000000183418723e */ /* 0x000fe200000010ff */
[----:B------:R-:W1:Y:S01]  /*bf50*/  MUFU.EX2 R20, R71 ;  /* 0x0000004700147308 */ /* 0x000e620000000800 */
[----:B------:R-:W-:Y:S01]  /*bf60*/  FADD.FTZ R11, R56, R11 ;  /* 0x0000000b380b7221 */ /* 0x000fe20000010000 */
[----:B--2---:R-:W-:Y:S01]  /*bf70*/  FADD.FTZ R3, R27, R2 ;  /* 0x000000021b037221 */ /* 0x004fe20000010000 */
[----:B------:R-:W-:Y:S01]  /*bf80*/  F2FP.BF16.F32.PACK_AB R25, R38, R25 ;  /* 0x000000192619723e */ /* 0x000fe200000010ff */
[----:B------:R2:W-:Y:S01]  /*bf90*/  STSM.16.M88.4 [R23], R12 ;  /* 0x0000000c17007844 */ /* 0x0005e20000000200 */
[----:B------:R-:W-:Y:S01]  /*bfa0*/  FADD.FTZ R11, R28, R11 ;  /* 0x0000000b1c0b7221 */ /* 0x000fe20000010000 */
[----:B------:R-:W-:Y:S01]  /*bfb0*/  F2FP.BF16.F32.PACK_AB R26, R56, R26 ;  /* 0x0000001a381a723e */ /* 0x000fe200000010ff */
[----:B----4-:R-:W-:Y:S01]  /*bfc0*/  IMAD.MOV.U32 R5, RZ, RZ, R9 ;  /* 0x000000ffff057224 */ /* 0x010fe200078e0009 */
[----:B------:R-:W3:Y:S01]  /*bfd0*/  MUFU.EX2 R30, R61 ;  /* 0x0000003d001e7308 */ /* 0x000ee20000000800 */
[C---:B0-----:R-:W-:Y:S01]  /*bfe0*/  FADD.FTZ R11, R60.reuse, R11 ;  /* 0x0000000b3c0b7221 */ /* 0x041fe20000010000 */
[----:B------:R-:W-:Y:S01]  /*bff0*/  F2FP.BF16.F32.PACK_AB R28, R60, R28 ;  /* 0x0000001c3c1c723e */ /* 0x000fe200000010ff */
[----:B------:R-:W-:-:S05]  /*c000*/  IMAD.MOV.U32 R4, RZ, RZ, R8 ;  /* 0x000000ffff047224 */ /* 0x000fca00078e0008 */
[----:B------:R-:W0:Y:S01]  /*c010*/  MUFU.EX2 R29, R72 ;  /* 0x00000048001d7308 */ /* 0x000e220000000800 */
[C---:B-1----:R-:W-:Y:S01]  /*c020*/  FADD.FTZ R2, R20.reuse, R3 ;  /* 0x0000000314027221 */ /* 0x042fe20000010000 */
[----:B------:R-:W-:-:S05]  /*c030*/  F2FP.BF16.F32.PACK_AB R27, R20, R27 ;  /* 0x0000001b141b723e */ /* 0x000fca00000010ff */
[----:B------:R2:W-:Y:S01]  /*c040*/  STSM.16.M88.4 [R19+0x6000], R24 ;  /* 0x0060001813007844 */ /* 0x0005e20000000200 */
[----:B------:R-:W1:Y:S01]  /*c050*/  MUFU.EX2 R64, R64 ;  /* 0x0000004000407308 */ /* 0x000e620000000800 */
[----:B---3--:R-:W-:-:S07]  /*c060*/  FADD.FTZ R11, R30, R11 ;  /* 0x0000000b1e0b7221 */ /* 0x008fce0000010000 */
[----:B------:R-:W3:Y:S01]  /*c070*/  MUFU.EX2 R73, R73 ;  /* 0x0000004900497308 */ /* 0x000ee20000000800 */
[----:B0-----:R-:W-:-:S07]  /*c080*/  FADD.FTZ R2, R29, R2 ;  /* 0x000000021d027221 */ /* 0x001fce0000010000 */
[----:B------:R-:W0:Y:S01]  /*c090*/  MUFU.EX2 R21, R74 ;  /* 0x0000004a00157308 */ /* 0x000e220000000800 */
[C---:B-1----:R-:W-:Y:S01]  /*c0a0*/  F2FP.BF16.F32.PACK_AB R30, R64.reuse, R30 ;  /* 0x0000001e401e723e */ /* 0x042fe200000010ff */
[----:B------:R-:W-:-:S06]  /*c0b0*/  FADD.FTZ R3, R64, R11 ;  /* 0x0000000b40037221 */ /* 0x000fcc0000010000 */
[----:B------:R-:W1:Y:S01]  /*c0c0*/  MUFU.EX2 R75, R75 ;  /* 0x0000004b004b7308 */ /* 0x000e620000000800 */
[C---:B---3--:R-:W-:Y:S01]  /*c0d0*/  F2FP.BF16.F32.PACK_AB R29, R73.reuse, R29 ;  /* 0x0000001d491d723e */ /* 0x048fe200000010ff */
[----:B------:R-:W-:-:S04]  /*c0e0*/  FADD.FTZ R2, R73, R2 ;  /* 0x0000000249027221 */ /* 0x000fc80000010000 */
[----:B0-----:R-:W-:Y:S01]  /*c0f0*/  FADD.FTZ R2, R21, R2 ;  /* 0x0000000215027221 */ /* 0x001fe20000010000 */
[----:B-1----:R-:W-:-:S03]  /*c100*/  F2FP.BF16.F32.PACK_AB R31, R75, R21 ;  /* 0x000000154b1f723e */ /* 0x002fc600000010ff */
[----:B------:R-:W-:Y:S02]  /*c110*/  FADD.FTZ R2, R75, R2 ;  /* 0x000000024b027221 */ /* 0x000fe40000010000 */
        /* <DEDUP_REMOVED lines=9> */
.L_x_1121:
[----:B------:R-:W-:-:S13]  /*c1b0*/  ISETP.GE.AND P2, PT, R0, UR37, PT ;  /* 0x0000002500007c0c */ /* 0x000fda000bf46270 */
[----:B------:R-:W-:Y:S05]  /*c1c0*/  @!P2 BRA `(.L_x_1131) ;  /* 0x000000380044a947 */ /* 0x000fea0003800000 */
[----:B--23--:R-:W-:Y:S01]  /*c1d0*/  IMAD.MOV.U32 R5, RZ, RZ, R9 ;  /* 0x000000ffff057224 */ /* 0x00cfe200078e0009 */
[----:B------:R-:W-:Y:S01]  /*c1e0*/  UMOV UR28, UR51 ;  /* 0x00000033001c7c82 */ /* 0x000fe20008000000 */
[----:B------:R-:W-:Y:S01]  /*c1f0*/  IMAD.MOV.U32 R4, RZ, RZ, R8 ;  /* 0x000000ffff047224 */ /* 0x000fe200078e0008 */
[----:B------:R-:W-:Y:S01]  /*c200*/  UMOV UR56, UR48 ;  /* 0x0000003000387c82 */ /* 0x000fe20008000000 */
[----:B------:R-:W-:Y:S01]  /*c210*/  ULDC UR35, c[0x0][0x9e4] ;  /* 0x0002790000237ab9 */ /* 0x000fe20000000800 */
[----:B------:R-:W-:Y:S01]  /*c220*/  ULDC UR55, c[0x0][0x9d8] ;  /* 0x0002760000377ab9 */ /* 0x000fe20000000800 */
[----:B------:R-:W-:Y:S01]  /*c230*/  ULDC UR34, c[0x0][0x988] ;  /* 0x0002620000227ab9 */ /* 0x000fe20000000800 */
[----:B------:R-:W-:-:S05]  /*c240*/  ULDC UR54, c[0x0][0x9e0] ;  /* 0x0002780000367ab9 */ /* 0x000fca0000000800 */
.L_x_1148:
        /* <DEDUP_REMOVED lines=9> */
.L_x_1133:
[----:B------:R-:W-:Y:S01]  /*c2e0*/  ULEA UR6, UR48, UR42, 0x3 ;  /* 0x0000002a30067291 */ /* 0x000fe2000f8e183f */
[----:B------:R-:W-:-:S05]  /*c2f0*/  IMAD.U32 R6, RZ, RZ, UR51 ;  /* 0x00000033ff067e24 */ /* 0x000fca000f8e00ff */
[----:B------:R-:W-:-:S04]  /*c300*/  SHF.L.U32 R6, R6, 0x1f, RZ ;  /* 0x0000001f06067819 */ /* 0x000fc800000006ff */
[----:B------:R0:W1:Y:S01]  /*c310*/  SYNCS.PHASECHK.TRANS64.TRYWAIT P2, [UR6+0x2d830], R6 ;  /* 0x02d83006ff0075a7 */ /* 0x0000620008040146 */
[----:B------:R-:W-:Y:S05]  /*c320*/  @!P0 BRA `(.L_x_1134) ;  /* 0x0000000000048947 */ /* 0x000fea0003800000 */
[----:B------:R-:W-:Y:S01]  /*c330*/  BPT.TRAP 0x1 ;  /* 0x000000040000795c */ /* 0x000fe20000300000 */
.L_x_1134:
[----:B-1----:R-:W-:Y:S05]  /*c340*/  @P2 BRA `(.L_x_1132) ;  /* 0x0000000000082947 */ /* 0x002fea0003800000 */
[----:B------:R-:W1:Y:S02]  /*c350*/  SYNCS.PHASECHK.TRANS64.TRYWAIT P2, [UR6+0x2d830], R6 ;  /* 0x02d83006ff0075a7 */ /* 0x000e640008040146 */
[----:B-1----:R-:W-:Y:S05]  /*c360*/  @!P2 BRA `(.L_x_1135) ;  /* 0x000000dc00d0a947 */ /* 0x002fea0003800000 */
.L_x_1132:
        /* <DEDUP_REMOVED lines=37> */
.L_x_1137:
[----:B------:R-:W-:Y:S01]  /*c5c0*/  ULEA UR6, UR56, UR42, 0x3 ;  /* 0x0000002a38067291 */ /* 0x000fe2000f8e183f */
[----:B------:R-:W-:-:S05]  /*c5d0*/  IMAD.U32 R6, RZ, RZ, UR28 ;  /* 0x0000001cff067e24 */ /* 0x000fca000f8e00ff */
[----:B------:R-:W-:-:S04]  /*c5e0*/  SHF.L.U32 R6, R6, 0x1f, RZ ;  /* 0x0000001f06067819 */ /* 0x000fc800000006ff */
[----:B------:R0:W1:Y:S01]  /*c5f0*/  SYNCS.PHASECHK.TRANS64.TRYWAIT P2, [UR6+0x2d850], R6 ;  /* 0x02d85006ff0075a7 */ /* 0x0000620008040146 */
[----:B------:R-:W-:Y:S05]  /*c600*/  @!P0 BRA `(.L_x_1138) ;  /* 0x0000000000048947 */ /* 0x000fea0003800000 */
[----:B------:R-:W-:Y:S01]  /*c610*/  BPT.TRAP 0x1 ;  /* 0x000000040000795c */ /* 0x000fe20000300000 */
.L_x_1138:
[----:B-1----:R-:W-:Y:S05]  /*c620*/  @P2 BRA `(.L_x_1136) ;  /* 0x0000000000082947 */ /* 0x002fea0003800000 */
[----:B------:R-:W1:Y:S02]  /*c630*/  SYNCS.PHASECHK.TRANS64.TRYWAIT P2, [UR6+0x2d850], R6 ;  /* 0x02d85006ff0075a7 */ /* 0x000e640008040146 */
[----:B-1----:R-:W-:Y:S05]  /*c640*/  @!P2 BRA `(.L_x_1139) ;  /* 0x000000dc0030a947 */ /* 0x002fea0003800000 */
.L_x_1136:
[----:B------:R-:W-:Y:S01]  /*c650*/  UIADD3 UR6, UR42, 0x400, URZ ;  /* 0x000004002a067890 */ /* 0x000fe2000fffe03f */
[----:B------:R-:W-:Y:S01]  /*c660*/  WARPGROUP.ARRIVE ;  /* 0x00000000000079c5 */ /* 0x000fe20000000000 */
[----:B------:R-:W-:Y:S01]  /*c670*/  UMOV UR29, 0x40000040 ;  /* 0x40000040001d7882 */ /* 0x000fe20000000000 */
[----:B------:R-:W-:Y:S01]  /*c680*/  UMOV UR31, 0x80000020 ;  /* 0x80000020001f7882 */ /* 0x000fe20000000000 */
[----:B------:R-:W-:Y:S01]  /*c690*/  USHF.R.U32.HI UR6, URZ, 0x4, UR6 ;  /* 0x000000043f067899 */ /* 0x000fe20008011606 */
[----:B------:R-:W-:Y:S01]  /*c6a0*/  FMUL.FTZ R13, R31, UR55 ;  /* 0x000000371f0d7c20 */ /* 0x000fe20008410000 */
[----:B------:R-:W-:Y:S01]  /*c6b0*/  FMUL.FTZ R31, R43, UR55 ;  /* 0x000000372b1f7c20 */ /* 0x000fe20008410000 */
[----:B------:R-:W-:Y:S01]  /*c6c0*/  PLOP3.LUT P2, PT, PT, PT, UP0, 0x80, 0x0 ;  /* 0x000000000000781c */ /* 0x000fe20003f4f008 */
[----:B------:R-:W-:Y:S01]  /*c6d0*/  ULOP3.LUT UR6, UR6, 0x3fff, URZ, 0xc0, !UPT ;  /* 0x00003fff06067892 */ /* 0x000fe2000f8ec03f */
[----:B------:R-:W2:Y:S01]  /*c6e0*/  S2R R43, SR_TID.X ;  /* 0x00000000002b7919 */ /* 0x000ea20000002100 */
        /* <DEDUP_REMOVED lines=8> */
[----:B------:R-:W-:-:S02]  /*c770*/  VIADD R72, R136, UR40 ;  /* 0x0000002888487c36 */ /* 0x000fc40008000000 */
[----:B------:R-:W-:Y:S01]  /*c780*/  FMUL.FTZ R12, R29, UR55 ;  /* 0x000000371d0c7c20 */ /* 0x000fe20008410000 */
[----:B------:R-:W-:Y:S01]  /*c790*/  FMUL.FTZ R29, R42, UR55 ;  /* 0x000000372a1d7c20 */ /* 0x000fe20008410000 */
[----:B------:R-:W-:Y:S01]  /*c7a0*/  UMOV UR28, UR6 ;  /* 0x00000006001c7c82 */ /* 0x000fe20008000000 */
[----:B01----:R-:W-:Y:S01]  /*c7b0*/  FMUL.FTZ R6, R24, UR55 ;  /* 0x0000003718067c20 */ /* 0x003fe20008410000 */
        /* <DEDUP_REMOVED lines=67> */
[----:B------:R-:W4:Y:S08]  /*cbf0*/  MUFU.TANH R10, R10 ;  /* 0x0000000a000a7308 */ /* 0x000f300000002400 */
        /* <DEDUP_REMOVED lines=103> */
[----:B------:R-:W-:-:S04]  /*d270*/  @UP0 ULDC UR6, c[0x0][0x450] ;  /* 0x0001140000060ab9 */ /* 0x000fc80000000800 */
[----:B------:R-:W-:Y:S01]  /*d280*/  @P2 SHF.R.U32.HI R72, RZ, UR6, R42 ;  /* 0x00000006ff482c19 */ /* 0x000fe2000801162a */
[----:B------:R-:W-:Y:S01]  /*d290*/  VIADD R42, R149, 0x9 ;  /* 0x00000009952a7836 */ /* 0x000fe20000000000 */
[----:B------:R-:W-:-:S03]  /*d2a0*/  ISETP.GE.U32.AND P2, PT, R43, 0x180, PT ;  /* 0x000001802b00780c */ /* 0x000fc60003f46070 */
[----:B------:R-:W5:Y:S01]  /*d2b0*/  SHFL.IDX PT, R84, R72, RZ, 0x1c1f ;  /* 0x001c1fff48547589 */ /* 0x000f6200000e0000 */
[----:B------:R-:W-:Y:S01]  /*d2c0*/  SEL R42, R42, 0x9, !P2 ;  /* 0x000000092a2a7807 */ /* 0x000fe20005000000 */
        /* <DEDUP_REMOVED lines=16> */
[----:B0-234-:R-:W-:Y:S06]  /*d3d0*/  @!P5 BRA `(.L_x_1140) ;  /* 0x00000000005cd947 */ /* 0x01dfec0003800000 */
        /* <DEDUP_REMOVED lines=13> */
.L_x_1142:
[----:B------:R-:W-:-:S05]  /*d4b0*/  IMAD.U32 R85, RZ, RZ, UR35 ;  /* 0x00000023ff557e24 */ /* 0x000fca000f8e00ff */
[----:B------:R-:W-:-:S13]  /*d4c0*/  ISETP.NE.AND P2, PT, R85, 0x1, PT ;  /* 0x000000015500780c */ /* 0x000fda0003f45270 */
[----:B------:R-:W0:Y:S02]  /*d4d0*/  @P2 LDC.64 R42, c[0x0][0x9e8] ;  /* 0x00027a00ff2a2b82 */ /* 0x000e240000000a00 */
[----:B0-----:R-:W-:-:S05]  /*d4e0*/  @P2 IMAD.HI.U32 R42, R84, R42, RZ ;  /* 0x0000002a542a2227 */ /* 0x001fca00078e00ff */
[----:B------:R-:W-:-:S07]  /*d4f0*/  @P2 SHF.R.U32.HI R84, RZ, R43, R42 ;  /* 0x0000002bff542219 */ /* 0x000fce000001162a */
.L_x_1143:
[----:B------:R-:W-:Y:S05]  /*d500*/  BSYNC B0 ;  /* 0x0000000000007941 */ /* 0x000fea0003800000 */
.L_x_1141:
[----:B------:R-:W-:-:S04]  /*d510*/  IMAD R84, R84, R85, -R73 ;  /* 0x0000005554547224 */ /* 0x000fc800078e0a49 */
[----:B------:R-:W-:-:S05]  /*d520*/  IMAD.IADD R84, R84, 0x1, -R16 ;  /* 0x0000000154547824 */ /* 0x000fca00078e0a10 */
[----:B------:R-:W-:Y:S02]  /*d530*/  VIMNMX R80, R80, R84, !PT ;  /* 0x0000005450507248 */ /* 0x000fe40007fe0100 */
[----:B------:R-:W-:-:S07]  /*d540*/  VIADDMNMX R81, R84, R85, R81, PT ;  /* 0x0000005554517246 */ /* 0x000fce0003800151 */
.L_x_1140:
[----:B------:R-:W-:Y:S01]  /*d550*/  ISETP.GT.AND P2, PT, R0, -0x1, PT ;  /* 0xffffffff0000780c */ /* 0x000fe20003f44270 */
[----:B------:R-:W0:Y:S03]  /*d560*/  SHFL.IDX PT, R72, R72, 0x1, 0x1c1f ;  /* 0x003c1f0048487f89 */ /* 0x000e2600000e0000 */
[C---:B------:R-:W-:Y:S02]  /*d570*/  ISETP.GT.AND P4, PT, R80.reuse, RZ, P2 ;  /* 0x000000ff5000720c */ /* 0x040fe40001784270 */
[----:B------:R-:W-:Y:S02]  /*d580*/  ISETP.GT.AND P6, PT, R80, 0x1, P2 ;  /* 0x000000015000780c */ /* 0x000fe400017c4270 */
[C---:B------:R-:W-:Y:S02]  /*d590*/  ISETP.LT.OR P4, PT, R81.reuse, 0x1, P4 ;  /* 0x000000015100780c */ /* 0x040fe40002781670 */
[----:B------:R-:W-:-:S02]  /*d5a0*/  ISETP.LT.OR P6, PT, R81, 0x2, P6 ;  /* 0x000000025100780c */ /* 0x000fc400037c1670 */
[----:B------:R-:W-:Y:S02]  /*d5b0*/  FSEL R6, R6, -INF , !P4 ;  /* 0xff80000006067808 */ /* 0x000fe40006000000 */
[----:B------:R-:W-:Y:S02]  /*d5c0*/  FSEL R42, R8, -INF , !P6 ;  /* 0xff800000082a7808 */ /* 0x000fe40007000000 */
[C---:B------:R-:W-:Y:S02]  /*d5d0*/  ISETP.GT.AND P3, PT, R80.reuse, 0x8, P2 ;  /* 0x000000085000780c */ /* 0x040fe40001764270 */
[C---:B------:R-:W-:Y:S02]  /*d5e0*/  ISETP.GT.AND P4, PT, R80.reuse, 0x9, P2 ;  /* 0x000000095000780c */ /* 0x040fe40001784270 */
[----:B------:R-:W-:Y:S02]  /*d5f0*/  ISETP.GT.AND P6, PT, R80, 0x10, P2 ;  /* 0x000000105000780c */ /* 0x000fe400017c4270 */
[----:B------:R-:W-:-:S02]  /*d600*/  ISETP.LT.OR P3, PT, R81, 0x9, P3 ;  /* 0x000000095100780c */ /* 0x000fc40001f61670 */
[----:B------:R-:W-:Y:S01]  /*d610*/  ISETP.LT.OR P4, PT, R81, 0xa, P4 ;  /* 0x0000000a5100780c */ /* 0x000fe20002781670 */
[--C-:B0-----:R-:W-:Y:S01]  /*d620*/  IMAD.IADD R83, R83, 0x1, R72.reuse ;  /* 0x0000000153537824 */ /* 0x101fe200078e0248 */
[----:B------:R-:W-:Y:S01]  /*d630*/  ISETP.LT.OR P6, PT, R81, 0x11, P6 ;  /* 0x000000115100780c */ /* 0x000fe200037c1670 */
[----:B------:R-:W-:Y:S01]  /*d640*/  IMAD.IADD R82, R82, 0x1, R72 ;  /* 0x0000000152527824 */ /* 0x000fe200078e0248 */
        /* <DEDUP_REMOVED lines=83> */
[----:B------:R-:W-:Y:S01]  /*db80*/  FSEL R79, R79, -INF , !P6 ;  /* 0xff8000004f4f7808 */ /* 0x000fe20007000000 */
[----:B------:R-:W-:Y:S06]  /*db90*/  @!P5 BRA `(.L_x_1144) ;  /* 0x00000000005cd947 */ /* 0x000fec0003800000 */
        /* <DEDUP_REMOVED lines=13> */
.L_x_1146:
[----:B------:R-:W-:-:S05]  /*dc70*/  IMAD.U32 R8, RZ, RZ, UR35 ;  /* 0x00000023ff087e24 */ /* 0x000fca000f8e00ff */
[----:B------:R-:W-:-:S13]  /*dc80*/  ISETP.NE.AND P3, PT, R8, 0x1, PT ;  /* 0x000000010800780c */ /* 0x000fda0003f65270 */
[----:B------:R-:W0:Y:S02]  /*dc90*/  @P3 LDC.64 R14, c[0x0][0x9e8] ;  /* 0x00027a00ff0e3b82 */ /* 0x000e240000000a00 */
[----:B0-----:R-:W-:-:S05]  /*dca0*/  @P3 IMAD.HI.U32 R14, R72, R14, RZ ;  /* 0x0000000e480e3227 */ /* 0x001fca00078e00ff */
[----:B------:R-:W-:-:S07]  /*dcb0*/  @P3 SHF.R.U32.HI R72, RZ, R15, R14 ;  /* 0x0000000fff483219 */ /* 0x000fce000001160e */
.L_x_1147:
[----:B------:R-:W-:Y:S05]  /*dcc0*/  BSYNC B0 ;  /* 0x0000000000007941 */ /* 0x000fea0003800000 */
.L_x_1145:
[----:B------:R-:W-:-:S04]  /*dcd0*/  IMAD R72, R72, R8, -R73 ;  /* 0x0000000848487224 */ /* 0x000fc800078e0a49 */
[----:B------:R-:W-:-:S05]  /*dce0*/  IMAD.IADD R72, R72, 0x1, -R16 ;  /* 0x0000000148487824 */ /* 0x000fca00078e0a10 */
[----:B------:R-:W-:Y:S02]  /*dcf0*/  VIMNMX R82, R82, R72, !PT ;  /* 0x0000004852527248 */ /* 0x000fe40007fe0100 */
[----:B------:R-:W-:-:S07]  /*dd00*/  VIADDMNMX R83, R72, R8, R83, PT ;  /* 0x0000000848537246 */ /* 0x000fce0003800153 */
.L_x_1144:
[----:B------:R-:W-:Y:S01]  /*dd10*/  FMNMX.FTZ R8, R6, R4, !PT ;  /* 0x0000000406087209 */ /* 0x000fe20007810000 */
[----:B------:R-:W-:Y:S01]  /*dd20*/  UMOV UR28, UR51 ;  /* 0x00000033001c7c82 */ /* 0x000fe20008000000 */
[----:B------:R-:W-:Y:S02]  /*dd30*/  ISETP.GT.AND P4, PT, R82, 0x8, P2 ;  /* 0x000000085200780c */ /* 0x000fe40001784270 */
        /* <DEDUP_REMOVED lines=62> */
[C---:B------:R-:W-:Y:S01]  /*e120*/  ISETP.LT.OR P4, PT, R83.reuse, 0x42, P4 ;  /* 0x000000425300780c */ /* 0x040fe20002781670 */
[----:B------:R-:W0:Y:S01]  /*e130*/  SHFL.BFLY PT, R14, R8, 0x2, 0x1f ;  /* 0x0c401f00080e7f89 */ /* 0x000e2200000e0000 */
[----:B------:R-:W-:-:S02]  /*e140*/  ISETP.LT.OR P6, PT, R83, 0x49, P6 ;  /* 0x000000495300780c */ /* 0x000fc400037c1670 */
[----:B------:R-:W-:Y:S02]  /*e150*/  FSEL R49, R49, -INF , !P4 ;  /* 0xff80000031317808 */ /* 0x000fe40006000000 */
[C---:B------:R-:W-:Y:S02]  /*e160*/  ISETP.GT.AND P4, PT, R82.reuse, 0x50, P2 ;  /* 0x000000505200780c */ /* 0x040fe40001784270 */
[----:B------:R-:W-:Y:S02]  /*e170*/  FSEL R51, R51, -INF , !P6 ;  /* 0xff80000033337808 */ /* 0x000fe40007000000 */
[----:B------:R-:W-:Y:S02]  /*e180*/  ISETP.GT.AND P6, PT, R82, 0x51, P2 ;  /* 0x000000515200780c */ /* 0x000fe400017c4270 */
[C---:B------:R-:W-:Y:S02]  /*e190*/  ISETP.LT.OR P4, PT, R83.reuse, 0x51, P4 ;  /* 0x000000515300780c */ /* 0x040fe40002781670 */
[----:B------:R-:W-:-:S02]  /*e1a0*/  ISETP.LT.OR P6, PT, R83, 0x52, P6 ;  /* 0x000000525300780c */ /* 0x000fc400037c1670 */
[----:B------:R-:W-:Y:S02]  /*e1b0*/  FSEL R55, R55, -INF , !P4 ;  /* 0xff80000037377808 */ /* 0x000fe40006000000 */
[C---:B------:R-:W-:Y:S02]  /*e1c0*/  ISETP.GT.AND P4, PT, R82.reuse, 0x59, P2 ;  /* 0x000000595200780c */ /* 0x040fe40001784270 */
[----:B------:R-:W-:Y:S02]  /*e1d0*/  FSEL R57, R57, -INF , !P6 ;  /* 0xff80000039397808 */ /* 0x000fe40007000000 */
[----:B------:R-:W-:Y:S02]  /*e1e0*/  ISETP.GT.AND P6, PT, R82, 0x60, P2 ;  /* 0x000000605200780c */ /* 0x000fe400017c4270 */
[----:B------:R-:W-:Y:S02]  /*e1f0*/  ISETP.LT.OR P4, PT, R83, 0x5a, P4 ;  /* 0x0000005a5300780c */ /* 0x000fe40002781670 */
[----:B0-----:R-:W-:-:S02]  /*e200*/  FMNMX.FTZ R8, R8, R14, !PT ;  /* 0x0000000e08087209 */ /* 0x001fc40007810000 */
[----:B------:R-:W-:Y:S02]  /*e210*/  ISETP.LT.OR P6, PT, R83, 0x61, P6 ;  /* 0x000000615300780c */ /* 0x000fe400037c1670 */
[----:B------:R-:W-:Y:S01]  /*e220*/  FSEL R61, R61, -INF , !P4 ;  /* 0xff8000003d3d7808 */ /* 0x000fe20006000000 */
[----:B------:R-:W0:Y:S01]  /*e230*/  SHFL.BFLY PT, R14, R8, 0x1, 0x1f ;  /* 0x0c201f00080e7f89 */ /* 0x000e2200000e0000 */
[C---:B------:R-:W-:Y:S02]  /*e240*/  ISETP.GT.AND P4, PT, R82.reuse, 0x68, P2 ;  /* 0x000000685200780c */ /* 0x040fe40001784270 */
[----:B------:R-:W-:Y:S02]  /*e250*/  FSEL R63, R63, -INF , !P6 ;  /* 0xff8000003f3f7808 */ /* 0x000fe40007000000 */
[----:B------:R-:W-:Y:S02]  /*e260*/  ISETP.GT.AND P6, PT, R82, 0x69, P2 ;  /* 0x000000695200780c */ /* 0x000fe400017c4270 */
[----:B------:R-:W-:-:S02]  /*e270*/  ISETP.LT.OR P4, PT, R83, 0x69, P4 ;  /* 0x000000695300780c */ /* 0x000fc40002781670 */
[----:B------:R-:W-:Y:S02]  /*e280*/  ISETP.LT.OR P6, PT, R83, 0x6a, P6 ;  /* 0x0000006a5300780c */ /* 0x000fe400037c1670 */
[----:B------:R-:W-:Y:S02]  /*e290*/  FSEL R67, R67, -INF , !P4 ;  /* 0xff80000043437808 */ /* 0x000fe40006000000 */
[----:B------:R-:W-:Y:S02]  /*e2a0*/  ISETP.GT.AND P4, PT, R82, 0x70, P2 ;  /* 0x000000705200780c */ /* 0x000fe40001784270 */
[----:B------:R-:W-:Y:S02]  /*e2b0*/  FSEL R68, R68, -INF , !P6 ;  /* 0xff80000044447808 */ /* 0x000fe40007000000 */
[----:B------:R-:W-:Y:S02]  /*e2c0*/  ISETP.GT.AND P6, PT, R82, 0x71, P2 ;  /* 0x000000715200780c */ /* 0x000fe400017c4270 */
[----:B------:R-:W-:-:S02]  /*e2d0*/  ISETP.LT.OR P4, PT, R83, 0x71, P4 ;  /* 0x000000715300780c */ /* 0x000fc40002781670 */
[----:B------:R-:W-:Y:S02]  /*e2e0*/  ISETP.LT.OR P6, PT, R83, 0x72, P6 ;  /* 0x000000725300780c */ /* 0x000fe400037c1670 */
[----:B------:R-:W-:Y:S02]  /*e2f0*/  FSEL R69, R69, -INF , !P4 ;  /* 0xff80000045457808 */ /* 0x000fe40006000000 */
[----:B0-----:R-:W-:Y:S02]  /*e300*/  FMNMX.FTZ R8, R8, R14, !PT ;  /* 0x0000000e08087209 */ /* 0x001fe40007810000 */
[----:B------:R-:W-:Y:S02]  /*e310*/  FSEL R70, R70, -INF , !P6 ;  /* 0xff80000046467808 */ /* 0x000fe40007000000 */
[C---:B------:R-:W-:Y:S01]  /*e320*/  FSETP.NEU.FTZ.AND P3, PT, R8.reuse, -INF , PT ;  /* 0xff8000000800780b */ /* 0x040fe20003f7d000 */
[----:B------:R-:W-:-:S03]  /*e330*/  FMUL.FTZ R15, R8, UR34 ;  /* 0x00000022080f7c20 */ /* 0x000fc60008410000 */
[----:B------:R-:W-:Y:S02]  /*e340*/  FSEL R14, R8, RZ, P3 ;  /* 0x000000ff080e7208 */ /* 0x000fe40001800000 */
[----:B------:R-:W-:Y:S02]  /*e350*/  FSEL R15, R15, RZ, P3 ;  /* 0x000000ff0f0f7208 */ /* 0x000fe40001800000 */
[----:B------:R-:W-:Y:S01]  /*e360*/  ISETP.GT.AND P3, PT, R82, 0x1, P2 ;  /* 0x000000015200780c */ /* 0x000fe20001764270 */
[----:B------:R-:W-:Y:S02]  /*e370*/  FADD.FTZ R4, -R14, R4 ;  /* 0x000000040e047221 */ /* 0x000fe40000010100 */
[--C-:B------:R-:W-:Y:S01]  /*e380*/  FFMA.FTZ R6, R6, UR34, -R15.reuse ;  /* 0x0000002206067c23 */ /* 0x100fe2000801080f */
[----:B------:R-:W-:Y:S01]  /*e390*/  ISETP.LT.OR P3, PT, R83, 0x2, P3 ;  /* 0x000000025300780c */ /* 0x000fe20001f61670 */
        /* <DEDUP_REMOVED lines=31> */
[----:B------:R-:W-:Y:S01]  /*e590*/  FSEL R15, R9, -INF , !P3 ;  /* 0xff800000090f7808 */ /* 0x000fe20005800000 */
[----:B------:R-:W-:Y:S01]  /*e5a0*/  FMUL.FTZ R4, R4, UR34 ;  /* 0x0000002204047c20 */ /* 0x000fe20008410000 */
[----:B------:R-:W-:Y:S01]  /*e5b0*/  ISETP.GT.AND P3, PT, R82, 0x10, P2 ;  /* 0x000000105200780c */ /* 0x000fe20001764270 */
[----:B------:R-:W-:Y:S03]  /*e5c0*/  MUFU.EX2 R6, R6 ;  /* 0x0000000600067308 */ /* 0x000fe60000000800 */
[----:B------:R-:W-:-:S04]  /*e5d0*/  ISETP.LT.OR P3, PT, R83, 0x11, P3 ;  /* 0x000000115300780c */ /* 0x000fc80001f61670 */
[----:B------:R-:W-:Y:S01]  /*e5e0*/  FSEL R20, R20, -INF , !P3 ;  /* 0xff80000014147808 */ /* 0x000fe20005800000 */
[----:B------:R-:W0:Y:S01]  /*e5f0*/  MUFU.EX2 R4, R4 ;  /* 0x0000000400047308 */ /* 0x000e220000000800 */
[----:B------:R-:W-:-:S04]  /*e600*/  ISETP.GT.AND P3, PT, R82, 0x19, P2 ;  /* 0x000000195200780c */ /* 0x000fc80001764270 */
[----:B------:R-:W-:-:S03]  /*e610*/  ISETP.LT.OR P3, PT, R83, 0x1a, P3 ;  /* 0x0000001a5300780c */ /* 0x000fc60001f61670 */
[----:B------:R-:W1:Y:S01]  /*e620*/  MUFU.EX2 R12, R42 ;  /* 0x0000002a000c7308 */ /* 0x000e620000000800 */
[----:B------:R-:W-:Y:S02]  /*e630*/  FSEL R27, R27, -INF , !P3 ;  /* 0xff8000001b1b7808 */ /* 0x000fe40005800000 */
[----:B------:R-:W-:-:S04]  /*e640*/  ISETP.GT.AND P3, PT, R82, 0x28, P2 ;  /* 0x000000285200780c */ /* 0x000fc80001764270 */
[----:B------:R-:W-:Y:S01]  /*e650*/  ISETP.LT.OR P3, PT, R83, 0x29, P3 ;  /* 0x000000295300780c */ /* 0x000fe20001f61670 */
[----:B------:R-:W2:Y:S01]  /*e660*/  MUFU.EX2 R10, R10 ;  /* 0x0000000a000a7308 */ /* 0x000ea20000000800 */
[----:B0-----:R-:W-:Y:S01]  /*e670*/  FFMA.FTZ R3, R4, R3, R6 ;  /* 0x0000000304037223 */ /* 0x001fe20000010006 */
[-C--:B------:R-:W-:Y:S01]  /*e680*/  FMUL.FTZ R88, R88, R4.reuse ;  /* 0x0000000458587220 */ /* 0x080fe20000410000 */
[----:B------:R-:W-:Y:S01]  /*e690*/  FSEL R33, R33, -INF , !P3 ;  /* 0xff80000021217808 */ /* 0x000fe20005800000 */
[-C--:B------:R-:W-:Y:S01]  /*e6a0*/  FMUL.FTZ R89, R89, R4.reuse ;  /* 0x0000000459597220 */ /* 0x080fe20000410000 */
[----:B------:R-:W-:Y:S01]  /*e6b0*/  ISETP.GT.AND P3, PT, R82, 0x31, P2 ;  /* 0x000000315200780c */ /* 0x000fe20001764270 */
[-C--:B------:R-:W-:Y:S01]  /*e6c0*/  FMUL.FTZ R92, R92, R4.reuse ;  /* 0x000000045c5c7220 */ /* 0x080fe20000410000 */
[----:B------:R-:W-:Y:S01]  /*e6d0*/  FMUL.FTZ R93, R93, R4 ;  /* 0x000000045d5d7220 */ /* 0x000fe20000410000 */
[----:B------:R-:W0:Y:S01]  /*e6e0*/  MUFU.EX2 R14, R14 ;  /* 0x0000000e000e7308 */ /* 0x000e220000000800 */
[----:B------:R-:W-:Y:S01]  /*e6f0*/  ISETP.LT.OR P3, PT, R83, 0x32, P3 ;  /* 0x000000325300780c */ /* 0x000fe20001f61670 */
[C---:B-1----:R-:W-:Y:S01]  /*e700*/  FADD.FTZ R3, R12.reuse, R3 ;  /* 0x000000030c037221 */ /* 0x042fe20000010000 */
[----:B------:R-:W-:Y:S01]  /*e710*/  F2FP.BF16.F32.PACK_AB R12, R12, R6 ;  /* 0x000000060c0c723e */ /* 0x000fe200000010ff */
[-C--:B------:R-:W-:Y:S01]  /*e720*/  FMUL.FTZ R96, R96, R4.reuse ;  /* 0x0000000460607220 */ /* 0x080fe20000410000 */
[----:B------:R-:W-:Y:S01]  /*e730*/  FSEL R39, R39, -INF , !P3 ;  /* 0xff80000027277808 */ /* 0x000fe20005800000 */
[-C--:B------:R-:W-:Y:S01]  /*e740*/  FMUL.FTZ R97, R97, R4.reuse ;  /* 0x0000000461617220 */ /* 0x080fe20000410000 */
[----:B------:R-:W-:Y:S01]  /*e750*/  ISETP.GT.AND P3, PT, R82, 0x40, P2 ;  /* 0x000000405200780c */ /* 0x000fe20001764270 */
[----:B------:R-:W-:Y:S01]  /*e760*/  MUFU.EX2 R84, R84 ;  /* 0x0000005400547308 */ /* 0x000fe20000000800 */
[----:B--2---:R-:W-:Y:S01]  /*e770*/  FADD.FTZ R3, R10, R3 ;  /* 0x000000030a037221 */ /* 0x004fe20000010000 */
[-C--:B------:R-:W-:Y:S01]  /*e780*/  FMUL.FTZ R100, R100, R4.reuse ;  /* 0x0000000464647220 */ /* 0x080fe20000410000 */
[----:B------:R-:W-:Y:S01]  /*e790*/  ISETP.LT.OR P3, PT, R83, 0x41, P3 ;  /* 0x000000415300780c */ /* 0x000fe20001f61670 */
[-C--:B------:R-:W-:Y:S01]  /*e7a0*/  FMUL.FTZ R101, R101, R4.reuse ;  /* 0x0000000465657220 */ /* 0x080fe20000410000 */
[-C--:B------:R-:W-:Y:S01]  /*e7b0*/  FMUL.FTZ R104, R104, R4.reuse ;  /* 0x0000000468687220 */ /* 0x080fe20000410000 */
[----:B------:R-:W-:Y:S01]  /*e7c0*/  FMUL.FTZ R105, R105, R4 ;  /* 0x0000000469697220 */ /* 0x000fe20000410000 */
[----:B------:R-:W-:Y:S01]  /*e7d0*/  FSEL R47, R47, -INF , !P3 ;  /* 0xff8000002f2f7808 */ /* 0x000fe20005800000 */
[----:B------:R-:W-:Y:S01]  /*e7e0*/  MUFU.EX2 R26, R26 ;  /* 0x0000001a001a7308 */ /* 0x000fe20000000800 */
[----:B------:R-:W-:Y:S01]  /*e7f0*/  ISETP.GT.AND P3, PT, R82, 0x49, P2 ;  /* 0x000000495200780c */ /* 0x000fe20001764270 */
[C---:B0-----:R-:W-:Y:S01]  /*e800*/  FADD.FTZ R3, R14.reuse, R3 ;  /* 0x000000030e037221 */ /* 0x041fe20000010000 */
[----:B------:R-:W-:Y:S01]  /*e810*/  F2FP.BF16.F32.PACK_AB R14, R14, R10 ;  /* 0x0000000a0e0e723e */ /* 0x000fe200000010ff */
[-C--:B------:R-:W-:Y:S01]  /*e820*/  FMUL.FTZ R108, R108, R4.reuse ;  /* 0x000000046c6c7220 */ /* 0x080fe20000410000 */
[----:B------:R-:W-:Y:S01]  /*e830*/  ISETP.LT.OR P3, PT, R83, 0x4a, P3 ;  /* 0x0000004a5300780c */ /* 0x000fe20001f61670 */
[-C--:B------:R-:W-:Y:S01]  /*e840*/  FMUL.FTZ R109, R109, R4.reuse ;  /* 0x000000046d6d7220 */ /* 0x080fe20000410000 */
[-C--:B------:R-:W-:Y:S01]  /*e850*/  FMUL.FTZ R112, R112, R4.reuse ;  /* 0x0000000470707220 */ /* 0x080fe20000410000 */
[----:B------:R-:W-:Y:S01]  /*e860*/  MUFU.EX2 R32, R32 ;  /* 0x0000002000207308 */ /* 0x000fe20000000800 */
[----:B------:R-:W-:Y:S01]  /*e870*/  FSEL R53, R53, -INF , !P3 ;  /* 0xff80000035357808 */ /* 0x000fe20005800000 */
[-C--:B------:R-:W-:Y:S01]  /*e880*/  FMUL.FTZ R113, R113, R4.reuse ;  /* 0x0000000471717220 */ /* 0x080fe20000410000 */
[----:B------:R-:W-:Y:S01]  /*e890*/  ISETP.GT.AND P3, PT, R82, 0x58, P2 ;  /* 0x000000585200780c */ /* 0x000fe20001764270 */
[-C--:B------:R-:W-:Y:S01]  /*e8a0*/  FMUL.FTZ R116, R116, R4.reuse ;  /* 0x0000000474747220 */ /* 0x080fe20000410000 */
[-C--:B------:R-:W-:Y:S01]  /*e8b0*/  FMUL.FTZ R117, R117, R4.reuse ;  /* 0x0000000475757220 */ /* 0x080fe20000410000 */
[-C--:B------:R-:W-:Y:S01]  /*e8c0*/  FMUL.FTZ R120, R120, R4.reuse ;  /* 0x0000000478787220 */ /* 0x080fe20000410000 */
[----:B------:R-:W-:Y:S01]  /*e8d0*/  ISETP.LT.OR P3, PT, R83, 0x59, P3 ;  /* 0x000000595300780c */ /* 0x000fe20001f61670 */
[----:B------:R-:W-:Y:S01]  /*e8e0*/  MUFU.EX2 R34, R34 ;  /* 0x0000002200227308 */ /* 0x000fe20000000800 */
[-C--:B------:R-:W-:Y:S01]  /*e8f0*/  FMUL.FTZ R121, R121, R4.reuse ;  /* 0x0000000479797220 */ /* 0x080fe20000410000 */
[-C--:B------:R-:W-:Y:S01]  /*e900*/  FMUL.FTZ R124, R124, R4.reuse ;  /* 0x000000047c7c7220 */ /* 0x080fe20000410000 */
[----:B------:R-:W-:Y:S01]  /*e910*/  FSEL R59, R59, -INF , !P3 ;  /* 0xff8000003b3b7808 */ /* 0x000fe20005800000 */
[-C--:B------:R-:W-:Y:S01]  /*e920*/  FMUL.FTZ R125, R125, R4.reuse ;  /* 0x000000047d7d7220 */ /* 0x080fe20000410000 */
[----:B------:R-:W-:Y:S01]  /*e930*/  ISETP.GT.AND P3, PT, R82, 0x61, P2 ;  /* 0x000000615200780c */ /* 0x000fe20001764270 */
[-C--:B------:R-:W-:Y:S01]  /*e940*/  FMUL.FTZ R128, R128, R4.reuse ;  /* 0x0000000480807220 */ /* 0x080fe20000410000 */
[-C--:B------:R-:W-:Y:S01]  /*e950*/  FMUL.FTZ R129, R129, R4.reuse ;  /* 0x0000000481817220 */ /* 0x080fe20000410000 */
[----:B------:R-:W-:Y:S01]  /*e960*/  MUFU.EX2 R38, R38 ;  /* 0x0000002600267308 */ /* 0x000fe20000000800 */
[----:B------:R-:W-:Y:S01]  /*e970*/  ISETP.LT.OR P3, PT, R83, 0x62, P3 ;  /* 0x000000625300780c */ /* 0x000fe20001f61670 */
[-C--:B------:R-:W-:Y:S01]  /*e980*/  FMUL.FTZ R132, R132, R4.reuse ;  /* 0x0000000484847220 */ /* 0x080fe20000410000 */
[----:B------:R-:W-:Y:S01]  /*e990*/  FMUL.FTZ R133, R133, R4 ;  /* 0x0000000485857220 */ /* 0x000fe20000410000 */
[----:B------:R-:W-:Y:S01]  /*e9a0*/  IMAD.MOV.U32 R4, RZ, RZ, R8 ;  /* 0x000000ffff047224 */ /* 0x000fe200078e0008 */
[----:B------:R-:W-:-:S02]  /*e9b0*/  FSEL R65, R65, -INF , !P3 ;  /* 0xff80000041417808 */ /* 0x000fc40005800000 */
[----:B------:R-:W-:Y:S01]  /*e9c0*/  ISETP.GT.AND P3, PT, R82, RZ, P2 ;  /* 0x000000ff5200720c */ /* 0x000fe20001764270 */
[----:B------:R-:W-:Y:S03]  /*e9d0*/  MUFU.EX2 R44, R44 ;  /* 0x0000002c002c7308 */ /* 0x000fe60000000800 */
[----:B------:R-:W-:-:S04]  /*e9e0*/  ISETP.LT.OR P3, PT, R83, 0x1, P3 ;  /* 0x000000015300780c */ /* 0x000fc80001f61670 */
[----:B------:R-:W-:Y:S01]  /*e9f0*/  FSEL R7, R7, -INF , !P3 ;  /* 0xff80000007077808 */ /* 0x000fe20005800000 */
[----:B------:R-:W-:Y:S01]  /*ea00*/  MUFU.EX2 R46, R46 ;  /* 0x0000002e002e7308 */ /* 0x000fe20000000800 */
[C---:B------:R-:W-:Y:S02]  /*ea10*/  ISETP.GT.AND P3, PT, R82.reuse, 0x78, P2 ;  /* 0x000000785200780c */ /* 0x040fe40001764270 */
[----:B------:R-:W-:Y:S02]  /*ea20*/  FMNMX.FTZ R6, R7, R5, !PT ;  /* 0x0000000507067209 */ /* 0x000fe40007810000 */
[----:B------:R-:W-:Y:S02]  /*ea30*/  ISETP.GT.AND P2, PT, R82, 0x79, P2 ;  /* 0x000000795200780c */ /* 0x000fe40001744270 */
[----:B------:R-:W-:Y:S01]  /*ea40*/  FMNMX.FTZ R6, R15, R6, !PT ;  /* 0x000000060f067209 */ /* 0x000fe20007810000 */
[----:B------:R-:W-:Y:S01]  /*ea50*/  MUFU.EX2 R48, R48 ;  /* 0x0000003000307308 */ /* 0x000fe20000000800 */
[----:B------:R-:W-:-:S02]  /*ea60*/  ISETP.LT.OR P3, PT, R83, 0x79, P3 ;  /* 0x000000795300780c */ /* 0x000fc40001f61670 */
[----:B------:R-:W-:Y:S02]  /*ea70*/  FMNMX.FTZ R6, R11, R6, !PT ;  /* 0x000000060b067209 */ /* 0x000fe40007810000 */
[----:B------:R-:W-:Y:S02]  /*ea80*/  ISETP.LT.OR P2, PT, R83, 0x7a, P2 ;  /* 0x0000007a5300780c */ /* 0x000fe40001741670 */
[----:B------:R-:W-:Y:S01]  /*ea90*/  FMNMX.FTZ R9, R13, R6, !PT ;  /* 0x000000060d097209 */ /* 0x000fe20007810000 */
[----:B------:R-:W-:Y:S01]  /*eaa0*/  MUFU.EX2 R50, R50 ;  /* 0x0000003200327308 */ /* 0x000fe20000000800 */
[----:B------:R-:W-:Y:S02]  /*eab0*/  FSEL R74, R74, -INF , !P3 ;  /* 0xff8000004a4a7808 */ /* 0x000fe40005800000 */
[----:B------:R-:W-:Y:S02]  /*eac0*/  FMNMX.FTZ R6, R20, R9, !PT ;  /* 0x0000000914067209 */ /* 0x000fe40007810000 */
[----:B------:R-:W-:-:S02]  /*ead0*/  FSEL R76, R76, -INF , !P2 ;  /* 0xff8000004c4c7808 */ /* 0x000fc40005000000 */
        /* <DEDUP_REMOVED lines=47> */
[----:B------:R-:W-:Y:S02]  /*edd0*/  FSEL R6, R6, RZ, P2 ;  /* 0x000000ff06067208 */ /* 0x000fe40001000000 */
[----:B------:R-:W-:Y:S01]  /*ede0*/  ISETP.GT.AND P2, PT, R0, UR37, PT ;  /* 0x0000002500007c0c */ /* 0x000fe2000bf44270 */
[----:B------:R-:W-:Y:S01]  /*edf0*/  FADD.FTZ R72, -R72, R5 ;  /* 0x0000000548487221 */ /* 0x000fe20000010100 */
[----:B------:R-:W-:Y:S02]  /*ee00*/  VIADD R0, R0, 0xffffffff ;  /* 0xffffffff00007836 */ /* 0x000fe40000000000 */
[--C-:B------:R-:W-:Y:S01]  /*ee10*/  FFMA.FTZ R7, R7, UR34, -R6.reuse ;  /* 0x0000002207077c23 */ /* 0x100fe20008010806 */
[--C-:B------:R-:W-:Y:S01]  /*ee20*/  FFMA.FTZ R10, R15, UR34, -R6.reuse ;  /* 0x000000220f0a7c23 */ /* 0x100fe20008010806 */
[--C-:B------:R-:W-:Y:S01]  /*ee30*/  FFMA.FTZ R11, R11, UR34, -R6.reuse ;  /* 0x000000220b0b7c23 */ /* 0x100fe20008010806 */
[----:B------:R-:W-:Y:S01]  /*ee40*/  FFMA.FTZ R42, R13, UR34, -R6 ;  /* 0x000000220d2a7c23 */ /* 0x000fe20008010806 */
[----:B------:R-:W-:-:S02]  /*ee50*/  IMAD.U32 R13, RZ, RZ, UR56 ;  /* 0x00000038ff0d7e24 */ /* 0x000fc4000f8e00ff */
[----:B------:R-:W-:Y:S01]  /*ee60*/  FMUL.FTZ R5, R72, UR34 ;  /* 0x0000002248057c20 */ /* 0x000fe20008410000 */
        /* <DEDUP_REMOVED lines=11> */
[--C-:B------:R-:W-:Y:S01]  /*ef20*/  FFMA.FTZ R70, R70, UR34, -R6.reuse ;  /* 0x0000002246467c23 */ /* 0x100fe20008010806 */
[----:B------:R-:W-:Y:S01]  /*ef30*/  FFMA.FTZ R74, R74, UR34, -R6 ;  /* 0x000000224a4a7c23 */ /* 0x000fe20008010806 */
[----:B------:R-:W-:Y:S01]  /*ef40*/  UMOV UR56, UR48 ;  /* 0x0000003000387c82 */ /* 0x000fe20008000000 */
[----:B------:R-:W-:Y:S01]  /*ef50*/  @!P1 PRMT R13, RZ, 0x654, R13 ;  /* 0x00000654ff0d9816 */ /* 0x000fe2000000000d */
[----:B------:R-:W-:Y:S03]  /*ef60*/  MUFU.EX2 R11, R11 ;  /* 0x0000000b000b7308 */ /* 0x000fe60000000800 */
[----:B------:R0:W-:Y:S05]  /*ef70*/  @!P1 SYNCS.ARRIVE.TRANS64.RED.A1T0 RZ, [R13+URZ], RZ ;  /* 0x000000ff0dff99a7 */ /* 0x0001ea000810043f */
[----:B------:R-:W1:Y:S01]  /*ef80*/  MUFU.EX2 R42, R42 ;  /* 0x0000002a002a7308 */ /* 0x000e620000000800 */
[----:B0-----:R-:W-:-:S07]  /*ef90*/  F2FP.BF16.F32.PACK_AB R13, R10, R7 ;  /* 0x000000070a0d723e */ /* 0x001fce00000010ff */
[----:B------:R-:W0:Y:S08]  /*efa0*/  MUFU.EX2 R5, R5 ;  /* 0x0000000500057308 */ /* 0x000e300000000800 */
[----:B------:R-:W-:Y:S01]  /*efb0*/  MUFU.EX2 R35, R35 ;  /* 0x0000002300237308 */ /* 0x000fe20000000800 */
[----:B-1----:R-:W-:-:S05]  /*efc0*/  F2FP.BF16.F32.PACK_AB R15, R42, R11 ;  /* 0x0000000b2a0f723e */ /* 0x002fca00000010ff */
[----:B------:R1:W-:Y:S02]  /*efd0*/  STSM.16.M88.4 [R17+0x21800], R12 ;  /* 0x0218000c11007844 */ /* 0x0003e40000000200 */
[----:B------:R-:W-:Y:S01]  /*efe0*/  MUFU.EX2 R67, R67 ;  /* 0x0000004300437308 */ /* 0x000fe20000000800 */
[----:B0-----:R-:W-:Y:S01]  /*eff0*/  FFMA.FTZ R7, R5, R2, R7 ;  /* 0x0000000205077223 */ /* 0x001fe20000010007 */
[--C-:B------:R-:W-:Y:S01]  /*f000*/  FFMA.FTZ R2, R45, UR34, -R6.reuse ;  /* 0x000000222d027c23 */ /* 0x100fe20008010806 */
[--C-:B------:R-:W-:Y:S01]  /*f010*/  FFMA.FTZ R45, R53, UR34, -R6.reuse ;  /* 0x00000022352d7c23 */ /* 0x100fe20008010806 */
[-C--:B------:R-:W-:Y:S01]  /*f020*/  FMUL.FTZ R90, R90, R5.reuse ;  /* 0x000000055a5a7220 */ /* 0x080fe20000410000 */
[----:B------:R-:W-:Y:S01]  /*f030*/  FADD.FTZ R10, R10, R7 ;  /* 0x000000070a0a7221 */ /* 0x000fe20000010000 */
[--C-:B------:R-:W-:Y:S01]  /*f040*/  FFMA.FTZ R7, R47, UR34, -R6.reuse ;  /* 0x000000222f077c23 */ /* 0x100fe20008010806 */
[-C--:B------:R-:W-:Y:S01]  /*f050*/  FMUL.FTZ R91, R91, R5.reuse ;  /* 0x000000055b5b7220 */ /* 0x080fe20000410000 */
[----:B------:R-:W-:Y:S01]  /*f060*/  MUFU.EX2 R2, R2 ;  /* 0x0000000200027308 */ /* 0x000fe20000000800 */
[-C--:B------:R-:W-:Y:S01]  /*f070*/  FMUL.FTZ R94, R94, R5.reuse ;  /* 0x000000055e5e7220 */ /* 0x080fe20000410000 */
[-C--:B------:R-:W-:Y:S01]  /*f080*/  FMUL.FTZ R95, R95, R5.reuse ;  /* 0x000000055f5f7220 */ /* 0x080fe20000410000 */
[-C--:B------:R-:W-:Y:S01]  /*f090*/  FMUL.FTZ R98, R98, R5.reuse ;  /* 0x0000000562627220 */ /* 0x080fe20000410000 */
[-C--:B------:R-:W-:Y:S01]  /*f0a0*/  FMUL.FTZ R99, R99, R5.reuse ;  /* 0x0000000563637220 */ /* 0x080fe20000410000 */
[-C--:B------:R-:W-:Y:S01]  /*f0b0*/  FMUL.FTZ R102, R102, R5.reuse ;  /* 0x0000000566667220 */ /* 0x080fe20000410000 */
[--C-:B-1----:R-:W-:Y:S01]  /*f0c0*/  FFMA.FTZ R15, R20, UR34, -R6.reuse ;  /* 0x00000022140f7c23 */ /* 0x102fe20008010806 */
[--C-:B------:R-:W-:Y:S01]  /*f0d0*/  FFMA.FTZ R20, R21, UR34, -R6.reuse ;  /* 0x0000002215147c23 */ /* 0x100fe20008010806 */
[----:B------:R0:W1:Y:S01]  /*f0e0*/  MUFU.EX2 R12, R43 ;  /* 0x0000002b000c7308 */ /* 0x0000620000000800 */
[--C-:B------:R-:W-:Y:S01]  /*f0f0*/  FFMA.FTZ R21, R25, UR34, -R6.reuse ;  /* 0x0000002219157c23 */ /* 0x100fe20008010806 */
[--C-:B------:R-:W-:Y:S01]  /*f100*/  FFMA.FTZ R25, R27, UR34, -R6.reuse ;  /* 0x000000221b197c23 */ /* 0x100fe20008010806 */
[--C-:B------:R-:W-:Y:S01]  /*f110*/  FFMA.FTZ R27, R29, UR34, -R6.reuse ;  /* 0x000000221d1b7c23 */ /* 0x100fe20008010806 */
[----:B------:R-:W-:Y:S01]  /*f120*/  FFMA.FTZ R29, R37, UR34, -R6 ;  /* 0x00000022251d7c23 */ /* 0x000fe20008010806 */
[----:B------:R-:W-:Y:S01]  /*f130*/  FADD.FTZ R37, R11, R10 ;  /* 0x0000000a0b257221 */ /* 0x000fe20000010000 */
[--C-:B------:R-:W-:Y:S01]  /*f140*/  FFMA.FTZ R10, R49, UR34, -R6.reuse ;  /* 0x00000022310a7c23 */ /* 0x100fe20008010806 */
[--C-:B------:R-:W-:Y:S01]  /*f150*/  FFMA.FTZ R11, R51, UR34, -R6.reuse ;  /* 0x00000022330b7c23 */ /* 0x100fe20008010806 */
[----:B------:R-:W2:Y:S01]  /*f160*/  MUFU.EX2 R14, R24 ;  /* 0x00000018000e7308 */ /* 0x000ea20000000800 */
[----:B------:R-:W-:Y:S01]  /*f170*/  FADD.FTZ R42, R42, R37 ;  /* 0x000000252a2a7221 */ /* 0x000fe20000010000 */
[----:B0-----:R-:W-:Y:S01]  /*f180*/  FFMA.FTZ R43, R65, UR34, -R6 ;  /* 0x00000022412b7c23 */ /* 0x001fe20008010806 */
[-C--:B------:R-:W-:Y:S01]  /*f190*/  FMUL.FTZ R103, R103, R5.reuse ;  /* 0x0000000567677220 */ /* 0x080fe20000410000 */
[-C--:B------:R-:W-:Y:S01]  /*f1a0*/  FMUL.FTZ R106, R106, R5.reuse ;  /* 0x000000056a6a7220 */ /* 0x080fe20000410000 */
[-C--:B------:R-:W-:Y:S01]  /*f1b0*/  FMUL.FTZ R107, R107, R5.reuse ;  /* 0x000000056b6b7220 */ /* 0x080fe20000410000 */
[-C--:B------:R-:W-:Y:S01]  /*f1c0*/  FMUL.FTZ R110, R110, R5.reuse ;  /* 0x000000056e6e7220 */ /* 0x080fe20000410000 */
[-C--:B------:R-:W-:Y:S01]  /*f1d0*/  FMUL.FTZ R111, R111, R5.reuse ;  /* 0x000000056f6f7220 */ /* 0x080fe20000410000 */
[----:B------:R-:W0:Y:S01]  /*f1e0*/  MUFU.EX2 R15, R15 ;  /* 0x0000000f000f7308 */ /* 0x000e220000000800 */
[----:B-1----:R-:W-:Y:S01]  /*f1f0*/  FADD.FTZ R3, R12, R3 ;  /* 0x000000030c037221 */ /* 0x002fe20000010000 */
[----:B------:R-:W-:Y:S01]  /*f200*/  F2FP.BF16.F32.PACK_AB R12, R84, R12 ;  /* 0x0000000c540c723e */ /* 0x000fe200000010ff */
[-C--:B------:R-:W-:Y:S01]  /*f210*/  FMUL.FTZ R114, R114, R5.reuse ;  /* 0x0000000572727220 */ /* 0x080fe20000410000 */
[-C--:B------:R-:W-:Y:S01]  /*f220*/  FMUL.FTZ R115, R115, R5.reuse ;  /* 0x0000000573737220 */ /* 0x080fe20000410000 */
[----:B------:R-:W-:Y:S01]  /*f230*/  FADD.FTZ R3, R84, R3 ;  /* 0x0000000354037221 */ /* 0x000fe20000010000 */
[-C--:B------:R-:W-:Y:S01]  /*f240*/  FMUL.FTZ R118, R118, R5.reuse ;  /* 0x0000000576767220 */ /* 0x080fe20000410000 */
[-C--:B------:R-:W-:Y:S01]  /*f250*/  FMUL.FTZ R119, R119, R5.reuse ;  /* 0x0000000577777220 */ /* 0x080fe20000410000 */
[----:B------:R-:W1:Y:S01]  /*f260*/  MUFU.EX2 R20, R20 ;  /* 0x0000001400147308 */ /* 0x000e620000000800 */
[----:B--2---:R-:W-:Y:S01]  /*f270*/  FADD.FTZ R47, R14, R3 ;  /* 0x000000030e2f7221 */ /* 0x004fe20000010000 */
[----:B------:R-:W-:Y:S01]  /*f280*/  F2FP.BF16.F32.PACK_AB R14, R26, R14 ;  /* 0x0000000e1a0e723e */ /* 0x000fe200000010ff */
[-C--:B------:R-:W-:Y:S01]  /*f290*/  FMUL.FTZ R122, R122, R5.reuse ;  /* 0x000000057a7a7220 */ /* 0x080fe20000410000 */
[-C--:B------:R-:W-:Y:S01]  /*f2a0*/  FMUL.FTZ R123, R123, R5.reuse ;  /* 0x000000057b7b7220 */ /* 0x080fe20000410000 */
[----:B------:R-:W-:Y:S01]  /*f2b0*/  FADD.FTZ R47, R26, R47 ;  /* 0x0000002f1a2f7221 */ /* 0x000fe20000010000 */
[-C--:B------:R-:W-:Y:S01]  /*f2c0*/  FMUL.FTZ R126, R126, R5.reuse ;  /* 0x000000057e7e7220 */ /* 0x080fe20000410000 */
[-C--:B------:R-:W-:Y:S01]  /*f2d0*/  FMUL.FTZ R127, R127, R5.reuse ;  /* 0x000000057f7f7220 */ /* 0x080fe20000410000 */
[----:B------:R-:W2:Y:S01]  /*f2e0*/  MUFU.EX2 R21, R21 ;  /* 0x0000001500157308 */ /* 0x000ea20000000800 */
[----:B0-----:R-:W-:Y:S01]  /*f2f0*/  FADD.FTZ R37, R15, R42 ;  /* 0x0000002a0f257221 */ /* 0x001fe20000010000 */
[-C--:B------:R-:W-:Y:S01]  /*f300*/  FMUL.FTZ R130, R130, R5.reuse ;  /* 0x0000000582827220 */ /* 0x080fe20000410000 */
[-C--:B------:R-:W-:Y:S01]  /*f310*/  FMUL.FTZ R131, R131, R5.reuse ;  /* 0x0000000583837220 */ /* 0x080fe20000410000 */
[-C--:B------:R-:W-:Y:S01]  /*f320*/  FMUL.FTZ R134, R134, R5.reuse ;  /* 0x0000000586867220 */ /* 0x080fe20000410000 */
[----:B------:R-:W-:Y:S01]  /*f330*/  FMUL.FTZ R135, R135, R5 ;  /* 0x0000000587877220 */ /* 0x000fe20000410000 */
[----:B------:R-:W-:-:S02]  /*f340*/  IMAD.MOV.U32 R5, RZ, RZ, R9 ;  /* 0x000000ffff057224 */ /* 0x000fc400078e0009 */
[----:B------:R-:W0:Y:S01]  /*f350*/  MUFU.EX2 R24, R28 ;  /* 0x0000001c00187308 */ /* 0x000e220000000800 */
[----:B-1----:R-:W-:-:S07]  /*f360*/  FADD.FTZ R26, R20, R37 ;  /* 0x00000025141a7221 */ /* 0x002fce0000010000 */
[----:B------:R-:W1:Y:S01]  /*f370*/  MUFU.EX2 R25, R25 ;  /* 0x0000001900197308 */ /* 0x000e620000000800 */
[----:B--2---:R-:W-:-:S07]  /*f380*/  FADD.FTZ R26, R21, R26 ;  /* 0x0000001a151a7221 */ /* 0x004fce0000010000 */
[----:B------:R2:W-:Y:S01]  /*f390*/  MUFU.EX2 R28, R36 ;  /* 0x00000024001c7308 */ /* 0x0005e20000000800 */
[----:B0-----:R-:W-:-:S07]  /*f3a0*/  FADD.FTZ R72, R24, R47 ;  /* 0x0000002f18487221 */ /* 0x001fce0000010000 */
[----:B------:R-:W0:Y:S01]  /*f3b0*/  MUFU.EX2 R13, R30 ;  /* 0x0000001e000d7308 */ /* 0x000e220000000800 */
[----:B--2---:R-:W-:Y:S01]  /*f3c0*/  FFMA.FTZ R36, R31, UR34, -R6 ;  /* 0x000000221f247c23 */ /* 0x004fe20008010806 */
[----:B-1----:R-:W-:Y:S01]  /*f3d0*/  FADD.FTZ R26, R25, R26 ;  /* 0x0000001a191a7221 */ /* 0x002fe20000010000 */
[--C-:B------:R-:W-:Y:S01]  /*f3e0*/  FFMA.FTZ R31, R39, UR34, -R6.reuse ;  /* 0x00000022271f7c23 */ /* 0x100fe20008010806 */
[----:B------:R-:W-:-:S04]  /*f3f0*/  FFMA.FTZ R39, R59, UR34, -R6 ;  /* 0x000000223b277c23 */ /* 0x000fc80008010806 */
[----:B------:R-:W1:Y:S08]  /*f400*/  MUFU.EX2 R27, R27 ;  /* 0x0000001b001b7308 */ /* 0x000e700000000800 */
[----:B------:R2:W-:Y:S01]  /*f410*/  MUFU.EX2 R30, R40 ;  /* 0x00000028001e7308 */ /* 0x0005e20000000800 */
[C---:B0-----:R-:W-:Y:S01]  /*f420*/  FADD.FTZ R47, R13.reuse, R72 ;  /* 0x000000480d2f7221 */ /* 0x041fe20000010000 */
[----:B------:R-:W-:-:S03]  /*f430*/  F2FP.BF16.F32.PACK_AB R24, R13, R24 ;  /* 0x000000180d18723e */ /* 0x000fc600000010ff */
[----:B------:R-:W-:-:S03]  /*f440*/  FADD.FTZ R47, R32, R47 ;  /* 0x0000002f202f7221 */ /* 0x000fc60000010000 */
[----:B------:R-:W0:Y:S01]  /*f450*/  MUFU.EX2 R36, R36 ;  /* 0x0000002400247308 */ /* 0x000e220000000800 */
[----:B--2---:R-:W-:Y:S01]  /*f460*/  FFMA.FTZ R40, R33, UR34, -R6 ;  /* 0x0000002221287c23 */ /* 0x004fe20008010806 */
[----:B-1----:R-:W-:Y:S01]  /*f470*/  FADD.FTZ R37, R27, R26 ;  /* 0x0000001a1b257221 */ /* 0x002fe20000010000 */
[--C-:B------:R-:W-:Y:S01]  /*f480*/  FFMA.FTZ R33, R41, UR34, -R6.reuse ;  /* 0x0000002229217c23 */ /* 0x100fe20008010806 */
[----:B------:R-:W-:Y:S01]  /*f490*/  FADD.FTZ R47, R34, R47 ;  /* 0x0000002f222f7221 */ /* 0x000fe20000010000 */
[--C-:B------:R-:W-:Y:S01]  /*f4a0*/  FFMA.FTZ R41, R61, UR34, -R6.reuse ;  /* 0x000000223d297c23 */ /* 0x100fe20008010806 */
[----:B------:R-:W-:Y:S02]  /*f4b0*/  FFMA.FTZ R6, R76, UR34, -R6 ;  /* 0x000000224c067c23 */ /* 0x000fe40008010806 */
[----:B------:R-:W1:Y:S01]  /*f4c0*/  MUFU.EX2 R40, R40 ;  /* 0x0000002800287308 */ /* 0x000e620000000800 */
[----:B------:R-:W-:Y:S01]  /*f4d0*/  FADD.FTZ R47, R28, R47 ;  /* 0x0000002f1c2f7221 */ /* 0x000fe20000010000 */
[----:B------:R-:W-:-:S03]  /*f4e0*/  F2FP.BF16.F32.PACK_AB R28, R38, R28 ;  /* 0x0000001c261c723e */ /* 0x000fc600000010ff */
[----:B------:R-:W-:-:S03]  /*f4f0*/  FADD.FTZ R47, R38, R47 ;  /* 0x0000002f262f7221 */ /* 0x000fc60000010000 */
[----:B------:R-:W2:Y:S01]  /*f500*/  MUFU.EX2 R29, R29 ;  /* 0x0000001d001d7308 */ /* 0x000ea20000000800 */
[----:B0-----:R-:W-:Y:S01]  /*f510*/  FADD.FTZ R37, R36, R37 ;  /* 0x0000002524257221 */ /* 0x001fe20000010000 */
[----:B------:R-:W-:Y:S01]  /*f520*/  FADD.FTZ R47, R30, R47 ;  /* 0x0000002f1e2f7221 */ /* 0x000fe20000010000 */
[----:B------:R-:W-:-:S03]  /*f530*/  F2FP.BF16.F32.PACK_AB R30, R44, R30 ;  /* 0x0000001e2c1e723e */ /* 0x000fc600000010ff */
[----:B------:R-:W-:Y:S02]  /*f540*/  FADD.FTZ R13, R44, R47 ;  /* 0x0000002f2c0d7221 */ /* 0x000fe40000010000 */
[----:B------:R-:W0:Y:S01]  /*f550*/  MUFU.EX2 R31, R31 ;  /* 0x0000001f001f7308 */ /* 0x000e220000000800 */
[----:B-1----:R-:W-:Y:S01]  /*f560*/  FADD.FTZ R26, R40, R37 ;  /* 0x00000025281a7221 */ /* 0x002fe20000010000 */
[----:B------:R-:W-:Y:S01]  /*f570*/  FADD.FTZ R49, R46, R13 ;  /* 0x0000000d2e317221 */ /* 0x000fe20000010000 */
[----:B------:R-:W-:Y:S02]  /*f580*/  F2FP.BF16.F32.PACK_AB R13, R20, R15 ;  /* 0x0000000f140d723e */ /* 0x000fe400000010ff */
[----:B------:R-:W-:Y:S01]  /*f590*/  FADD.FTZ R26, R35, R26 ;  /* 0x0000001a231a7221 */ /* 0x000fe20000010000 */
[----:B------:R-:W-:Y:S01]  /*f5a0*/  F2FP.BF16.F32.PACK_AB R15, R25, R21 ;  /* 0x00000015190f723e */ /* 0x000fe200000010ff */
[----:B------:R-:W-:Y:S01]  /*f5b0*/  FADD.FTZ R49, R48, R49 ;  /* 0x0000003130317221 */ /* 0x000fe20000010000 */
[----:B------:R-:W1:Y:S01]  /*f5c0*/  MUFU.EX2 R33, R33 ;  /* 0x0000002100217308 */ /* 0x000e620000000800 */
[----:B--2---:R-:W-:Y:S01]  /*f5d0*/  FADD.FTZ R26, R29, R26 ;  /* 0x0000001a1d1a7221 */ /* 0x004fe20000010000 */
[----:B------:R-:W-:Y:S01]  /*f5e0*/  F2FP.BF16.F32.PACK_AB R25, R36, R27 ;  /* 0x0000001b2419723e */ /* 0x000fe200000010ff */
[----:B------:R-:W-:Y:S01]  /*f5f0*/  FADD.FTZ R49, R50, R49 ;  /* 0x0000003132317221 */ /* 0x000fe20000010000 */
[----:B------:R2:W-:Y:S01]  /*f600*/  STSM.16.M88.4 [R22], R12 ;  /* 0x0000000c16007844 */ /* 0x0005e20000000200 */
[----:B------:R-:W-:-:S02]  /*f610*/  F2FP.BF16.F32.PACK_AB R27, R35, R40 ;  /* 0x00000028231b723e */ /* 0x000fc400000010ff */
[----:B------:R-:W-:Y:S01]  /*f620*/  FADD.FTZ R49, R52, R49 ;  /* 0x0000003134317221 */ /* 0x000fe20000010000 */
[----:B------:R-:W3:Y:S01]  /*f630*/  MUFU.EX2 R7, R7 ;  /* 0x0000000700077308 */ /* 0x000ee20000000800 */
[C---:B0-----:R-:W-:Y:S01]  /*f640*/  FADD.FTZ R72, R31.reuse, R26 ;  /* 0x0000001a1f487221 */ /* 0x041fe20000010000 */
[----:B------:R-:W-:Y:S01]  /*f650*/  F2FP.BF16.F32.PACK_AB R26, R34, R32 ;  /* 0x00000020221a723e */ /* 0x000fe200000010ff */
[----:B------:R-:W-:Y:S01]  /*f660*/  FADD.FTZ R49, R54, R49 ;  /* 0x0000003136317221 */ /* 0x000fe20000010000 */
[----:B------:R-:W-:-:S03]  /*f670*/  F2FP.BF16.F32.PACK_AB R29, R31, R29 ;  /* 0x0000001d1f1d723e */ /* 0x000fc600000010ff */
[----:B------:R-:W-:Y:S01]  /*f680*/  FADD.FTZ R49, R56, R49 ;  /* 0x0000003138317221 */ /* 0x000fe20000010000 */
[----:B------:R-:W0:Y:S01]  /*f690*/  MUFU.EX2 R10, R10 ;  /* 0x0000000a000a7308 */ /* 0x000e220000000800 */
[----:B-1----:R-:W-:Y:S01]  /*f6a0*/  FADD.FTZ R47, R33, R72 ;  /* 0x00000048212f7221 */ /* 0x002fe20000010000 */
[----:B------:R-:W-:Y:S01]  /*f6b0*/  F2FP.BF16.F32.PACK_AB R31, R2, R33 ;  /* 0x00000021021f723e */ /* 0x000fe200000010ff */
[----:B------:R-:W-:Y:S01]  /*f6c0*/  FADD.FTZ R49, R58, R49 ;  /* 0x000000313a317221 */ /* 0x000fe20000010000 */
[----:B--2---:R-:W-:Y:S01]  /*f6d0*/  F2FP.BF16.F32.PACK_AB R12, R48, R46 ;  /* 0x0000002e300c723e */ /* 0x004fe200000010ff */
[----:B------:R-:W-:Y:S01]  /*f6e0*/  FADD.FTZ R20, R2, R47 ;  /* 0x0000002f02147221 */ /* 0x000fe20000010000 */
[----:B------:R-:W-:Y:S01]  /*f6f0*/  F2FP.BF16.F32.PACK_AB R14, R52, R50 ;  /* 0x00000032340e723e */ /* 0x000fe200000010ff */
[----:B------:R1:W-:Y:S01]  /*f700*/  STSM.16.M88.4 [R19], R24 ;  /* 0x0000001813007844 */ /* 0x0003e20000000200 */
[----:B------:R-:W2:Y:S01]  /*f710*/  MUFU.EX2 R11, R11 ;  /* 0x0000000b000b7308 */ /* 0x000ea20000000800 */
[----:B---3--:R-:W-:Y:S01]  /*f720*/  FADD.FTZ R21, R7, R20 ;  /* 0x0000001407157221 */ /* 0x008fe20000010000 */
[----:B------:R-:W-:Y:S01]  /*f730*/  FADD.FTZ R49, R60, R49 ;  /* 0x000000313c317221 */ /* 0x000fe20000010000 */
[----:B------:R3:W-:Y:S03]  /*f740*/  STSM.16.M88.4 [R18], R28 ;  /* 0x0000001c12007844 */ /* 0x0007e60000000200 */
[----:B------:R-:W-:-:S02]  /*f750*/  FADD.FTZ R49, R62, R49 ;  /* 0x000000313e317221 */ /* 0x000fc40000010000 */
[----:B------:R-:W4:Y:S01]  /*f760*/  MUFU.EX2 R45, R45 ;  /* 0x0000002d002d7308 */ /* 0x000f220000000800 */
[----:B0-----:R-:W-:Y:S01]  /*f770*/  FADD.FTZ R20, R10, R21 ;  /* 0x000000150a147221 */ /* 0x001fe20000010000 */
[----:B------:R-:W-:-:S04]  /*f780*/  FADD.FTZ R49, R64, R49 ;  /* 0x0000003140317221 */ /* 0x000fc80000010000 */
[----:B------:R-:W-:Y:S01]  /*f790*/  FADD.FTZ R2, R66, R49 ;  /* 0x0000003142027221 */ /* 0x000fe20000010000 */
[----:B-1----:R-:W-:Y:S01]  /*f7a0*/  F2FP.BF16.F32.PACK_AB R24, R64, R62 ;  /* 0x0000003e4018723e */ /* 0x002fe200000010ff */
[----:B------:R-:W0:Y:S01]  /*f7b0*/  MUFU.EX2 R3, R55 ;  /* 0x0000003700037308 */ /* 0x000e220000000800 */
[----:B--2---:R-:W-:Y:S01]  /*f7c0*/  FADD.FTZ R20, R11, R20 ;  /* 0x000000140b147221 */ /* 0x004fe20000010000 */
[C---:B------:R-:W-:Y:S01]  /*f7d0*/  F2FP.BF16.F32.PACK_AB R26, R71.reuse, R66 ;  /* 0x00000042471a723e */ /* 0x040fe200000010ff */
[----:B------:R-:W-:Y:S01]  /*f7e0*/  FADD.FTZ R2, R71, R2 ;  /* 0x0000000247027221 */ /* 0x000fe20000010000 */
[----:B---3--:R-:W-:Y:S02]  /*f7f0*/  F2FP.BF16.F32.PACK_AB R28, R77, R75 ;  /* 0x0000004b4d1c723e */ /* 0x008fe400000010ff */
[----:B------:R-:W-:Y:S02]  /*f800*/  F2FP.BF16.F32.PACK_AB R30, R79, R78 ;  /* 0x0000004e4f1e723e */ /* 0x000fe400000010ff */
[----:B------:R-:W1:Y:S01]  /*f810*/  MUFU.EX2 R42, R57 ;  /* 0x00000039002a7308 */ /* 0x000e620000000800 */
[C---:B----4-:R-:W-:Y:S01]  /*f820*/  F2FP.BF16.F32.PACK_AB R15, R45.reuse, R11 ;  /* 0x0000000b2d0f723e */ /* 0x050fe200000010ff */
[----:B------:R-:W-:-:S06]  /*f830*/  FADD.FTZ R20, R45, R20 ;  /* 0x000000142d147221 */ /* 0x000fcc0000010000 */
[----:B------:R-:W2:Y:S01]  /*f840*/  MUFU.EX2 R39, R39 ;  /* 0x0000002700277308 */ /* 0x000ea20000000800 */
[----:B0-----:R-:W-:-:S07]  /*f850*/  FADD.FTZ R13, R3, R20 ;  /* 0x00000014030d7221 */ /* 0x001fce0000010000 */
[----:B------:R-:W0:Y:S01]  /*f860*/  MUFU.EX2 R41, R41 ;  /* 0x0000002900297308 */ /* 0x000e220000000800 */
[----:B-1----:R-:W-:Y:S01]  /*f870*/  FADD.FTZ R20, R42, R13 ;  /* 0x0000000d2a147221 */ /* 0x002fe20000010000 */
[----:B------:R-:W-:Y:S01]  /*f880*/  F2FP.BF16.F32.PACK_AB R13, R10, R7 ;  /* 0x000000070a0d723e */ /* 0x000fe200000010ff */
[----:B------:R-:W-:-:S04]  /*f890*/  FADD.FTZ R10, R75, R2 ;  /* 0x000000024b0a7221 */ /* 0x000fc80000010000 */
[----:B------:R1:W-:Y:S01]  /*f8a0*/  STSM.16.M88.4 [R17+0x27800], R12 ;  /* 0x0278000c11007844 */ /* 0x0003e20000000200 */
[----:B------:R-:W3:Y:S01]  /*f8b0*/  MUFU.EX2 R37, R63 ;  /* 0x0000003f00257308 */ /* 0x000ee20000000800 */
[----:B--2---:R-:W-:-:S07]  /*f8c0*/  FADD.FTZ R20, R39, R20 ;  /* 0x0000001427147221 */ /* 0x004fce0000010000 */
[----:B------:R-:W2:Y:S01]  /*f8d0*/  MUFU.EX2 R43, R43 ;  /* 0x0000002b002b7308 */ /* 0x000ea20000000800 */
[----:B0-----:R-:W-:Y:S01]  /*f8e0*/  FADD.FTZ R20, R41, R20 ;  /* 0x0000001429147221 */ /* 0x001fe20000010000 */
[----:B-1----:R-:W-:-:S06]  /*f8f0*/  F2FP.BF16.F32.PACK_AB R12, R56, R54 ;  /* 0x00000036380c723e */ /* 0x002fcc00000010ff */
[----:B------:R-:W0:Y:S01]  /*f900*/  MUFU.EX2 R68, R68 ;  /* 0x0000004400447308 */ /* 0x000e220000000800 */
[----:B------:R-:W-:Y:S01]  /*f910*/  F2FP.BF16.F32.PACK_AB R14, R60, R58 ;  /* 0x0000003a3c0e723e */ /* 0x000fe200000010ff */
[----:B---3--:R-:W-:Y:S01]  /*f920*/  FADD.FTZ R20, R37, R20 ;  /* 0x0000001425147221 */ /* 0x008fe20000010000 */
[----:B------:R-:W-:Y:S02]  /*f930*/  F2FP.BF16.F32.PACK_AB R13, R42, R3 ;  /* 0x000000032a0d723e */ /* 0x000fe400000010ff */
[----:B------:R-:W-:-:S03]  /*f940*/  F2FP.BF16.F32.PACK_AB R15, R41, R39 ;  /* 0x00000027290f723e */ /* 0x000fc600000010ff */
[----:B------:R-:W1:Y:S01]  /*f950*/  MUFU.EX2 R69, R69 ;  /* 0x0000004500457308 */ /* 0x000e620000000800 */
[C---:B--2---:R-:W-:Y:S01]  /*f960*/  F2FP.BF16.F32.PACK_AB R25, R43.reuse, R37 ;  /* 0x000000252b19723e */ /* 0x044fe200000010ff */
[----:B------:R4:W-:Y:S01]  /*f970*/  STSM.16.M88.4 [R23], R12 ;  /* 0x0000000c17007844 */ /* 0x0009e20000000200 */
[----:B------:R-:W-:-:S04]  /*f980*/  FADD.FTZ R20, R43, R20 ;  /* 0x000000142b147221 */ /* 0x000fc80000010000 */
[----:B------:R-:W-:Y:S01]  /*f990*/  FADD.FTZ R7, R67, R20 ;  /* 0x0000001443077221 */ /* 0x000fe20000010000 */
[----:B------:R-:W2:Y:S01]  /*f9a0*/  MUFU.EX2 R70, R70 ;  /* 0x0000004600467308 */ /* 0x000ea20000000800 */
[C---:B0-----:R-:W-:Y:S02]  /*f9b0*/  F2FP.BF16.F32.PACK_AB R27, R68.reuse, R67 ;  /* 0x00000043441b723e */ /* 0x041fe400000010ff */
[----:B------:R-:W-:Y:S01]  /*f9c0*/  FADD.FTZ R2, R68, R7 ;  /* 0x0000000744027221 */ /* 0x000fe20000010000 */
[----:B------:R-:W-:Y:S02]  /*f9d0*/  FADD.FTZ R7, R77, R10 ;  /* 0x0000000a4d077221 */ /* 0x000fe40000010000 */
[----:B------:R4:W-:Y:S02]  /*f9e0*/  STSM.16.M88.4 [R19+0x6000], R24 ;  /* 0x0060001813007844 */ /* 0x0009e40000000200 */
[----:B------:R-:W0:Y:S01]  /*f9f0*/  MUFU.EX2 R11, R74 ;  /* 0x0000004a000b7308 */ /* 0x000e220000000800 */
[----:B-1----:R-:W-:Y:S01]  /*fa00*/  FADD.FTZ R2, R69, R2 ;  /* 0x0000000245027221 */ /* 0x002fe20000010000 */
[----:B------:R-:W-:-:S04]  /*fa10*/  FADD.FTZ R78, R78, R7 ;  /* 0x000000074e4e7221 */ /* 0x000fc80000010000 */
[----:B------:R-:W-:Y:S02]  /*fa20*/  FADD.FTZ R3, R79, R78 ;  /* 0x0000004e4f037221 */ /* 0x000fe40000010000 */
[----:B------:R-:W1:Y:S01]  /*fa30*/  MUFU.EX2 R6, R6 ;  /* 0x0000000600067308 */ /* 0x000e620000000800 */
[C---:B--2---:R-:W-:Y:S01]  /*fa40*/  F2FP.BF16.F32.PACK_AB R29, R70.reuse, R69 ;  /* 0x00000045461d723e */ /* 0x044fe200000010ff */
[----:B------:R-:W-:-:S04]  /*fa50*/  FADD.FTZ R2, R70, R2 ;  /* 0x0000000246027221 */ /* 0x000fc80000010000 */
[----:B0-----:R-:W-:Y:S01]  /*fa60*/  FADD.FTZ R2, R11, R2 ;  /* 0x000000020b027221 */ /* 0x001fe20000010000 */
[----:B-1----:R-:W-:-:S03]  /*fa70*/  F2FP.BF16.F32.PACK_AB R31, R6, R11 ;  /* 0x0000000b061f723e */ /* 0x002fc600000010ff */
[----:B------:R-:W-:Y:S02]  /*fa80*/  FADD.FTZ R2, R6, R2 ;  /* 0x0000000206027221 */ /* 0x000fe40000010000 */
[----:B------:R4:W-:Y:S01]  /*fa90*/  STSM.16.M88.4 [R18+0x6000], R28 ;  /* 0x0060001c12007844 */ /* 0x0009e20000000200 */
[----:B------:R0:W-:Y:S06]  /*faa0*/  MEMBAR.ALL.CTA ;  /* 0x0000000000007992 */ /* 0x0001ec0000008000 */
[----:B0-----:R-:W0:Y:S02]  /*fab0*/  FENCE.VIEW.ASYNC.S ;  /* 0x00000000000073c6 */ /* 0x001e240000000000 */
[----:B0-----:R-:W-:Y:S01]  /*fac0*/  NOP ;  /* 0x0000000000007918 */ /* 0x001fe20000000000 */
[----:B------:R-:W-:Y:S05]  /*fad0*/  @P2 BRA `(.L_x_1148) ;  /* 0xffffffc400dc2947 */ /* 0x000fea000383ffff */
.L_x_1131:
[----:B------:R-:W-:Y:S06]  /*fae0*/  BAR.ARV 0x8, 0x200 ;  /* 0x0208000000007b1d */ /* 0x000fec0000002000 */
[----:B------:R-:W-:Y:S05]  /*faf0*/  @!P0 BRA `(.L_x_1149) ;  /* 0x0000000000048947 */ /* 0x000fea0003800000 */
[----:B------:R-:W-:Y:S01]  /*fb00*/  BPT.TRAP 0x1 ;  /* 0x000000040000795c */ /* 0x000fe20000300000 */
.L_x_1149:
[----:B------:R-:W-:Y:S01]  /*fb10*/  ULEA UR9, UR48, UR42, 0x3 ;  /* 0x0000002a30097291 */ /* 0x000fe2000f8e183f */
[----:B------:R-:W-:-:S05]  /*fb20*/  IMAD.U32 R0, RZ, RZ, UR51 ;  /* 0x00000033ff007e24 */ /* 0x000fca000f8e00ff */
[----:B------:R-:W-:-:S04]  /*fb30*/  SHF.L.U32 R0, R0, 0x1f, RZ ;  /* 0x0000001f00007819 */ /* 0x000fc800000006ff */
[----:B------:R0:W1:Y:S01]  /*fb40*/  SYNCS.PHASECHK.TRANS64.TRYWAIT P2, [UR9+0x2d850], R0 ;  /* 0x02d85000ff0075a7 */ /* 0x0000620008040149 */
[----:B------:R-:W-:Y:S05]  /*fb50*/  @!P0 BRA `(.L_x_1150) ;  /* 0x0000000000048947 */ /* 0x000fea0003800000 */
[----:B------:R-:W-:Y:S01]  /*fb60*/  BPT.TRAP 0x1 ;  /* 0x000000040000795c */ /* 0x000fe20000300000 */
.L_x_1150:
[----:B-1----:R-:W-:Y:S05]  /*fb70*/  @P2 BRA `(.L_x_1151) ;  /* 0x0000000000082947 */ /* 0x002fea0003800000 */
[----:B------:R-:W1:Y:S02]  /*fb80*/  SYNCS.PHASECHK.TRANS64.TRYWAIT P0, [UR9+0x2d850], R0 ;  /* 0x02d85000ff0075a7 */ /* 0x000e640008000149 */
[----:B-1----:R-:W-:Y:S05]  /*fb90*/  @!P0 BRA `(.L_x_1152) ;  /* 0x000000a400f48947 */ /* 0x002fea0003800000 */
.L_x_1151:
[----:B------:R-:W-:Y:S01]  /*fba0*/  UIADD3 UR42, UR42, 0x400, URZ ;  /* 0x000004002a2a7890 */ /* 0x000fe2000fffe03f */
[----:B------:R-:W-:Y:S01]  /*fbb0*/  WARPGROUP.ARRIVE ;  /* 0x00000000000079c5 */ /* 0x000fe20000000000 */
[----:B------:R-:W-:Y:S01]  /*fbc0*/  ULOP3.LUT UR44, UR44, 0x10000, URZ, 0xfc, !UPT ;  /* 0x000100002c2c7892 */ /* 0x000fe2000f8efc3f */
[----:B01----:R-:W0:Y:S01]  /*fbd0*/  SHFL.BFLY PT, R0, R3, 0x2, 0x1f ;  /* 0x0c401f0003007f89 */ /* 0x003e2200000e0000 */
[----:B------:R-:W-:Y:S01]  /*fbe0*/  USHF.R.U32.HI UR42, URZ, 0x4, UR42 ;  /* 0x000000043f2a7899 */ /* 0x000fe2000801162a */
[----:B--234-:R-:W-:Y:S01]  /*fbf0*/  IMAD.U32 R13, RZ, RZ, UR34 ;  /* 0x00000022ff0d7e24 */ /* 0x01cfe2000f8e00ff */
[----:B------:R-:W-:Y:S01]  /*fc00*/  UMOV UR5, 0x40000040 ;  /* 0x4000004000057882 */ /* 0x000fe20000000000 */
[----:B------:R-:W-:Y:S01]  /*fc10*/  UMOV UR7, 0x80000020 ;  /* 0x8000002000077882 */ /* 0x000fe20000000000 */
[----:B------:R-:W-:Y:S01]  /*fc20*/  ULOP3.LUT UR42, UR42, 0x3fff, URZ, 0xc0, !UPT ;  /* 0x00003fff2a2a7892 */ /* 0x000fe2000f8ec03f */
[----:B------:R-:W1:Y:S01]  /*fc30*/  SHFL.BFLY PT, R5, R2, 0x2, 0x1f ;  /* 0x0c401f0002057f89 */ /* 0x000e6200000e0000 */
[----:B------:R-:W-:Y:S01]  /*fc40*/  UMOV UR4, UR44 ;  /* 0x0000002c00047c82 */ /* 0x000fe20008000000 */
[----:B------:R-:W-:-:S02]  /*fc50*/  UIADD3 UR49, UR49, 0x1, URZ ;  /* 0x0000000131317890 */ /* 0x000fc4000fffe03f */
[----:B------:R-:W-:-:S04]  /*fc60*/  ULOP3.LUT UR8, UR42, 0x2000000, URZ, 0xfc, !UPT ;  /* 0x020000002a087892 */ /* 0x000fc8000f8efc3f */
[----:B------:R-:W-:Y:S02]  /*fc70*/  UIMAD UR8, UR48, 0x600, UR8 ;  /* 0x00000600300878a4 */ /* 0x000fe4000f8e0208 */
[----:B------:R-:W-:-:S04]  /*fc80*/  UIADD3 UR48, UR48, 0x1, URZ ;  /* 0x0000000130307890 */ /* 0x000fc8000fffe03f */
[----:B------:R-:W-:Y:S01]  /*fc90*/  UISETP.NE.AND UP0, UPT, UR48, 0x2, UPT ;  /* 0x000000023000788c */ /* 0x000fe2000bf05270 */
[----:B------:R-:W-:Y:S02]  /*fca0*/  UMOV UR6, UR8 ;  /* 0x0000000800067c82 */ /* 0x000fe40008000000 */
[----:B------:R-:W-:Y:S01]  /*fcb0*/  HGMMA.64x96x16.F32.BF16 R88, gdesc[UR4].tnspB, R88, gsb0 ;  /* 0x41600000045879f0 */ /* 0x000fe20008001858 */
[----:B------:R-:W-:Y:S01]  /*fcc0*/  UIADD3 UR4, UR44, 0x2, URZ ;  /* 0x000000022c047890 */ /* 0x000fe2000fffe03f */
[----:B0-----:R-:W-:Y:S01]  /*fcd0*/  FADD.FTZ R0, R0, R3 ;  /* 0x0000000300007221 */ /* 0x001fe20000010000 */
[----:B------:R-:W-:Y:S01]  /*fce0*/  UIADD3 UR6, UR8, 0x40, URZ ;  /* 0x0000004008067890 */ /* 0x000fe2000fffe03f */
[----:B------:R-:W-:Y:S01]  /*fcf0*/  IMAD.MOV.U32 R3, RZ, RZ, RZ ;  /* 0x000000ffff037224 */ /* 0x000fe200078e00ff */
[----:B------:R-:W-:Y:S01]  /*fd00*/  UMOV UR5, 0x40000040 ;  /* 0x4000004000057882 */ /* 0x000fe20000000000 */
[----:B------:R-:W-:Y:S01]  /*fd10*/  UMOV UR7, 0x80000020 ;  /* 0x8000002000077882 */ /* 0x000fe20000000000 */
[----:B-1----:R-:W-:Y:S01]  /*fd20*/  FADD.FTZ R4, R5, R2 ;  /* 0x0000000205047221 */ /* 0x002fe20000010000 */
[----:B------:R-:W-:Y:S01]  /*fd30*/  IMAD.MOV.U32 R2, RZ, RZ, -0x800000 ;  /* 0xff800000ff027424 */ /* 0x000fe200078e00ff */
[----:B------:R-:W0:Y:S01]  /*fd40*/  SHFL.BFLY PT, R5, R0, 0x1, 0x1f ;  /* 0x0c201f0000057f89 */ /* 0x000e2200000e0000 */
[----:B------:R-:W-:-:S03]  /*fd50*/  USEL UR48, UR48, URZ, UP0 ;  /* 0x0000003f30307287 */ /* 0x000fc60008000000 */
[----:B------:R-:W1:Y:S01]  /*fd60*/  SHFL.BFLY PT, R7, R4, 0x1, 0x1f ;  /* 0x0c201f0004077f89 */ /* 0x000e6200000e0000 */
[----:B0-----:R-:W-:Y:S01]  /*fd70*/  FADD.FTZ R11, R0, R5 ;  /* 0x00000005000b7221 */ /* 0x001fe20000010000 */
[----:B------:R-:W-:Y:S02]  /*fd80*/  IMAD.U32 R5, RZ, RZ, UR34 ;  /* 0x00000022ff057e24 */ /* 0x000fe4000f8e00ff */
[----:B------:R-:W-:Y:S02]  /*fd90*/  IMAD.MOV.U32 R0, RZ, RZ, -0x800000 ;  /* 0xff800000ff007424 */ /* 0x000fe400078e00ff */
[----:B-1----:R-:W-:Y:S01]  /*fda0*/  FADD.FTZ R12, R4, R7 ;  /* 0x00000007040c7221 */ /* 0x002fe20000010000 */
[----:B------:R-:W-:Y:S01]  /*fdb0*/  FSETP.NE.FTZ.AND P0, PT, R11, RZ, PT ;  /* 0x000000ff0b00720b */ /* 0x000fe20003f15000 */
[----:B------:R-:W-:Y:S02]  /*fdc0*/  IMAD.U32 R4, RZ, RZ, UR9 ;  /* 0x00000009ff047e24 */ /* 0x000fe4000f8e00ff */
[----:B------:R-:W-:Y:S01]  /*fdd0*/  IMAD.MOV.U32 R7, RZ, RZ, RZ ;  /* 0x000000ffff077224 */ /* 0x000fe200078e00ff */
[----:B------:R-:W-:Y:S01]  /*fde0*/  FSETP.NE.FTZ.AND P2, PT, R12, RZ, PT ;  /* 0x000000ff0c00720b */ /* 0x000fe20003f55000 */
[----:B------:R-:W-:-:S05]  /*fdf0*/  @!P1 VIADD R4, R4, 0x2d860 ;  /* 0x0002d86004049836 */ /* 0x000fca0000000000 */
[----:B------:R-:W-:-:S03]  /*fe00*/  @!P1 PRMT R4, RZ, 0x654, R4 ;  /* 0x00000654ff049816 */ /* 0x000fc60000000004 */
        /* <DEDUP_REMOVED lines=108> */
.L_x_1082:
        /* <DEDUP_REMOVED lines=11> */
[----:B------:R-:W2:Y:S01]  /*10580*/  LDL R3, [R1+0x20] ;  /* 0x0000200001037983 */ /* 0x000ea20000100800 */
[----:B------:R-:W0:Y:S01]  /*10590*/  S2UR UR4, SR_SWINHI ;  /* 0x00000000000479c3 */ /* 0x000e220000002f00 */
[----:B------:R-:W-:-:S07]  /*105a0*/  ULDC.64 UR10, c[0x0][0xc00] ;  /* 0x00030000000a7ab9 */ /* 0x000fce0000000a00 */
[----:B------:R-:W1:Y:S01]  /*105b0*/  LDC R36, c[0x0][0xbe8] ;  /* 0x0002fa00ff247b82 */ /* 0x000e620000000800 */
[----:B------:R-:W-:Y:S01]  /*105c0*/  UMOV UR8, UR42 ;  /* 0x0000002a00087c82 */ /* 0x000fe20008000000 */
[----:B0-----:R-:W-:Y:S01]  /*105d0*/  UMOV UR9, UR4 ;  /* 0x0000000400097c82 */ /* 0x001fe20008000000 */
[----:B------:R-:W-:Y:S02]  /*105e0*/  IMAD.U32 R28, RZ, RZ, UR8 ;  /* 0x00000008ff1c7e24 */ /* 0x000fe4000f8e00ff */
[----:B------:R-:W-:Y:S01]  /*105f0*/  IMAD.U32 R29, RZ, RZ, UR9 ;  /* 0x00000009ff1d7e24 */ /* 0x000fe2000f8e00ff */
[----:B------:R-:W-:Y:S02]  /*10600*/  ULDC.64 UR8, c[0x0][0xc00] ;  /* 0x0003000000087ab9 */ /* 0x000fe40000000a00 */
[----:B------:R-:W-:Y:S01]  /*10610*/  UIMAD.WIDE UR8, UR43, 0x4, UR8 ;  /* 0x000000042b0878a5 */ /* 0x000fe2000f8e0208 */
[----:B------:R-:W-:Y:S01]  /*10620*/  BAR.SYNC.DEFER_BLOCKING 0x1, 0x180 ;  /* 0x0046000000007b1d */ /* 0x000fe20000010000 */
[----:B--2---:R-:W-:-:S03]  /*10630*/  IMAD.WIDE R4, R3, 0x2, R28 ;  /* 0x0000000203047825 */ /* 0x004fc600078e021c */
[C---:B------:R-:W-:Y:S02]  /*10640*/  LOP3.LUT R3, R4.reuse, 0x180, RZ, 0xc0, !PT ;  /* 0x0000018004037812 */ /* 0x040fe400078ec0ff */
[----:B------:R-:W-:Y:S02]  /*10650*/  IADD3 R8, P4, R4, 0x20, RZ ;  /* 0x0000002004087810 */ /* 0x000fe40007f9e0ff */
[----:B------:R-:W-:Y:S02]  /*10660*/  SHF.R.U64 R3, R3, 0x3, RZ ;  /* 0x0000000303037819 */ /* 0x000fe400000012ff */
[----:B------:R-:W-:Y:S01]  /*10670*/  LOP3.LUT R6, R8, 0x180, RZ, 0xc0, !PT ;  /* 0x0000018008067812 */ /* 0x000fe200078ec0ff */
[----:B------:R-:W-:Y:S01]  /*10680*/  IMAD.X R25, RZ, RZ, R5, P4 ;  /* 0x000000ffff197224 */ /* 0x000fe200020e0605 */
[C---:B------:R-:W-:Y:S02]  /*10690*/  IADD3 R27, P3, R4.reuse, 0x3000, RZ ;  /* 0x00003000041b7810 */ /* 0x040fe40007f7e0ff */
[----:B------:R-:W-:-:S02]  /*106a0*/  IADD3 R10, P2, R4, 0x3020, RZ ;  /* 0x00003020040a7810 */ /* 0x000fc40007f5e0ff */
[C---:B------:R-:W-:Y:S01]  /*106b0*/  IADD3 R31, P1, R4.reuse, 0x6000, RZ ;  /* 0x00006000041f7810 */ /* 0x040fe20007f3e0ff */
[--C-:B------:R-:W-:Y:S01]  /*106c0*/  IMAD.X R15, RZ, RZ, R5.reuse, P3 ;  /* 0x000000ffff0f7224 */ /* 0x100fe200018e0605 */
[----:B------:R-:W-:Y:S01]  /*106d0*/  IADD3 R30, P0, R4, 0x6020, RZ ;  /* 0x00006020041e7810 */ /* 0x000fe20007f1e0ff */
[--C-:B------:R-:W-:Y:S01]  /*106e0*/  IMAD.X R13, RZ, RZ, R5.reuse, P2 ;  /* 0x000000ffff0d7224 */ /* 0x100fe200010e0605 */
[----:B------:R-:W-:Y:S01]  /*106f0*/  LOP3.LUT R4, R3, R4, RZ, 0x3c, !PT ;  /* 0x0000000403047212 */ /* 0x000fe200078e3cff */
[--C-:B------:R-:W-:Y:S01]  /*10700*/  IMAD.X R11, RZ, RZ, R5.reuse, P1 ;  /* 0x000000ffff0b7224 */ /* 0x100fe200008e0605 */
[----:B------:R-:W-:Y:S01]  /*10710*/  SHF.R.U64 R3, R6, 0x3, RZ ;  /* 0x0000000306037819 */ /* 0x000fe200000012ff */
[----:B------:R-:W-:Y:S01]  /*10720*/  IMAD.X R9, RZ, RZ, R5, P0 ;  /* 0x000000ffff097224 */ /* 0x000fe200000e0605 */
[----:B------:R-:W-:Y:S02]  /*10730*/  LOP3.LUT R7, R27, 0x180, RZ, 0xc0, !PT ;  /* 0x000001801b077812 */ /* 0x000fe400078ec0ff */
[----:B------:R-:W-:-:S02]  /*10740*/  LOP3.LUT R24, R3, R8, RZ, 0x3c, !PT ;  /* 0x0000000803187212 */ /* 0x000fc400078e3cff */
[----:B------:R-:W-:Y:S02]  /*10750*/  SHF.R.U64 R6, R7, 0x3, RZ ;  /* 0x0000000307067819 */ /* 0x000fe400000012ff */
[----:B------:R-:W-:Y:S02]  /*10760*/  LOP3.LUT R3, R10, 0x180, RZ, 0xc0, !PT ;  /* 0x000001800a037812 */ /* 0x000fe400078ec0ff */
[----:B------:R-:W-:Y:S02]  /*10770*/  LOP3.LUT R14, R6, R27, RZ, 0x3c, !PT ;  /* 0x0000001b060e7212 */ /* 0x000fe400078e3cff */
[----:B------:R-:W-:Y:S02]  /*10780*/  LOP3.LUT R8, R31, 0x180, RZ, 0xc0, !PT ;  /* 0x000001801f087812 */ /* 0x000fe400078ec0ff */
[----:B------:R-:W-:Y:S02]  /*10790*/  SHF.R.U64 R3, R3, 0x3, RZ ;  /* 0x0000000303037819 */ /* 0x000fe400000012ff */
[----:B------:R-:W-:-:S02]  /*107a0*/  LOP3.LUT R27, R30, 0x180, RZ, 0xc0, !PT ;  /* 0x000001801e1b7812 */ /* 0x000fc400078ec0ff */
[----:B------:R-:W-:Y:S02]  /*107b0*/  SHF.R.U64 R8, R8, 0x3, RZ ;  /* 0x0000000308087819 */ /* 0x000fe400000012ff */
[----:B------:R-:W-:Y:S02]  /*107c0*/  LOP3.LUT R12, R3, R10, RZ, 0x3c, !PT ;  /* 0x0000000a030c7212 */ /* 0x000fe400078e3cff */
[----:B------:R-:W-:Y:S02]  /*107d0*/  SHF.R.U64 R27, R27, 0x3, RZ ;  /* 0x000000031b1b7819 */ /* 0x000fe400000012ff */
[----:B------:R-:W-:Y:S02]  /*107e0*/  MOV R26, R4 ;  /* 0x00000004001a7202 */ /* 0x000fe40000000f00 */
[----:B------:R-:W-:Y:S02]  /*107f0*/  F2FP.BF16.F32.PACK_AB R4, R21, R20 ;  /* 0x000000141504723e */ /* 0x000fe400000010ff */
[----:B------:R-:W-:-:S02]  /*10800*/  F2FP.BF16.F32.PACK_AB R5, R91, R90 ;  /* 0x0000005a5b05723e */ /* 0x000fc400000010ff */
[----:B------:R-:W-:Y:S02]  /*10810*/  F2FP.BF16.F32.PACK_AB R6, R93, R92 ;  /* 0x0000005c5d06723e */ /* 0x000fe400000010ff */
[----:B------:R-:W-:Y:S02]  /*10820*/  F2FP.BF16.F32.PACK_AB R7, R95, R94 ;  /* 0x0000005e5f07723e */ /* 0x000fe400000010ff */
[----:B------:R-:W-:Y:S01]  /*10830*/  LOP3.LUT R10, R8, R31, RZ, 0x3c, !PT ;  /* 0x0000001f080a7212 */ /* 0x000fe200078e3cff */
[----:B------:R-:W-:Y:S01]  /*10840*/  IMAD.U32 R31, RZ, RZ, UR9 ;  /* 0x00000009ff1f7e24 */ /* 0x000fe2000f8e00ff */
[----:B------:R-:W-:Y:S01]  /*10850*/  MOV R35, R14 ;  /* 0x0000000e00237202 */ /* 0x000fe20000000f00 */
[----:B------:R0:W-:Y:S01]  /*10860*/  STSM.16.M88.4 [R26], R4 ;  /* 0x000000041a007844 */ /* 0x0001e20000000200 */
[----:B------:R-:W-:Y:S02]  /*10870*/  MOV R34, R12 ;  /* 0x0000000c00227202 */ /* 0x000fe40000000f00 */
[----:B------:R-:W-:Y:S01]  /*10880*/  LOP3.LUT R8, R27, R30, RZ, 0x3c, !PT ;  /* 0x0000001e1b087212 */ /* 0x000fe200078e3cff */
[----:B------:R-:W-:Y:S01]  /*10890*/  IMAD.U32 R30, RZ, RZ, UR8 ;  /* 0x00000008ff1e7e24 */ /* 0x000fe2000f8e00ff */
[----:B------:R-:W-:Y:S01]  /*108a0*/  MOV R24, R24 ;  /* 0x0000001800187202 */ /* 0x000fe20000000f00 */
[----:B------:R-:W-:Y:S01]  /*108b0*/  ULDC.64 UR8, c[0x0][0xc08] ;  /* 0x0003020000087ab9 */ /* 0x000fe20000000a00 */
[----:B------:R-:W-:-:S02]  /*108c0*/  F2FP.BF16.F32.PACK_AB R12, R97, R96 ;  /* 0x00000060610c723e */ /* 0x000fc400000010ff */
[----:B------:R-:W-:Y:S02]  /*108d0*/  F2FP.BF16.F32.PACK_AB R13, R99, R98 ;  /* 0x00000062630d723e */ /* 0x000fe400000010ff */
[----:B------:R-:W-:Y:S02]  /*108e0*/  F2FP.BF16.F32.PACK_AB R14, R101, R100 ;  /* 0x00000064650e723e */ /* 0x000fe400000010ff */
[----:B------:R-:W-:Y:S02]  /*108f0*/  F2FP.BF16.F32.PACK_AB R15, R103, R102 ;  /* 0x00000066670f723e */ /* 0x000fe400000010ff */
[----:B------:R-:W-:Y:S02]  /*10900*/  MOV R3, R10 ;  /* 0x0000000a00037202 */ /* 0x000fe40000000f00 */
[----:B------:R-:W-:Y:S01]  /*10910*/  MOV R33, R8 ;  /* 0x0000000800217202 */ /* 0x000fe20000000f00 */
[----:B------:R2:W-:Y:S01]  /*10920*/  STSM.16.M88.4 [R24], R12 ;  /* 0x0000000c18007844 */ /* 0x0005e20000000200 */
[----:B0-----:R-:W-:-:S02]  /*10930*/  F2FP.BF16.F32.PACK_AB R4, R105, R104 ;  /* 0x000000686904723e */ /* 0x001fc400000010ff */
[----:B------:R-:W-:Y:S02]  /*10940*/  F2FP.BF16.F32.PACK_AB R5, R107, R106 ;  /* 0x0000006a6b05723e */ /* 0x000fe400000010ff */
[----:B------:R-:W-:Y:S02]  /*10950*/  F2FP.BF16.F32.PACK_AB R6, R109, R108 ;  /* 0x0000006c6d06723e */ /* 0x000fe400000010ff */
[----:B------:R-:W-:Y:S02]  /*10960*/  F2FP.BF16.F32.PACK_AB R7, R111, R110 ;  /* 0x0000006e6f07723e */ /* 0x000fe400000010ff */
[----:B------:R-:W-:Y:S02]  /*10970*/  F2FP.BF16.F32.PACK_AB R8, R113, R112 ;  /* 0x000000707108723e */ /* 0x000fe400000010ff */
[----:B------:R-:W-:Y:S01]  /*10980*/  F2FP.BF16.F32.PACK_AB R9, R115, R114 ;  /* 0x000000727309723e */ /* 0x000fe200000010ff */
[----:B------:R-:W-:Y:S01]  /*10990*/  STSM.16.M88.4 [R35], R4 ;  /* 0x0000000423007844 */ /* 0x000fe20000000200 */
[----:B------:R-:W-:-:S02]  /*109a0*/  F2FP.BF16.F32.PACK_AB R10, R117, R116 ;  /* 0x00000074750a723e */ /* 0x000fc400000010ff */
[----:B------:R-:W-:Y:S02]  /*109b0*/  F2FP.BF16.F32.PACK_AB R11, R119, R118 ;  /* 0x00000076770b723e */ /* 0x000fe400000010ff */
[----:B--2---:R-:W-:Y:S02]  /*109c0*/  F2FP.BF16.F32.PACK_AB R12, R121, R120 ;  /* 0x00000078790c723e */ /* 0x004fe400000010ff */
[----:B------:R-:W-:Y:S01]  /*109d0*/  F2FP.BF16.F32.PACK_AB R13, R123, R122 ;  /* 0x0000007a7b0d723e */ /* 0x000fe200000010ff */
[----:B------:R-:W-:Y:S01]  /*109e0*/  STSM.16.M88.4 [R34], R8 ;  /* 0x0000000822007844 */ /* 0x000fe20000000200 */
[----:B------:R-:W-:Y:S02]  /*109f0*/  F2FP.BF16.F32.PACK_AB R14, R125, R124 ;  /* 0x0000007c7d0e723e */ /* 0x000fe400000010ff */
[----:B------:R-:W-:Y:S02]  /*10a00*/  F2FP.BF16.F32.PACK_AB R15, R127, R126 ;  /* 0x0000007e7f0f723e */ /* 0x000fe400000010ff */
[----:B------:R-:W-:-:S02]  /*10a10*/  F2FP.BF16.F32.PACK_AB R24, R129, R128 ;  /* 0x000000808118723e */ /* 0x000fc400000010ff */
[----:B------:R-:W-:Y:S01]  /*10a20*/  F2FP.BF16.F32.PACK_AB R25, R131, R130 ;  /* 0x000000828319723e */ /* 0x000fe200000010ff */
[----:B------:R0:W-:Y:S01]  /*10a30*/  STSM.16.M88.4 [R3], R12 ;  /* 0x0000000c03007844 */ /* 0x0001e20000000200 */
[----:B------:R-:W-:Y:S02]  /*10a40*/  F2FP.BF16.F32.PACK_AB R26, R133, R132 ;  /* 0x00000084851a723e */ /* 0x000fe400000010ff */
[----:B------:R-:W-:Y:S02]  /*10a50*/  F2FP.BF16.F32.PACK_AB R27, R135, R134 ;  /* 0x00000086871b723e */ /* 0x000fe400000010ff */
[----:B------:R-:W-:-:S03]  /*10a60*/  ISETP.NE.U32.AND P0, PT, RZ, UR10, PT ;  /* 0x0000000aff007c0c */ /* 0x000fc6000bf05070 */
[----:B------:R2:W-:Y:S01]  /*10a70*/  STSM.16.M88.4 [R33], R24 ;  /* 0x0000001821007844 */ /* 0x0005e20000000200 */
[----:B------:R-:W-:Y:S01]  /*10a80*/  BAR.SYNC.DEFER_BLOCKING 0x1, 0x180 ;  /* 0x0046000000007b1d */ /* 0x000fe20000010000 */
[----:B------:R-:W-:-:S13]  /*10a90*/  ISETP.NE.AND.EX P0, PT, RZ, UR11, PT, P0 ;  /* 0x0000000bff007c0c */ /* 0x000fda000bf05300 */
[----:B------:R-:W3:Y:S01]  /*10aa0*/  @P0 LDG.E R32, desc[UR52][R30.64] ;  /* 0x000000341e200981 */ /* 0x000ee2000c1e1900 */
[----:B------:R-:W-:Y:S01]  /*10ab0*/  UISETP.NE.U32.AND UP0, UPT, UR8, URZ, UPT ;  /* 0x0000003f0800728c */ /* 0x000fe2000bf05070 */
[----:B-1----:R-:W-:Y:S01]  /*10ac0*/  ISETP.NE.AND P1, PT, R36, 0x1, PT ;  /* 0x000000012400780c */ /* 0x002fe20003f25270 */
[----:B------:R-:W-:Y:S02]  /*10ad0*/  ULDC UR4, c[0x0][0xa88] ;  /* 0x0002a20000047ab9 */ /* 0x000fe40000000800 */
[----:B------:R-:W-:Y:S01]  /*10ae0*/  UISETP.NE.AND.EX UP0, UPT, UR9, URZ, UPT, UP0 ;  /* 0x0000003f0900728c */ /* 0x000fe2000bf05300 */
[----:B0-----:R-:W-:Y:S01]  /*10af0*/  IMAD.U32 R3, RZ, RZ, UR4 ;  /* 0x00000004ff037e24 */ /* 0x001fe2000f8e00ff */
[----:B------:R-:W-:-:S04]  /*10b00*/  ULDC UR4, c[0x0][0xad4] ;  /* 0x0002b50000047ab9 */ /* 0x000fc80000000800 */
[----:B------:R-:W-:-:S04]  /*10b10*/  PLOP3.LUT P4, PT, PT, PT, UP0, 0x80, 0x0 ;  /* 0x000000000000781c */ /* 0x000fc80003f8f008 */
[----:B------:R-:W0:Y:S01]  /*10b20*/  @P1 LDC R6, c[0x0][0xbec] ;  /* 0x0002fb00ff061b82 */ /* 0x000e220000000800 */
[----:B------:R-:W-:Y:S02]  /*10b30*/  @UP0 ULDC.64 UR8, c[0x0][0xc08] ;  /* 0x0003020000080ab9 */ /* 0x000fe40000000a00 */
[----:B------:R-:W-:Y:S02]  /*10b40*/  @UP0 UIMAD.WIDE UR8, UR43, 0x4, UR8 ;  /* 0x000000042b0808a5 */ /* 0x000fe4000f8e0208 */
[----:B------:R-:W-:-:S03]  /*10b50*/  UISETP.NE.AND UP0, UPT, UR46, URZ, UPT ;  /* 0x0000003f2e00728c */ /* 0x000fc6000bf05270 */
[----:B------:R-:W1:Y:S01]  /*10b60*/  @P1 LDC R9, c[0x0][0xbf0] ;  /* 0x0002fc00ff091b82 */ /* 0x000e620000000800 */
[----:B------:R-:W-:Y:S01]  /*10b70*/  USEL UR4, UR46, UR4, UP0 ;  /* 0x000000042e047287 */ /* 0x000fe20008000000 */
[----:B------:R-:W-:Y:S01]  /*10b80*/  IMAD.U32 R4, RZ, RZ, UR8 ;  /* 0x00000008ff047e24 */ /* 0x000fe2000f8e00ff */
[----:B------:R-:W-:Y:S01]  /*10b90*/  UMOV UR19, 0x9b8 ;  /* 0x000009b800137882 */ /* 0x000fe20000000000 */
[----:B------:R-:W-:Y:S01]  /*10ba0*/  IMAD.U32 R5, RZ, RZ, UR9 ;  /* 0x00000009ff057e24 */ /* 0x000fe2000f8e00ff */
[----:B------:R-:W-:Y:S02]  /*10bb0*/  UISETP.GT.AND UP1, UPT, UR4, 0x1, UPT ;  /* 0x000000010400788c */ /* 0x000fe4000bf24270 */
[----:B------:R-:W-:Y:S02]  /*10bc0*/  UISETP.NE.U32.AND UP0, UPT, UR10, URZ, UPT ;  /* 0x0000003f0a00728c */ /* 0x000fe4000bf05070 */
[----:B------:R-:W-:Y:S01]  /*10bd0*/  USEL UR19, UR19, 0x978, UP1 ;  /* 0x0000097813137887 */ /* 0x000fe20008800000 */
[----:B------:R-:W-:Y:S01]  /*10be0*/  VIADD R11, R136, UR40 ;  /* 0x00000028880b7c36 */ /* 0x000fe20008000000 */
[----:B------:R-:W-:Y:S01]  /*10bf0*/  UISETP.NE.AND.EX UP0, UPT, UR11, URZ, UPT, UP0 ;  /* 0x0000003f0b00728c */ /* 0x000fe2000bf05300 */
[----:B------:R0:W5:Y:S01]  /*10c00*/  @P4 LDG.E R3, desc[UR52][R4.64] ;  /* 0x0000003404034981 */ /* 0x000162000c1e1900 */
[----:B------:R-:W-:Y:S01]  /*10c10*/  UMOV UR4, URZ ;  /* 0x0000003f00047c82 */ /* 0x000fe20008000000 */
[----:B------:R-:W-:Y:S01]  /*10c20*/  USHF.R.S32.HI UR10, URZ, 0x1f, UR43 ;  /* 0x0000001f3f0a7899 */ /* 0x000fe2000801142b */
[----:B------:R-:W-:Y:S01]  /*10c30*/  IMAD.MOV.U32 R7, RZ, RZ, R11 ;  /* 0x000000ffff077224 */ /* 0x000fe200078e000b */
[----:B------:R-:W-:-:S02]  /*10c40*/  USEL UR8, UR43, URZ, !UP0 ;  /* 0x0000003f2b087287 */ /* 0x000fc4000c000000 */
[----:B------:R-:W-:Y:S02]  /*10c50*/  USEL UR9, UR38, URZ, UP1 ;  /* 0x0000003f26097287 */ /* 0x000fe40008800000 */
[----:B------:R-:W-:Y:S01]  /*10c60*/  USEL UR18, UR10, URZ, !UP0 ;  /* 0x0000003f0a127287 */ /* 0x000fe2000c000000 */
[----:B------:R-:W-:Y:S02]  /*10c70*/  ULDC.64 UR12, c[0x0][UR19+0x220] ;  /* 0x00008800130c7abb */ /* 0x000fe40008000a00 */
[----:B------:R-:W-:Y:S01]  /*10c80*/  ULDC.64 UR10, c[0x0][UR19+0x218] ;  /* 0x00008600130a7abb */ /* 0x000fe20008000a00 */
[----:B0-----:R-:W-:Y:S01]  /*10c90*/  @P1 IMAD.HI.U32 R4, R11, R6, RZ ;  /* 0x000000060b041227 */ /* 0x001fe200078e00ff */
[----:B------:R-:W-:Y:S01]  /*10ca0*/  ULDC.64 UR14, c[0x0][UR19+0x228] ;  /* 0x00008a00130e7abb */ /* 0x000fe20008000a00 */
[----:B------:R-:W-:Y:S02]  /*10cb0*/  UIMAD UR13, UR13, UR8, URZ ;  /* 0x000000080d0d72a4 */ /* 0x000fe4000f8e023f */
[----:B------:R-:W-:Y:S01]  /*10cc0*/  UIMAD.WIDE.U32 UR16, UR10, UR41, URZ ;  /* 0x000000290a1072a5 */ /* 0x000fe2000f8e003f */
[----:B-1----:R-:W-:Y:S01]  /*10cd0*/  @P1 SHF.R.U32.HI R7, RZ, R9, R4 ;  /* 0x00000009ff071219 */ /* 0x002fe20000011604 */
[----:B------:R-:W-:-:S02]  /*10ce0*/  UIMAD UR20, UR11, UR41, URZ ;  /* 0x000000290b1472a4 */ /* 0x000fc4000f8e023f */
[----:B------:R-:W-:Y:S02]  /*10cf0*/  UIMAD.WIDE.U32 UR10, UR12, UR8, URZ ;  /* 0x000000080c0a72a5 */ /* 0x000fe4000f8e003f */
[----:B------:R-:W-:Y:S01]  /*10d00*/  UIMAD.WIDE.U32 UR22, UR14, UR9, URZ ;  /* 0x000000090e1672a5 */ /* 0x000fe2000f8e003f */
[----:B------:R-:W-:Y:S01]  /*10d10*/  IMAD.MOV R9, RZ, RZ, -R7 ;  /* 0x000000ffff097224 */ /* 0x000fe200078e0a07 */
[----:B------:R-:W-:Y:S02]  /*10d20*/  UIMAD UR9, UR15, UR9, URZ ;  /* 0x000000090f0972a4 */ /* 0x000fe4000f8e023f */
[----:B------:R-:W-:Y:S01]  /*10d30*/  UIMAD UR13, UR12, UR18, UR13 ;  /* 0x000000120c0d72a4 */ /* 0x000fe2000f8e020d */
[----:B------:R-:W-:Y:S01]  /*10d40*/  IMAD R9, R36, R9, R11 ;  /* 0x0000000924097224 */ /* 0x000fe200078e020b */
[----:B------:R-:W-:Y:S01]  /*10d50*/  UIADD3 UR20, UR17, UR20, URZ ;  /* 0x0000001411147290 */ /* 0x000fe2000fffe03f */
[----:B------:R-:W-:Y:S02]  /*10d60*/  IMAD.U32 R4, RZ, RZ, UR22 ;  /* 0x00000016ff047e24 */ /* 0x000fe4000f8e00ff */
[----:B------:R-:W-:Y:S01]  /*10d70*/  IMAD.U32 R5, RZ, RZ, UR23 ;  /* 0x00000017ff057e24 */ /* 0x000fe2000f8e00ff */
[----:B------:R-:W-:-:S02]  /*10d80*/  SHF.R.S32.HI R5, RZ, 0x1f, R7 ;  /* 0x0000001fff057819 */ /* 0x000fc40000011407 */
[----:B------:R-:W-:Y:S02]  /*10d90*/  SHF.R.S32.HI R6, RZ, 0x1f, R9 ;  /* 0x0000001fff067819 */ /* 0x000fe40000011409 */
[----:B---3--:R-:W-:-:S13]  /*10da0*/  @P0 R2UR UR4, R32 ;  /* 0x00000000200402ca */ /* 0x008fda00000e0000 */
        /* <DEDUP_REMOVED lines=8> */
[----:B------:R-:W-:Y:S01]  /*10e30*/  IMAD R7, R9, UR11, RZ ;  /* 0x0000000b09077c24 */ /* 0x000fe2000f8e02ff */
[----:B------:R-:W-:Y:S01]  /*10e40*/  ULDC.64 UR12, c[0x0][0xba8] ;  /* 0x0002ea00000c7ab9 */ /* 0x000fe20000000a00 */
[----:B------:R-:W-:Y:S01]  /*10e50*/  @!UP1 ULDC UR12, c[0x0][0xb50] ;  /* 0x0002d400000c9ab9 */ /* 0x000fe20000000800 */
[----:B------:R-:W-:Y:S01]  /*10e60*/  @!UP1 ULDC UR13, c[0x0][0xb54] ;  /* 0x0002d500000d9ab9 */ /* 0x000fe20000000800 */
[----:B------:R-:W-:Y:S01]  /*10e70*/  IMAD R7, R6, UR10, R7 ;  /* 0x0000000a06077c24 */ /* 0x000fe2000f8e0207 */
[----:B------:R-:W-:-:S03]  /*10e80*/  IADD3.X R5, R5, UR9, R8, P2, P3 ;  /* 0x0000000905057c10 */ /* 0x000fc600097e6408 */
[----:B------:R-:W-:-:S04]  /*10e90*/  IMAD.WIDE.U32 R4, R9, UR10, R4 ;  /* 0x0000000a09047c25 */ /* 0x000fc8000f8e0004 */
[----:B------:R-:W-:Y:S01]  /*10ea0*/  IMAD.IADD R5, R5, 0x1, R7 ;  /* 0x0000000105057824 */ /* 0x000fe200078e0207 */
[----:B------:R-:W-:-:S04]  /*10eb0*/  LEA R10, P2, R4, UR12, 0x2 ;  /* 0x0000000c040a7c11 */ /* 0x000fc8000f8410ff */
[----:B------:R-:W-:Y:S01]  /*10ec0*/  LEA.HI.X R5, R4, UR13, R5, 0x2, P2 ;  /* 0x0000000d04057c11 */ /* 0x000fe200090f1405 */
[----:B--2---:R-:W-:Y:S08]  /*10ed0*/  @P4 BRA `(.L_x_1155) ;  /* 0x0000000000104947 */ /* 0x004ff00003800000 */
[----:B------:R-:W-:Y:S05]  /*10ee0*/  @!P0 BRA `(.L_x_1155) ;  /* 0x00000000000c8947 */ /* 0x000fea0003800000 */
[----:B------:R-:W2:Y:S04]  /*10ef0*/  LDG.E R4, desc[UR52][R30.64] ;  /* 0x000000341e047981 */ /* 0x000ea8000c1e1900 */
[----:B-----5:R-:W2:Y:S02]  /*10f00*/  LDG.E R3, desc[UR52][R30.64+0x4] ;  /* 0x000004341e037981 */ /* 0x020ea4000c1e1900 */
[----:B--2---:R-:W-:-:S07]  /*10f10*/  IMAD.IADD R3, R3, 0x1, -R4 ;  /* 0x0000000103037824 */ /* 0x004fce00078e0a04 */
.L_x_1155:
[----:B------:R-:W2:Y:S01]  /*10f20*/  LDL R4, [R1+0x1c] ;  /* 0x00001c0001047983 */ /* 0x000ea20000100800 */
[----:B-----5:R-:W-:Y:S01]  /*10f30*/  IMAD R3, R3, R36, RZ ;  /* 0x0000002403037224 */ /* 0x020fe200078e02ff */
[----:B------:R-:W-:Y:S02]  /*10f40*/  LOP3.LUT P0, RZ, R152, 0x3, RZ, 0xc0, !PT ;  /* 0x0000000398ff7812 */ /* 0x000fe4000780c0ff */
[----:B------:R-:W-:Y:S04]  /*10f50*/  SHFL.IDX PT, R6, R10, RZ, 0x1c1f ;  /* 0x001c1fff0a067589 */ /* 0x000fe800000e0000 */
[----:B------:R-:W0:Y:S04]  /*10f60*/  SHFL.IDX PT, R7, R5, RZ, 0x1c1f ;  /* 0x001c1fff05077589 */ /* 0x000e2800000e0000 */
[----:B------:R-:W-:Y:S04]  /*10f70*/  SHFL.IDX PT, R8, R10, 0x1, 0x1c1f ;  /* 0x003c1f000a087f89 */ /* 0x000fe800000e0000 */
[----:B------:R-:W1:Y:S01]  /*10f80*/  SHFL.IDX PT, R9, R5, 0x1, 0x1c1f ;  /* 0x003c1f0005097f89 */ /* 0x000e6200000e0000 */
[----:B--2---:R-:W-:-:S04]  /*10f90*/  VIADD R12, R4, UR40 ;  /* 0x00000028040c7c36 */ /* 0x004fc80008000000 */
[C---:B------:R-:W-:Y:S01]  /*10fa0*/  VIADD R4, R12.reuse, 0x8 ;  /* 0x000000080c047836 */ /* 0x040fe20000000000 */
[----:B------:R-:W-:-:S04]  /*10fb0*/  ISETP.GE.OR P2, PT, R12, R3, P0 ;  /* 0x000000030c00720c */ /* 0x000fc80000746670 */
[----:B------:R-:W-:-:S09]  /*10fc0*/  ISETP.GE.OR P0, PT, R4, R3, P0 ;  /* 0x000000030400720c */ /* 0x000fd20000706670 */
[----:B0-----:R0:W-:Y:S04]  /*10fd0*/  @!P2 ST.E desc[UR52][R6.64], R0 ;  /* 0x000000000600a985 */ /* 0x0011e8000c101934 */
[----:B-1----:R0:W-:Y:S01]  /*10fe0*/  @!P0 ST.E desc[UR52][R8.64], R2 ;  /* 0x0000000208008985 */ /* 0x0021e2000c101934 */
[----:B------:R-:W-:-:S13]  /*10ff0*/  PLOP3.LUT P0, PT, PT, PT, UP1, 0x80, 0x0 ;  /* 0x000000000000781c */ /* 0x000fda0003f0f018 */
[----:B0-----:R-:W-:Y:S05]  /*11000*/  @P0 BRA `(.L_x_1156) ;  /* 0x0000000400fc0947 */ /* 0x001fea0003800000 */
[----:B------:R-:W-:Y:S01]  /*11010*/  IMAD R5, R151, 0x20, R137 ;  /* 0x0000002097057824 */ /* 0x000fe200078e0289 */
[----:B------:R-:W0:Y:S01]  /*11020*/  @P1 LDC R21, c[0x0][0xbec] ;  /* 0x0002fb00ff151b82 */ /* 0x000e220000000800 */
[----:B------:R-:W-:Y:S02]  /*11030*/  ULDC.64 UR12, c[0x0][0xaa0] ;  /* 0x0002a800000c7ab9 */ /* 0x000fe40000000a00 */
[----:B------:R-:W-:-:S03]  /*11040*/  IMAD.WIDE R28, R5, 0x2, R28 ;  /* 0x00000002051c7825 */ /* 0x000fc600078e021c */
[C---:B------:R-:W-:Y:S02]  /*11050*/  IADD3 R7, P5, R28.reuse, 0x7800, RZ ;  /* 0x000078001c077810 */ /* 0x040fe40007fbe0ff */
[----:B------:R-:W1:Y:S01]  /*11060*/  @P1 LDC R39, c[0x0][0xbf0] ;  /* 0x0002fc00ff271b82 */ /* 0x000e620000000800 */
[----:B------:R-:W-:Y:S01]  /*11070*/  UIMAD UR9, UR14, UR12, URZ ;  /* 0x0000000c0e0972a4 */ /* 0x000fe2000f8e023f */
[C---:B------:R-:W-:Y:S02]  /*11080*/  IADD3 R9, P0, R28.reuse, 0x1800, RZ ;  /* 0x000018001c097810 */ /* 0x040fe40007f1e0ff */
[----:B------:R-:W-:Y:S01]  /*11090*/  LOP3.LUT R0, R7, 0x180, RZ, 0xc0, !PT ;  /* 0x0000018007007812 */ /* 0x000fe200078ec0ff */
[----:B------:R-:W-:Y:S01]  /*110a0*/  UIMAD.WIDE.U32 UR10, UR4, UR12, URZ ;  /* 0x0000000c040a72a5 */ /* 0x000fe2000f8e003f */
[----:B------:R-:W-:Y:S01]  /*110b0*/  IADD3 R13, P2, R28, 0x3000, RZ ;  /* 0x000030001c0d7810 */ /* 0x000fe20007f5e0ff */
[----:B------:R-:W-:Y:S01]  /*110c0*/  IMAD.X R33, RZ, RZ, R29, P5 ;  /* 0x000000ffff217224 */ /* 0x000fe200028e061d */
[----:B------:R-:W-:Y:S01]  /*110d0*/  SHF.R.U64 R0, R0, 0x3, RZ ;  /* 0x0000000300007819 */ /* 0x000fe200000012ff */
[----:B------:R-:W-:Y:S01]  /*110e0*/  UIMAD UR9, UR4, UR13, UR9 ;  /* 0x0000000d040972a4 */ /* 0x000fe2000f8e0209 */
[----:B------:R-:W-:-:S02]  /*110f0*/  IADD3 R25, P3, R28, 0x4800, RZ ;  /* 0x000048001c197810 */ /* 0x000fc40007f7e0ff */
[----:B------:R-:W-:Y:S01]  /*11100*/  LOP3.LUT R32, R0, R7, RZ, 0x3c, !PT ;  /* 0x0000000700207212 */ /* 0x000fe200078e3cff */
[----:B------:R-:W-:Y:S01]  /*11110*/  IMAD R0, R150, 0x60, R151 ;  /* 0x0000006096007824 */ /* 0x000fe200078e0297 */
[----:B------:R-:W-:Y:S01]  /*11120*/  UIADD3 UR11, UR11, UR9, URZ ;  /* 0x000000090b0b7290 */ /* 0x000fe2000fffe03f */
[----:B------:R-:W-:Y:S01]  /*11130*/  IADD3 R31, P4, R28, 0x6000, RZ ;  /* 0x000060001c1f7810 */ /* 0x000fe20007f9e0ff */
[----:B------:R-:W-:Y:S01]  /*11140*/  ULDC.64 UR12, c[0x0][0xae8] ;  /* 0x0002ba00000c7ab9 */ /* 0x000fe20000000a00 */
[----:B------:R-:W-:Y:S01]  /*11150*/  VIADD R2, R0, UR40 ;  /* 0x0000002800027c36 */ /* 0x000fe20008000000 */
[----:B------:R-:W-:Y:S01]  /*11160*/  UIMAD.WIDE.U32 UR10, UR41, UR12, UR10 ;  /* 0x0000000c290a72a5 */ /* 0x000fe2000f8e000a */
[----:B------:R-:W-:Y:S01]  /*11170*/  LOP3.LUT R8, R9, 0x180, RZ, 0xc0, !PT ;  /* 0x0000018009087812 */ /* 0x000fe200078ec0ff */
[----:B------:R-:W-:Y:S01]  /*11180*/  USHF.R.S32.HI UR4, URZ, 0x1f, UR8 ;  /* 0x0000001f3f047899 */ /* 0x000fe20008011408 */
[----:B0-----:R-:W-:Y:S01]  /*11190*/  @P1 IMAD.HI.U32 R0, R2, R21, RZ ;  /* 0x0000001502001227 */ /* 0x001fe200078e00ff */
[----:B------:R-:W-:Y:S01]  /*111a0*/  UIMAD UR11, UR41, UR13, UR11 ;  /* 0x0000000d290b72a4 */ /* 0x000fe2000f8e020b */
[----:B------:R-:W-:Y:S01]  /*111b0*/  LOP3.LUT R12, R13, 0x180, RZ, 0xc0, !PT ;  /* 0x000001800d0c7812 */ /* 0x000fe200078ec0ff */
[----:B------:R-:W5:Y:S01]  /*111c0*/  LD.E.128 R32, desc[UR52][R32.64] ;  /* 0x0000003420207980 */ /* 0x000f62000c101d00 */
[----:B------:R-:W-:Y:S01]  /*111d0*/  ULDC.64 UR12, c[0x0][0xaf0] ;  /* 0x0002bc00000c7ab9 */ /* 0x000fe20000000a00 */
[----:B------:R-:W-:Y:S01]  /*111e0*/  IMAD.MOV.U32 R37, RZ, RZ, R2 ;  /* 0x000000ffff257224 */ /* 0x000fe200078e0002 */
[----:B------:R-:W-:Y:S01]  /*111f0*/  UIMAD UR4, UR4, UR12, URZ ;  /* 0x0000000c040472a4 */ /* 0x000fe2000f8e023f */
[----:B-1----:R-:W-:-:S02]  /*11200*/  @P1 SHF.R.U32.HI R37, RZ, R39, R0 ;  /* 0x00000027ff251219 */ /* 0x002fc40000011600 */
[----:B------:R-:W-:Y:S02]  /*11210*/  LOP3.LUT R24, R25, 0x180, RZ, 0xc0, !PT ;  /* 0x0000018019187812 */ /* 0x000fe400078ec0ff */
[----:B------:R-:W-:Y:S02]  /*11220*/  LOP3.LUT R30, R31, 0x180, RZ, 0xc0, !PT ;  /* 0x000001801f1e7812 */ /* 0x000fe400078ec0ff */
[----:B------:R-:W-:Y:S01]  /*11230*/  LOP3.LUT R5, R28, 0x180, RZ, 0xc0, !PT ;  /* 0x000001801c057812 */ /* 0x000fe200078ec0ff */
[----:B------:R-:W-:Y:S01]  /*11240*/  UIMAD UR4, UR8, UR13, UR4 ;  /* 0x0000000d080472a4 */ /* 0x000fe2000f8e0204 */
[--C-:B------:R-:W-:Y:S01]  /*11250*/  SHF.R.S32.HI R0, RZ, 0x1f, R37.reuse ;  /* 0x0000001fff007819 */ /* 0x100fe20000011425 */
[----:B------:R-:W-:Y:S01]  /*11260*/  UIMAD.WIDE.U32 UR8, UR8, UR12, UR10 ;  /* 0x0000000c080872a5 */ /* 0x000fe2000f8e000a */
[----:B------:R-:W-:Y:S01]  /*11270*/  SHF.R.U64 R8, R8, 0x3, RZ ;  /* 0x0000000308087819 */ /* 0x000fe200000012ff */
[----:B------:R-:W-:Y:S01]  /*11280*/  IMAD.MOV R39, RZ, RZ, -R37 ;  /* 0x000000ffff277224 */ /* 0x000fe200078e0a25 */
[----:B------:R-:W-:Y:S01]  /*11290*/  SHF.R.U64 R12, R12, 0x3, RZ ;  /* 0x000000030c0c7819 */ /* 0x000fe200000012ff */
[----:B------:R-:W-:Y:S01]  /*112a0*/  ULDC.64 UR10, c[0x0][0xae0] ;  /* 0x0002b800000a7ab9 */ /* 0x000fe20000000a00 */
[----:B------:R-:W-:-:S02]  /*112b0*/  SHF.R.U64 R24, R24, 0x3, RZ ;  /* 0x0000000318187819 */ /* 0x000fc400000012ff */
[----:B------:R-:W-:Y:S02]  /*112c0*/  SHF.R.U64 R30, R30, 0x3, RZ ;  /* 0x000000031e1e7819 */ /* 0x000fe400000012ff */
[----:B------:R-:W-:Y:S01]  /*112d0*/  SHF.R.U64 R5, R5, 0x3, RZ ;  /* 0x0000000305057819 */ /* 0x000fe200000012ff */
[----:B------:R-:W-:Y:S01]  /*112e0*/  UIADD3 UR4, UR9, UR4, URZ ;  /* 0x0000000409047290 */ /* 0x000fe2000fffe03f */
[----:B------:R-:W-:Y:S01]  /*112f0*/  LOP3.LUT R8, R8, R9, RZ, 0x3c, !PT ;  /* 0x0000000908087212 */ /* 0x000fe200078e3cff */
[----:B------:R-:W-:Y:S01]  /*11300*/  IMAD R0, R0, UR10, RZ ;  /* 0x0000000a00007c24 */ /* 0x000fe2000f8e02ff */
[----:B------:R-:W-:Y:S01]  /*11310*/  LOP3.LUT R12, R12, R13, RZ, 0x3c, !PT ;  /* 0x0000000d0c0c7212 */ /* 0x000fe200078e3cff */
[----:B------:R-:W-:Y:S01]  /*11320*/  IMAD R39, R36, R39, R2 ;  /* 0x0000002724277224 */ /* 0x000fe200078e0202 */
[----:B------:R-:W-:Y:S01]  /*11330*/  LOP3.LUT R24, R24, R25, RZ, 0x3c, !PT ;  /* 0x0000001918187212 */ /* 0x000fe200078e3cff */
[--C-:B------:R-:W-:Y:S01]  /*11340*/  IMAD.X R9, RZ, RZ, R29.reuse, P0 ;  /* 0x000000ffff097224 */ /* 0x100fe200000e061d */
[----:B------:R-:W-:Y:S01]  /*11350*/  LOP3.LUT R30, R30, R31, RZ, 0x3c, !PT ;  /* 0x0000001f1e1e7212 */ /* 0x000fe200078e3cff */
[--C-:B------:R-:W-:Y:S01]  /*11360*/  IMAD.X R13, RZ, RZ, R29.reuse, P2 ;  /* 0x000000ffff0d7224 */ /* 0x100fe200010e061d */
[----:B------:R-:W-:Y:S01]  /*11370*/  LOP3.LUT R4, R5, R28, RZ, 0x3c, !PT ;  /* 0x0000001c05047212 */ /* 0x000fe200078e3cff */
[----:B------:R-:W-:-:S02]  /*11380*/  IMAD.X R25, RZ, RZ, R29, P3 ;  /* 0x000000ffff197224 */ /* 0x000fc400018e061d */
[--C-:B------:R-:W-:Y:S01]  /*11390*/  IMAD.X R31, RZ, RZ, R29.reuse, P4 ;  /* 0x000000ffff1f7224 */ /* 0x100fe200020e061d */
[----:B------:R-:W5:Y:S01]  /*113a0*/  LD.E.128 R8, desc[UR52][R8.64] ;  /* 0x0000003408087980 */ /* 0x000f62000c101d00 */
[----:B------:R-:W-:Y:S02]  /*113b0*/  IMAD.MOV.U32 R5, RZ, RZ, R29 ;  /* 0x000000ffff057224 */ /* 0x000fe400078e001d */
[----:B------:R-:W-:Y:S01]  /*113c0*/  IMAD R41, R37, UR11, R0 ;  /* 0x0000000b25297c24 */ /* 0x000fe2000f8e0200 */
[----:B------:R-:W-:Y:S01]  /*113d0*/  SHF.R.S32.HI R0, RZ, 0x1f, R39 ;  /* 0x0000001fff007819 */ /* 0x000fe20000011427 */
[----:B------:R-:W-:Y:S01]  /*113e0*/  IMAD.U32 R21, RZ, RZ, UR9 ;  /* 0x00000009ff157e24 */ /* 0x000fe2000f8e00ff */
[----:B------:R-:W5:Y:S01]  /*113f0*/  LD.E.128 R12, desc[UR52][R12.64] ;  /* 0x000000340c0c7980 */ /* 0x000f62000c101d00 */
[----:B------:R-:W-:Y:S01]  /*11400*/  IMAD.U32 R20, RZ, RZ, UR8 ;  /* 0x00000008ff147e24 */ /* 0x000fe2000f8e00ff */
[----:B------:R-:W-:Y:S01]  /*11410*/  ULDC.64 UR8, c[0x0][0xad8] ;  /* 0x0002b60000087ab9 */ /* 0x000fe20000000a00 */
[----:B------:R-:W-:Y:S01]  /*11420*/  IMAD.U32 R21, RZ, RZ, UR4 ;  /* 0x00000004ff157e24 */ /* 0x000fe2000f8e00ff */
[----:B------:R-:W5:Y:S01]  /*11430*/  LD.E.128 R4, desc[UR52][R4.64] ;  /* 0x0000003404047980 */ /* 0x000f62000c101d00 */
[----:B------:R-:W-:-:S03]  /*11440*/  IMAD R0, R0, UR8, RZ ;  /* 0x0000000800007c24 */ /* 0x000fc6000f8e02ff */
[----:B------:R-:W5:Y:S01]  /*11450*/  LD.E.128 R24, desc[UR52][R24.64] ;  /* 0x0000003418187980 */ /* 0x000f62000c101d00 */
[----:B------:R-:W-:-:S03]  /*11460*/  IMAD.WIDE.U32 R20, R37, UR10, R20 ;  /* 0x0000000a25147c25 */ /* 0x000fc6000f8e0014 */
[----:B------:R-:W5:Y:S01]  /*11470*/  LD.E.128 R28, desc[UR52][R30.64] ;  /* 0x000000341e1c7980 */ /* 0x000f62000c101d00 */
[----:B------:R-:W-:Y:S01]  /*11480*/  @!PT LDS RZ, [RZ] ;  /* 0x00000000fffff984 */ /* 0x000fe20000000800 */
[----:B------:R-:W-:Y:S01]  /*11490*/  @!PT LDS RZ, [RZ] ;  /* 0x00000000fffff984 */ /* 0x000fe20000000800 */
[----:B------:R-:W-:Y:S01]  /*114a0*/  @!PT LDS RZ, [RZ] ;  /* 0x00000000fffff984 */ /* 0x000fe20000000800 */
[----:B------:R-:W-:Y:S01]  /*114b0*/  @!PT LDS RZ, [RZ] ;  /* 0x00000000fffff984 */ /* 0x000fe20000000800 */
[----:B------:R0:W-:Y:S06]  /*114c0*/  MEMBAR.ALL.CTA ;  /* 0x0000000000007992 */ /* 0x0001ec0000008000 */
[----:B0-----:R-:W0:Y:S01]  /*114d0*/  FENCE.VIEW.ASYNC.S ;  /* 0x00000000000073c6 */ /* 0x001e220000000000 */
[----:B------:R-:W-:Y:S02]  /*114e0*/  IMAD.IADD R21, R21, 0x1, R41 ;  /* 0x0000000115157824 */ /* 0x000fe400078e0229 */
[----:B------:R-:W-:-:S02]  /*114f0*/  IMAD R37, R39, UR9, R0 ;  /* 0x0000000927257c24 */ /* 0x000fc4000f8e0200 */
[----:B------:R-:W-:Y:S01]  /*11500*/  VIADD R0, R151, UR40 ;  /* 0x0000002897007c36 */ /* 0x000fe20008000000 */
        /* <DEDUP_REMOVED lines=8> */
[----:B0-----:R0:W1:Y:S01]  /*11590*/  SHFL.IDX PT, R36, R2, RZ, 0x1c1f ;  /* 0x001c1fff02247589 */ /* 0x00106200000e0000 */
[----:B------:R-:W-:Y:S03]  /*115a0*/  BSSY B1, `(.L_x_1157) ;  /* 0x0000012000017945 */ /* 0x000fe60003800000 */
[----:B------:R0:W2:Y:S01]  /*115b0*/  SHFL.IDX PT, R37, R42, RZ, 0x1c1f ;  /* 0x001c1fff2a257589 */ /* 0x0000a200000e0000 */
[----:B------:R-:W-:Y:S01]  /*115c0*/  SYNCS.ARRIVE.TRANS64.RED.A1T0 RZ, [UR4], RZ ;  /* 0x000000ffffff79a7 */ /* 0x000fe20008100404 */
[----:B------:R-:W-:Y:S02]  /*115d0*/  SHF.R.S32.HI R43, RZ, 0x1f, R140 ;  /* 0x0000001fff2b7819 */ /* 0x000fe4000001148c */
[----:B------:R-:W-:Y:S01]  /*115e0*/  SHF.R.S32.HI R44, RZ, 0x1f, R138 ;  /* 0x0000001fff2c7819 */ /* 0x000fe2000001148a */
[----:B------:R-:W-:Y:S06]  /*115f0*/  @P0 BRA `(.L_x_1158) ;  /* 0x0000000000300947 */ /* 0x000fec0003800000 */
[----:B------:R-:W-:Y:S02]  /*11600*/  ULDC UR4, c[0x0][0xac8] ;  /* 0x0002b20000047ab9 */ /* 0x000fe40000000800 */
        /* <DEDUP_REMOVED lines=11> */
.L_x_1158:
[----:B------:R-:W-:Y:S05]  /*116c0*/  BSYNC B1 ;  /* 0x0000000000017941 */ /* 0x000fea0003800000 */
.L_x_1157:
[----:B------:R-:W-:Y:S01]  /*116d0*/  VIADD R0, R0, 0x60 ;  /* 0x0000006000007836 */ /* 0x000fe20000000000 */
[----:B---3-5:R3:W4:Y:S04]  /*116e0*/  SHFL.IDX PT, R5, R42, 0x1, 0x1c1f ;  /* 0x003c1f002a057f89 */ /* 0x02872800000e0000 */
[----:B------:R-:W-:Y:S01]  /*116f0*/  ISETP.GE.AND P0, PT, R0, R3, PT ;  /* 0x000000030000720c */ /* 0x000fe20003f06270 */
[----:B------:R3:W0:-:S12]  /*11700*/  SHFL.IDX PT, R4, R2, 0x1, 0x1c1f ;  /* 0x003c1f0002047f89 */ /* 0x00061800000e0000 */
[----:B---3--:R-:W-:Y:S05]  /*11710*/  @P0 BRA `(.L_x_1159) ;  /* 0x0000001400880947 */ /* 0x008fea0003800000 */
[----:B------:R-:W-:Y:S02]  /*11720*/  ULDC UR4, c[0x0][0xac8] ;  /* 0x0002b20000047ab9 */ /* 0x000fe40000000800 */
[----:B------:R-:W-:Y:S02]  /*11730*/  ISETP.GE.AND P2, PT, R138, UR4, PT ;  /* 0x000000048a007c0c */ /* 0x000fe4000bf46270 */
[----:B------:R-:W-:-:S11]  /*11740*/  ISETP.GE.AND P1, PT, R137, UR4, PT ;  /* 0x0000000489007c0c */ /* 0x000fd6000bf26270 */
[C---:B0-----:R-:W-:Y:S02]  /*11750*/  @!P2 LEA R6, P0, R138.reuse, R4, 0x1 ;  /* 0x000000048a06a211 */ /* 0x041fe400078008ff */
[----:B----4-:R-:W-:Y:S02]  /*11760*/  @!P1 IMAD.WIDE R2, R137, 0x2, R4 ;  /* 0x0000000289029825 */ /* 0x010fe400078e0204 */
[----:B------:R-:W-:Y:S02]  /*11770*/  @!P2 LEA.HI.X R7, R138, R5, R44, 0x1, P0 ;  /* 0x000000058a07a211 */ /* 0x000fe400000f0c2c */
[----:B------:R-:W-:Y:S01]  /*11780*/  ISETP.GE.AND P0, PT, R140, UR4, PT ;  /* 0x000000048c007c0c */ /* 0x000fe2000bf06270 */
[----:B------:R0:W-:Y:S04]  /*11790*/  @!P1 ST.E.128 desc[UR52][R2.64], R8 ;  /* 0x0000000802009985 */ /* 0x0001e8000c101d34 */
[----:B------:R0:W-:Y:S08]  /*117a0*/  @!P2 ST.E.128 desc[UR52][R6.64], R24 ;  /* 0x000000180600a985 */ /* 0x0001f0000c101d34 */
[----:B------:R-:W-:Y:S05]  /*117b0*/  @P0 BRA `(.L_x_1159) ;  /* 0x0000001400600947 */ /* 0x000fea0003800000 */
[----:B0-----:R-:W-:-:S04]  /*117c0*/  LEA R2, P0, R140, R4, 0x1 ;  /* 0x000000048c027211 */ /* 0x001fc800078008ff */
[----:B------:R-:W-:-:S05]  /*117d0*/  LEA.HI.X R3, R140, R5, R43, 0x1, P0 ;  /* 0x000000058c037211 */ /* 0x000fca00000f0c2b */
[----:B------:R0:W-:Y:S01]  /*117e0*/  ST.E.128 desc[UR52][R2.64], R32 ;  /* 0x0000002002007985 */ /* 0x0001e2000c101d34 */
[----:B------:R-:W-:Y:S05]  /*117f0*/  BRA `(.L_x_1159) ;  /* 0x0000001400507947 */ /* 0x000fea0003800000 */
.L_x_1156:
[----:B------:R-:W-:Y:S01]  /*11800*/  ULDC.64 UR12, c[0x0][0xb08] ;  /* 0x0002c200000c7ab9 */ /* 0x000fe20000000a00 */
[----:B------:R-:W0:Y:S01]  /*11810*/  @P1 LDC R0, c[0x0][0xbec] ;  /* 0x0002fb00ff001b82 */ /* 0x000e220000000800 */
[----:B------:R-:W-:Y:S01]  /*11820*/  UIMAD UR9, UR14, UR12, URZ ;  /* 0x0000000c0e0972a4 */ /* 0x000fe2000f8e023f */
[----:B------:R-:W-:Y:S01]  /*11830*/  IMAD.MOV.U32 R5, RZ, RZ, R11 ;  /* 0x000000ffff057224 */ /* 0x000fe200078e000b */
[----:B------:R-:W-:Y:S01]  /*11840*/  UIMAD.WIDE.U32 UR10, UR4, UR12, URZ ;  /* 0x0000000c040a72a5 */ /* 0x000fe2000f8e003f */
[----:B------:R-:W-:Y:S01]  /*11850*/  ISETP.GE.AND P0, PT, R12, R3, PT ;  /* 0x000000030c00720c */ /* 0x000fe20003f06270 */
[----:B------:R-:W-:Y:S01]  /*11860*/  UIMAD UR9, UR4, UR13, UR9 ;  /* 0x0000000d040972a4 */ /* 0x000fe2000f8e0209 */
[C---:B------:R-:W-:Y:S01]  /*11870*/  VIADD R29, R16.reuse, 0x8 ;  /* 0x00000008101d7836 */ /* 0x040fe20000000000 */
[----:B------:R-:W-:Y:S01]  /*11880*/  USHF.R.S32.HI UR4, URZ, 0x1f, UR8 ;  /* 0x0000001f3f047899 */ /* 0x000fe20008011408 */
[----:B------:R-:W1:Y:S01]  /*11890*/  @P1 LDC R7, c[0x0][0xbf0] ;  /* 0x0002fc00ff071b82 */ /* 0x000e620000000800 */
[----:B------:R-:W-:Y:S01]  /*118a0*/  UIADD3 UR11, UR11, UR9, URZ ;  /* 0x000000090b0b7290 */ /* 0x000fe2000fffe03f */
[----:B------:R-:W-:Y:S01]  /*118b0*/  VIADD R31, R16, 0x10 ;  /* 0x00000010101f7836 */ /* 0x000fe20000000000 */
        /* <DEDUP_REMOVED lines=10> */
[----:B------:R-:W-:Y:S01]  /*11960*/  SHF.R.S32.HI R33, RZ, 0x1f, R146 ;  /* 0x0000001fff217819 */ /* 0x000fe20000011492 */
[----:B0-----:R-:W-:Y:S01]  /*11970*/  @P1 IMAD.HI.U32 R0, R11, R0, RZ ;  /* 0x000000000b001227 */ /* 0x001fe200078e00ff */
[----:B------:R-:W-:Y:S01]  /*11980*/  SHF.R.S32.HI R34, RZ, 0x1f, R147 ;  /* 0x0000001fff227819 */ /* 0x000fe20000011493 */
[----:B------:R-:W-:Y:S01]  /*11990*/  UIMAD UR4, UR8, UR13, UR4 ;  /* 0x0000000d080472a4 */ /* 0x000fe2000f8e0204 */
[----:B------:R-:W-:Y:S01]  /*119a0*/  SHF.R.S32.HI R35, RZ, 0x1f, R148 ;  /* 0x0000001fff237819 */ /* 0x000fe20000011494 */
[----:B------:R-:W-:-:S03]  /*119b0*/  UIMAD.WIDE.U32 UR8, UR8, UR12, UR10 ;  /* 0x0000000c080872a5 */ /* 0x000fc6000f8e000a */
[----:B------:R-:W-:Y:S01]  /*119c0*/  ULDC.64 UR10, c[0x0][0xb48] ;  /* 0x0002d200000a7ab9 */ /* 0x000fe20000000a00 */
[----:B------:R-:W-:Y:S01]  /*119d0*/  UIADD3 UR9, UR9, UR4, URZ ;  /* 0x0000000409097290 */ /* 0x000fe2000fffe03f */
[----:B-1----:R-:W-:Y:S01]  /*119e0*/  @P1 SHF.R.U32.HI R5, RZ, R7, R0 ;  /* 0x00000007ff051219 */ /* 0x002fe20000011600 */
[----:B------:R-:W-:Y:S02]  /*119f0*/  UIADD3 UR4, UR42, 0x2d820, URZ ;  /* 0x0002d8202a047890 */ /* 0x000fe4000fffe03f */
[----:B------:R-:W-:Y:S01]  /*11a00*/  UIMAD.WIDE.U32 UR8, UR38, UR10, UR8 ;  /* 0x0000000a260872a5 */ /* 0x000fe2000f8e0008 */
[--C-:B------:R-:W-:Y:S01]  /*11a10*/  SHF.R.S32.HI R0, RZ, 0x1f, R5.reuse ;  /* 0x0000001fff007819 */ /* 0x100fe20000011405 */
[----:B------:R-:W-:Y:S01]  /*11a20*/  IMAD.MOV R9, RZ, RZ, -R5 ;  /* 0x000000ffff097224 */ /* 0x000fe200078e0a05 */
[----:B------:R-:W-:Y:S02]  /*11a30*/  UPRMT UR4, URZ, 0x654, UR4 ;  /* 0x000006543f047896 */ /* 0x000fe40008000004 */
[----:B------:R-:W-:Y:S01]  /*11a40*/  UIMAD UR38, UR38, UR11, UR9 ;  /* 0x0000000b262672a4 */ /* 0x000fe2000f8e0209 */
[----:B------:R-:W-:-:S02]  /*11a50*/  IMAD R9, R36, R9, R11 ;  /* 0x0000000924097224 */ /* 0x000fc400078e020b */
[----:B------:R-:W-:Y:S01]  /*11a60*/  ULDC.64 UR10, c[0x0][0xb30] ;  /* 0x0002cc00000a7ab9 */ /* 0x000fe20000000a00 */
[----:B------:R-:W-:Y:S02]  /*11a70*/  IMAD.U32 R7, RZ, RZ, UR9 ;  /* 0x00000009ff077e24 */ /* 0x000fe4000f8e00ff */
[----:B------:R-:W-:Y:S01]  /*11a80*/  IMAD R0, R0, UR10, RZ ;  /* 0x0000000a00007c24 */ /* 0x000fe2000f8e02ff */
[----:B------:R-:W-:Y:S01]  /*11a90*/  SYNCS.ARRIVE.TRANS64.RED.A1T0 RZ, [UR4], RZ ;  /* 0x000000ffffff79a7 */ /* 0x000fe20008100404 */
[----:B------:R-:W-:Y:S01]  /*11aa0*/  IMAD.U32 R6, RZ, RZ, UR8 ;  /* 0x00000008ff067e24 */ /* 0x000fe2000f8e00ff */
[----:B------:R-:W-:Y:S01]  /*11ab0*/  ULDC.64 UR8, c[0x0][0xb28] ;  /* 0x0002ca0000087ab9 */ /* 0x000fe20000000a00 */
[----:B------:R-:W-:Y:S02]  /*11ac0*/  IMAD.U32 R7, RZ, RZ, UR38 ;  /* 0x00000026ff077e24 */ /* 0x000fe4000f8e00ff */
[C---:B------:R-:W-:Y:S01]  /*11ad0*/  IMAD R11, R5.reuse, UR11, R0 ;  /* 0x0000000b050b7c24 */ /* 0x040fe2000f8e0200 */
[----:B------:R-:W-:Y:S01]  /*11ae0*/  SHF.R.S32.HI R0, RZ, 0x1f, R9 ;  /* 0x0000001fff007819 */ /* 0x000fe20000011409 */
[----:B------:R-:W-:-:S04]  /*11af0*/  IMAD.WIDE.U32 R6, R5, UR10, R6 ;  /* 0x0000000a05067c25 */ /* 0x000fc8000f8e0006 */
[----:B------:R-:W-:Y:S02]  /*11b00*/  IMAD R0, R0, UR8, RZ ;  /* 0x0000000800007c24 */ /* 0x000fe4000f8e02ff */
[----:B------:R-:W-:Y:S02]  /*11b10*/  IMAD.IADD R7, R7, 0x1, R11 ;  /* 0x0000000107077824 */ /* 0x000fe400078e020b */
[C---:B------:R-:W-:Y:S02]  /*11b20*/  IMAD R5, R9.reuse, UR9, R0 ;  /* 0x0000000909057c24 */ /* 0x040fe4000f8e0200 */
[----:B------:R-:W-:Y:S01]  /*11b30*/  IMAD.WIDE.U32 R6, R9, UR8, R6 ;  /* 0x0000000809067c25 */ /* 0x000fe2000f8e0006 */
[----:B------:R-:W-:-:S03]  /*11b40*/  ULDC.64 UR8, c[0x0][0xb00] ;  /* 0x0002c00000087ab9 */ /* 0x000fc60000000a00 */
[----:B------:R-:W-:Y:S01]  /*11b50*/  IMAD.IADD R5, R7, 0x1, R5 ;  /* 0x0000000107057824 */ /* 0x000fe200078e0205 */
[----:B------:R-:W-:-:S04]  /*11b60*/  LEA R0, P1, R6, UR8, 0x2 ;  /* 0x0000000806007c11 */ /* 0x000fc8000f8210ff */
[----:B------:R-:W-:Y:S01]  /*11b70*/  LEA.HI.X R5, R6, UR9, R5, 0x2, P1 ;  /* 0x0000000906057c11 */ /* 0x000fe200088f1405 */
[----:B------:R0:W1:Y:S04]  /*11b80*/  SHFL.IDX PT, R26, R0, RZ, 0x1c1f ;  /* 0x001c1fff001a7589 */ /* 0x00006800000e0000 */
[----:B------:R0:W2:Y:S01]  /*11b90*/  SHFL.IDX PT, R2, R5, RZ, 0x1c1f ;  /* 0x001c1fff05027589 */ /* 0x0000a200000e0000 */
[----:B------:R-:W-:Y:S05]  /*11ba0*/  @P0 BRA `(.L_x_1161) ;  /* 0x0000000000c40947 */ /* 0x000fea0003800000 */
[----:B------:R-:W-:Y:S02]  /*11bb0*/  ULDC UR4, c[0x0][0xac8] ;  /* 0x0002b20000047ab9 */ /* 0x000fe40000000800 */
[----:B------:R-:W-:Y:S02]  /*11bc0*/  ISETP.GE.AND P5, PT, R16, UR4, PT ;  /* 0x0000000410007c0c */ /* 0x000fe4000bfa6270 */
[----:B------:R-:W-:Y:S02]  /*11bd0*/  ISETP.GE.AND P4, PT, R29, UR4, PT ;  /* 0x000000041d007c0c */ /* 0x000fe4000bf86270 */
[----:B------:R-:W-:Y:S02]  /*11be0*/  ISETP.GE.AND P3, PT, R31, UR4, PT ;  /* 0x000000041f007c0c */ /* 0x000fe4000bf66270 */
[----:B------:R-:W-:Y:S02]  /*11bf0*/  ISETP.GE.AND P0, PT, R139, UR4, PT ;  /* 0x000000048b007c0c */ /* 0x000fe4000bf06270 */
[----:B------:R-:W-:-:S05]  /*11c00*/  ISETP.GE.AND P1, PT, R148, UR4, PT ;  /* 0x0000000494007c0c */ /* 0x000fca000bf26270 */
[CC--:B-1----:R-:W-:Y:S02]  /*11c10*/  @!P5 LEA R6, P6, R16.reuse, R26.reuse, 0x2 ;  /* 0x0000001a1006d211 */ /* 0x0c2fe400078c10ff */
[C---:B------:R-:W-:Y:S02]  /*11c20*/  @!P4 LEA R8, P2, R29.reuse, R26, 0x2 ;  /* 0x0000001a1d08c211 */ /* 0x040fe400078410ff */
[-C--:B--2---:R-:W-:Y:S02]  /*11c30*/  @!P5 LEA.HI.X R7, R16, R2.reuse, R27, 0x2, P6 ;  /* 0x000000021007d211 */ /* 0x084fe400030f141b */
[----:B------:R-:W-:Y:S02]  /*11c40*/  @!P4 LEA.HI.X R9, R29, R2, R28, 0x2, P2 ;  /* 0x000000021d09c211 */ /* 0x000fe400010f141c */
[----:B------:R-:W-:Y:S01]  /*11c50*/  @!P3 LEA R10, P6, R31, R26, 0x2 ;  /* 0x0000001a1f0ab211 */ /* 0x000fe200078c10ff */
[----:B------:R1:W-:Y:S01]  /*11c60*/  @!P5 ST.E.64 desc[UR52][R6.64], R20 ;  /* 0x000000140600d985 */ /* 0x0003e2000c101b34 */
[----:B------:R-:W-:-:S02]  /*11c70*/  ISETP.GE.AND P2, PT, R147, UR4, PT ;  /* 0x0000000493007c0c */ /* 0x000fc4000bf46270 */
[----:B------:R-:W-:Y:S01]  /*11c80*/  @!P3 LEA.HI.X R11, R31, R2, R30, 0x2, P6 ;  /* 0x000000021f0bb211 */ /* 0x000fe200030f141e */
[----:B------:R2:W-:Y:S01]  /*11c90*/  @!P4 ST.E.64 desc[UR52][R8.64], R92 ;  /* 0x0000005c0800c985 */ /* 0x0005e2000c101b34 */
[CC--:B------:R-:W-:Y:S02]  /*11ca0*/  @!P0 LEA R12, P4, R139.reuse, R26.reuse, 0x2 ;  /* 0x0000001a8b0c8211 */ /* 0x0c0fe400078810ff */
[----:B------:R-:W-:Y:S01]  /*11cb0*/  @!P1 LEA R14, P5, R148, R26, 0x2 ;  /* 0x0000001a940e9211 */ /* 0x000fe200078a10ff */
[----:B------:R3:W-:Y:S01]  /*11cc0*/  @!P3 ST.E.64 desc[UR52][R10.64], R96 ;  /* 0x000000600a00b985 */ /* 0x0007e2000c101b34 */
[----:B------:R-:W-:Y:S02]  /*11cd0*/  ISETP.GE.AND P3, PT, R146, UR4, PT ;  /* 0x0000000492007c0c */ /* 0x000fe4000bf66270 */
[-C--:B------:R-:W-:Y:S02]  /*11ce0*/  @!P0 LEA.HI.X R13, R139, R2.reuse, R32, 0x2, P4 ;  /* 0x000000028b0d8211 */ /* 0x080fe400020f1420 */
[----:B------:R-:W-:-:S02]  /*11cf0*/  @!P1 LEA.HI.X R15, R148, R2, R35, 0x2, P5 ;  /* 0x00000002940f9211 */ /* 0x000fc400028f1423 */
[----:B------:R-:W-:Y:S01]  /*11d00*/  @!P2 LEA R24, P6, R147, R26, 0x2 ;  /* 0x0000001a9318a211 */ /* 0x000fe200078c10ff */
[----:B------:R4:W-:Y:S01]  /*11d10*/  @!P0 ST.E.64 desc[UR52][R12.64], R100 ;  /* 0x000000640c008985 */ /* 0x0009e2000c101b34 */
[----:B------:R-:W-:Y:S02]  /*11d20*/  ISETP.GE.AND P4, PT, R145, UR4, PT ;  /* 0x0000000491007c0c */ /* 0x000fe4000bf86270 */
[----:B------:R-:W-:Y:S01]  /*11d30*/  @!P2 LEA.HI.X R25, R147, R2, R34, 0x2, P6 ;  /* 0x000000029319a211 */ /* 0x000fe200030f1422 */
[----:B------:R5:W-:Y:S01]  /*11d40*/  @!P1 ST.E.64 desc[UR52][R14.64], R104 ;  /* 0x000000680e009985 */ /* 0x000be2000c101b34 */
[----:B------:R-:W-:Y:S02]  /*11d50*/  ISETP.GE.AND P1, PT, R143, UR4, PT ;  /* 0x000000048f007c0c */ /* 0x000fe4000bf26270 */
[----:B-1----:R-:W-:Y:S01]  /*11d60*/  @!P3 LEA R6, P5, R146, R26, 0x2 ;  /* 0x0000001a9206b211 */ /* 0x002fe200078a10ff */
[----:B------:R1:W-:Y:S01]  /*11d70*/  @!P2 ST.E.64 desc[UR52][R24.64], R108 ;  /* 0x0000006c1800a985 */ /* 0x0003e2000c101b34 */
[----:B------:R-:W-:-:S02]  /*11d80*/  ISETP.GE.AND P2, PT, R144, UR4, PT ;  /* 0x0000000490007c0c */ /* 0x000fc4000bf46270 */
[----:B------:R-:W-:Y:S02]  /*11d90*/  ISETP.GE.AND P0, PT, R142, UR4, PT ;  /* 0x000000048e007c0c */ /* 0x000fe4000bf06270 */
[----:B------:R-:W-:Y:S02]  /*11da0*/  @!P3 LEA.HI.X R7, R146, R2, R33, 0x2, P5 ;  /* 0x000000029207b211 */ /* 0x000fe400028f1421 */
[----:B------:R-:W-:Y:S02]  /*11db0*/  ISETP.GE.AND P5, PT, R141, UR4, PT ;  /* 0x000000048d007c0c */ /* 0x000fe4000bfa6270 */
[C---:B--2---:R-:W-:Y:S01]  /*11dc0*/  @!P4 LEA R8, P6, R145.reuse, R26, 0x2 ;  /* 0x0000001a9108c211 */ /* 0x044fe200078c10ff */
[----:B------:R1:W-:Y:S03]  /*11dd0*/  @!P3 ST.E.64 desc[UR52][R6.64], R112 ;  /* 0x000000700600b985 */ /* 0x0003e6000c101b34 */
[----:B------:R-:W-:-:S02]  /*11de0*/  @!P4 LEA.HI.X R9, R145, R2, R157, 0x2, P6 ;  /* 0x000000029109c211 */ /* 0x000fc400030f149d */
[-C--:B---3--:R-:W-:Y:S02]  /*11df0*/  @!P2 LEA R10, P3, R144, R26.reuse, 0x2 ;  /* 0x0000001a900aa211 */ /* 0x088fe400078610ff */
[-C--:B----4-:R-:W-:Y:S01]  /*11e00*/  @!P1 LEA R12, P6, R143, R26.reuse, 0x2 ;  /* 0x0000001a8f0c9211 */ /* 0x090fe200078c10ff */
[----:B------:R1:W-:Y:S01]  /*11e10*/  @!P4 ST.E.64 desc[UR52][R8.64], R116 ;  /* 0x000000740800c985 */ /* 0x0003e2000c101b34 */
[----:B-----5:R-:W-:Y:S02]  /*11e20*/  @!P0 LEA R14, P4, R142, R26, 0x2 ;  /* 0x0000001a8e0e8211 */ /* 0x020fe400078810ff */
[----:B------:R-:W-:Y:S02]  /*11e30*/  @!P2 LEA.HI.X R11, R144, R2, R156, 0x2, P3 ;  /* 0x00000002900ba211 */ /* 0x000fe400018f149c */
        /* <DEDUP_REMOVED lines=8> */
.L_x_1161:
[----:B------:R-:W-:Y:S05]  /*11ec0*/  BSYNC B1 ;  /* 0x0000000000017941 */ /* 0x000fea0003800000 */
.L_x_1160:
[----:B------:R-:W-:Y:S01]  /*11ed0*/  ISETP.GE.AND P0, PT, R4, R3, PT ;  /* 0x000000030400720c */ /* 0x000fe20003f06270 */
[----:B-1----:R1:W3:Y:S04]  /*11ee0*/  SHFL.IDX PT, R14, R5, 0x1, 0x1c1f ;  /* 0x003c1f00050e7f89 */ /* 0x0022e800000e0000 */
[----:B0-----:R-:W0:Y:S08]  /*11ef0*/  SHFL.IDX PT, R0, R0, 0x1, 0x1c1f ;  /* 0x003c1f0000007f89 */ /* 0x001e3000000e0000 */
[----:B-1----:R-:W-:Y:S05]  /*11f00*/  @P0 BRA `(.L_x_1159) ;  /* 0x0000000c008c0947 */ /* 0x002fea0003800000 */
[----:B------:R-:W-:Y:S02]  /*11f10*/  ULDC UR4, c[0x0][0xac8] ;  /* 0x0002b20000047ab9 */ /* 0x000fe40000000800 */
[----:B------:R-:W-:Y:S02]  /*11f20*/  ISETP.GE.AND P1, PT, R16, UR4, PT ;  /* 0x0000000410007c0c */ /* 0x000fe4000bf26270 */
[----:B------:R-:W-:Y:S02]  /*11f30*/  ISETP.GE.AND P0, PT, R29, UR4, PT ;  /* 0x000000041d007c0c */ /* 0x000fe4000bf06270 */
[----:B------:R-:W-:Y:S02]  /*11f40*/  ISETP.GE.AND P3, PT, R31, UR4, PT ;  /* 0x000000041f007c0c */ /* 0x000fe4000bf66270 */
[----:B------:R-:W-:Y:S02]  /*11f50*/  ISETP.GE.AND P2, PT, R139, UR4, PT ;  /* 0x000000048b007c0c */ /* 0x000fe4000bf46270 */
[----:B------:R-:W-:-:S05]  /*11f60*/  ISETP.GE.AND P4, PT, R148, UR4, PT ;  /* 0x0000000494007c0c */ /* 0x000fca000bf86270 */
[CC--:B0-2---:R-:W-:Y:S02]  /*11f70*/  @!P1 LEA R2, P6, R16.reuse, R0.reuse, 0x2 ;  /* 0x0000000010029211 */ /* 0x0c5fe400078c10ff */
[C---:B------:R-:W-:Y:S02]  /*11f80*/  @!P0 LEA R4, P5, R29.reuse, R0, 0x2 ;  /* 0x000000001d048211 */ /* 0x040fe400078a10ff */
[-C--:B---3--:R-:W-:Y:S02]  /*11f90*/  @!P1 LEA.HI.X R3, R16, R14.reuse, R27, 0x2, P6 ;  /* 0x0000000e10039211 */ /* 0x088fe400030f141b */
[----:B------:R-:W-:Y:S02]  /*11fa0*/  @!P0 LEA.HI.X R5, R29, R14, R28, 0x2, P5 ;  /* 0x0000000e1d058211 */ /* 0x000fe400028f141c */
[-C--:B------:R-:W-:Y:S01]  /*11fb0*/  @!P3 LEA R6, P6, R31, R0.reuse, 0x2 ;  /* 0x000000001f06b211 */ /* 0x080fe200078c10ff */
[----:B------:R0:W-:Y:S01]  /*11fc0*/  @!P1 ST.E.64 desc[UR52][R2.64], R90 ;  /* 0x0000005a02009985 */ /* 0x0001e2000c101b34 */
[----:B------:R-:W-:-:S02]  /*11fd0*/  @!P2 LEA R8, P5, R139, R0, 0x2 ;  /* 0x000000008b08a211 */ /* 0x000fc400078a10ff */
[----:B------:R-:W-:Y:S01]  /*11fe0*/  @!P3 LEA.HI.X R7, R31, R14, R30, 0x2, P6 ;  /* 0x0000000e1f07b211 */ /* 0x000fe200030f141e */
[----:B------:R1:W-:Y:S01]  /*11ff0*/  @!P0 ST.E.64 desc[UR52][R4.64], R94 ;  /* 0x0000005e04008985 */ /* 0x0003e2000c101b34 */
[----:B------:R-:W-:Y:S02]  /*12000*/  ISETP.GE.AND P0, PT, R147, UR4, PT ;  /* 0x0000000493007c0c */ /* 0x000fe4000bf06270 */
[----:B------:R-:W-:Y:S01]  /*12010*/  @!P4 LEA R10, P6, R148, R0, 0x2 ;  /* 0x00000000940ac211 */ /* 0x000fe200078c10ff */
[----:B------:R2:W-:Y:S01]  /*12020*/  @!P3 ST.E.64 desc[UR52][R6.64], R98 ;  /* 0x000000620600b985 */ /* 0x0005e2000c101b34 */
[-C--:B------:R-:W-:Y:S02]  /*12030*/  @!P2 LEA.HI.X R9, R139, R14.reuse, R32, 0x2, P5 ;  /* 0x0000000e8b09a211 */ /* 0x080fe400028f1420 */
[----:B------:R-:W-:Y:S02]  /*12040*/  ISETP.GE.AND P1, PT, R146, UR4, PT ;  /* 0x0000000492007c0c */ /* 0x000fe4000bf26270 */
[----:B------:R-:W-:Y:S01]  /*12050*/  @!P4 LEA.HI.X R11, R148, R14, R35, 0x2, P6 ;  /* 0x0000000e940bc211 */ /* 0x000fe200030f1423 */
[----:B------:R3:W-:Y:S01]  /*12060*/  @!P2 ST.E.64 desc[UR52][R8.64], R102 ;  /* 0x000000660800a985 */ /* 0x0007e2000c101b34 */
[----:B------:R-:W-:-:S02]  /*12070*/  ISETP.GE.AND P3, PT, R144, UR4, PT ;  /* 0x0000000490007c0c */ /* 0x000fc4000bf66270 */
[----:B------:R-:W-:Y:S01]  /*12080*/  ISETP.GE.AND P2, PT, R143, UR4, PT ;  /* 0x000000048f007c0c */ /* 0x000fe2000bf46270 */
[----:B------:R4:W-:Y:S01]  /*12090*/  @!P4 ST.E.64 desc[UR52][R10.64], R106 ;  /* 0x0000006a0a00c985 */ /* 0x0009e2000c101b34 */
[----:B------:R-:W-:Y:S02]  /*120a0*/  ISETP.GE.AND P4, PT, R145, UR4, PT ;  /* 0x0000000491007c0c */ /* 0x000fe4000bf86270 */
[----:B0-----:R-:W-:-:S03]  /*120b0*/  @!P0 LEA R2, P5, R147, R0, 0x2 ;  /* 0x0000000093028211 */ /* 0x001fc600078a10ff */
[----:B-1----:R-:W-:Y:S02]  /*120c0*/  @!P1 LEA R4, P6, R146, R0, 0x2 ;  /* 0x0000000092049211 */ /* 0x002fe400078c10ff */
[-C--:B------:R-:W-:Y:S02]  /*120d0*/  @!P0 LEA.HI.X R3, R147, R14.reuse, R34, 0x2, P5 ;  /* 0x0000000e93038211 */ /* 0x080fe400028f1422 */
[----:B------:R-:W-:Y:S02]  /*120e0*/  ISETP.GE.AND P5, PT, R142, UR4, PT ;  /* 0x000000048e007c0c */ /* 0x000fe4000bfa6270 */
[----:B------:R-:W-:Y:S01]  /*120f0*/  @!P1 LEA.HI.X R5, R146, R14, R33, 0x2, P6 ;  /* 0x0000000e92059211 */ /* 0x000fe200030f1421 */
[----:B------:R0:W-:Y:S01]  /*12100*/  @!P0 ST.E.64 desc[UR52][R2.64], R110 ;  /* 0x0000006e02008985 */ /* 0x0001e2000c101b34 */
[-C--:B--2---:R-:W-:Y:S02]  /*12110*/  @!P4 LEA R6, P0, R145, R0.reuse, 0x2 ;  /* 0x000000009106c211 */ /* 0x084fe400078010ff */
[-C--:B---3--:R-:W-:Y:S01]  /*12120*/  @!P3 LEA R8, P6, R144, R0.reuse, 0x2 ;  /* 0x000000009008b211 */ /* 0x088fe200078c10ff */
[----:B------:R0:W-:Y:S01]  /*12130*/  @!P1 ST.E.64 desc[UR52][R4.64], R114 ;  /* 0x0000007204009985 */ /* 0x0001e2000c101b34 */
[----:B----4-:R-:W-:-:S02]  /*12140*/  @!P2 LEA R10, P1, R143, R0, 0x2 ;  /* 0x000000008f0aa211 */ /* 0x010fc400078210ff */
[-C--:B------:R-:W-:Y:S02]  /*12150*/  @!P4 LEA.HI.X R7, R145, R14.reuse, R157, 0x2, P0 ;  /* 0x0000000e9107c211 */ /* 0x080fe400000f149d */
[----:B------:R-:W-:Y:S02]  /*12160*/  @!P3 LEA.HI.X R9, R144, R14, R156, 0x2, P6 ;  /* 0x0000000e9009b211 */ /* 0x000fe400030f149c */
[C---:B------:R-:W-:Y:S01]  /*12170*/  @!P5 LEA R12, P0, R142.reuse, R0, 0x2 ;  /* 0x000000008e0cd211 */ /* 0x040fe200078010ff */
[----:B------:R0:W-:Y:S01]  /*12180*/  @!P4 ST.E.64 desc[UR52][R6.64], R118 ;  /* 0x000000760600c985 */ /* 0x0001e2000c101b34 */
[-C--:B------:R-:W-:Y:S02]  /*12190*/  @!P2 LEA.HI.X R11, R143, R14.reuse, R155, 0x2, P1 ;  /* 0x0000000e8f0ba211 */ /* 0x080fe400008f149b */
[----:B------:R-:W-:Y:S01]  /*121a0*/  @!P5 LEA.HI.X R13, R142, R14, R154, 0x2, P0 ;  /* 0x0000000e8e0dd211 */ /* 0x000fe200000f149a */
[----:B------:R0:W-:Y:S01]  /*121b0*/  @!P3 ST.E.64 desc[UR52][R8.64], R122 ;  /* 0x0000007a0800b985 */ /* 0x0001e2000c101b34 */
[----:B------:R-:W-:-:S03]  /*121c0*/  ISETP.GE.AND P0, PT, R141, UR4, PT ;  /* 0x000000048d007c0c */ /* 0x000fc6000bf06270 */
[----:B------:R0:W-:Y:S04]  /*121d0*/  @!P2 ST.E.64 desc[UR52][R10.64], R126 ;  /* 0x0000007e0a00a985 */ /* 0x0001e8000c101b34 */
[----:B------:R0:W-:Y:S06]  /*121e0*/  @!P5 ST.E.64 desc[UR52][R12.64], R130 ;  /* 0x000000820c00d985 */ /* 0x0001ec000c101b34 */
[----:B------:R-:W-:Y:S05]  /*121f0*/  @P0 BRA `(.L_x_1159) ;  /* 0x0000000800d00947 */ /* 0x000fea0003800000 */
[----:B0-----:R-:W-:-:S04]  /*12200*/  LEA R2, P0, R141, R0, 0x2 ;  /* 0x000000008d027211 */ /* 0x001fc800078010ff */
[----:B------:R-:W-:-:S05]  /*12210*/  LEA.HI.X R3, R141, R14, R153, 0x2, P0 ;  /* 0x0000000e8d037211 */ /* 0x000fca00000f1499 */
[----:B------:R0:W-:Y:S01]  /*12220*/  ST.E.64 desc[UR52][R2.64], R134 ;  /* 0x0000008602007985 */ /* 0x0001e2000c101b34 */
[----:B------:R-:W-:Y:S05]  /*12230*/  BRA `(.L_x_1159) ;  /* 0x0000000800c07947 */ /* 0x000fea0003800000 */
.L_x_1154:
[----:B------:R-:W-:Y:S02]  /*12240*/  ULDC.64 UR8, c[0x0][0xc00] ;  /* 0x0003000000087ab9 */ /* 0x000fe40000000a00 */
[----:B------:R-:W-:-:S04]  /*12250*/  UISETP.NE.U32.AND UP0, UPT, UR8, URZ, UPT ;  /* 0x0000003f0800728c */ /* 0x000fc8000bf05070 */
[----:B------:R-:W-:-:S03]  /*12260*/  UISETP.NE.AND.EX UP0, UPT, UR9, URZ, UPT, UP0 ;  /* 0x0000003f0900728c */ /* 0x000fc6000bf05300 */
[----:B------:R-:W-:Y:S02]  /*12270*/  ULDC.64 UR8, c[0x0][0xc00] ;  /* 0x0003000000087ab9 */ /* 0x000fe40000000a00 */
[----:B------:R-:W-:Y:S01]  /*12280*/  UIMAD.WIDE UR8, UR43, 0x4, UR8 ;  /* 0x000000042b0878a5 */ /* 0x000fe2000f8e0208 */
[----:B------:R-:W-:-:S05]  /*12290*/  PLOP3.LUT P1, PT, PT, PT, UP0, 0x80, 0x0 ;  /* 0x000000000000781c */ /* 0x000fca0003f2f008 */
[----:B------:R-:W-:Y:S02]  /*122a0*/  IMAD.U32 R2, RZ, RZ, UR8 ;  /* 0x00000008ff027e24 */ /* 0x000fe4000f8e00ff */
[----:B------:R-:W-:Y:S01]  /*122b0*/  IMAD.U32 R3, RZ, RZ, UR9 ;  /* 0x00000009ff037e24 */ /* 0x000fe2000f8e00ff */
[----:B------:R-:W-:Y:S02]  /*122c0*/  ULDC.64 UR8, c[0x0][0xc08] ;  /* 0x0003020000087ab9 */ /* 0x000fe40000000a00 */
[----:B------:R-:W-:Y:S01]  /*122d0*/  UISETP.NE.U32.AND UP1, UPT, UR8, URZ, UPT ;  /* 0x0000003f0800728c */ /* 0x000fe2000bf25070 */
[----:B------:R-:W-:Y:S02]  /*122e0*/  ULDC UR4, c[0x0][0xa88] ;  /* 0x0002a20000047ab9 */ /* 0x000fe40000000800 */
[----:B------:R-:W2:Y:S01]  /*122f0*/  @P1 LDG.E R6, desc[UR52][R2.64] ;  /* 0x0000003402061981 */ /* 0x000ea2000c1e1900 */
[----:B------:R-:W-:Y:S01]  /*12300*/  UISETP.NE.AND.EX UP1, UPT, UR9, URZ, UPT, UP1 ;  /* 0x0000003f0900728c */ /* 0x000fe2000bf25310 */
[----:B------:R-:W-:Y:S01]  /*12310*/  IMAD.U32 R0, RZ, RZ, UR4 ;  /* 0x00000004ff007e24 */ /* 0x000fe2000f8e00ff */
[----:B------:R-:W0:Y:S04]  /*12320*/  S2R R7, SR_TID.X ;  /* 0x0000000000077919 */ /* 0x000e280000002100 */
[----:B------:R-:W-:-:S05]  /*12330*/  PLOP3.LUT P2, PT, PT, PT, UP1, 0x80, 0x0 ;  /* 0x000000000000781c */ /* 0x000fca0003f4f018 */
[----:B------:R-:W-:Y:S02]  /*12340*/  @UP1 ULDC.64 UR8, c[0x0][0xc08] ;  /* 0x0003020000081ab9 */ /* 0x000fe40000000a00 */
[----:B------:R-:W-:-:S06]  /*12350*/  @UP1 UIMAD.WIDE UR8, UR43, 0x4, UR8 ;  /* 0x000000042b0818a5 */ /* 0x000fcc000f8e0208 */
[----:B------:R-:W-:Y:S02]  /*12360*/  IMAD.U32 R4, RZ, RZ, UR8 ;  /* 0x00000008ff047e24 */ /* 0x000fe4000f8e00ff */
[----:B------:R-:W-:-:S05]  /*12370*/  IMAD.U32 R5, RZ, RZ, UR9 ;  /* 0x00000009ff057e24 */ /* 0x000fca000f8e00ff */
[----:B------:R1:W5:Y:S01]  /*12380*/  @P2 LDG.E R0, desc[UR52][R4.64] ;  /* 0x0000003404002981 */ /* 0x000362000c1e1900 */
[----:B------:R-:W-:Y:S01]  /*12390*/  UISETP.NE.AND UP1, UPT, UR46, URZ, UPT ;  /* 0x0000003f2e00728c */ /* 0x000fe2000bf25270 */
[----:B------:R-:W-:Y:S01]  /*123a0*/  UMOV UR4, URZ ;  /* 0x0000003f00047c82 */ /* 0x000fe20008000000 */
[----:B0-----:R-:W-:-:S09]  /*123b0*/  VIADD R7, R7, 0xffffff80 ;  /* 0xffffff8007077836 */ /* 0x001fd20000000000 */
[----:B------:R-:W-:Y:S01]  /*123c0*/  @!UP1 ULDC UR46, c[0x0][0xad4] ;  /* 0x0002b500002e9ab9 */ /* 0x000fe20000000800 */
[----:B------:R-:W-:Y:S02]  /*123d0*/  ISETP.GT.AND P0, PT, R7, 0xbf, PT ;  /* 0x000000bf0700780c */ /* 0x000fe40003f04270 */
[----:B--2---:R-:W-:Y:S01]  /*123e0*/  @P1 R2UR UR4, R6 ;  /* 0x00000000060412ca */ /* 0x004fe200000e0000 */
[----:B-1----:R-:W-:-:S14]  /*123f0*/  @P2 BRA `(.L_x_1162) ;  /* 0x0000000000102947 */ /* 0x002fdc0003800000 */
[----:B------:R-:W-:Y:S05]  /*12400*/  @!P1 BRA `(.L_x_1162) ;  /* 0x00000000000c9947 */ /* 0x000fea0003800000 */
[----:B------:R-:W2:Y:S04]  /*12410*/  LDG.E R5, desc[UR52][R2.64] ;  /* 0x0000003402057981 */ /* 0x000ea8000c1e1900 */
[----:B-----5:R-:W2:Y:S02]  /*12420*/  LDG.E R0, desc[UR52][R2.64+0x4] ;  /* 0x0000043402007981 */ /* 0x020ea4000c1e1900 */
[----:B--2---:R-:W-:-:S07]  /*12430*/  IMAD.IADD R0, R0, 0x1, -R5 ;  /* 0x0000000100007824 */ /* 0x004fce00078e0a05 */
.L_x_1162:
[----:B------:R-:W-:Y:S01]  /*12440*/  USHF.R.S32.HI UR15, URZ, 0x1f, UR43 ;  /* 0x0000001f3f0f7899 */ /* 0x000fe2000801142b */
[----:B------:R-:W-:Y:S01]  /*12450*/  BSSY B1, `(.L_x_1163) ;  /* 0x000003a000017945 */ /* 0x000fe20003800000 */
[----:B------:R-:W-:Y:S02]  /*12460*/  USHF.R.S32.HI UR21, URZ, 0x1f, UR4 ;  /* 0x0000001f3f157899 */ /* 0x000fe40008011404 */
[----:B------:R-:W-:Y:S02]  /*12470*/  USEL UR14, UR43, URZ, !UP0 ;  /* 0x0000003f2b0e7287 */ /* 0x000fe4000c000000 */
[----:B------:R-:W-:Y:S01]  /*12480*/  USEL UR15, UR15, URZ, !UP0 ;  /* 0x0000003f0f0f7287 */ /* 0x000fe2000c000000 */
[----:B------:R-:W-:Y:S11]  /*12490*/  @P0 BRA `(.L_x_1164) ;  /* 0x0000000000d40947 */ /* 0x000ff60003800000 */
[----:B------:R-:W0:Y:S01]  /*124a0*/  S2R R3, SR_TID.X ;  /* 0x0000000000037919 */ /* 0x000e220000002100 */
[----:B------:R-:W1:Y:S01]  /*124b0*/  LDC R9, c[0x0][0xbe8] ;  /* 0x0002fa00ff097b82 */ /* 0x000e620000000800 */
[----:B------:R-:W-:Y:S02]  /*124c0*/  IMAD.U32 R4, RZ, RZ, UR40 ;  /* 0x00000028ff047e24 */ /* 0x000fe4000f8e00ff */
[----:B-1---5:R-:W-:-:S03]  /*124d0*/  IMAD R2, R0, R9, RZ ;  /* 0x0000000900027224 */ /* 0x022fc600078e02ff */
[----:B0-----:R-:W-:-:S04]  /*124e0*/  IADD3 R4, R4, -0x80, R3 ;  /* 0xffffff8004047810 */ /* 0x001fc80007ffe003 */
[----:B------:R-:W-:-:S13]  /*124f0*/  ISETP.GE.AND P0, PT, R4, R2, PT ;  /* 0x000000020400720c */ /* 0x000fda0003f06270 */
[----:B------:R-:W-:Y:S05]  /*12500*/  @P0 BRA `(.L_x_1164) ;  /* 0x0000000000b80947 */ /* 0x000fea0003800000 */
[----:B------:R-:W-:Y:S01]  /*12510*/  ISETP.NE.AND P0, PT, R9, 0x1, PT ;  /* 0x000000010900780c */ /* 0x000fe20003f05270 */
[----:B------:R-:W-:Y:S01]  /*12520*/  UISETP.GT.AND UP0, UPT, UR46, 0x1, UPT ;  /* 0x000000012e00788c */ /* 0x000fe2000bf04270 */
[----:B------:R-:W-:Y:S01]  /*12530*/  IMAD.MOV.U32 R5, RZ, RZ, R4 ;  /* 0x000000ffff057224 */ /* 0x000fe200078e0004 */
[----:B------:R-:W-:Y:S02]  /*12540*/  UMOV UR19, 0x9b8 ;  /* 0x000009b800137882 */ /* 0x000fe40000000000 */
[----:B------:R-:W-:Y:S02]  /*12550*/  USEL UR19, UR19, 0x978, UP0 ;  /* 0x0000097813137887 */ /* 0x000fe40008000000 */
[----:B------:R-:W-:-:S06]  /*12560*/  USEL UR18, UR38, URZ, UP0 ;  /* 0x0000003f26127287 */ /* 0x000fcc0008000000 */
[----:B------:R-:W0:Y:S04]  /*12570*/  @P0 LDC R3, c[0x0][0xbec] ;  /* 0x0002fb00ff030b82 */ /* 0x000e280000000800 */
[----:B------:R-:W-:Y:S01]  /*12580*/  ULDC.64 UR12, c[0x0][UR19+0x220] ;  /* 0x00008800130c7abb */ /* 0x000fe20008000a00 */
[----:B------:R-:W-:Y:S01]  /*12590*/  ULDC.64 UR10, c[0x0][UR19+0x218] ;  /* 0x00008600130a7abb */ /* 0x000fe20008000a00 */
[----:B------:R-:W-:Y:S01]  /*125a0*/  ULDC.64 UR16, c[0x0][UR19+0x228] ;  /* 0x00008a0013107abb */ /* 0x000fe20008000a00 */
[----:B------:R-:W-:Y:S01]  /*125b0*/  UIMAD UR13, UR13, UR14, URZ ;  /* 0x0000000e0d0d72a4 */ /* 0x000fe2000f8e023f */
[----:B------:R-:W1:Y:S01]  /*125c0*/  @P0 LDC R7, c[0x0][0xbf0] ;  /* 0x0002fc00ff070b82 */ /* 0x000e620000000800 */
[----:B------:R-:W-:Y:S02]  /*125d0*/  UIMAD.WIDE.U32 UR8, UR10, UR41, URZ ;  /* 0x000000290a0872a5 */ /* 0x000fe4000f8e003f */
[----:B------:R-:W-:-:S02]  /*125e0*/  UIMAD UR20, UR11, UR41, URZ ;  /* 0x000000290b1472a4 */ /* 0x000fc4000f8e023f */
[----:B------:R-:W-:Y:S02]  /*125f0*/  UIMAD.WIDE.U32 UR22, UR16, UR18, URZ ;  /* 0x00000012101672a5 */ /* 0x000fe4000f8e003f */
[----:B------:R-:W-:Y:S02]  /*12600*/  UIMAD.WIDE.U32 UR10, UR12, UR14, URZ ;  /* 0x0000000e0c0a72a5 */ /* 0x000fe4000f8e003f */
[----:B------:R-:W-:Y:S02]  /*12610*/  UIMAD UR16, UR17, UR18, URZ ;  /* 0x00000012111072a4 */ /* 0x000fe4000f8e023f */
[----:B------:R-:W-:Y:S02]  /*12620*/  UIMAD UR13, UR12, UR15, UR13 ;  /* 0x0000000f0c0d72a4 */ /* 0x000fe4000f8e020d */
[----:B------:R-:W-:Y:S02]  /*12630*/  UIADD3 UR8, UP1, UP2, UR10, UR8, UR4 ;  /* 0x000000080a087290 */ /* 0x000fe4000fa3e004 */
[----:B------:R-:W-:Y:S01]  /*12640*/  UIADD3 UR16, UR23, UR16, URZ ;  /* 0x0000001017107290 */ /* 0x000fe2000fffe03f */
[----:B0-----:R-:W-:Y:S01]  /*12650*/  @P0 IMAD.HI.U32 R2, R4, R3, RZ ;  /* 0x0000000304020227 */ /* 0x001fe200078e00ff */
[----:B------:R-:W-:-:S02]  /*12660*/  UIADD3 UR20, UR9, UR20, URZ ;  /* 0x0000001409147290 */ /* 0x000fc4000fffe03f */
[----:B------:R-:W-:Y:S01]  /*12670*/  UIADD3 UR10, UR11, UR13, URZ ;  /* 0x0000000d0b0a7290 */ /* 0x000fe2000fffe03f */
[----:B------:R-:W-:Y:S02]  /*12680*/  IMAD.U32 R3, RZ, RZ, UR23 ;  /* 0x00000017ff037e24 */ /* 0x000fe4000f8e00ff */
[----:B------:R-:W-:Y:S01]  /*12690*/  IMAD.U32 R6, RZ, RZ, UR16 ;  /* 0x00000010ff067e24 */ /* 0x000fe2000f8e00ff */
[----:B------:R-:W-:Y:S01]  /*126a0*/  UIADD3.X UR10, UR10, UR20, UR21, UP1, UP2 ;  /* 0x000000140a0a7290 */ /* 0x000fe20008fe4415 */
[----:B-1----:R-:W-:Y:S01]  /*126b0*/  @P0 SHF.R.U32.HI R5, RZ, R7, R2 ;  /* 0x00000007ff050219 */ /* 0x002fe20000011602 */
[----:B------:R-:W-:-:S04]  /*126c0*/  IMAD.U32 R2, RZ, RZ, UR22 ;  /* 0x00000016ff027e24 */ /* 0x000fc8000f8e00ff */
[--C-:B------:R-:W-:Y:S01]  /*126d0*/  IMAD.MOV R7, RZ, RZ, -R5.reuse ;  /* 0x000000ffff077224 */ /* 0x100fe200078e0a05 */
[----:B------:R-:W-:Y:S01]  /*126e0*/  IADD3 R2, P0, P1, R5, UR8, R2 ;  /* 0x0000000805027c10 */ /* 0x000fe2000f91e002 */
[----:B------:R-:W-:Y:S01]  /*126f0*/  ULDC.64 UR8, c[0x0][UR19+0x210] ;  /* 0x0000840013087abb */ /* 0x000fe20008000a00 */
[----:B------:R-:W-:Y:S01]  /*12700*/  SHF.R.S32.HI R5, RZ, 0x1f, R5 ;  /* 0x0000001fff057819 */ /* 0x000fe20000011405 */
[----:B------:R-:W-:-:S03]  /*12710*/  IMAD R7, R9, R7, R4 ;  /* 0x0000000709077224 */ /* 0x000fc600078e0204 */
[----:B------:R-:W-:Y:S01]  /*12720*/  IADD3.X R3, R5, UR10, R6, P0, P1 ;  /* 0x0000000a05037c10 */ /* 0x000fe200087e2406 */
[C---:B------:R-:W-:Y:S01]  /*12730*/  IMAD R9, R7.reuse, UR9, RZ ;  /* 0x0000000907097c24 */ /* 0x040fe2000f8e02ff */
[----:B------:R-:W-:Y:S01]  /*12740*/  SHF.R.S32.HI R4, RZ, 0x1f, R7 ;  /* 0x0000001fff047819 */ /* 0x000fe20000011407 */
[----:B------:R-:W-:Y:S01]  /*12750*/  ULDC.64 UR10, c[0x0][0xba8] ;  /* 0x0002ea00000a7ab9 */ /* 0x000fe20000000a00 */
[----:B------:R-:W-:Y:S01]  /*12760*/  @!UP0 ULDC UR10, c[0x0][0xb50] ;  /* 0x0002d400000a8ab9 */ /* 0x000fe20000000800 */
[----:B------:R-:W-:Y:S01]  /*12770*/  IMAD.WIDE.U32 R2, R7, UR8, R2 ;  /* 0x0000000807027c25 */ /* 0x000fe2000f8e0002 */
[----:B------:R-:W-:-:S03]  /*12780*/  @!UP0 ULDC UR11, c[0x0][0xb54] ;  /* 0x0002d500000b8ab9 */ /* 0x000fc60000000800 */
[----:B------:R-:W-:Y:S01]  /*12790*/  IMAD R9, R4, UR8, R9 ;  /* 0x0000000804097c24 */ /* 0x000fe2000f8e0209 */
[----:B------:R-:W-:-:S03]  /*127a0*/  LEA R4, P0, R2, UR10, 0x2 ;  /* 0x0000000a02047c11 */ /* 0x000fc6000f8010ff */
[----:B------:R-:W-:-:S05]  /*127b0*/  IMAD.IADD R3, R3, 0x1, R9 ;  /* 0x0000000103037824 */ /* 0x000fca00078e0209 */
[----:B------:R-:W-:Y:S01]  /*127c0*/  LEA.HI.X R5, R2, UR11, R3, 0x2, P0 ;  /* 0x0000000b02057c11 */ /* 0x000fe200080f1403 */
[----:B------:R-:W-:-:S05]  /*127d0*/  IMAD.MOV.U32 R3, RZ, RZ, -0x800000 ;  /* 0xff800000ff037424 */ /* 0x000fca00078e00ff */
[----:B------:R0:W-:Y:S02]  /*127e0*/  STG.E desc[UR52][R4.64], R3 ;  /* 0x0000000304007986 */ /* 0x0001e4000c101934 */
.L_x_1164:
[----:B------:R-:W-:Y:S05]  /*127f0*/  BSYNC B1 ;  /* 0x0000000000017941 */ /* 0x000fea0003800000 */
.L_x_1163:
[----:B------:R-:W-:-:S06]  /*12800*/  UISETP.GT.AND UP0, UPT, UR46, 0x1, UPT ;  /* 0x000000012e00788c */ /* 0x000fcc000bf04270 */
[----:B------:R-:W-:-:S13]  /*12810*/  PLOP3.LUT P0, PT, PT, PT, UP0, 0x80, 0x0 ;  /* 0x000000000000781c */ /* 0x000fda0003f0f008 */
[----:B------:R-:W-:Y:S05]  /*12820*/  @P0 BRA `(.L_x_1159) ;  /* 0x0000000400440947 */ /* 0x000fea0003800000 */
[----:B------:R-:W1:Y:S01]  /*12830*/  LDC R11, c[0x0][0xbe8] ;  /* 0x0002fa00ff0b7b82 */ /* 0x000e620000000800 */
[----:B------:R-:W-:Y:S01]  /*12840*/  ULDC.64 UR12, c[0x0][0xaa0] ;  /* 0x0002a800000c7ab9 */ /* 0x000fe20000000a00 */
[----:B------:R-:W-:Y:S01]  /*12850*/  IMAD R2, R150, 0x60, R151 ;  /* 0x0000006096027824 */ /* 0x000fe200078e0297 */
[----:B------:R-:W-:Y:S01]  /*12860*/  UIMAD UR10, UR21, UR12, URZ ;  /* 0x0000000c150a72a4 */ /* 0x000fe2000f8e023f */
[----:B------:R-:W-:Y:S01]  /*12870*/  BSSY B1, `(.L_x_1165) ;  /* 0x000003b000017945 */ /* 0x000fe20003800000 */
[----:B------:R-:W-:Y:S01]  /*12880*/  UIMAD.WIDE.U32 UR8, UR4, UR12, URZ ;  /* 0x0000000c040872a5 */ /* 0x000fe2000f8e003f */
[----:B0-----:R-:W-:Y:S01]  /*12890*/  VIADD R4, R2, UR40 ;  /* 0x0000002802047c36 */ /* 0x001fe20008000000 */
[----:B------:R-:W-:Y:S01]  /*128a0*/  UIMAD UR10, UR4, UR13, UR10 ;  /* 0x0000000d040a72a4 */ /* 0x000fe2000f8e020a */
[----:B------:R-:W-:Y:S02]  /*128b0*/  SHF.R.S32.HI R10, RZ, 0x1f, R140 ;  /* 0x0000001fff0a7819 */ /* 0x000fe4000001148c */
[----:B------:R-:W-:Y:S01]  /*128c0*/  IMAD.MOV.U32 R5, RZ, RZ, R4 ;  /* 0x000000ffff057224 */ /* 0x000fe200078e0004 */
[----:B------:R-:W-:Y:S01]  /*128d0*/  UIADD3 UR9, UR9, UR10, URZ ;  /* 0x0000000a09097290 */ /* 0x000fe2000fffe03f */
[----:B------:R-:W-:-:S02]  /*128e0*/  SHF.R.S32.HI R14, RZ, 0x1f, R138 ;  /* 0x0000001fff0e7819 */ /* 0x000fc4000001148a */
[----:B------:R-:W-:Y:S02]  /*128f0*/  ULDC.64 UR10, c[0x0][0xae8] ;  /* 0x0002ba00000a7ab9 */ /* 0x000fe40000000a00 */
[----:B------:R-:W-:-:S04]  /*12900*/  UIMAD.WIDE.U32 UR8, UR41, UR10, UR8 ;  /* 0x0000000a290872a5 */ /* 0x000fc8000f8e0008 */
[----:B------:R-:W-:-:S03]  /*12910*/  UIMAD UR9, UR41, UR11, UR9 ;  /* 0x0000000b290972a4 */ /* 0x000fc6000f8e0209 */
[----:B------:R-:W-:Y:S01]  /*12920*/  ULDC.64 UR10, c[0x0][0xaf0] ;  /* 0x0002bc00000a7ab9 */ /* 0x000fe20000000a00 */
[----:B-1----:R-:W-:Y:S01]  /*12930*/  ISETP.NE.AND P0, PT, R11, 0x1, PT ;  /* 0x000000010b00780c */ /* 0x002fe20003f05270 */
[----:B------:R-:W-:-:S04]  /*12940*/  UIMAD UR15, UR15, UR10, URZ ;  /* 0x0000000a0f0f72a4 */ /* 0x000fc8000f8e023f */
[----:B------:R-:W-:Y:S02]  /*12950*/  UIMAD UR4, UR14, UR11, UR15 ;  /* 0x0000000b0e0472a4 */ /* 0x000fe4000f8e020f */
[----:B------:R-:W-:-:S03]  /*12960*/  UIMAD.WIDE.U32 UR14, UR14, UR10, UR8 ;  /* 0x0000000a0e0e72a5 */ /* 0x000fc6000f8e0008 */
[----:B------:R-:W-:Y:S01]  /*12970*/  ULDC.64 UR8, c[0x0][0xae0] ;  /* 0x0002b80000087ab9 */ /* 0x000fe20000000a00 */
[----:B------:R-:W-:Y:S02]  /*12980*/  UIADD3 UR4, UR15, UR4, URZ ;  /* 0x000000040f047290 */ /* 0x000fe4000fffe03f */
[----:B------:R-:W0:Y:S08]  /*12990*/  @P0 LDC R3, c[0x0][0xbec] ;  /* 0x0002fb00ff030b82 */ /* 0x000e300000000800 */
[----:B------:R-:W1:Y:S01]  /*129a0*/  @P0 LDC R7, c[0x0][0xbf0] ;  /* 0x0002fc00ff070b82 */ /* 0x000e620000000800 */
[----:B0-----:R-:W-:-:S04]  /*129b0*/  @P0 IMAD.HI.U32 R2, R4, R3, RZ ;  /* 0x0000000304020227 */ /* 0x001fc800078e00ff */
[----:B------:R-:W-:Y:S02]  /*129c0*/  IMAD.U32 R3, RZ, RZ, UR15 ;  /* 0x0000000fff037e24 */ /* 0x000fe4000f8e00ff */
[----:B------:R-:W-:Y:S01]  /*129d0*/  IMAD.U32 R3, RZ, RZ, UR4 ;  /* 0x00000004ff037e24 */ /* 0x000fe2000f8e00ff */
[----:B-1----:R-:W-:-:S04]  /*129e0*/  @P0 SHF.R.U32.HI R5, RZ, R7, R2 ;  /* 0x00000007ff050219 */ /* 0x002fc80000011602 */
        /* <DEDUP_REMOVED lines=12> */
[----:B------:R-:W-:Y:S02]  /*12ab0*/  VIADD R0, R151, UR40 ;  /* 0x0000002897007c36 */ /* 0x000fe40008000000 */
        /* <DEDUP_REMOVED lines=22> */
.L_x_1166:
[----:B------:R-:W-:Y:S05]  /*12c20*/  BSYNC B1 ;  /* 0x0000000000017941 */ /* 0x000fea0003800000 */
.L_x_1165:
[----:B------:R-:W-:Y:S01]  /*12c30*/  VIADD R0, R0, 0x60 ;  /* 0x0000006000007836 */ /* 0x000fe20000000000 */
[----:B--2---:R2:W4:Y:S04]  /*12c40*/  SHFL.IDX PT, R3, R5, 0x1, 0x1c1f ;  /* 0x003c1f0005037f89 */ /* 0x00452800000e0000 */
[----:B------:R-:W-:Y:S01]  /*12c50*/  ISETP.GE.AND P0, PT, R0, R11, PT ;  /* 0x0000000b0000720c */ /* 0x000fe20003f06270 */
[----:B-1----:R2:W1:-:S12]  /*12c60*/  SHFL.IDX PT, R2, R4, 0x1, 0x1c1f ;  /* 0x003c1f0004027f89 */ /* 0x00245800000e0000 */
[----:B--2---:R-:W-:Y:S05]  /*12c70*/  @P0 BRA `(.L_x_1159) ;  /* 0x0000000000300947 */ /* 0x004fea0003800000 */
[----:B------:R-:W-:Y:S02]  /*12c80*/  ULDC UR4, c[0x0][0xac8] ;  /* 0x0002b20000047ab9 */ /* 0x000fe40000000800 */
        /* <DEDUP_REMOVED lines=11> */
.L_x_1159:
[----:B------:R-:W-:Y:S05]  /*12d40*/  BSYNC B0 ;  /* 0x0000000000007941 */ /* 0x000fea0003800000 */
.L_x_1153:
[----:B------:R-:W-:Y:S02]  /*12d50*/  ULDC UR4, c[0x0][0xc3c] ;  /* 0x00030f0000047ab9 */ /* 0x000fe40000000800 */
[----:B------:R-:W-:-:S06]  /*12d60*/  UISETP.GE.AND UP0, UPT, UR6, UR4, UPT ;  /* 0x000000040600728c */ /* 0x000fcc000bf06270 */
[----:B------:R-:W-:-:S13]  /*12d70*/  PLOP3.LUT P0, PT, PT, PT, UP0, 0x80, 0x0 ;  /* 0x000000000000781c */ /* 0x000fda0003f0f008 */
[----:B------:R-:W-:Y:S05]  /*12d80*/  @!P0 BRA `(.L_x_1167) ;  /* 0xfffffee000c48947 */ /* 0x000fea000383ffff */
[----:B------:R-:W-:Y:S05]  /*12d90*/  EXIT ;  /* 0x000000000000794d */ /* 0x000fea0003800000 */
.L_x_1070:
[----:B------:R-:W-:-:S08]  /*12da0*/  NOP ;  /* 0x0000000000007918 */ /* 0x000fd00000000000 */
[----:B------:R-:W0:-:S00]  /*12db0*/  USETMAXREG.DEALLOC.CTAPOOL 0x20 ;  /* 0x00000020000079c8 */ /* 0x000e0000080e0500 */
[----:B0-----:R-:W2:Y:S01]  /*12dc0*/  LDL.LU R2, [R1] ;  /* 0x0000000001027983 */ /* 0x001ea20000300800 */
[----:B------:R-:W-:Y:S01]  /*12dd0*/  LOP3.LUT R0, R0, 0x3, RZ, 0xc0, !PT ;  /* 0x0000000300007812 */ /* 0x000fe200078ec0ff */
[----:B------:R-:W-:-:S05]  /*12de0*/  IMAD.MOV.U32 R25, RZ, RZ, RZ ;  /* 0x000000ffff197224 */ /* 0x000fca00078e00ff */
[----:B------:R-:W0:Y:S02]  /*12df0*/  SHFL.IDX PT, R0, R0, RZ, 0x1f ;  /* 0x00001fff00007589 */ /* 0x000e2400000e0000 */
[----:B0-----:R-:W-:Y:S02]  /*12e00*/  ISETP.NE.AND P0, PT, R0, RZ, PT ;  /* 0x000000ff0000720c */ /* 0x001fe40003f05270 */
[----:B--2---:R-:W-:-:S11]  /*12e10*/  LOP3.LUT R2, R2, 0xfffffffd, RZ, 0xc0, !PT ;  /* 0xfffffffd02027812 */ /* 0x004fd600078ec0ff */
[----:B------:R-:W-:-:S05]  /*12e20*/  @P0 LOP3.LUT R2, R2, 0x2, RZ, 0xfc, !PT ;  /* 0x0000000202020812 */ /* 0x000fca00078efcff */
[----:B------:R0:W-:Y:S01]  /*12e30*/  STL [R1], R2 ;  /* 0x0000000201007387 */ /* 0x0001e20000100800 */
        /* <DEDUP_REMOVED lines=8> */
.L_x_1168:
        /* <DEDUP_REMOVED lines=44> */
.L_x_1172:
[----:B------:R-:W0:Y:S01]  /*13180*/  LDC R2, c[0x0][0xc3c] ;  /* 0x00030f00ff027b82 */ /* 0x000e220000000800 */
[----:B------:R-:W-:Y:S01]  /*13190*/  UIADD3 UR4, UR4, 0x1f, URZ ;  /* 0x0000001f04047890 */ /* 0x000fe2000fffe03f */
[----:B------:R-:W-:Y:S02]  /*131a0*/  ULDC UR7, c[0x0][0xc3c] ;  /* 0x00030f0000077ab9 */ /* 0x000fe40000000800 */
[----:B------:R-:W-:-:S03]  /*131b0*/  IMAD.U32 R27, RZ, RZ, UR7 ;  /* 0x00000007ff1b7e24 */ /* 0x000fc6000f8e00ff */
[----:B0-----:R-:W-:-:S13]  /*131c0*/  ISETP.LE.AND P6, PT, R2, UR4, PT ;  /* 0x0000000402007c0c */ /* 0x001fda000bfc3270 */
[----:B------:R-:W-:Y:S05]  /*131d0*/  @P6 BRA `(.L_x_1171) ;  /* 0x0000000800ac6947 */ /* 0x000fea0003800000 */
[----:B------:R-:W-:Y:S02]  /*131e0*/  VIADD R9, R0, UR4 ;  /* 0x0000000400097c36 */ /* 0x000fe40008000000 */
[----:B------:R-:W-:Y:S02]  /*131f0*/  IMAD.MOV.U32 R25, RZ, RZ, RZ ;  /* 0x000000ffff197224 */ /* 0x000fe400078e00ff */
[----:B------:R-:W-:Y:S01]  /*13200*/  IMAD.MOV.U32 R6, RZ, RZ, RZ ;  /* 0x000000ffff067224 */ /* 0x000fe200078e00ff */
[----:B------:R-:W-:-:S13]  /*13210*/  ISETP.GE.OR P6, PT, R9, R2, !P0 ;  /* 0x000000020900720c */ /* 0x000fda00047c6670 */
[----:B------:R-:W0:Y:S08]  /*13220*/  @!P6 LDC.64 R4, c[0x0][0xc80] ;  /* 0x00032000ff04eb82 */ /* 0x000e300000000a00 */
[----:B------:R-:W1:Y:S01]  /*13230*/  @!P6 LDC.64 R2, c[0x0][0xc78] ;  /* 0x00031e00ff02eb82 */ /* 0x000e620000000a00 */
[----:B0-----:R-:W-:-:S05]  /*13240*/  @!P6 IMAD.WIDE R4, R9, 0x4, R4 ;  /* 0x000000040904e825 */ /* 0x001fca00078e0204 */
[----:B------:R-:W2:Y:S01]  /*13250*/  @!P6 LDG.E R25, desc[UR52][R4.64] ;  /* 0x000000340419e981 */ /* 0x000ea2000c1e1900 */
[----:B-1----:R-:W-:-:S05]  /*13260*/  @!P6 IMAD.WIDE R2, R9, 0x4, R2 ;  /* 0x000000040902e825 */ /* 0x002fca00078e0202 */
        /* <DEDUP_REMOVED lines=22> */
.L_x_1170:
        /* <DEDUP_REMOVED lines=8> */
[----:B------:R1:W2:Y:S01]  /*13450*/  SHFL.IDX PT, R25, R25, R27, 0x1f ;  /* 0x00001f1b19197589 */ /* 0x0002a200000e0000 */
[----:B0-----:R-:W-:-:S07]  /*13460*/  ISETP.NE.AND P1, PT, R6, 0x1, PT ;  /* 0x000000010600780c */ /* 0x001fce0003f25270 */
[----:B-1----:R-:W-:Y:S06]  /*13470*/  @!P0 BRA `(.L_x_1173) ;  /* 0x0000000000088947 */ /* 0x002fec0003800000 */
[----:B------:R-:W-:-:S05]  /*13480*/  VIADD R3, R27, 0xffffffff ;  /* 0xffffffff1b037836 */ /* 0x000fca0000000000 */
[----:B------:R0:W1:Y:S02]  /*13490*/  SHFL.IDX PT, R24, R2, R3, 0x1f ;  /* 0x00001f0302187589 */ /* 0x00006400000e0000 */
.L_x_1173:
[----:B-1----:R-:W-:Y:S02]  /*134a0*/  IMAD R24, R24, UR5, R5 ;  /* 0x0000000518187c24 */ /* 0x002fe4000f8e0205 */
[----:B------:R-:W-:-:S03]  /*134b0*/  VIADD R27, R27, UR4 ;  /* 0x000000041b1b7c36 */ /* 0x000fc60008000000 */
[----:B------:R-:W-:Y:S01]  /*134c0*/  IADD3 R4, -R24, UR6, RZ ;  /* 0x0000000618047c10 */ /* 0x000fe2000fffe1ff */
[----:B------:R-:W-:Y:S06]  /*134d0*/  @!P1 BRA `(.L_x_1174) ;  /* 0x0000000000e89947 */ /* 0x000fec0003800000 */
[----:B--2---:R-:W-:Y:S02]  /*134e0*/  IABS R7, R25 ;  /* 0x0000001900077213 */ /* 0x004fe40000000000 */
[----:B------:R-:W-:Y:S02]  /*134f0*/  IABS R5, R6 ;  /* 0x0000000600057213 */ /* 0x000fe40000000000 */
[----:B------:R-:W1:Y:S08]  /*13500*/  I2F.RP R8, R7 ;  /* 0x0000000700087306 */ /* 0x000e700000209400 */
[----:B-1----:R-:W0:Y:S02]  /*13510*/  MUFU.RCP R8, R8 ;  /* 0x0000000800087308 */ /* 0x002e240000001000 */
[----:B0-----:R-:W-:Y:S01]  /*13520*/  VIADD R2, R8, 0xffffffe ;  /* 0x0ffffffe08027836 */ /* 0x001fe20000000000 */
[----:B------:R-:W-:-:S05]  /*13530*/  IABS R8, R4 ;  /* 0x0000000400087213 */ /* 0x000fca0000000000 */
[----:B------:R0:W1:Y:S02]  /*13540*/  F2I.FTZ.U32.TRUNC.NTZ R3, R2 ;  /* 0x0000000200037305 */ /* 0x000064000021f000 */
[----:B0-----:R-:W-:Y:S02]  /*13550*/  IMAD.MOV.U32 R2, RZ, RZ, RZ ;  /* 0x000000ffff027224 */ /* 0x001fe400078e00ff */
[----:B-1----:R-:W-:-:S04]  /*13560*/  IMAD.MOV R10, RZ, RZ, -R3 ;  /* 0x000000ffff0a7224 */ /* 0x002fc800078e0a03 */
[----:B------:R-:W-:Y:S01]  /*13570*/  IMAD R9, R10, R7, RZ ;  /* 0x000000070a097224 */ /* 0x000fe200078e02ff */
[----:B------:R-:W-:-:S03]  /*13580*/  IABS R10, R25 ;  /* 0x00000019000a7213 */ /* 0x000fc60000000000 */
[----:B------:R-:W-:Y:S02]  /*13590*/  IMAD.HI.U32 R3, R3, R9, R2 ;  /* 0x0000000903037227 */ /* 0x000fe400078e0002 */
[----:B------:R-:W0:Y:S02]  /*135a0*/  I2F.RP R9, R5 ;  /* 0x0000000500097306 */ /* 0x000e240000209400 */
[----:B------:R-:W-:Y:S01]  /*135b0*/  IMAD.MOV R11, RZ, RZ, -R10 ;  /* 0x000000ffff0b7224 */ /* 0x000fe200078e0a0a */
[----:B------:R-:W-:Y:S01]  /*135c0*/  IABS R10, R6 ;  /* 0x00000006000a7213 */ /* 0x000fe20000000000 */
[----:B------:R-:W-:-:S04]  /*135d0*/  IMAD.HI.U32 R2, R3, R8, RZ ;  /* 0x0000000803027227 */ /* 0x000fc800078e00ff */
[----:B------:R-:W-:Y:S02]  /*135e0*/  IMAD R8, R2, R11, R8 ;  /* 0x0000000b02087224 */ /* 0x000fe400078e0208 */
[----:B------:R-:W-:-:S03]  /*135f0*/  IMAD.MOV R10, RZ, RZ, -R10 ;  /* 0x000000ffff0a7224 */ /* 0x000fc600078e0a0a */
[----:B------:R-:W-:Y:S01]  /*13600*/  ISETP.GT.U32.AND P1, PT, R7, R8, PT ;  /* 0x000000080700720c */ /* 0x000fe20003f24070 */
[----:B0-----:R-:W0:-:S12]  /*13610*/  MUFU.RCP R9, R9 ;  /* 0x0000000900097308 */ /* 0x001e180000001000 */
[----:B------:R-:W-:Y:S02]  /*13620*/  @!P1 IMAD.IADD R8, R8, 0x1, -R7 ;  /* 0x0000000108089824 */ /* 0x000fe400078e0a07 */
[----:B------:R-:W-:Y:S01]  /*13630*/  @!P1 VIADD R2, R2, 0x1 ;  /* 0x0000000102029836 */ /* 0x000fe20000000000 */
[----:B------:R-:W-:Y:S02]  /*13640*/  ISETP.NE.AND P1, PT, R25, RZ, PT ;  /* 0x000000ff1900720c */ /* 0x000fe40003f25270 */
[----:B------:R-:W-:Y:S01]  /*13650*/  ISETP.GE.U32.AND P0, PT, R8, R7, PT ;  /* 0x000000070800720c */ /* 0x000fe20003f06070 */
[----:B0-----:R-:W-:Y:S01]  /*13660*/  VIADD R3, R9, 0xffffffe ;  /* 0x0ffffffe09037836 */ /* 0x001fe20000000000 */
[----:B------:R-:W-:-:S04]  /*13670*/  LOP3.LUT R7, R4, R25, RZ, 0x3c, !PT ;  /* 0x0000001904077212 */ /* 0x000fc800078e3cff */
[----:B------:R-:W-:Y:S01]  /*13680*/  ISETP.GE.AND P2, PT, R7, RZ, PT ;  /* 0x000000ff0700720c */ /* 0x000fe20003f46270 */
[----:B------:R-:W0:Y:S06]  /*13690*/  F2I.FTZ.U32.TRUNC.NTZ R3, R3 ;  /* 0x0000000300037305 */ /* 0x000e2c000021f000 */
[----:B------:R-:W-:-:S04]  /*136a0*/  @P0 VIADD R2, R2, 0x1 ;  /* 0x0000000102020836 */ /* 0x000fc80000000000 */
[----:B------:R-:W-:-:S04]  /*136b0*/  IMAD.MOV.U32 R9, RZ, RZ, R2 ;  /* 0x000000ffff097224 */ /* 0x000fc800078e0002 */
[----:B------:R-:W-:Y:S01]  /*136c0*/  @!P2 IMAD.MOV R9, RZ, RZ, -R9 ;  /* 0x000000ffff09a224 */ /* 0x000fe200078e0a09 */
[----:B------:R-:W-:Y:S01]  /*136d0*/  @!P1 LOP3.LUT R9, RZ, R25, RZ, 0x33, !PT ;  /* 0x00000019ff099212 */ /* 0x000fe200078e33ff */
[----:B0-----:R-:W-:-:S03]  /*136e0*/  IMAD.MOV R2, RZ, RZ, -R3 ;  /* 0x000000ffff027224 */ /* 0x001fc600078e0a03 */
[----:B------:R-:W-:Y:S01]  /*136f0*/  IABS R8, R9 ;  /* 0x0000000900087213 */ /* 0x000fe20000000000 */
[----:B------:R-:W-:Y:S02]  /*13700*/  IMAD R7, R2, R5, RZ ;  /* 0x0000000502077224 */ /* 0x000fe400078e02ff */
[----:B------:R-:W-:-:S04]  /*13710*/  IMAD.MOV.U32 R2, RZ, RZ, RZ ;  /* 0x000000ffff027224 */ /* 0x000fc800078e00ff */
[----:B------:R-:W-:-:S04]  /*13720*/  IMAD.HI.U32 R2, R3, R7, R2 ;  /* 0x0000000703027227 */ /* 0x000fc800078e0002 */
[----:B------:R-:W-:Y:S02]  /*13730*/  IMAD.MOV.U32 R3, RZ, RZ, R8 ;  /* 0x000000ffff037224 */ /* 0x000fe400078e0008 */
[----:B------:R-:W-:Y:S02]  /*13740*/  IMAD.MOV.U32 R8, RZ, RZ, R10 ;  /* 0x000000ffff087224 */ /* 0x000fe400078e000a */
[----:B------:R-:W-:-:S04]  /*13750*/  IMAD.HI.U32 R2, R2, R3, RZ ;  /* 0x0000000302027227 */ /* 0x000fc800078e00ff */
[----:B------:R-:W-:Y:S01]  /*13760*/  IMAD R8, R2, R8, R3 ;  /* 0x0000000802087224 */ /* 0x000fe200078e0203 */
[----:B------:R-:W-:-:S04]  /*13770*/  LOP3.LUT R3, R9, R6, RZ, 0x3c, !PT ;  /* 0x0000000609037212 */ /* 0x000fc800078e3cff */
[----:B------:R-:W-:Y:S02]  /*13780*/  ISETP.GT.U32.AND P1, PT, R5, R8, PT ;  /* 0x000000080500720c */ /* 0x000fe40003f24070 */
[----:B------:R-:W-:-:S11]  /*13790*/  ISETP.GE.AND P2, PT, R3, RZ, PT ;  /* 0x000000ff0300720c */ /* 0x000fd60003f46270 */
[----:B------:R-:W-:Y:S02]  /*137a0*/  @!P1 IMAD.IADD R8, R8, 0x1, -R5 ;  /* 0x0000000108089824 */ /* 0x000fe400078e0a05 */
[----:B------:R-:W-:Y:S01]  /*137b0*/  @!P1 VIADD R2, R2, 0x1 ;  /* 0x0000000102029836 */ /* 0x000fe20000000000 */
[----:B------:R-:W-:Y:S02]  /*137c0*/  ISETP.NE.AND P1, PT, R6, RZ, PT ;  /* 0x000000ff0600720c */ /* 0x000fe40003f25270 */
[----:B------:R-:W-:Y:S01]  /*137d0*/  ISETP.GE.U32.AND P0, PT, R8, R5, PT ;  /* 0x000000050800720c */ /* 0x000fe20003f06070 */
[----:B------:R-:W-:-:S12]  /*137e0*/  IMAD.MOV R5, RZ, RZ, -R9 ;  /* 0x000000ffff057224 */ /* 0x000fd800078e0a09 */
[----:B------:R-:W-:-:S04]  /*137f0*/  @P0 VIADD R2, R2, 0x1 ;  /* 0x0000000102020836 */ /* 0x000fc80000000000 */
[----:B------:R-:W-:Y:S01]  /*13800*/  @!P2 IMAD.MOV R2, RZ, RZ, -R2 ;  /* 0x000000ffff02a224 */ /* 0x000fe200078e0a02 */
[----:B------:R-:W-:-:S05]  /*13810*/  @!P1 LOP3.LUT R2, RZ, R6, RZ, 0x33, !PT ;  /* 0x00000006ff029212 */ /* 0x000fca00078e33ff */
[----:B------:R-:W-:-:S04]  /*13820*/  IMAD.MOV R3, RZ, RZ, -R2 ;  /* 0x000000ffff037224 */ /* 0x000fc800078e0a02 */
[C---:B------:R-:W-:Y:S02]  /*13830*/  IMAD R26, R6.reuse, R3, R9 ;  /* 0x00000003061a7224 */ /* 0x040fe400078e0209 */
[----:B------:R-:W-:Y:S02]  /*13840*/  IMAD R3, R6, 0x1000000, R2 ;  /* 0x0100000006037824 */ /* 0x000fe400078e0202 */
[----:B------:R-:W-:Y:S02]  /*13850*/  IMAD R2, R25, R5, R4 ;  /* 0x0000000519027224 */ /* 0x000fe400078e0204 */
[----:B------:R-:W-:Y:S01]  /*13860*/  IMAD R26, R26, 0x10000, R3 ;  /* 0x000100001a1a7824 */ /* 0x000fe200078e0203 */
[----:B------:R-:W-:Y:S06]  /*13870*/  BRA `(.L_x_1175) ;  /* 0x0000000000f87947 */ /* 0x000fec0003800000 */
.L_x_1174:
[----:B0-----:R-:W0:Y:S02]  /*13880*/  LDC.64 R2, c[0x0][0xc90] ;  /* 0x00032400ff027b82 */ /* 0x001e240000000a00 */
[----:B0-----:R-:W-:-:S05]  /*13890*/  IMAD.WIDE R2, R27, 0x4, R2 ;  /* 0x000000041b027825 */ /* 0x001fca00078e0202 */
[----:B------:R0:W2:Y:S01]  /*138a0*/  LDG.E R6, desc[UR52][R2.64] ;  /* 0x0000003402067981 */ /* 0x0000a2000c1e1900 */
[----:B------:R-:W-:Y:S01]  /*138b0*/  IABS R11, R4 ;  /* 0x00000004000b7213 */ /* 0x000fe20000000000 */
[----:B0-----:R-:W-:Y:S02]  /*138c0*/  IMAD.MOV.U32 R2, RZ, RZ, RZ ;  /* 0x000000ffff027224 */ /* 0x001fe400078e00ff */
[----:B--2---:R-:W-:-:S05]  /*138d0*/  IMAD R5, R25, R6, RZ ;  /* 0x0000000619057224 */ /* 0x004fca00078e02ff */
[-C--:B------:R-:W-:Y:S02]  /*138e0*/  IABS R10, R5.reuse ;  /* 0x00000005000a7213 */ /* 0x080fe40000000000 */
[----:B------:R-:W-:Y:S02]  /*138f0*/  IABS R12, R5 ;  /* 0x00000005000c7213 */ /* 0x000fe40000000000 */
[----:B------:R-:W0:Y:S08]  /*13900*/  I2F.RP R7, R10 ;  /* 0x0000000a00077306 */ /* 0x000e300000209400 */
[----:B0-----:R-:W0:Y:S02]  /*13910*/  MUFU.RCP R7, R7 ;  /* 0x0000000700077308 */ /* 0x001e240000001000 */
[----:B0-----:R-:W-:-:S06]  /*13920*/  VIADD R8, R7, 0xffffffe ;  /* 0x0ffffffe07087836 */ /* 0x001fcc0000000000 */
[----:B------:R-:W0:Y:S02]  /*13930*/  F2I.FTZ.U32.TRUNC.NTZ R3, R8 ;  /* 0x0000000800037305 */ /* 0x000e24000021f000 */
[----:B0-----:R-:W-:-:S04]  /*13940*/  IMAD.MOV R9, RZ, RZ, -R3 ;  /* 0x000000ffff097224 */ /* 0x001fc800078e0a03 */
[----:B------:R-:W-:-:S04]  /*13950*/  IMAD R9, R9, R10, RZ ;  /* 0x0000000a09097224 */ /* 0x000fc800078e02ff */
[----:B------:R-:W-:-:S04]  /*13960*/  IMAD.HI.U32 R2, R3, R9, R2 ;  /* 0x0000000903027227 */ /* 0x000fc800078e0002 */
[----:B------:R-:W-:Y:S02]  /*13970*/  IMAD.MOV.U32 R9, RZ, RZ, R11 ;  /* 0x000000ffff097224 */ /* 0x000fe400078e000b */
[----:B------:R-:W-:Y:S02]  /*13980*/  IMAD.MOV R3, RZ, RZ, -R12 ;  /* 0x000000ffff037224 */ /* 0x000fe400078e0a0c */
[----:B------:R-:W-:-:S04]  /*13990*/  IMAD.HI.U32 R2, R2, R9, RZ ;  /* 0x0000000902027227 */ /* 0x000fc800078e00ff */
[----:B------:R-:W-:-:S05]  /*139a0*/  IMAD R3, R2, R3, R9 ;  /* 0x0000000302037224 */ /* 0x000fca00078e0209 */
        /* <DEDUP_REMOVED lines=10> */
[----:B------:R-:W-:Y:S02]  /*13a50*/  IMAD R7, R6, R2, RZ ;  /* 0x0000000206077224 */ /* 0x000fe400078e02ff */
[----:B------:R-:W-:Y:S02]  /*13a60*/  IMAD.MOV R2, RZ, RZ, -R2 ;  /* 0x000000ffff027224 */ /* 0x000fe400078e0a02 */
[----:B------:R-:W-:Y:S02]  /*13a70*/  IMAD.MOV R3, RZ, RZ, -R7 ;  /* 0x000000ffff037224 */ /* 0x000fe400078e0a07 */
[----:B------:R-:W-:Y:S02]  /*13a80*/  IMAD R4, R5, R2, R4 ;  /* 0x0000000205047224 */ /* 0x000fe400078e0204 */
[----:B------:R-:W-:Y:S01]  /*13a90*/  IMAD.MOV.U32 R2, RZ, RZ, RZ ;  /* 0x000000ffff027224 */ /* 0x000fe200078e00ff */
[----:B------:R-:W-:Y:S02]  /*13aa0*/  VIADDMNMX R6, R3, UR5, R6, PT ;  /* 0x0000000503067c46 */ /* 0x000fe4000b800106 */
[----:B------:R-:W-:-:S02]  /*13ab0*/  IABS R10, R4 ;  /* 0x00000004000a7213 */ /* 0x000fc40000000000 */
[----:B------:R-:W-:Y:S01]  /*13ac0*/  IABS R8, R6 ;  /* 0x0000000600087213 */ /* 0x000fe20000000000 */
[----:B------:R-:W-:Y:S01]  /*13ad0*/  IMAD.MOV R26, RZ, RZ, -R6 ;  /* 0x000000ffff1a7224 */ /* 0x000fe200078e0a06 */
[----:B------:R-:W-:Y:S02]  /*13ae0*/  IADD3 R7, R7, 0x1000000, R4 ;  /* 0x0100000007077810 */ /* 0x000fe40007ffe004 */
[----:B------:R-:W0:Y:S08]  /*13af0*/  I2F.RP R9, R8 ;  /* 0x0000000800097306 */ /* 0x000e300000209400 */
[----:B0-----:R-:W0:Y:S02]  /*13b00*/  MUFU.RCP R9, R9 ;  /* 0x0000000900097308 */ /* 0x001e240000001000 */
[----:B0-----:R-:W-:-:S06]  /*13b10*/  VIADD R3, R9, 0xffffffe ;  /* 0x0ffffffe09037836 */ /* 0x001fcc0000000000 */
[----:B------:R-:W0:Y:S02]  /*13b20*/  F2I.FTZ.U32.TRUNC.NTZ R3, R3 ;  /* 0x0000000300037305 */ /* 0x000e24000021f000 */
[----:B0-----:R-:W-:-:S04]  /*13b30*/  IMAD.MOV R11, RZ, RZ, -R3 ;  /* 0x000000ffff0b7224 */ /* 0x001fc800078e0a03 */
[----:B------:R-:W-:Y:S01]  /*13b40*/  IMAD R5, R11, R8, RZ ;  /* 0x000000080b057224 */ /* 0x000fe200078e02ff */
[----:B------:R-:W-:-:S03]  /*13b50*/  IABS R11, R6 ;  /* 0x00000006000b7213 */ /* 0x000fc60000000000 */
        /* <DEDUP_REMOVED lines=15> */
[----:B------:R-:W-:-:S07]  /*13c50*/  IMAD R26, R2, R26, R7 ;  /* 0x0000001a021a7224 */ /* 0x000fce00078e0207 */
.L_x_1175:
[----:B------:R-:W-:-:S05]  /*13c60*/  LOP3.LUT R2, RZ, R2, RZ, 0x33, !PT ;  /* 0x00000002ff027212 */ /* 0x000fca00078e33ff */
[----:B------:R-:W-:Y:S01]  /*13c70*/  IMAD.IADD R25, R25, 0x1, R2 ;  /* 0x0000000119197824 */ /* 0x000fe200078e0202 */
[----:B------:R-:W-:Y:S06]  /*13c80*/  BRA `(.L_x_1176) ;  /* 0x00000000000c7947 */ /* 0x000fec0003800000 */
.L_x_1171:
[----:B------:R-:W-:Y:S02]  /*13c90*/  IMAD.MOV.U32 R25, RZ, RZ, RZ ;  /* 0x000000ffff197224 */ /* 0x000fe400078e00ff */
[----:B------:R-:W-:Y:S02]  /*13ca0*/  IMAD.U32 R24, RZ, RZ, UR6 ;  /* 0x00000006ff187e24 */ /* 0x000fe4000f8e00ff */
[----:B------:R-:W-:-:S07]  /*13cb0*/  IMAD.MOV.U32 R26, RZ, RZ, RZ ;  /* 0x000000ffff1a7224 */ /* 0x000fce00078e00ff */
.L_x_1176:
[----:B------:R-:W-:-:S13]  /*13cc0*/  ISETP.NE.AND P0, PT, R0, RZ, PT ;  /* 0x000000ff0000720c */ /* 0x000fda0003f05270 */
[----:B------:R-:W0:Y:S01]  /*13cd0*/  @!P0 S2R R3, SR_CgaCtaId ;  /* 0x0000000000038919 */ /* 0x000e220000008800 */
[----:B------:R-:W-:-:S04]  /*13ce0*/  @!P0 MOV R0, 0x400 ;  /* 0x0000040000008802 */ /* 0x000fc80000000f00 */
[----:B0-----:R-:W-:-:S05]  /*13cf0*/  @!P0 LEA R0, R3, R0, 0x18 ;  /* 0x0000000003008211 */ /* 0x001fca00078ec0ff */
[----:B------:R2:W-:Y:S01]  /*13d00*/  @!P0 STS.128 [R0+0x2d8d0], R24 ;  /* 0x02d8d01800008388 */ /* 0x0005e20000000c00 */
[----:B------:R-:W-:Y:S06]  /*13d10*/  BAR.ARV 0x5, 0x200 ;  /* 0x0148000000007b1d */ /* 0x000fec0000002000 */
.L_x_1169:
        /* <DEDUP_REMOVED lines=18> */
[----:B--2---:R-:W-:-:S04]  /*13e40*/  IMAD.SHL.U32 R0, R6, 0x8, RZ ;  /* 0x0000000806007824 */ /* 0x004fc800078e00ff */
[----:B------:R-:W-:Y:S01]  /*13e50*/  IMAD.SHL.U32 R4, R5, 0x8, RZ ;  /* 0x0000000805047824 */ /* 0x000fe200078e00ff */
[C---:B------:R-:W-:Y:S02]  /*13e60*/  LOP3.LUT R3, R0.reuse, 0x20, RZ, 0xc0, !PT ;  /* 0x0000002000037812 */ /* 0x040fe400078ec0ff */
[----:B0-----:R-:W-:Y:S02]  /*13e70*/  LOP3.LUT R2, R0, 0xd8, RZ, 0xc0, !PT ;  /* 0x000000d800027812 */ /* 0x001fe400078ec0ff */
        /* <DEDUP_REMOVED lines=11> */
.L_x_1291:
[----:B------:R-:W-:Y:S05]  /*13f30*/  YIELD ;  /* 0x0000000000007946 */ /* 0x000fea0003800000 */
[----:B------:R-:W-:Y:S01]  /*13f40*/  ULDC.64 UR4, c[0x0][0xa28] ;  /* 0x00028a0000047ab9 */ /* 0x000fe20000000a00 */
[----:B------:R-:W-:Y:S02]  /*13f50*/  CS2R R8, SRZ ;  /* 0x0000000000087805 */ /* 0x000fe4000001ff00 */
[----:B------:R-:W-:Y:S01]  /*13f60*/  ISETP.NE.U32.AND P0, PT, RZ, UR4, PT ;  /* 0x00000004ff007c0c */ /* 0x000fe2000bf05070 */
[----:B01----:R-:W0:Y:S01]  /*13f70*/  LDC.64 R4, c[0x0][0xa00] ;  /* 0x00028000ff047b82 */ /* 0x003e220000000a00 */
[----:B------:R-:W-:Y:S01]  /*13f80*/  IMAD.MOV.U32 R0, RZ, RZ, RZ ;  /* 0x000000ffff007224 */ /* 0x000fe200078e00ff */
[----:B------:R-:W-:Y:S01]  /*13f90*/  ULDC.64 UR6, c[0x0][0xa08] ;  /* 0x0002820000067ab9 */ /* 0x000fe20000000a00 */
[----:B------:R-:W-:Y:S01]  /*13fa0*/  ISETP.NE.AND.EX P0, PT, RZ, UR5, PT, P0 ;  /* 0x00000005ff007c0c */ /* 0x000fe2000bf05300 */
[----:B------:R-:W-:-:S12]  /*13fb0*/  ULDC.64 UR4, c[0x0][0xa18] ;  /* 0x0002860000047ab9 */ /* 0x000fd80000000a00 */
[----:B----4-:R-:W1:Y:S02]  /*13fc0*/  @P0 LDC.64 R2, c[0x0][0xa28] ;  /* 0x00028a00ff020b82 */ /* 0x010e640000000a00 */
[----:B-1----:R-:W-:-:S05]  /*13fd0*/  @P0 IMAD.WIDE R2, R27, 0x4, R2 ;  /* 0x000000041b020825 */ /* 0x002fca00078e0202 */
[----:B------:R1:W5:Y:S01]  /*13fe0*/  @P0 LDG.E R8, desc[UR52][R2.64] ;  /* 0x0000003402080981 */ /* 0x000362000c1e1900 */
[----:B------:R-:W-:Y:S01]  /*13ff0*/  ISETP.NE.U32.AND P0, PT, RZ, UR4, PT ;  /* 0x00000004ff007c0c */ /* 0x000fe2000bf05070 */
[----:B0-----:R-:W-:Y:S01]  /*14000*/  IMAD.WIDE R4, R27, 0x4, R4 ;  /* 0x000000041b047825 */ /* 0x001fe200078e0204 */
[----:B------:R-:W-:Y:S02]  /*14010*/  ISETP.NE.U32.AND P1, PT, RZ, UR6, PT ;  /* 0x00000006ff007c0c */ /* 0x000fe4000bf25070 */
[----:B------:R-:W-:Y:S01]  /*14020*/  ISETP.NE.AND.EX P2, PT, RZ, UR5, PT, P0 ;  /* 0x00000005ff007c0c */ /* 0x000fe2000bf45300 */
[----:B------:R-:W-:Y:S01]  /*14030*/  ULDC.64 UR4, c[0x0][0xa00] ;  /* 0x0002800000047ab9 */ /* 0x000fe20000000a00 */
[----:B------:R-:W-:Y:S02]  /*14040*/  ISETP.NE.AND.EX P1, PT, RZ, UR7, PT, P1 ;  /* 0x00000007ff007c0c */ /* 0x000fe4000bf25310 */
[----:B------:R-:W-:Y:S01]  /*14050*/  ISETP.NE.U32.AND P0, PT, RZ, UR4, PT ;  /* 0x00000004ff007c0c */ /* 0x000fe2000bf05070 */
[----:B-1----:R-:W0:Y:S03]  /*14060*/  LDC.64 R2, c[0x0][0xa08] ;  /* 0x00028200ff027b82 */ /* 0x002e260000000a00 */
[----:B------:R-:W-:-:S05]  /*14070*/  ISETP.NE.AND.EX P0, PT, RZ, UR5, PT, P0 ;  /* 0x00000005ff007c0c */ /* 0x000fca000bf05300 */
[----:B------:R-:W1:Y:S08]  /*14080*/  @P2 LDC.64 R6, c[0x0][0xa18] ;  /* 0x00028600ff062b82 */ /* 0x000e700000000a00 */
[----:B--2---:R-:W2:Y:S01]  /*14090*/  @P0 LDG.E R0, desc[UR52][R4.64] ;  /* 0x0000003404000981 */ /* 0x004ea2000c1e1900 */
[----:B------:R-:W-:Y:S01]  /*140a0*/  ULDC UR4, c[0x0][0x288] ;  /* 0x0000a20000047ab9 */ /* 0x000fe20000000800 */
[----:B0-----:R-:W-:-:S05]  /*140b0*/  IMAD.WIDE R2, R27, 0x4, R2 ;  /* 0x000000041b027825 */ /* 0x001fca00078e0202 */
[----:B------:R-:W5:Y:S01]  /*140c0*/  @P1 LDG.E R9, desc[UR52][R2.64] ;  /* 0x0000003402091981 */ /* 0x000f62000c1e1900 */
[----:B-1----:R-:W-:-:S03]  /*140d0*/  @P2 IMAD.WIDE R6, R27, 0x4, R6 ;  /* 0x000000041b062825 */ /* 0x002fc600078e0206 */
        /* <DEDUP_REMOVED lines=12> */
[----:B------:R-:W-:Y:S01]  /*141a0*/  IMAD.MOV.U32 R10, RZ, RZ, R0 ;  /* 0x000000ffff0a7224 */ /* 0x000fe200078e0000 */
[----:B---3--:R-:W-:Y:S06]  /*141b0*/  @P2 BRA `(.L_x_1178) ;  /* 0x0000000000142947 */ /* 0x008fec0003800000 */
[----:B------:R-:W-:Y:S05]  /*141c0*/  @!P0 BRA `(.L_x_1178) ;  /* 0x0000000000108947 */ /* 0x000fea0003800000 */
[----:B------:R-:W2:Y:S04]  /*141d0*/  LDG.E R7, desc[UR52][R4.64] ;  /* 0x0000003404077981 */ /* 0x000ea8000c1e1900 */
[----:B0-----:R-:W2:Y:S02]  /*141e0*/  LDG.E R0, desc[UR52][R4.64+0x4] ;  /* 0x0000043404007981 */ /* 0x001ea4000c1e1900 */
[----:B--2---:R-:W-:-:S05]  /*141f0*/  IMAD.IADD R10, R0, 0x1, -R7 ;  /* 0x00000001000a7824 */ /* 0x004fca00078e0a07 */
[----:B------:R1:W-:Y:S02]  /*14200*/  STL [R1+0xc], R10 ;  /* 0x00000c0a01007387 */ /* 0x0003e40000100800 */
.L_x_1178:
[----:B------:R-:W-:Y:S01]  /*14210*/  ULDC.64 UR4, c[0x0][0xa20] ;  /* 0x0002880000047ab9 */ /* 0x000fe20000000a00 */
[C---:B0-----:R-:W-:Y:S02]  /*14220*/  LOP3.LUT R0, R26.reuse, 0xff000000, RZ, 0xc0, !PT ;  /* 0xff0000001a007812 */ /* 0x041fe400078ec0ff */
[----:B------:R-:W-:Y:S02]  /*14230*/  ISETP.NE.U32.AND P0, PT, RZ, UR4, PT ;  /* 0x00000004ff007c0c */ /* 0x000fe4000bf05070 */
[----:B------:R-:W-:Y:S02]  /*14240*/  SHF.R.U32.HI R5, RZ, 0x8, R0 ;  /* 0x00000008ff057819 */ /* 0x000fe40000011600 */
[----:B------:R-:W-:Y:S02]  /*14250*/  ISETP.NE.AND.EX P0, PT, RZ, UR5, PT, P0 ;  /* 0x00000005ff007c0c */ /* 0x000fe4000bf05300 */
[C---:B------:R-:W-:Y:S02]  /*14260*/  LOP3.LUT R0, R26.reuse, 0xff0000, RZ, 0xc0, !PT ;  /* 0x00ff00001a007812 */ /* 0x040fe400078ec0ff */
[----:B------:R-:W-:Y:S01]  /*14270*/  LOP3.LUT R16, R26, 0xffff, RZ, 0xc0, !PT ;  /* 0x0000ffff1a107812 */ /* 0x000fe200078ec0ff */
[----:B-----5:R-:W-:Y:S01]  /*14280*/  IMAD.IADD R26, R9, 0x1, R8 ;  /* 0x00000001091a7824 */ /* 0x020fe200078e0208 */
[----:B------:R-:W-:-:S07]  /*14290*/  LEA.HI R0, R0, R5, RZ, 0x10 ;  /* 0x0000000500007211 */ /* 0x000fce00078f80ff */
[----:B------:R-:W-:Y:S05]  /*142a0*/  @!P0 BRA `(.L_x_1179) ;  /* 0x0000000000108947 */ /* 0x000fea0003800000 */
[----:B------:R-:W0:Y:S02]  /*142b0*/  LDC.64 R2, c[0x0][0xa20] ;  /* 0x00028800ff027b82 */ /* 0x000e240000000a00 */
[----:B0-----:R-:W-:-:S05]  /*142c0*/  IMAD.WIDE R2, R27, 0x4, R2 ;  /* 0x000000041b027825 */ /* 0x001fca00078e0202 */
[----:B------:R0:W5:Y:S01]  /*142d0*/  LDG.E R6, desc[UR52][R2.64] ;  /* 0x0000003402067981 */ /* 0x000162000c1e1900 */
[----:B------:R-:W-:Y:S05]  /*142e0*/  BRA `(.L_x_1180) ;  /* 0x0000000000107947 */ /* 0x000fea0003800000 */
.L_x_1179:
[----:B------:R-:W-:Y:S05]  /*142f0*/  @!P1 BRA `(.L_x_1180) ;  /* 0x00000000000c9947 */ /* 0x000fea0003800000 */
[----:B------:R-:W2:Y:S04]  /*14300*/  LDG.E R5, desc[UR52][R2.64] ;  /* 0x0000003402057981 */ /* 0x000ea8000c1e1900 */
[----:B------:R-:W2:Y:S02]  /*14310*/  LDG.E R6, desc[UR52][R2.64+0x4] ;  /* 0x0000043402067981 */ /* 0x000ea4000c1e1900 */
[----:B--2---:R-:W-:-:S07]  /*14320*/  IMAD.IADD R6, R6, 0x1, -R5 ;  /* 0x0000000106067824 */ /* 0x004fce00078e0a05 */
.L_x_1180:
[----:B0-----:R-:W0:Y:S01]  /*14330*/  LDC R2, c[0x0][0x448] ;  /* 0x00011200ff027b82 */ /* 0x001e220000000800 */
[----:B------:R-:W-:Y:S02]  /*14340*/  IMAD R11, R25, 0xc0, RZ ;  /* 0x000000c0190b7824 */ /* 0x000fe400078e02ff */
[----:B-----5:R-:W-:Y:S02]  /*14350*/  IMAD.IADD R6, R6, 0x1, -R8 ;  /* 0x0000000106067824 */ /* 0x020fe400078e0a08 */
[----:B------:R-:W-:Y:S01]  /*14360*/  VIADD R7, R11, 0xbf ;  /* 0x000000bf0b077836 */ /* 0x000fe20000000000 */
[----:B------:R2:W-:Y:S01]  /*14370*/  STL [R1+0x8], R11 ;  /* 0x0000080b01007387 */ /* 0x0005e20000100800 */
[----:B0-----:R-:W-:-:S13]  /*14380*/  ISETP.NE.AND P1, PT, R2, 0x1, PT ;  /* 0x000000010200780c */ /* 0x001fda0003f25270 */
[----:B------:R-:W0:Y:S08]  /*14390*/  @P1 LDC R4, c[0x0][0x44c] ;  /* 0x00011300ff041b82 */ /* 0x000e300000000800 */
[----:B------:R-:W3:Y:S01]  /*143a0*/  @P1 LDC R2, c[0x0][0x450] ;  /* 0x00011400ff021b82 */ /* 0x000ee20000000800 */
[----:B0-----:R-:W-:-:S05]  /*143b0*/  @P1 IMAD.HI.U32 R3, R7, R4, RZ ;  /* 0x0000000407031227 */ /* 0x001fca00078e00ff */
[----:B---3--:R-:W-:Y:S01]  /*143c0*/  @P1 SHF.R.U32.HI R7, RZ, R2, R3 ;  /* 0x00000002ff071219 */ /* 0x008fe20000011603 */
[----:B------:R-:W-:-:S05]  /*143d0*/  VIADD R2, R6, 0x7f ;  /* 0x0000007f06027836 */ /* 0x000fca0000000000 */
[----:B------:R-:W-:-:S04]  /*143e0*/  SHF.R.S32.HI R3, RZ, 0x1f, R2 ;  /* 0x0000001fff037819 */ /* 0x000fc80000011402 */
[----:B------:R-:W-:Y:S02]  /*143f0*/  LEA.HI R4, R3, R2, RZ, 0x7 ;  /* 0x0000000203047211 */ /* 0x000fe400078f38ff */
[----:B------:R-:W-:Y:S02]  /*14400*/  IADD3 R2, R6, 0x1, -R10 ;  /* 0x0000000106027810 */ /* 0x000fe40007ffe80a */
[----:B------:R-:W-:-:S03]  /*14410*/  SHF.R.S32.HI R9, RZ, 0x7, R4 ;  /* 0x00000007ff097819 */ /* 0x000fc60000011404 */
[----:B------:R-:W-:Y:S02]  /*14420*/  IMAD.IADD R7, R2, 0x1, R7 ;  /* 0x0000000102077824 */ /* 0x000fe400078e0207 */
[----:B------:R-:W0:Y:S01]  /*14430*/  LDC.64 R2, c[0x0][0x9e0] ;  /* 0x00027800ff027b82 */ /* 0x000e220000000a00 */
[----:B------:R2:W-:Y:S01]  /*14440*/  STL [R1+0x40], R9 ;  /* 0x0000400901007387 */ /* 0x0005e20000100800 */
[----:B0-----:R-:W-:Y:S01]  /*14450*/  ISETP.GE.AND P2, PT, R3, 0x1, PT ;  /* 0x000000010300780c */ /* 0x001fe20003f46270 */
[----:B------:R-:W-:-:S12]  /*14460*/  IMAD.IADD R2, R7, 0x1, R2 ;  /* 0x0000000107027824 */ /* 0x000fd800078e0202 */
[----:B--2---:R-:W-:Y:S05]  /*14470*/  @!P2 BRA `(.L_x_1181) ;  /* 0x000000000048a947 */ /* 0x004fea0003800000 */
[C---:B------:R-:W-:Y:S01]  /*14480*/  ISETP.GT.AND P0, PT, R7.reuse, RZ, PT ;  /* 0x000000ff0700720c */ /* 0x040fe20003f04270 */
[----:B------:R-:W-:Y:S01]  /*14490*/  BSSY B0, `(.L_x_1182) ;  /* 0x000000e000007945 */ /* 0x000fe20003800000 */
[----:B------:R-:W-:-:S11]  /*144a0*/  VIADD R8, R7, 0xffffffff ;  /* 0xffffffff07087836 */ /* 0x000fd60000000000 */
[----:B------:R-:W-:Y:S05]  /*144b0*/  @P0 BRA `(.L_x_1183) ;  /* 0x00000000001c0947 */ /* 0x000fea0003800000 */
[----:B------:R-:W-:Y:S01]  /*144c0*/  ISETP.NE.AND P0, PT, R3, 0x1, PT ;  /* 0x000000010300780c */ /* 0x000fe20003f05270 */
[----:B------:R-:W-:-:S12]  /*144d0*/  IMAD.MOV R7, RZ, RZ, -R7 ;  /* 0x000000ffff077224 */ /* 0x000fd800078e0a07 */
[----:B------:R-:W0:Y:S02]  /*144e0*/  @P0 LDC.64 R4, c[0x0][0x9e8] ;  /* 0x00027a00ff040b82 */ /* 0x000e240000000a00 */
[----:B0-----:R-:W-:-:S05]  /*144f0*/  @P0 IMAD.HI.U32 R4, R7, R4, RZ ;  /* 0x0000000407040227 */ /* 0x001fca00078e00ff */
[----:B------:R-:W-:-:S04]  /*14500*/  @P0 SHF.R.U32.HI R7, RZ, R5, R4 ;  /* 0x00000005ff070219 */ /* 0x000fc80000011604 */
[----:B------:R-:W-:Y:S01]  /*14510*/  LOP3.LUT R8, RZ, R7, RZ, 0x33, !PT ;  /* 0x00000007ff087212 */ /* 0x000fe200078e33ff */
[----:B------:R-:W-:Y:S06]  /*14520*/  BRA `(.L_x_1184) ;  /* 0x0000000000107947 */ /* 0x000fec0003800000 */
.L_x_1183:
[----:B------:R-:W-:-:S13]  /*14530*/  ISETP.NE.AND P0, PT, R3, 0x1, PT ;  /* 0x000000010300780c */ /* 0x000fda0003f05270 */
[----:B------:R-:W0:Y:S02]  /*14540*/  @P0 LDC.64 R4, c[0x0][0x9e8] ;  /* 0x00027a00ff040b82 */ /* 0x000e240000000a00 */
[----:B0-----:R-:W-:-:S05]  /*14550*/  @P0 IMAD.HI.U32 R4, R8, R4, RZ ;  /* 0x0000000408040227 */ /* 0x001fca00078e00ff */
[----:B------:R-:W-:-:S07]  /*14560*/  @P0 SHF.R.U32.HI R8, RZ, R5, R4 ;  /* 0x00000005ff080219 */ /* 0x000fce0000011604 */
.L_x_1184:
[----:B------:R-:W-:Y:S05]  /*14570*/  BSYNC B0 ;  /* 0x0000000000007941 */ /* 0x000fea0003800000 */
.L_x_1182:
[----:B------:R-:W-:-:S05]  /*14580*/  IMAD R5, R8, R3, R3 ;  /* 0x0000000308057224 */ /* 0x000fca00078e0203 */
[----:B------:R-:W-:-:S07]  /*14590*/  VIMNMX R2, R2, R5, PT ;  /* 0x0000000502027248 */ /* 0x000fce0003fe0100 */
.L_x_1181:
[----:B------:R-:W0:Y:S01]  /*145a0*/  @P1 LDC R7, c[0x0][0x44c] ;  /* 0x00011300ff071b82 */ /* 0x000e220000000800 */
[----:B------:R-:W-:Y:S01]  /*145b0*/  IMAD.MOV.U32 R5, RZ, RZ, R11 ;  /* 0x000000ffff057224 */ /* 0x000fe200078e000b */
[----:B------:R-:W-:Y:S01]  /*145c0*/  ULDC UR4, c[0x0][0x9dc] ;  /* 0x0002770000047ab9 */ /* 0x000fe20000000800 */
[----:B------:R-:W-:-:S05]  /*145d0*/  VIADD R2, R2, 0x7f ;  /* 0x0000007f02027836 */ /* 0x000fca0000000000 */
[----:B------:R-:W2:Y:S01]  /*145e0*/  @P1 LDC R4, c[0x0][0x450] ;  /* 0x00011400ff041b82 */ /* 0x000ea20000000800 */
[----:B0-----:R-:W-:-:S05]  /*145f0*/  @P1 IMAD.HI.U32 R7, R11, R7, RZ ;  /* 0x000000070b071227 */ /* 0x001fca00078e00ff */
[----:B--2---:R-:W-:-:S04]  /*14600*/  @P1 SHF.R.U32.HI R5, RZ, R4, R7 ;  /* 0x00000004ff051219 */ /* 0x004fc80000011607 */
[----:B------:R-:W-:Y:S02]  /*14610*/  IADD3 R7, R5, R6, -R10 ;  /* 0x0000000605077210 */ /* 0x000fe40007ffe80a */
[----:B------:R-:W-:-:S04]  /*14620*/  SHF.R.S32.HI R5, RZ, 0x1f, R2 ;  /* 0x0000001fff057819 */ /* 0x000fc80000011402 */
[----:B------:R-:W-:Y:S01]  /*14630*/  LEA.HI R5, R5, R2, RZ, 0x7 ;  /* 0x0000000205057211 */ /* 0x000fe200078f38ff */
[----:B------:R-:W-:-:S03]  /*14640*/  VIADD R2, R7, -UR4 ;  /* 0x8000000407027c36 */ /* 0x000fc60008000000 */
[----:B------:R-:W-:-:S04]  /*14650*/  SHF.R.S32.HI R4, RZ, 0x7, R5 ;  /* 0x00000007ff047819 */ /* 0x000fc80000011405 */
[----:B------:R-:W-:Y:S01]  /*14660*/  VIMNMX R6, R9, R4, PT ;  /* 0x0000000409067248 */ /* 0x000fe20003fe0100 */
[----:B------:R0:W-:Y:S01]  /*14670*/  STL [R1+0x3c], R4 ;  /* 0x00003c0401007387 */ /* 0x0001e20000100800 */
[----:B------:R-:W-:Y:S05]  /*14680*/  @!P2 BRA `(.L_x_1185) ;  /* 0x000000000044a947 */ /* 0x000fea0003800000 */
[----:B------:R-:W-:Y:S01]  /*14690*/  ISETP.GT.AND P0, PT, R7, -0x1, PT ;  /* 0xffffffff0700780c */ /* 0x000fe20003f04270 */
[----:B------:R-:W-:-:S12]  /*146a0*/  BSSY B0, `(.L_x_1186) ;  /* 0x000000d000007945 */ /* 0x000fd80003800000 */
[----:B------:R-:W-:Y:S05]  /*146b0*/  @P0 BRA `(.L_x_1187) ;  /* 0x00000000001c0947 */ /* 0x000fea0003800000 */
[----:B------:R-:W-:Y:S02]  /*146c0*/  ISETP.NE.AND P0, PT, R3, 0x1, PT ;  /* 0x000000010300780c */ /* 0x000fe40003f05270 */
[----:B------:R-:W-:-:S11]  /*146d0*/  LOP3.LUT R7, RZ, R7, RZ, 0x33, !PT ;  /* 0x00000007ff077212 */ /* 0x000fd600078e33ff */
[----:B0-----:R-:W0:Y:S02]  /*146e0*/  @P0 LDC.64 R4, c[0x0][0x9e8] ;  /* 0x00027a00ff040b82 */ /* 0x001e240000000a00 */
[----:B0-----:R-:W-:-:S05]  /*146f0*/  @P0 IMAD.HI.U32 R4, R7, R4, RZ ;  /* 0x0000000407040227 */ /* 0x001fca00078e00ff */
[----:B------:R-:W-:-:S04]  /*14700*/  @P0 SHF.R.U32.HI R7, RZ, R5, R4 ;  /* 0x00000005ff070219 */ /* 0x000fc80000011604 */
[----:B------:R-:W-:Y:S01]  /*14710*/  LOP3.LUT R7, RZ, R7, RZ, 0x33, !PT ;  /* 0x00000007ff077212 */ /* 0x000fe200078e33ff */
[----:B------:R-:W-:Y:S06]  /*14720*/  BRA `(.L_x_1188) ;  /* 0x0000000000107947 */ /* 0x000fec0003800000 */
.L_x_1187:
[----:B------:R-:W-:-:S13]  /*14730*/  ISETP.NE.AND P0, PT, R3, 0x1, PT ;  /* 0x000000010300780c */ /* 0x000fda0003f05270 */
[----:B0-----:R-:W0:Y:S02]  /*14740*/  @P0 LDC.64 R4, c[0x0][0x9e8] ;  /* 0x00027a00ff040b82 */ /* 0x001e240000000a00 */
[----:B0-----:R-:W-:-:S05]  /*14750*/  @P0 IMAD.HI.U32 R4, R7, R4, RZ ;  /* 0x0000000407040227 */ /* 0x001fca00078e00ff */
[----:B------:R-:W-:-:S07]  /*14760*/  @P0 SHF.R.U32.HI R7, RZ, R5, R4 ;  /* 0x00000005ff070219 */ /* 0x000fce0000011604 */
.L_x_1188:
[----:B------:R-:W-:Y:S05]  /*14770*/  BSYNC B0 ;  /* 0x0000000000007941 */ /* 0x000fea0003800000 */
.L_x_1186:
[----:B------:R-:W-:-:S05]  /*14780*/  IMAD R3, R7, R3, RZ ;  /* 0x0000000307037224 */ /* 0x000fca00078e02ff */
[----:B------:R-:W-:-:S07]  /*14790*/  VIMNMX R2, R2, R3, !PT ;  /* 0x0000000302027248 */ /* 0x000fce0007fe0100 */
.L_x_1185:
[----:B------:R-:W-:Y:S01]  /*147a0*/  SHF.R.S32.HI R3, RZ, 0x1f, R2 ;  /* 0x0000001fff037819 */ /* 0x000fe20000011402 */
[----:B------:R-:W-:Y:S01]  /*147b0*/  IMAD.MOV.U32 R5, RZ, RZ, RZ ;  /* 0x000000ffff057224 */ /* 0x000fe200078e00ff */
[----:B0-----:R-:W-:Y:S01]  /*147c0*/  SHF.R.U32.HI R4, RZ, 0x10, R0 ;  /* 0x00000010ff047819 */ /* 0x001fe20000011600 */
[----:B------:R-:W-:Y:S01]  /*147d0*/  BSSY B0, `(.L_x_1189) ;  /* 0x0000029000007945 */ /* 0x000fe20003800000 */
[----:B------:R-:W-:Y:S01]  /*147e0*/  LEA.HI R3, R3, R2, RZ, 0x7 ;  /* 0x0000000203037211 */ /* 0x000fe200078f38ff */
[----:B------:R-:W-:Y:S01]  /*147f0*/  IMAD.MOV.U32 R12, RZ, RZ, R5 ;  /* 0x000000ffff0c7224 */ /* 0x000fe200078e0005 */
[----:B------:R-:W-:Y:S02]  /*14800*/  ISETP.NE.AND P0, PT, R4, RZ, PT ;  /* 0x000000ff0400720c */ /* 0x000fe40003f05270 */
[----:B------:R-:W-:Y:S02]  /*14810*/  SHF.R.S32.HI R3, RZ, 0x7, R3 ;  /* 0x00000007ff037819 */ /* 0x000fe40000011403 */
[----:B-1----:R-:W-:-:S02]  /*14820*/  LOP3.LUT R10, R0, 0xff, RZ, 0xc0, !PT ;  /* 0x000000ff000a7812 */ /* 0x002fc400078ec0ff */
[----:B------:R-:W-:-:S04]  /*14830*/  VIMNMX R11, RZ, R3, !PT ;  /* 0x00000003ff0b7248 */ /* 0x000fc80007fe0100 */
[----:B------:R-:W-:Y:S01]  /*14840*/  ISETP.GT.AND P1, PT, R6, R11, PT ;  /* 0x0000000b0600720c */ /* 0x000fe20003f24270 */
[----:B------:R0:W-:Y:S02]  /*14850*/  STL [R1+0x14], R11 ;  /* 0x0000140b01007387 */ /* 0x0001e40000100800 */
[----:B------:R-:W1:Y:S02]  /*14860*/  @!P0 LDC R4, c[0x0][0x9f0] ;  /* 0x00027c00ff048b82 */ /* 0x000e640000000800 */
[----:B------:R0:W-:Y:S04]  /*14870*/  STL [R1+0x18], R5 ;  /* 0x0000180501007387 */ /* 0x0001e80000100800 */
[----:B------:R0:W-:Y:S04]  /*14880*/  STL [R1+0x30], R10 ;  /* 0x0000300a01007387 */ /* 0x0001e80000100800 */
[----:B------:R-:W-:Y:S05]  /*14890*/  @!P1 BRA `(.L_x_1190) ;  /* 0x0000000000709947 */ /* 0x000fea0003800000 */
[-C--:B-1----:R-:W-:Y:S02]  /*148a0*/  IABS R0, R4.reuse ;  /* 0x0000000400007213 */ /* 0x082fe40000000000 */
[----:B------:R-:W-:Y:S02]  /*148b0*/  IABS R7, R4 ;  /* 0x0000000400077213 */ /* 0x000fe40000000000 */
[----:B------:R-:W1:Y:S03]  /*148c0*/  I2F.RP R8, R0 ;  /* 0x0000000000087306 */ /* 0x000e660000209400 */
[----:B------:R-:W-:-:S05]  /*148d0*/  IMAD.MOV R7, RZ, RZ, -R7 ;  /* 0x000000ffff077224 */ /* 0x000fca00078e0a07 */
[----:B-1----:R-:W1:Y:S02]  /*148e0*/  MUFU.RCP R8, R8 ;  /* 0x0000000800087308 */ /* 0x002e640000001000 */
[----:B-1----:R-:W-:-:S06]  /*148f0*/  VIADD R9, R8, 0xffffffe ;  /* 0x0ffffffe08097836 */ /* 0x002fcc0000000000 */
[----:B------:R-:W1:Y:S02]  /*14900*/  F2I.FTZ.U32.TRUNC.NTZ R3, R9 ;  /* 0x0000000900037305 */ /* 0x000e64000021f000 */
[----:B-1----:R-:W-:-:S04]  /*14910*/  IMAD.MOV R2, RZ, RZ, -R3 ;  /* 0x000000ffff027224 */ /* 0x002fc800078e0a03 */
[----:B0-----:R-:W-:Y:S02]  /*14920*/  IMAD R5, R2, R0, RZ ;  /* 0x0000000002057224 */ /* 0x001fe400078e02ff */
[----:B------:R-:W-:-:S04]  /*14930*/  IMAD.MOV.U32 R2, RZ, RZ, RZ ;  /* 0x000000ffff027224 */ /* 0x000fc800078e00ff */
[----:B------:R-:W-:Y:S01]  /*14940*/  IMAD.HI.U32 R5, R3, R5, R2 ;  /* 0x0000000503057227 */ /* 0x000fe200078e0002 */
[----:B------:R-:W-:-:S05]  /*14950*/  IADD3 R3, R4, -0x1, R6 ;  /* 0xffffffff04037810 */ /* 0x000fca0007ffe006 */
[----:B------:R-:W-:-:S05]  /*14960*/  IMAD.IADD R3, R3, 0x1, -R11 ;  /* 0x0000000103037824 */ /* 0x000fca00078e0a0b */
        /* <DEDUP_REMOVED lines=15> */
.L_x_1190:
[----:B------:R-:W-:Y:S05]  /*14a60*/  BSYNC B0 ;  /* 0x0000000000007941 */ /* 0x000fea0003800000 */
.L_x_1189:
[----:B------:R-:W-:Y:S01]  /*14a70*/  IMAD.MOV.U32 R0, RZ, RZ, R12 ;  /* 0x000000ffff007224 */ /* 0x000fe200078e000c */
[----:B------:R-:W-:Y:S03]  /*14a80*/  BSSY B7, `(.L_x_1191) ;  /* 0x0000420000077945 */ /* 0x000fe60003800000 */
[----:B------:R-:W-:-:S05]  /*14a90*/  IMAD R29, R10, R0, R11 ;  /* 0x000000000a1d7224 */ /* 0x000fca00078e020b */
[----:B------:R-:W-:-:S04]  /*14aa0*/  VIADDMNMX R22, R29, R0, R6, PT ;  /* 0x000000001d167246 */ /* 0x000fc80003800106 */
[----:B------:R-:W-:Y:S01]  /*14ab0*/  ISETP.GT.AND P0, PT, R22, R29, PT ;  /* 0x0000001d1600720c */ /* 0x000fe20003f04270 */
[----:B------:R3:W-:-:S12]  /*14ac0*/  STL [R1+0x1c], R22 ;  /* 0x00001c1601007387 */ /* 0x0007d80000100800 */
[----:B---3--:R-:W-:Y:S05]  /*14ad0*/  @P0 BRA `(.L_x_1192) ;  /* 0x0000000000440947 */ /* 0x008fea0003800000 */
[----:B------:R-:W3:Y:S02]  /*14ae0*/  S2R R0, SR_TID.X ;  /* 0x0000000000007919 */ /* 0x000ee40000002100 */
[----:B---3--:R-:W-:-:S04]  /*14af0*/  LOP3.LUT R0, R0, 0x7f, RZ, 0xc0, !PT ;  /* 0x0000007f00007812 */ /* 0x008fc800078ec0ff */
[----:B------:R-:W-:-:S13]  /*14b00*/  ISETP.NE.AND P0, PT, R0, RZ, PT ;  /* 0x000000ff0000720c */ /* 0x000fda0003f05270 */
[----:B------:R-:W-:Y:S05]  /*14b10*/  @P0 BRA `(.L_x_1193) ;  /* 0x0000004000580947 */ /* 0x000fea0003800000 */
[----:B0-----:R-:W0:Y:S01]  /*14b20*/  S2R R5, SR_LANEID ;  /* 0x0000000000057919 */ /* 0x001e220000000000 */
[----:B------:R-:W-:Y:S01]  /*14b30*/  VOTEU.ANY UR4, UPT, PT ;  /* 0x0000000000047886 */ /* 0x000fe200038e0100 */
[----:B------:R-:W3:Y:S01]  /*14b40*/  LDC.64 R2, c[0x0][0xc60] ;  /* 0x00031800ff027b82 */ /* 0x000ee20000000a00 */
[----:B------:R-:W0:Y:S02]  /*14b50*/  FLO.U32 R0, UR4 ;  /* 0x0000000400007d00 */ /* 0x000e2400080e0000 */
[----:B0-----:R-:W-:-:S06]  /*14b60*/  ISETP.EQ.U32.AND P0, PT, R0, R5, PT ;  /* 0x000000050000720c */ /* 0x001fcc0003f02070 */
[----:B------:R-:W3:Y:S07]  /*14b70*/  POPC R5, UR4 ;  /* 0x0000000400057d09 */ /* 0x000eee0008000000 */
[----:B---3--:R-:W3:Y:S01]  /*14b80*/  @P0 ATOMG.E.ADD.STRONG.GPU PT, R3, desc[UR52][R2.64], R5 ;  /* 0x00000005020309a8 */ /* 0x008ee200081ee1f4 */
[----:B-1----:R-:W0:Y:S02]  /*14b90*/  S2R R4, SR_LTMASK ;  /* 0x0000000000047919 */ /* 0x002e240000003900 */
[----:B0-----:R-:W-:-:S04]  /*14ba0*/  LOP3.LUT R4, R4, UR4, RZ, 0xc0, !PT ;  /* 0x0000000404047c12 */ /* 0x001fc8000f8ec0ff */
[----:B------:R-:W0:Y:S01]  /*14bb0*/  POPC R7, R4 ;  /* 0x0000000400077309 */ /* 0x000e220000000000 */
[----:B---3--:R-:W0:Y:S02]  /*14bc0*/  SHFL.IDX PT, R0, R3, R0, 0x1f ;  /* 0x00001f0003007589 */ /* 0x008e2400000e0000 */
[----:B0-----:R-:W-:Y:S01]  /*14bd0*/  IADD3 R24, R0, UR37, R7 ;  /* 0x0000002500187c10 */ /* 0x001fe2000fffe007 */
[----:B------:R-:W-:Y:S06]  /*14be0*/  BRA `(.L_x_1193) ;  /* 0x0000004000247947 */ /* 0x000fec0003800000 */
.L_x_1192:
        /* <DEDUP_REMOVED lines=8> */
[----:B-1----:R-:W-:Y:S02]  /*14c70*/  IMAD.U32 R4, RZ, RZ, UR6 ;  /* 0x00000006ff047e24 */ /* 0x002fe4000f8e00ff */
[----:B------:R-:W1:Y:S01]  /*14c80*/  LDC.64 R2, c[0x4][R2] ;  /* 0x0100000002027b82 */ /* 0x000e620000000a00 */
[----:B0-----:R-:W-:Y:S02]  /*14c90*/  IMAD.U32 R5, RZ, RZ, UR7 ;  /* 0x00000007ff057e24 */ /* 0x001fe4000f8e00ff */
[----:B------:R-:W-:Y:S02]  /*14ca0*/  IMAD.U32 R6, RZ, RZ, UR8 ;  /* 0x00000008ff067e24 */ /* 0x000fe4000f8e00ff */
[----:B------:R-:W-:-:S02]  /*14cb0*/  IMAD.U32 R7, RZ, RZ, UR9 ;  /* 0x00000009ff077e24 */ /* 0x000fc4000f8e00ff */
[----:B------:R-:W-:Y:S02]  /*14cc0*/  IMAD.U32 R10, RZ, RZ, UR4 ;  /* 0x00000004ff0a7e24 */ /* 0x000fe4000f8e00ff */
[----:B------:R-:W-:Y:S02]  /*14cd0*/  IMAD.U32 R11, RZ, RZ, UR5 ;  /* 0x00000005ff0b7e24 */ /* 0x000fe4000f8e00ff */
[----:B------:R-:W-:Y:S02]  /*14ce0*/  IMAD.MOV.U32 R8, RZ, RZ, 0x70 ;  /* 0x00000070ff087424 */ /* 0x000fe400078e00ff */
[----:B--2---:R-:W-:Y:S02]  /*14cf0*/  IMAD.MOV.U32 R12, RZ, RZ, 0x1 ;  /* 0x00000001ff0c7424 */ /* 0x004fe400078e00ff */
[----:B------:R-:W-:-:S07]  /*14d00*/  IMAD.MOV.U32 R13, RZ, RZ, RZ ;  /* 0x000000ffff0d7224 */ /* 0x000fce00078e00ff */
[----:B------:R-:W-:-:S07]  /*14d10*/  LEPC R20, `(.L_x_1195) ;  /* 0x000000001014794e */ /* 0x000fce0000000000 */
[----:B-1----:R-:W-:Y:S05]  /*14d20*/  CALL.ABS.NOINC R2 ;  /* 0x0000000002007343 */ /* 0x002fea0003c00000 */
.L_x_1195:
[----:B------:R-:W-:Y:S05]  /*14d30*/  BSYNC B6 ;  /* 0x0000000000067941 */ /* 0x000fea0003800000 */
.L_x_1194:
        /* <DEDUP_REMOVED lines=9> */
[----:B-1----:R-:W-:Y:S02]  /*14dd0*/  IMAD.U32 R4, RZ, RZ, UR6 ;  /* 0x00000006ff047e24 */ /* 0x002fe4000f8e00ff */
[----:B0-----:R-:W-:Y:S02]  /*14de0*/  IMAD.U32 R5, RZ, RZ, UR7 ;  /* 0x00000007ff057e24 */ /* 0x001fe4000f8e00ff */
[----:B------:R-:W-:Y:S02]  /*14df0*/  IMAD.U32 R6, RZ, RZ, UR8 ;  /* 0x00000008ff067e24 */ /* 0x000fe4000f8e00ff */
[----:B------:R-:W-:-:S02]  /*14e00*/  IMAD.U32 R7, RZ, RZ, UR9 ;  /* 0x00000009ff077e24 */ /* 0x000fc4000f8e00ff */
[----:B------:R-:W-:Y:S02]  /*14e10*/  IMAD.U32 R10, RZ, RZ, UR4 ;  /* 0x00000004ff0a7e24 */ /* 0x000fe4000f8e00ff */
[----:B------:R-:W-:Y:S02]  /*14e20*/  IMAD.U32 R11, RZ, RZ, UR5 ;  /* 0x00000005ff0b7e24 */ /* 0x000fe4000f8e00ff */
[----:B------:R-:W-:Y:S02]  /*14e30*/  IMAD.MOV.U32 R8, RZ, RZ, 0x70 ;  /* 0x00000070ff087424 */ /* 0x000fe400078e00ff */
[----:B--2---:R-:W-:Y:S02]  /*14e40*/  IMAD.MOV.U32 R12, RZ, RZ, 0x1 ;  /* 0x00000001ff0c7424 */ /* 0x004fe400078e00ff */
[----:B---3--:R-:W-:-:S07]  /*14e50*/  IMAD.MOV.U32 R13, RZ, RZ, RZ ;  /* 0x000000ffff0d7224 */ /* 0x008fce00078e00ff */
[----:B------:R-:W-:-:S07]  /*14e60*/  LEPC R20, `(.L_x_1198) ;  /* 0x000000001014794e */ /* 0x000fce0000000000 */
[----:B----4-:R-:W-:Y:S05]  /*14e70*/  CALL.ABS.NOINC R2 ;  /* 0x0000000002007343 */ /* 0x010fea0003c00000 */
.L_x_1198:
        /* <DEDUP_REMOVED lines=15> */
.L_x_1197:
[----:B------:R-:W-:Y:S05]  /*14f70*/  BSYNC B6 ;  /* 0x0000000000067941 */ /* 0x000fea0003800000 */
.L_x_1196:
[----:B------:R-:W-:Y:S01]  /*14f80*/  ULDC.64 UR4, c[0x0][0x9f8] ;  /* 0x00027e0000047ab9 */ /* 0x000fe20000000a00 */
[----:B------:R-:W-:Y:S01]  /*14f90*/  IMAD.MOV.U32 R23, RZ, RZ, R27 ;  /* 0x000000ffff177224 */ /* 0x000fe200078e001b */
[----:B------:R-:W-:-:S04]  /*14fa0*/  ISETP.NE.U32.AND P0, PT, RZ, UR4, PT ;  /* 0x00000004ff007c0c */ /* 0x000fc8000bf05070 */
[----:B------:R-:W-:Y:S01]  /*14fb0*/  ISETP.NE.AND.EX P0, PT, RZ, UR5, PT, P0 ;  /* 0x00000005ff007c0c */ /* 0x000fe2000bf05300 */
[----:B------:R-:W-:-:S12]  /*14fc0*/  ULDC.64 UR4, c[0x0][0xa08] ;  /* 0x0002820000047ab9 */ /* 0x000fd80000000a00 */
[----:B------:R-:W3:Y:S02]  /*14fd0*/  @P0 LDC.64 R2, c[0x0][0x9f8] ;  /* 0x00027e00ff020b82 */ /* 0x000ee40000000a00 */
[----:B---3--:R-:W-:-:S05]  /*14fe0*/  @P0 IMAD.WIDE R2, R27, 0x4, R2 ;  /* 0x000000041b020825 */ /* 0x008fca00078e0202 */
[----:B------:R3:W4:Y:S01]  /*14ff0*/  @P0 LDG.E R23, desc[UR52][R2.64] ;  /* 0x0000003402170981 */ /* 0x000722000c1e1900 */
[----:B------:R-:W-:Y:S01]  /*15000*/  VIADD R22, R22, 0xffffffff ;  /* 0xffffffff16167836 */ /* 0x000fe20000000000 */
[----:B---3--:R-:W3:Y:S02]  /*15010*/  LDC.64 R2, c[0x0][0x418] ;  /* 0x00010600ff027b82 */ /* 0x008ee40000000a00 */
[----:B---3--:R-:W-:Y:S01]  /*15020*/  LOP3.LUT P0, RZ, R2, UR4, RZ, 0xfc, !PT ;  /* 0x0000000402ff7c12 */ /* 0x008fe2000f80fcff */
[----:B------:R-:W-:-:S03]  /*15030*/  UMOV UR4, 0xffffffff ;  /* 0xffffffff00047882 */ /* 0x000fc60000000000 */
[----:B------:R-:W-:Y:S02]  /*15040*/  LOP3.LUT P0, RZ, R3, UR5, RZ, 0xfc, P0 ;  /* 0x0000000503ff7c12 */ /* 0x000fe4000800fcff */
[----:B----4-:R-:W-:Y:S02]  /*15050*/  SHF.R.S32.HI R25, RZ, 0x1f, R23 ;  /* 0x0000001fff197819 */ /* 0x010fe40000011417 */
[----:B------:R-:W-:Y:S01]  /*15060*/  SEL R19, R23, RZ, !P0 ;  /* 0x000000ff17137207 */ /* 0x000fe20004000000 */
[----:B------:R-:W-:Y:S08]  /*15070*/  BRA.DIV UR4, `(.L_x_1199) ;  /* 0x0000005204d47947 */ /* 0x000ff0000b800000 */
[----:B------:R-:W3:Y:S02]  /*15080*/  S2R R0, SR_TID.X ;  /* 0x0000000000007919 */ /* 0x000ee40000002100 */
[----:B---3--:R-:W-:-:S04]  /*15090*/  SHF.R.U32.HI R0, RZ, 0x5, R0 ;  /* 0x00000005ff007819 */ /* 0x008fc80000011600 */
[----:B------:R-:W-:-:S05]  /*150a0*/  LOP3.LUT R0, R0, 0x3, RZ, 0xc0, !PT ;  /* 0x0000000300007812 */ /* 0x000fca00078ec0ff */
[----:B------:R3:W4:Y:S02]  /*150b0*/  SHFL.IDX PT, R14, R0, RZ, 0x1f ;  /* 0x00001fff000e7589 */ /* 0x00072400000e0000 */
.L_x_1307:
[----:B---3--:R-:W3:Y:S01]  /*150c0*/  LDL.LU R0, [R1] ;  /* 0x0000000001007983 */ /* 0x008ee20000300800 */
[----:B------:R-:W-:Y:S02]  /*150d0*/  PLOP3.LUT P1, PT, PT, PT, PT, 0x8, 0x0 ;  /* 0x000000000000781c */ /* 0x000fe40003f2e170 */
[----:B----4-:R-:W-:Y:S02]  /*150e0*/  ISETP.NE.AND P0, PT, R14, RZ, PT ;  /* 0x000000ff0e00720c */ /* 0x010fe40003f05270 */
[----:B---3--:R-:W-:-:S09]  /*150f0*/  LOP3.LUT R0, R0, 0xfffffffe, RZ, 0xc0, !PT ;  /* 0xfffffffe00007812 */ /* 0x008fd200078ec0ff */
[----:B------:R-:W-:-:S05]  /*15100*/  @P1 LOP3.LUT R0, R0, 0x1, RZ, 0xfc, !PT ;  /* 0x0000000100001812 */ /* 0x000fca00078efcff */
[----:B------:R3:W-:Y:S01]  /*15110*/  STL [R1], R0 ;  /* 0x0000000001007387 */ /* 0x0007e20000100800 */
[----:B------:R-:W-:Y:S05]  /*15120*/  @P0 BRA `(.L_x_1200) ;  /* 0x0000000400200947 */ /* 0x000fea0003800000 */
[----:B------:R-:W-:-:S03]  /*15130*/  UMOV UR4, 0xffffffff ;  /* 0xffffffff00047882 */ /* 0x000fc60000000000 */
[----:B------:R-:W-:Y:S05]  /*15140*/  BRA.DIV UR4, `(.L_x_1201) ;  /* 0x0000005204d47947 */ /* 0x000fea000b800000 */
[----:B------:R-:W-:-:S13]  /*15150*/  ELECT P6, URZ, PT ;  /* 0x00000000003f782f */ /* 0x000fda00038c0000 */
.L_x_1310:
[----:B------:R-:W-:Y:S05]  /*15160*/  @!P6 BRA `(.L_x_1200) ;  /* 0x000000040010e947 */ /* 0x000fea0003800000 */
[----:B------:R-:W-:-:S04]  /*15170*/  ISETP.NE.U32.AND P0, PT, R2, RZ, PT ;  /* 0x000000ff0200720c */ /* 0x000fc80003f05070 */
[----:B------:R-:W-:-:S13]  /*15180*/  ISETP.NE.AND.EX P0, PT, R3, RZ, PT, P0 ;  /* 0x000000ff0300720c */ /* 0x000fda0003f05300 */
[----:B------:R-:W-:Y:S05]  /*15190*/  @!P0 BRA `(.L_x_1202) ;  /* 0x0000000000448947 */ /* 0x000fea0003800000 */
[----:B------:R-:W4:Y:S01]  /*151a0*/  LDC R6, c[0x0][0x43c] ;  /* 0x00010f00ff067b82 */ /* 0x000f220000000800 */
[----:B------:R-:W-:Y:S01]  /*151b0*/  ULDC.64 UR4, c[0x0][0x428] ;  /* 0x00010a0000047ab9 */ /* 0x000fe20000000a00 */
[----:B----4-:R-:W-:-:S13]  /*151c0*/  ISETP.NE.AND P0, PT, R6, 0x1, PT ;  /* 0x000000010600780c */ /* 0x010fda0003f05270 */
[----:B01----:R-:W3:Y:S02]  /*151d0*/  @P0 LDC.64 R4, c[0x0][0x440] ;  /* 0x00011000ff040b82 */ /* 0x003ee40000000a00 */
[----:B---3--:R-:W-:-:S04]  /*151e0*/  @P0 IMAD.HI.U32 R0, R22, R4, RZ ;  /* 0x0000000416000227 */ /* 0x008fc800078e00ff */
        /* <DEDUP_REMOVED lines=12> */
.L_x_1202:
[----:B---3--:R-:W-:Y:S01]  /*152b0*/  IMAD R0, R18, 0x8, R17 ;  /* 0x0000000812007824 */ /* 0x008fe200078e0211 */
[----:B----4-:R-:W-:-:S04]  /*152c0*/  SHF.L.U32 R2, R28, 0x1f, RZ ;  /* 0x0000001f1c027819 */ /* 0x010fc800000006ff */
[----:B------:R-:W3:Y:S02]  /*152d0*/  SYNCS.PHASECHK.TRANS64.TRYWAIT P0, [R0+URZ+0x2d840], R2 ;  /* 0x02d84002000075a7 */ /* 0x000ee4000800017f */
[----:B---3--:R-:W-:Y:S05]  /*152e0*/  @!P0 BRA `(.L_x_1203) ;  /* 0x00000050008c8947 */ /* 0x008fea0003800000 */
.L_x_1311:
[----:B------:R-:W4:Y:S02]  /*152f0*/  S2R R3, SR_TID.X ;  /* 0x0000000000037919 */ /* 0x000f240000002100 */
[----:B----4-:R-:W-:-:S04]  /*15300*/  LOP3.LUT R3, R3, 0x7f, RZ, 0xc0, !PT ;  /* 0x0000007f03037812 */ /* 0x010fc800078ec0ff */
[----:B------:R-:W-:-:S13]  /*15310*/  ISETP.NE.AND P0, PT, R3, RZ, PT ;  /* 0x000000ff0300720c */ /* 0x000fda0003f05270 */
[----:B------:R-:W-:Y:S05]  /*15320*/  @P0 BRA `(.L_x_1204) ;  /* 0x00000000001c0947 */ /* 0x000fea0003800000 */
[----:B------:R-:W4:Y:S01]  /*15330*/  S2R R3, SR_TID.X ;  /* 0x0000000000037919 */ /* 0x000f220000002100 */
[----:B---3--:R-:W-:-:S04]  /*15340*/  IMAD.MOV.U32 R2, RZ, RZ, 0x6000 ;  /* 0x00006000ff027424 */ /* 0x008fc800078e00ff */
[----:B------:R3:W-:Y:S01]  /*15350*/  SYNCS.ARRIVE.TRANS64 RZ, [R0+URZ+0x2d830], R2 ;  /* 0x02d8300200ff79a7 */ /* 0x0007e2000800003f */
[----:B----4-:R-:W-:-:S04]  /*15360*/  LOP3.LUT R3, R3, 0x1f, RZ, 0xc0, !PT ;  /* 0x0000001f03037812 */ /* 0x010fc800078ec0ff */
[----:B------:R-:W-:-:S13]  /*15370*/  ISETP.NE.AND P0, PT, R3, RZ, PT ;  /* 0x000000ff0300720c */ /* 0x000fda0003f05270 */
[----:B---3--:R-:W-:Y:S05]  /*15380*/  @!P0 BRA `(.L_x_1204) ;  /* 0x0000000000048947 */ /* 0x008fea0003800000 */
[----:B------:R-:W-:Y:S01]  /*15390*/  BPT.TRAP 0x1 ;  /* 0x000000040000795c */ /* 0x000fe20000300000 */
.L_x_1204:
[----:B---3--:R-:W3:Y:S01]  /*153a0*/  LDL.LU R2, [R1] ;  /* 0x0000000001027983 */ /* 0x008ee20000300800 */
        /* <DEDUP_REMOVED lines=14> */
[----:B------:R-:W-:Y:S02]  /*15490*/  ULEA UR11, UR11, UR5, 0x7 ;  /* 0x000000050b0b7291 */ /* 0x000fe4000f8e383f */
[----:B------:R-:W-:Y:S02]  /*154a0*/  UIADD3 UR14, UR8, 0x15400, URZ ;  /* 0x00015400080e7890 */ /* 0x000fe4000fffe03f */
[----:B------:R-:W-:Y:S02]  /*154b0*/  UIADD3.X UR5, URZ, UR39, URZ, UP0, !UPT ;  /* 0x000000273f057290 */ /* 0x000fe400087fe43f */
[----:B------:R-:W-:Y:S02]  /*154c0*/  UIADD3 UR15, UR8, 0x17400, URZ ;  /* 0x00017400080f7890 */ /* 0x000fe4000fffe03f */
[----:B------:R-:W-:-:S03]  /*154d0*/  UIADD3 UR17, UR8, 0x19400, URZ ;  /* 0x0001940008117890 */ /* 0x000fc6000fffe03f */
[----:B------:R-:W-:Y:S01]  /*154e0*/  UMOV UR8, UR14 ;  /* 0x0000000e00087c82 */ /* 0x000fe20008000000 */
[----:B------:R-:W-:Y:S01]  /*154f0*/  UMOV UR14, 0x40 ;  /* 0x00000040000e7882 */ /* 0x000fe20000000000 */
[----:B------:R4:W-:Y:S02]  /*15500*/  UTMALDG.4D [UR8], [UR4], desc[UR6] ;  /* 0x00000608040075b4 */ /* 0x0009e40008019000 */
[----:B----4-:R-:W-:Y:S01]  /*15510*/  UMOV UR8, UR15 ;  /* 0x0000000f00087c82 */ /* 0x010fe20008000000 */
[----:B------:R-:W-:Y:S02]  /*15520*/  UMOV UR10, UR16 ;  /* 0x00000010000a7c82 */ /* 0x000fe40008000000 */
[----:B------:R4:W-:Y:S02]  /*15530*/  UTMALDG.4D [UR8], [UR4], desc[UR6] ;  /* 0x00000608040075b4 */ /* 0x0009e40008019000 */
[----:B----4-:R-:W-:Y:S01]  /*15540*/  UMOV UR8, UR17 ;  /* 0x0000001100087c82 */ /* 0x010fe20008000000 */
[----:B------:R-:W-:-:S02]  /*15550*/  UMOV UR10, UR14 ;  /* 0x0000000e000a7c82 */ /* 0x000fc40008000000 */
[----:B------:R4:W-:Y:S01]  /*15560*/  UTMALDG.4D [UR8], [UR4], desc[UR6] ;  /* 0x00000608040075b4 */ /* 0x0009e20008019000 */
[----:B---3--:R-:W-:-:S04]  /*15570*/  LOP3.LUT R2, R2, 0xfffffffe, RZ, 0xc0, !PT ;  /* 0xfffffffe02027812 */ /* 0x008fc800078ec0ff */
[----:B------:R-:W-:-:S05]  /*15580*/  @P0 LOP3.LUT R2, R2, 0x1, RZ, 0xfc, !PT ;  /* 0x0000000102020812 */ /* 0x000fca00078efcff */
[----:B------:R4:W-:Y:S01]  /*15590*/  STL [R1], R2 ;  /* 0x0000000201007387 */ /* 0x0009e20000100800 */
[----:B------:R-:W-:Y:S01]  /*155a0*/  NOP ;  /* 0x0000000000007918 */ /* 0x000fe20000000000 */
.L_x_1200:
[----:B------:R-:W5:Y:S01]  /*155b0*/  LDL.LU R3, [R1+0x10] ;  /* 0x0000100001037983 */ /* 0x000f620000300800 */
[----:B------:R-:W-:Y:S05]  /*155c0*/  WARPSYNC.ALL ;  /* 0x0000000000007948 */ /* 0x000fea0003800000 */
[----:B----4-:R-:W-:Y:S01]  /*155d0*/  ULDC.64 UR4, c[0x0][0x298] ;  /* 0x0000a60000047ab9 */ /* 0x010fe20000000a00 */
[----:B---3--:R-:W-:Y:S01]  /*155e0*/  VIADD R0, R17, 0xc400 ;  /* 0x0000c40011007836 */ /* 0x008fe20000000000 */
[----:B------:R-:W-:Y:S01]  /*155f0*/  ULDC.64 UR6, c[0x0][0xa00] ;  /* 0x0002800000067ab9 */ /* 0x000fe20000000a00 */
[----:B------:R-:W-:Y:S01]  /*15600*/  BSSY B6, `(.L_x_1205) ;  /* 0x0000022000067945 */ /* 0x000fe20003800000 */
[----:B------:R-:W-:Y:S01]  /*15610*/  BAR.SYNC.DEFER_BLOCKING 0x8, 0x200 ;  /* 0x0208000000007b1d */ /* 0x000fe20000010000 */
[----:B------:R-:W-:-:S02]  /*15620*/  ISETP.NE.U32.AND P0, PT, RZ, UR6, PT ;  /* 0x00000006ff007c0c */ /* 0x000fc4000bf05070 */
[----:B------:R-:W-:Y:S02]  /*15630*/  LOP3.LUT P1, RZ, R0, 0x1bf, RZ, 0xc0, !PT ;  /* 0x000001bf00ff7812 */ /* 0x000fe4000782c0ff */
[----:B------:R-:W-:Y:S02]  /*15640*/  ISETP.NE.AND.EX P0, PT, RZ, UR7, PT, P0 ;  /* 0x00000007ff007c0c */ /* 0x000fe4000bf05300 */
[----:B-----5:R-:W-:Y:S01]  /*15650*/  SHF.R.S32.HI R2, RZ, 0x1f, R3 ;  /* 0x0000001fff027819 */ /* 0x020fe20000011403 */
[----:B01----:R-:W-:-:S04]  /*15660*/  IMAD.WIDE.U32 R4, R3, UR4, RZ ;  /* 0x0000000403047c25 */ /* 0x003fc8000f8e00ff */
[----:B------:R-:W-:Y:S01]  /*15670*/  IMAD R2, R2, UR4, RZ ;  /* 0x0000000402027c24 */ /* 0x000fe2000f8e02ff */
[----:B------:R0:W-:Y:S03]  /*15680*/  STL.64 [R1+0x28], R4 ;  /* 0x0000280401007387 */ /* 0x0001e60000100a00 */
[----:B------:R-:W-:Y:S01]  /*15690*/  IMAD R0, R3, UR5, R2 ;  /* 0x0000000503007c24 */ /* 0x000fe2000f8e0202 */
[----:B------:R-:W-:-:S03]  /*156a0*/  SHF.R.S32.HI R2, RZ, 0x1f, R27 ;  /* 0x0000001fff027819 */ /* 0x000fc6000001141b */
[----:B------:R-:W-:Y:S01]  /*156b0*/  IMAD.IADD R3, R5, 0x1, R0 ;  /* 0x0000000105037824 */ /* 0x000fe200078e0200 */
[----:B------:R-:W-:Y:S02]  /*156c0*/  SEL R0, R27, RZ, !P0 ;  /* 0x000000ff1b007207 */ /* 0x000fe40004000000 */
[----:B------:R-:W-:Y:S02]  /*156d0*/  SEL R2, R2, RZ, !P0 ;  /* 0x000000ff02027207 */ /* 0x000fe40004000000 */
        /* <DEDUP_REMOVED lines=19> */
[----:B0-----:R-:W-:Y:S05]  /*15810*/  CALL.ABS.NOINC R2 ;  /* 0x0000000002007343 */ /* 0x001fea0003c00000 */
.L_x_1206:
[----:B------:R-:W-:Y:S05]  /*15820*/  BSYNC B6 ;  /* 0x0000000000067941 */ /* 0x000fea0003800000 */
.L_x_1205:
[----:B------:R-:W3:Y:S01]  /*15830*/  LDL.LU R20, [R1+0x34] ;  /* 0x0000340001147983 */ /* 0x000ee20000300800 */
[----:B------:R-:W-:Y:S01]  /*15840*/  ULDC.64 UR6, c[0x0][0x2e0] ;  /* 0x0000b80000067ab9 */ /* 0x000fe20000000a00 */
[----:B------:R-:W-:Y:S01]  /*15850*/  ULDC.64 UR4, c[0x0][0x2d8] ;  /* 0x0000b60000047ab9 */ /* 0x000fe20000000a00 */
[----:B------:R-:W1:Y:S01]  /*15860*/  LDC R9, c[0x0][0x448] ;  /* 0x00011200ff097b82 */ /* 0x000e620000000800 */
[----:B0-----:R-:W3:Y:S01]  /*15870*/  LDL.LU.64 R2, [R1+0x28] ;  /* 0x0000280001027983 */ /* 0x001ee20000300a00 */
[----:B------:R-:W-:-:S03]  /*15880*/  ULDC.64 UR8, c[0x0][0x280] ;  /* 0x0000a00000087ab9 */ /* 0x000fc60000000a00 */
[----:B------:R-:W4:Y:S04]  /*15890*/  LDL.LU R21, [R1+0x38] ;  /* 0x0000380001157983 */ /* 0x000f280000300800 */
[----:B------:R-:W2:Y:S04]  /*158a0*/  LDL.LU R4, [R1+0x10] ;  /* 0x0000100001047983 */ /* 0x000ea80000300800 */
[----:B------:R-:W2:Y:S01]  /*158b0*/  LDL R10, [R1+0x8] ;  /* 0x00000800010a7983 */ /* 0x000ea20000100800 */
[----:B------:R-:W0:Y:S01]  /*158c0*/  S2R R11, SR_TID.X ;  /* 0x00000000000b7919 */ /* 0x000e220000002100 */
[----:B-1----:R-:W-:-:S13]  /*158d0*/  ISETP.NE.AND P1, PT, R9, 0x1, PT ;  /* 0x000000010900780c */ /* 0x002fda0003f25270 */
[----:B------:R-:W1:Y:S08]  /*158e0*/  @P1 LDC R6, c[0x0][0x450] ;  /* 0x00011400ff061b82 */ /* 0x000e700000000800 */
[----:B------:R-:W1:Y:S01]  /*158f0*/  @P1 LDC R8, c[0x0][0x450] ;  /* 0x00011400ff081b82 */ /* 0x000e620000000800 */
[----:B---3--:R-:W-:Y:S02]  /*15900*/  IMAD.MOV.U32 R3, RZ, RZ, R20 ;  /* 0x000000ffff037224 */ /* 0x008fe400078e0014 */
[----:B------:R-:W3:Y:S01]  /*15910*/  S2R R20, SR_TID.X ;  /* 0x0000000000147919 */ /* 0x000ee20000002100 */
[----:B----4-:R-:W-:-:S02]  /*15920*/  IMAD R0, R21, UR6, RZ ;  /* 0x0000000615007c24 */ /* 0x010fc4000f8e02ff */
[----:B------:R-:W-:-:S04]  /*15930*/  IMAD.WIDE.U32 R2, R16, UR4, R2 ;  /* 0x0000000410027c25 */ /* 0x000fc8000f8e0002 */
[----:B------:R-:W-:Y:S01]  /*15940*/  IMAD R3, R16, UR5, R3 ;  /* 0x0000000510037c24 */ /* 0x000fe2000f8e0203 */
[----:B------:R-:W-:Y:S01]  /*15950*/  ULDC.64 UR4, c[0x0][0x2d0] ;  /* 0x0000b40000047ab9 */ /* 0x000fe20000000a00 */
[C---:B--2---:R-:W-:Y:S02]  /*15960*/  IMAD R0, R4.reuse, UR7, R0 ;  /* 0x0000000704007c24 */ /* 0x044fe4000f8e0200 */
[----:B------:R-:W-:Y:S01]  /*15970*/  IMAD.WIDE.U32 R2, R4, UR6, R2 ;  /* 0x0000000604027c25 */ /* 0x000fe2000f8e0002 */
        /* <DEDUP_REMOVED lines=8> */
[----:B------:R-:W-:Y:S01]  /*15a00*/  IMAD.IADD R0, R20, 0x1, R10 ;  /* 0x0000000114007824 */ /* 0x000fe200078e020a */
[----:B------:R-:W-:Y:S01]  /*15a10*/  LOP3.LUT R21, R21, 0x18, RZ, 0xc0, !PT ;  /* 0x0000001815157812 */ /* 0x000fe200078ec0ff */
[----:B------:R-:W-:Y:S02]  /*15a20*/  IMAD.SHL.U32 R20, R11, 0x8, RZ ;  /* 0x000000080b147824 */ /* 0x000fe400078e00ff */
[----:B--2---:R-:W-:-:S03]  /*15a30*/  @P1 IMAD.HI.U32 R5, R0, R4, RZ ;  /* 0x0000000400051227 */ /* 0x004fc600078e00ff */
[----:B------:R-:W-:Y:S01]  /*15a40*/  LOP3.LUT R20, R20, 0x18, RZ, 0xc0, !PT ;  /* 0x0000001814147812 */ /* 0x000fe200078ec0ff */
[----:B------:R-:W-:Y:S01]  /*15a50*/  IMAD.MOV.U32 R4, RZ, RZ, R0 ;  /* 0x000000ffff047224 */ /* 0x000fe200078e0000 */
[----:B-1----:R-:W-:Y:S02]  /*15a60*/  @P1 SHF.R.U32.HI R4, RZ, R6, R5 ;  /* 0x00000006ff041219 */ /* 0x002fe40000011605 */
[C---:B------:R-:W-:Y:S02]  /*15a70*/  LOP3.LUT R12, R20.reuse, 0x20, RZ, 0xfc, !PT ;  /* 0x00000020140c7812 */ /* 0x040fe400078efcff */
[----:B------:R-:W-:Y:S01]  /*15a80*/  LOP3.LUT R11, R20, 0x40, RZ, 0xfc, !PT ;  /* 0x00000040140b7812 */ /* 0x000fe200078efcff */
[--C-:B------:R-:W-:Y:S01]  /*15a90*/  IMAD.MOV R6, RZ, RZ, -R4.reuse ;  /* 0x000000ffff067224 */ /* 0x100fe200078e0a04 */
[----:B------:R0:W5:Y:S01]  /*15aa0*/  LDL R20, [R1+0x4] ;  /* 0x0000040001147983 */ /* 0x0001620000100800 */
[----:B------:R-:W-:Y:S02]  /*15ab0*/  SHF.R.S32.HI R5, RZ, 0x1f, R4 ;  /* 0x0000001fff057819 */ /* 0x000fe40000011404 */
[----:B------:R-:W-:-:S02]  /*15ac0*/  IMAD R6, R9, R6, R0 ;  /* 0x0000000609067224 */ /* 0x000fc400078e0200 */
[----:B------:R-:W-:Y:S02]  /*15ad0*/  VIADD R0, R0, 0x80 ;  /* 0x0000008000007836 */ /* 0x000fe40000000000 */
[----:B------:R-:W-:-:S04]  /*15ae0*/  IMAD R5, R5, UR4, RZ ;  /* 0x0000000405057c24 */ /* 0x000fc8000f8e02ff */
[C---:B------:R-:W-:Y:S02]  /*15af0*/  IMAD R7, R4.reuse, UR5, R5 ;  /* 0x0000000504077c24 */ /* 0x040fe4000f8e0205 */
[----:B------:R-:W-:-:S04]  /*15b00*/  IMAD.WIDE.U32 R4, R4, UR4, R2 ;  /* 0x0000000404047c25 */ /* 0x000fc8000f8e0002 */
[----:B------:R-:W-:Y:S01]  /*15b10*/  IMAD.IADD R5, R5, 0x1, R7 ;  /* 0x0000000105057824 */ /* 0x000fe200078e0207 */
[----:B------:R-:W-:Y:S01]  /*15b20*/  SHF.R.S32.HI R7, RZ, 0x1f, R6 ;  /* 0x0000001fff077819 */ /* 0x000fe20000011406 */
[----:B------:R-:W-:-:S04]  /*15b30*/  IMAD.WIDE.U32 R4, R6, UR6, R4 ;  /* 0x0000000606047c25 */ /* 0x000fc8000f8e0004 */
[----:B------:R-:W-:-:S04]  /*15b40*/  IMAD R7, R7, UR6, RZ ;  /* 0x0000000607077c24 */ /* 0x000fc8000f8e02ff */
[----:B------:R-:W-:Y:S01]  /*15b50*/  IMAD R7, R6, UR7, R7 ;  /* 0x0000000706077c24 */ /* 0x000fe2000f8e0207 */
[----:B------:R-:W-:-:S03]  /*15b60*/  LEA R6, P0, R4, UR8, 0x1 ;  /* 0x0000000804067c11 */ /* 0x000fc6000f8008ff */
[----:B------:R-:W-:Y:S02]  /*15b70*/  IMAD.IADD R5, R5, 0x1, R7 ;  /* 0x0000000105057824 */ /* 0x000fe400078e0207 */
[----:B------:R-:W1:Y:S03]  /*15b80*/  @P1 LDC R7, c[0x0][0x44c] ;  /* 0x00011300ff071b82 */ /* 0x000e660000000800 */
[----:B------:R-:W-:Y:S01]  /*15b90*/  LEA.HI.X R4, R4, UR9, R5, 0x1, P0 ;  /* 0x0000000904047c11 */ /* 0x000fe200080f0c05 */
[----:B------:R-:W-:Y:S02]  /*15ba0*/  IMAD.MOV.U32 R5, RZ, RZ, R0 ;  /* 0x000000ffff057224 */ /* 0x000fe400078e0000 */
[----:B-1----:R-:W-:-:S05]  /*15bb0*/  @P1 IMAD.HI.U32 R7, R0, R7, RZ ;  /* 0x0000000700071227 */ /* 0x002fca00078e00ff */
        /* <DEDUP_REMOVED lines=18> */
[----:B------:R-:W-:-:S04]  /*15ce0*/  UMOV UR4, 0xffffffff ;  /* 0xffffffff00047882 */ /* 0x000fc80000000000 */
[----:B------:R-:W-:Y:S01]  /*15cf0*/  LEA.HI.X R7, R2, UR9, R5, 0x1, P3 ;  /* 0x0000000902077c11 */ /* 0x000fe200098f0c05 */
[----:B0-----:R-:W-:Y:S06]  /*15d00*/  BRA.DIV UR4, `(.L_x_1207) ;  /* 0x0000004a04187947 */ /* 0x001fec000b800000 */
[----:B------:R-:W0:Y:S02]  /*15d10*/  S2R R3, SR_TID.X ;  /* 0x0000000000037919 */ /* 0x000e240000002100 */
[----:B0-----:R-:W-:Y:S02]  /*15d20*/  LOP3.LUT R10, R3, 0x7f, RZ, 0xc0, !PT ;  /* 0x0000007f030a7812 */ /* 0x001fe400078ec0ff */
[----:B------:R-:W2:Y:S04]  /*15d30*/  LDL.LU R3, [R1+0xc] ;  /* 0x00000c0001037983 */ /* 0x000ea80000300800 */
[----:B------:R-:W3:Y:S01]  /*15d40*/  LDL.LU R11, [R1+0x8] ;  /* 0x00000800010b7983 */ /* 0x000ee20000300800 */
[----:B------:R-:W-:-:S03]  /*15d50*/  SHF.R.U32.HI R10, RZ, 0x2, R10 ;  /* 0x00000002ff0a7819 */ /* 0x000fc6000001160a */
[----:B------:R-:W-:Y:S01]  /*15d60*/  SHFL.IDX PT, R2, R4, RZ, 0x1c1f ;  /* 0x001c1fff04027589 */ /* 0x000fe200000e0000 */
[----:B--2---:R-:W-:-:S03]  /*15d70*/  IMAD R5, R3, R9, RZ ;  /* 0x0000000903057224 */ /* 0x004fc600078e02ff */
[----:B------:R-:W0:Y:S01]  /*15d80*/  SHFL.IDX PT, R3, R6, RZ, 0x1c1f ;  /* 0x001c1fff06037589 */ /* 0x000e2200000e0000 */
[----:B---3--:R-:W-:-:S05]  /*15d90*/  IMAD.IADD R0, R10, 0x1, R11 ;  /* 0x000000010a007824 */ /* 0x008fca00078e020b */
        /* <DEDUP_REMOVED lines=36> */
[----:B------:R-:W-:-:S05]  /*15fe0*/  VIADD R2, R0, 0x80 ;  /* 0x0000008000027836 */ /* 0x000fca0000000000 */
[----:B------:R-:W-:Y:S01]  /*15ff0*/  ISETP.GE.AND P3, PT, R2, R5, PT ;  /* 0x000000050200720c */ /* 0x000fe20003f66270 */
[----:B------:R-:W-:-:S05]  /*16000*/  VIADD R2, R0, 0x60 ;  /* 0x0000006000027836 */ /* 0x000fca0000000000 */
[----:B------:R-:W-:Y:S02]  /*16010*/  ISETP.GE.AND P4, PT, R2, R5, PT ;  /* 0x000000050200720c */ /* 0x000fe40003f86270 */
[----:B------:R-:W-:Y:S04]  /*16020*/  SHFL.IDX PT, R2, R7, RZ, 0x1c1f ;  /* 0x001c1fff07027589 */ /* 0x000fe800000e0000 */
[----:B------:R-:W-:Y:S07]  /*16030*/  SHFL.IDX PT, R7, R7, 0x1, 0x1c1f ;  /* 0x003c1f0007077f89 */ /* 0x000fee00000e0000 */
[----:B0-----:R-:W-:-:S05]  /*16040*/  @!P4 LEA R3, P5, R21, R3, 0x1 ;  /* 0x000000031503c211 */ /* 0x001fca00078a08ff */
[----:B------:R-:W-:Y:S02]  /*16050*/  @!P4 IMAD.X R9, RZ, RZ, R4, P5 ;  /* 0x000000ffff09c224 */ /* 0x000fe400028e0604 */
[----:B------:R-:W0:Y:S02]  /*16060*/  SHFL.IDX PT, R4, R8, RZ, 0x1c1f ;  /* 0x001c1fff08047589 */ /* 0x000e2400000e0000 */
[----:B0-----:R-:W-:-:S05]  /*16070*/  @!P3 LEA R4, P5, R21, R4, 0x1 ;  /* 0x000000041504b211 */ /* 0x001fca00078a08ff */
[----:B------:R-:W-:Y:S02]  /*16080*/  @!P3 IMAD.X R6, RZ, RZ, R2, P5 ;  /* 0x000000ffff06b224 */ /* 0x000fe400028e0602 */
[----:B------:R-:W-:Y:S02]  /*16090*/  @!P4 IMAD.MOV.U32 R2, RZ, RZ, R3 ;  /* 0x000000ffff02c224 */ /* 0x000fe400078e0003 */
[----:B------:R-:W-:-:S05]  /*160a0*/  @!P4 IMAD.MOV.U32 R3, RZ, RZ, R9 ;  /* 0x000000ffff03c224 */ /* 0x000fca00078e0009 */
[----:B------:R-:W-:Y:S04]  /*160b0*/  @!P4 LDGSTS.E.BYPASS.LTC128B.128 [R20+0xdc00], desc[UR52][R2.64], !P2 ;  /* 0x0dc000000214cfae */ /* 0x000fe8000d101d74 */
[----:B------:R-:W-:Y:S04]  /*160c0*/  @!P4 LDGSTS.E.BYPASS.LTC128B.128 [R20+0x10c00], desc[UR52][R2.64+0x40], !P1 ;  /* 0x10c000400214cfae */ /* 0x000fe8000c901d74 */
[----:B------:R0:W-:Y:S02]  /*160d0*/  @!P4 LDGSTS.E.BYPASS.LTC128B.128 [R20+0x13c00], desc[UR52][R2.64+0x80], !P0 ;  /* 0x13c000800214cfae */ /* 0x0001e4000c101d74 */
[----:B0-----:R-:W-:-:S02]  /*160e0*/  @!P3 IMAD.MOV.U32 R2, RZ, RZ, R4 ;  /* 0x000000ffff02b224 */ /* 0x001fc400078e0004 */
[----:B------:R-:W-:-:S05]  /*160f0*/  @!P3 IMAD.MOV.U32 R3, RZ, RZ, R6 ;  /* 0x000000ffff03b224 */ /* 0x000fca00078e0006 */
[----:B------:R-:W-:Y:S04]  /*16100*/  @!P3 LDGSTS.E.BYPASS.LTC128B.128 [R20+0xe400], desc[UR52][R2.64], !P2 ;  /* 0x0e4000000214bfae */ /* 0x000fe8000d101d74 */
[----:B------:R-:W-:Y:S04]  /*16110*/  @!P3 LDGSTS.E.BYPASS.LTC128B.128 [R20+0x11400], desc[UR52][R2.64+0x40], !P1 ;  /* 0x114000400214bfae */ /* 0x000fe8000c901d74 */
[----:B------:R0:W-:Y:S04]  /*16120*/  @!P3 LDGSTS.E.BYPASS.LTC128B.128 [R20+0x14400], desc[UR52][R2.64+0x80], !P0 ;  /* 0x144000800214bfae */ /* 0x0001e8000c101d74 */
[----:B0-----:R0:W1:Y:S02]  /*16130*/  SHFL.IDX PT, R2, R8, 0x1, 0x1c1f ;  /* 0x003c1f0008027f89 */ /* 0x00106400000e0000 */
.L_x_1324:
[----:B------:R-:W-:Y:S02]  /*16140*/  VIADD R0, R0, 0xa0 ;  /* 0x000000a000007836 */ /* 0x000fe40000000000 */
[----:B0-----:R-:W-:-:S03]  /*16150*/  VIADD R8, R17, 0x2d800 ;  /* 0x0002d80011087836 */ /* 0x001fc60000000000 */
        /* <DEDUP_REMOVED lines=11> */
.L_x_1208:
[----:B------:R-:W-:Y:S02]  /*16210*/  PLOP3.LUT P1, PT, P1, P0, PT, 0xa2, 0x0 ;  /* 0x000000000000781c */ /* 0x000fe40000f21472 */
[----:B------:R-:W-:-:S08]  /*16220*/  @P0 R2UR P1, UR4, R17 ;  /* 0x00000000110402ca */ /* 0x000fd00000020000 */
[----:B------:R-:W-:-:S05]  /*16230*/  @P0 PLOP3.LUT P0, PT, P1, PT, PT, 0x80, 0x0 ;  /* 0x000000000000081c */ /* 0x000fca0000f0f070 */
[----:B------:R-:W-:Y:S01]  /*16240*/  @!P1 SYNCS.ARRIVE.TRANS64.RED.A0T1 RZ, [UR4+0x2d800], RZ ;  /* 0x02d800ffffff99a7 */ /* 0x000fe20008200404 */
[----:B------:R-:W-:Y:S07]  /*16250*/  @!P1 ARRIVES.LDGSTSBAR.64.TRANSCNT [UR4+0x2d800] ;  /* 0x02d80000ff0099b0 */ /* 0x000fee0008000a84 */
[----:B------:R-:W-:Y:S05]  /*16260*/  @P0 BRA.U.ANY `(.L_x_1208) ;  /* 0xfffffffd00e80947 */ /* 0x000fea000393ffff */
[----:B0-----:R-:W2:Y:S02]  /*16270*/  LDL.LU R2, [R1+0x24] ;  /* 0x0000240001027983 */ /* 0x001ea40000300800 */
        /* <DEDUP_REMOVED lines=9> */
[----:B------:R-:W1:Y:S03]  /*16310*/  SYNCS.PHASECHK.TRANS64.TRYWAIT P0, [R17+URZ+0x2d820], R0 ;  /* 0x02d82000110075a7 */ /* 0x000e66000800017f */
[----:B01----:R-:W-:Y:S05]  /*16320*/  @!P0 BRA `(.L_x_1210) ;  /* 0x0000004800b48947 */ /* 0x003fea0003800000 */
.L_x_1325:
[----:B------:R-:W-:Y:S05]  /*16330*/  BSYNC B0 ;  /* 0x0000000000007941 */ /* 0x000fea0003800000 */
.L_x_1209:
[----:B------:R-:W0:Y:S01]  /*16340*/  LDL R2, [R1+0x1c] ;  /* 0x00001c0001027983 */ /* 0x000e220000100800 */
[----:B------:R-:W-:Y:S01]  /*16350*/  BSSY B0, `(.L_x_1211) ;  /* 0x0000233000007945 */ /* 0x000fe20003800000 */
[----:B0-----:R-:W-:-:S05]  /*16360*/  VIADD R0, R2, 0xfffffffe ;  /* 0xfffffffe02007836 */ /* 0x001fca0000000000 */
[----:B------:R-:W-:-:S13]  /*16370*/  ISETP.GE.AND P0, PT, R0, R29, PT ;  /* 0x0000001d0000720c */ /* 0x000fda0003f06270 */
[----:B------:R-:W-:Y:S05]  /*16380*/  @!P0 BRA `(.L_x_1212) ;  /* 0x0000002000bc8947 */ /* 0x000fea0003800000 */
[----:B------:R-:W2:Y:S04]  /*16390*/  LDL.LU R2, [R1+0x30] ;  /* 0x0000300001027983 */ /* 0x000ea80000300800 */
[----:B------:R-:W3:Y:S04]  /*163a0*/  LDL.LU R6, [R1+0x18] ;  /* 0x0000180001067983 */ /* 0x000ee80000300800 */
[----:B------:R-:W4:Y:S04]  /*163b0*/  LDL.LU R3, [R1+0x3c] ;  /* 0x00003c0001037983 */ /* 0x000f280000300800 */
[----:B------:R-:W5:Y:S04]  /*163c0*/  LDL.LU R5, [R1+0x14] ;  /* 0x0000140001057983 */ /* 0x000f680000300800 */
[----:B------:R-:W5:Y:S01]  /*163d0*/  LDL.LU R4, [R1+0x40] ;  /* 0x0000400001047983 */ /* 0x000f620000300800 */
[----:B------:R-:W-:Y:S01]  /*163e0*/  BSSY B2, `(.L_x_1213) ;  /* 0x00000c3000027945 */ /* 0x000fe20003800000 */
[----:B--2---:R-:W-:-:S04]  /*163f0*/  VIADD R2, R2, 0x1 ;  /* 0x0000000102027836 */ /* 0x004fc80000000000 */
[----:B---3--:R-:W-:Y:S01]  /*16400*/  IMAD R2, R2, R6, RZ ;  /* 0x0000000602027224 */ /* 0x008fe200078e02ff */
[----:B----4-:R-:W-:-:S04]  /*16410*/  LOP3.LUT R3, RZ, R3, RZ, 0x33, !PT ;  /* 0x00000003ff037212 */ /* 0x010fc800078e33ff */
[----:B------:R-:W-:-:S04]  /*16420*/  LOP3.LUT R2, RZ, R2, RZ, 0x33, !PT ;  /* 0x00000002ff027212 */ /* 0x000fc800078e33ff */
[----:B-----5:R-:W-:Y:S02]  /*16430*/  VIADDMNMX R2, R2, -R5, R3, !PT ;  /* 0x8000000502027246 */ /* 0x020fe40007800103 */
[----:B------:R-:W-:-:S04]  /*16440*/  LOP3.LUT R3, RZ, R4, RZ, 0x33, !PT ;  /* 0x00000004ff037212 */ /* 0x000fc800078e33ff */
[----:B------:R-:W-:Y:S02]  /*16450*/  VIMNMX R6, R2, R3, !PT ;  /* 0x0000000302067248 */ /* 0x000fe40007fe0100 */
[----:B------:R-:W-:-:S04]  /*16460*/  LOP3.LUT R3, RZ, R29, RZ, 0x33, !PT ;  /* 0x0000001dff037212 */ /* 0x000fc800078e33ff */
[----:B------:R-:W-:Y:S02]  /*16470*/  VIADDMNMX R10, R6, 0x2, R3, !PT ;  /* 0x00000002060a7846 */ /* 0x000fe40007800103 */
[----:B------:R-:W-:-:S05]  /*16480*/  LOP3.LUT R3, RZ, R6, RZ, 0x33, !PT ;  /* 0x00000006ff037212 */ /* 0x000fca00078e33ff */
        /* <DEDUP_REMOVED lines=35> */
.L_x_1217:
[----:B------:R-:W-:Y:S01]  /*166c0*/  IMAD R3, R7, 0x8, R17 ;  /* 0x0000000807037824 */ /* 0x000fe200078e0211 */
[----:B------:R-:W-:Y:S01]  /*166d0*/  SHF.L.U32 R2, R9, 0x1f, RZ ;  /* 0x0000001f09027819 */ /* 0x000fe200000006ff */
[----:B------:R-:W-:Y:S03]  /*166e0*/  BSSY B3, `(.L_x_1218) ;  /* 0x0000003000037945 */ /* 0x000fe60003800000 */
[----:B------:R-:W1:Y:S02]  /*166f0*/  SYNCS.PHASECHK.TRANS64.TRYWAIT P0, [R3+URZ+0x2d840], R2 ;  /* 0x02d84002030075a7 */ /* 0x000e64000800017f */
[----:B-1----:R-:W-:Y:S05]  /*16700*/  @!P0 BRA `(.L_x_1219) ;  /* 0x0000004400d08947 */ /* 0x002fea0003800000 */
.L_x_1326:
[----:B------:R-:W-:Y:S05]  /*16710*/  BSYNC B3 ;  /* 0x0000000000037941 */ /* 0x000fea0003800000 */
.L_x_1218:
        /* <DEDUP_REMOVED lines=12> */
.L_x_1221:
[----:B------:R-:W-:Y:S05]  /*167e0*/  BSYNC B3 ;  /* 0x0000000000037941 */ /* 0x000fea0003800000 */
.L_x_1220:
        /* <DEDUP_REMOVED lines=11> */
.L_x_1222:
        /* <DEDUP_REMOVED lines=16> */
.L_x_1223:
        /* <DEDUP_REMOVED lines=16> */
.L_x_1224:
        /* <DEDUP_REMOVED lines=15> */
.L_x_1327:
[----:B------:R-:W-:Y:S05]  /*16b90*/  BSYNC B3 ;  /* 0x0000000000037941 */ /* 0x000fea0003800000 */
.L_x_1225:
        /* <DEDUP_REMOVED lines=12> */
.L_x_1228:
[----:B------:R-:W-:Y:S05]  /*16c60*/  BSYNC B3 ;  /* 0x0000000000037941 */ /* 0x000fea0003800000 */
.L_x_1227:
        /* <DEDUP_REMOVED lines=11> */
.L_x_1229:
        /* <DEDUP_REMOVED lines=15> */
.L_x_1230:
        /* <DEDUP_REMOVED lines=15> */
.L_x_1231:
        /* <DEDUP_REMOVED lines=12> */
.L_x_1216:
[----:B------:R-:W-:Y:S05]  /*16fc0*/  BSYNC B1 ;  /* 0x0000000000017941 */ /* 0x000fea0003800000 */
.L_x_1215:
[----:B------:R-:W2:Y:S01]  /*16fd0*/  LDL.LU R0, [R1+0x1c] ;  /* 0x00001c0001007983 */ /* 0x000ea20000300800 */
[----:B------:R-:W-:Y:S02]  /*16fe0*/  IMAD.MOV.U32 R18, RZ, RZ, R7 ;  /* 0x000000ffff127224 */ /* 0x000fe400078e0007 */
[----:B------:R-:W-:Y:S02]  /*16ff0*/  IMAD.MOV.U32 R28, RZ, RZ, R9 ;  /* 0x000000ffff1c7224 */ /* 0x000fe400078e0009 */
[----:B--2---:R-:W-:-:S07]  /*17000*/  VIADD R0, R0, 0xfffffffd ;  /* 0xfffffffd00007836 */ /* 0x004fce0000000000 */
.L_x_1214:
[----:B------:R-:W-:Y:S05]  /*17010*/  BSYNC B2 ;  /* 0x0000000000027941 */ /* 0x000fea0003800000 */
.L_x_1213:
[----:B------:R-:W-:-:S05]  /*17020*/  VIADD R3, R10, 0xfffffffe ;  /* 0xfffffffe0a037836 */ /* 0x000fca0000000000 */
[----:B------:R-:W-:-:S13]  /*17030*/  ISETP.NE.AND P0, PT, R3, R6, PT ;  /* 0x000000060300720c */ /* 0x000fda0003f05270 */
[----:B------:R-:W-:Y:S05]  /*17040*/  @!P0 BRA `(.L_x_1212) ;  /* 0x00000014008c8947 */ /* 0x000fea0003800000 */
[----:B------:R-:W-:-:S07]  /*17050*/  IMAD.MOV.U32 R4, RZ, RZ, R19 ;  /* 0x000000ffff047224 */ /* 0x000fce00078e0013 */
.L_x_1266:
        /* <DEDUP_REMOVED lines=32> */
.L_x_1234:
[----:B------:R-:W-:Y:S01]  /*17260*/  IMAD R3, R6, 0x8, R17 ;  /* 0x0000000806037824 */ /* 0x000fe200078e0211 */
[----:B------:R-:W-:Y:S01]  /*17270*/  SHF.L.U32 R2, R7, 0x1f, RZ ;  /* 0x0000001f07027819 */ /* 0x000fe200000006ff */
[----:B------:R-:W-:Y:S03]  /*17280*/  BSSY B2, `(.L_x_1235) ;  /* 0x0000003000027945 */ /* 0x000fe60003800000 */
[----:B------:R-:W1:Y:S02]  /*17290*/  SYNCS.PHASECHK.TRANS64.TRYWAIT P0, [R3+URZ+0x2d840], R2 ;  /* 0x02d84002030075a7 */ /* 0x000e64000800017f */
[----:B-1----:R-:W-:Y:S05]  /*172a0*/  @!P0 BRA `(.L_x_1236) ;  /* 0x0000003c00108947 */ /* 0x002fea0003800000 */
.L_x_1328:
[----:B------:R-:W-:Y:S05]  /*172b0*/  BSYNC B2 ;  /* 0x0000000000027941 */ /* 0x000fea0003800000 */
.L_x_1235:
        /* <DEDUP_REMOVED lines=12> */
.L_x_1238:
[----:B------:R-:W-:Y:S05]  /*17380*/  BSYNC B2 ;  /* 0x0000000000027941 */ /* 0x000fea0003800000 */
.L_x_1237:
        /* <DEDUP_REMOVED lines=11> */
.L_x_1239:
        /* <DEDUP_REMOVED lines=16> */
.L_x_1240:
        /* <DEDUP_REMOVED lines=16> */
.L_x_1241:
        /* <DEDUP_REMOVED lines=15> */
.L_x_1329:
[----:B------:R-:W-:Y:S05]  /*17730*/  BSYNC B2 ;  /* 0x0000000000027941 */ /* 0x000fea0003800000 */
.L_x_1242:
        /* <DEDUP_REMOVED lines=11> */
.L_x_1245:
[----:B------:R-:W-:Y:S05]  /*177f0*/  BSYNC B2 ;  /* 0x0000000000027941 */ /* 0x000fea0003800000 */
.L_x_1244:
        /* <DEDUP_REMOVED lines=10> */
.L_x_1246:
        /* <DEDUP_REMOVED lines=15> */
.L_x_1247:
        /* <DEDUP_REMOVED lines=15> */
.L_x_1248:
        /* <DEDUP_REMOVED lines=12> */
.L_x_1233:
[----:B------:R-:W-:Y:S05]  /*17b40*/  BSYNC B1 ;  /* 0x0000000000017941 */ /* 0x000fea0003800000 */
.L_x_1232:
        /* <DEDUP_REMOVED lines=32> */
.L_x_1251:
[----:B------:R-:W-:Y:S01]  /*17d50*/  IMAD R2, R18, 0x8, R17 ;  /* 0x0000000812027824 */ /* 0x000fe200078e0211 */
[----:B------:R-:W-:Y:S01]  /*17d60*/  SHF.L.U32 R3, R28, 0x1f, RZ ;  /* 0x0000001f1c037819 */ /* 0x000fe200000006ff */
[----:B------:R-:W-:Y:S03]  /*17d70*/  BSSY B2, `(.L_x_1252) ;  /* 0x0000003000027945 */ /* 0x000fe60003800000 */
[----:B------:R-:W1:Y:S02]  /*17d80*/  SYNCS.PHASECHK.TRANS64.TRYWAIT P0, [R2+URZ+0x2d840], R3 ;  /* 0x02d84003020075a7 */ /* 0x000e64000800017f */
[----:B-1----:R-:W-:Y:S05]  /*17d90*/  @!P0 BRA `(.L_x_1253) ;  /* 0x00000030007c8947 */ /* 0x002fea0003800000 */
.L_x_1330:
[----:B------:R-:W-:Y:S05]  /*17da0*/  BSYNC B2 ;  /* 0x0000000000027941 */ /* 0x000fea0003800000 */
.L_x_1252:
        /* <DEDUP_REMOVED lines=12> */
.L_x_1255:
[----:B------:R-:W-:Y:S05]  /*17e70*/  BSYNC B2 ;  /* 0x0000000000027941 */ /* 0x000fea0003800000 */
.L_x_1254:
        /* <DEDUP_REMOVED lines=12> */
.L_x_1256:
        /* <DEDUP_REMOVED lines=16> */
.L_x_1257:
        /* <DEDUP_REMOVED lines=16> */
.L_x_1258:
        /* <DEDUP_REMOVED lines=15> */
.L_x_1331:
[----:B------:R-:W-:Y:S05]  /*18230*/  BSYNC B2 ;  /* 0x0000000000027941 */ /* 0x000fea0003800000 */
.L_x_1259:
        /* <DEDUP_REMOVED lines=11> */
.L_x_1262:
[----:B------:R-:W-:Y:S05]  /*182f0*/  BSYNC B2 ;  /* 0x0000000000027941 */ /* 0x000fea0003800000 */
.L_x_1261:
        /* <DEDUP_REMOVED lines=10> */
.L_x_1263:
        /* <DEDUP_REMOVED lines=15> */
.L_x_1264:
        /* <DEDUP_REMOVED lines=15> */
.L_x_1265:
        /* <DEDUP_REMOVED lines=12> */
.L_x_1250:
[----:B------:R-:W-:Y:S05]  /*18640*/  BSYNC B1 ;  /* 0x0000000000017941 */ /* 0x000fea0003800000 */
.L_x_1249:
[----:B------:R-:W-:Y:S01]  /*18650*/  ISETP.GT.AND P0, PT, R9, R29, PT ;  /* 0x0000001d0900720c */ /* 0x000fe20003f04270 */
[----:B------:R-:W-:-:S12]  /*18660*/  VIADD R0, R0, 0xfffffffe ;  /* 0xfffffffe00007836 */ /* 0x000fd80000000000 */
[----:B------:R-:W-:Y:S05]  /*18670*/  @P0 BRA `(.L_x_1266) ;  /* 0xffffffe800780947 */ /* 0x000fea000383ffff */
.L_x_1212:
[----:B------:R-:W-:Y:S05]  /*18680*/  BSYNC B0 ;  /* 0x0000000000007941 */ /* 0x000fea0003800000 */
.L_x_1211:
[----:B------:R-:W0:Y:S01]  /*18690*/  S2R R2, SR_TID.X ;  /* 0x0000000000027919 */ /* 0x000e220000002100 */
[----:B------:R-:W-:Y:S01]  /*186a0*/  BSSY B0, `(.L_x_1267) ;  /* 0x0000010000007945 */ /* 0x000fe20003800000 */
[----:B0-----:R-:W-:-:S04]  /*186b0*/  LOP3.LUT R6, R2, 0x7f, RZ, 0xc0, !PT ;  /* 0x0000007f02067812 */ /* 0x001fc800078ec0ff */
[----:B------:R-:W-:-:S13]  /*186c0*/  ISETP.NE.AND P0, PT, R6, RZ, PT ;  /* 0x000000ff0600720c */ /* 0x000fda0003f05270 */
[----:B------:R-:W-:Y:S05]  /*186d0*/  @P0 BRA `(.L_x_1268) ;  /* 0x0000000000300947 */ /* 0x000fea0003800000 */
[----:B------:R-:W0:Y:S01]  /*186e0*/  S2R R5, SR_LANEID ;  /* 0x0000000000057919 */ /* 0x000e220000000000 */
[----:B------:R-:W-:Y:S01]  /*186f0*/  VOTEU.ANY UR4, UPT, PT ;  /* 0x0000000000047886 */ /* 0x000fe200038e0100 */
[----:B------:R-:W1:Y:S01]  /*18700*/  LDC.64 R2, c[0x0][0xc60] ;  /* 0x00031800ff027b82 */ /* 0x000e620000000a00 */
[----:B------:R-:W0:Y:S02]  /*18710*/  FLO.U32 R0, UR4 ;  /* 0x0000000400007d00 */ /* 0x000e2400080e0000 */
[----:B0-----:R-:W-:-:S06]  /*18720*/  ISETP.EQ.U32.AND P0, PT, R0, R5, PT ;  /* 0x000000050000720c */ /* 0x001fcc0003f02070 */
[----:B------:R-:W1:Y:S07]  /*18730*/  POPC R5, UR4 ;  /* 0x0000000400057d09 */ /* 0x000e6e0008000000 */
[----:B-1----:R-:W2:Y:S01]  /*18740*/  @P0 ATOMG.E.ADD.STRONG.GPU PT, R3, desc[UR52][R2.64], R5 ;  /* 0x00000005020309a8 */ /* 0x002ea200081ee1f4 */
[----:B------:R-:W0:Y:S02]  /*18750*/  S2R R4, SR_LTMASK ;  /* 0x0000000000047919 */ /* 0x000e240000003900 */
[----:B0-----:R-:W-:-:S04]  /*18760*/  LOP3.LUT R4, R4, UR4, RZ, 0xc0, !PT ;  /* 0x0000000404047c12 */ /* 0x001fc8000f8ec0ff */
[----:B------:R-:W0:Y:S01]  /*18770*/  POPC R7, R4 ;  /* 0x0000000400077309 */ /* 0x000e220000000000 */
[----:B--2---:R-:W0:Y:S02]  /*18780*/  SHFL.IDX PT, R0, R3, R0, 0x1f ;  /* 0x00001f0003007589 */ /* 0x004e2400000e0000 */
[----:B0-----:R-:W-:-:S07]  /*18790*/  IADD3 R24, R0, UR37, R7 ;  /* 0x0000002500187c10 */ /* 0x001fce000fffe007 */
.L_x_1268:
[----:B------:R-:W-:Y:S05]  /*187a0*/  BSYNC B0 ;  /* 0x0000000000007941 */ /* 0x000fea0003800000 */
.L_x_1267:
[----:B------:R-:W2:Y:S01]  /*187b0*/  LDL R0, [R1] ;  /* 0x0000000001007983 */ /* 0x000ea20000100800 */
[----:B------:R-:W-:Y:S01]  /*187c0*/  BSSY B0, `(.L_x_1269) ;  /* 0x0000046000007945 */ /* 0x000fe20003800000 */
[----:B--2---:R-:W-:-:S13]  /*187d0*/  LOP3.LUT P0, RZ, R0, 0x1, RZ, 0xc0, !PT ;  /* 0x0000000100ff7812 */ /* 0x004fda000780c0ff */
[----:B------:R-:W-:Y:S05]  /*187e0*/  @!P0 BRA `(.L_x_1270) ;  /* 0x00000004000c8947 */ /* 0x000fea0003800000 */
[----:B------:R-:W-:Y:S01]  /*187f0*/  IMAD R3, R18, 0x8, R17 ;  /* 0x0000000812037824 */ /* 0x000fe200078e0211 */
[----:B------:R-:W-:Y:S01]  /*18800*/  SHF.L.U32 R0, R28, 0x1f, RZ ;  /* 0x0000001f1c007819 */ /* 0x000fe200000006ff */
[----:B------:R-:W-:Y:S01]  /*18810*/  BSSY B1, `(.L_x_1271) ;  /* 0x0000004000017945 */ /* 0x000fe20003800000 */
[----:B------:R-:W-:Y:S02]  /*18820*/  ISETP.NE.AND P1, PT, R6, RZ, PT ;  /* 0x000000ff0600720c */ /* 0x000fe40003f25270 */
[----:B------:R-:W0:Y:S02]  /*18830*/  SYNCS.PHASECHK.TRANS64.TRYWAIT P0, [R3+URZ+0x2d860], R0 ;  /* 0x02d86000030075a7 */ /* 0x000e24000800017f */
[----:B0-----:R-:W-:Y:S09]  /*18840*/  @!P0 BRA `(.L_x_1272) ;  /* 0x0000002400f88947 */ /* 0x001ff20003800000 */
.L_x_1332:
[----:B------:R-:W-:Y:S05]  /*18850*/  BSYNC B1 ;  /* 0x0000000000017941 */ /* 0x000fea0003800000 */
.L_x_1271:
[----:B------:R-:W-:Y:S04]  /*18860*/  BSSY B1, `(.L_x_1273) ;  /* 0x0000009000017945 */ /* 0x000fe80003800000 */
[----:B------:R-:W-:Y:S05]  /*18870*/  @P1 BRA `(.L_x_1274) ;  /* 0x00000000001c1947 */ /* 0x000fea0003800000 */
[----:B------:R-:W1:Y:S01]  /*18880*/  S2R R2, SR_TID.X ;  /* 0x0000000000027919 */ /* 0x000e620000002100 */
[----:B0-----:R-:W-:-:S04]  /*18890*/  IMAD.MOV.U32 R0, RZ, RZ, 0x6000 ;  /* 0x00006000ff007424 */ /* 0x001fc800078e00ff */
[----:B------:R2:W-:Y:S01]  /*188a0*/  SYNCS.ARRIVE.TRANS64 RZ, [R3+URZ+0x2d850], R0 ;  /* 0x02d8500003ff79a7 */ /* 0x0005e2000800003f */
[----:B-1----:R-:W-:-:S04]  /*188b0*/  LOP3.LUT R2, R2, 0x1f, RZ, 0xc0, !PT ;  /* 0x0000001f02027812 */ /* 0x002fc800078ec0ff */
[----:B------:R-:W-:-:S13]  /*188c0*/  ISETP.NE.AND P0, PT, R2, RZ, PT ;  /* 0x000000ff0200720c */ /* 0x000fda0003f05270 */
[----:B--2---:R-:W-:Y:S05]  /*188d0*/  @!P0 BRA `(.L_x_1274) ;  /* 0x0000000000048947 */ /* 0x004fea0003800000 */
[----:B------:R-:W-:Y:S01]  /*188e0*/  BPT.TRAP 0x1 ;  /* 0x000000040000795c */ /* 0x000fe20000300000 */
.L_x_1274:
[----:B------:R-:W-:Y:S05]  /*188f0*/  BSYNC B1 ;  /* 0x0000000000017941 */ /* 0x000fea0003800000 */
.L_x_1273:
[----:B0-----:R-:W-:Y:S01]  /*18900*/  IMAD R0, R18, 0x6000, R17 ;  /* 0x0000600012007824 */ /* 0x001fe200078e0211 */
        /* <DEDUP_REMOVED lines=9> */
.L_x_1275:
        /* <DEDUP_REMOVED lines=10> */
[----:B------:R-:W-:Y:S01]  /*18a40*/  PLOP3.LUT P0, PT, PT, PT, PT, 0x80, 0x0 ;  /* 0x000000000000781c */ /* 0x000fe20003f0f070 */
[----:B------:R-:W-:Y:S01]  /*18a50*/  VIADD R3, R0, 0x2400 ;  /* 0x0000240000037836 */ /* 0x000fe20000000000 */
[----:B------:R-:W-:Y:S01]  /*18a60*/  UMOV UR6, 0x0 ;  /* 0x0000000000067882 */ /* 0x000fe20000000000 */
[----:B------:R-:W-:Y:S01]  /*18a70*/  UMOV UR7, 0x14f00000 ;  /* 0x14f0000000077882 */ /* 0x000fe20000000000 */
[----:B------:R-:W-:-:S09]  /*18a80*/  UMOV UR10, 0x20 ;  /* 0x00000020000a7882 */ /* 0x000fd20000000000 */
.L_x_1276:
        /* <DEDUP_REMOVED lines=15> */
.L_x_1277:
        /* <DEDUP_REMOVED lines=10> */
.L_x_1270:
[----:B------:R-:W-:Y:S05]  /*18c20*/  BSYNC B0 ;  /* 0x0000000000007941 */ /* 0x000fea0003800000 */
.L_x_1269:
[----:B------:R-:W-:-:S05]  /*18c30*/  VIADD R18, R18, 0x1 ;  /* 0x0000000112127836 */ /* 0x000fca0000000000 */
[----:B------:R-:W-:-:S04]  /*18c40*/  ISETP.NE.AND P0, PT, R18, 0x2, PT ;  /* 0x000000021200780c */ /* 0x000fc80003f05270 */
[----:B------:R-:W-:Y:S02]  /*18c50*/  SEL R3, RZ, 0x1, P0 ;  /* 0x00000001ff037807 */ /* 0x000fe40000000000 */
[----:B------:R-:W-:Y:S02]  /*18c60*/  SEL R18, R18, RZ, P0 ;  /* 0x000000ff12127207 */ /* 0x000fe40000000000 */
[----:B------:R-:W-:-:S07]  /*18c70*/  LOP3.LUT R28, R28, R3, RZ, 0x3c, !PT ;  /* 0x000000031c1c7212 */ /* 0x000fce00078e3cff */
.L_x_1193:
[----:B------:R-:W-:Y:S05]  /*18c80*/  BSYNC B7 ;  /* 0x0000000000077941 */ /* 0x000fea0003800000 */
.L_x_1191:
[----:B------:R-:W3:Y:S02]  /*18c90*/  LDL R0, [R1] ;  /* 0x0000000001007983 */ /* 0x000ee40000100800 */
[----:B---3--:R-:W-:-:S13]  /*18ca0*/  LOP3.LUT P0, RZ, R0, 0x2, RZ, 0xc0, !PT ;  /* 0x0000000200ff7812 */ /* 0x008fda000780c0ff */
        /* <DEDUP_REMOVED lines=10> */
.L_x_1278:
[----:B------:R-:W3:Y:S01]  /*18d50*/  S2R R0, SR_TID.X ;  /* 0x0000000000007919 */ /* 0x000ee20000002100 */
[----:B------:R-:W-:Y:S01]  /*18d60*/  UMOV UR4, 0xffffffff ;  /* 0xffffffff00047882 */ /* 0x000fe20000000000 */
[----:B---3--:R-:W-:-:S04]  /*18d70*/  LOP3.LUT R8, R0, 0x1f, RZ, 0xc0, !PT ;  /* 0x0000001f00087812 */ /* 0x008fc800078ec0ff */
[----:B------:R-:W-:Y:S01]  /*18d80*/  ISETP.NE.AND P0, PT, R8, 0x1f, PT ;  /* 0x0000001f0800780c */ /* 0x000fe20003f05270 */
[----:B------:R-:W-:-:S12]  /*18d90*/  BRA.DIV UR4, `(.L_x_1280) ;  /* 0x0000002204b87947 */ /* 0x000fd8000b800000 */
[----:B------:R-:W-:Y:S01]  /*18da0*/  IMAD.IADD R9, R27, 0x1, R8 ;  /* 0x000000011b097824 */ /* 0x000fe200078e0208 */
[----:B------:R-:W-:-:S04]  /*18db0*/  ULDC UR4, c[0x0][0xc3c] ;  /* 0x00030f0000047ab9 */ /* 0x000fc80000000800 */
[----:B------:R-:W-:-:S13]  /*18dc0*/  ISETP.GE.OR P1, PT, R9, UR4, !P0 ;  /* 0x0000000409007c0c */ /* 0x000fda000c726670 */
[----:B------:R-:W3:Y:S08]  /*18dd0*/  @!P1 LDC.64 R2, c[0x0][0xc80] ;  /* 0x00032000ff029b82 */ /* 0x000ef00000000a00 */
[----:B01----:R-:W0:Y:S01]  /*18de0*/  @!P1 LDC.64 R4, c[0x0][0xc78] ;  /* 0x00031e00ff049b82 */ /* 0x003e220000000a00 */
[----:B---3--:R-:W-:-:S05]  /*18df0*/  @!P1 IMAD.WIDE R2, R9, 0x4, R2 ;  /* 0x0000000409029825 */ /* 0x008fca00078e0202 */
[----:B------:R0:W3:Y:S02]  /*18e00*/  @!P1 LDG.E R7, desc[UR52][R2.64] ;  /* 0x0000003402079981 */ /* 0x0000e4000c1e1900 */
[----:B0-----:R-:W-:-:S05]  /*18e10*/  @!P1 IMAD.WIDE R2, R9, 0x4, R4 ;  /* 0x0000000409029825 */ /* 0x001fca00078e0204 */
[----:B------:R-:W4:Y:S01]  /*18e20*/  @!P1 LDG.E R4, desc[UR52][R2.64] ;  /* 0x0000003402049981 */ /* 0x000f22000c1e1900 */
        /* <DEDUP_REMOVED lines=9> */
[----:B---3--:R-:W-:Y:S02]  /*18ec0*/  @!P1 IMAD.MOV.U32 R25, RZ, RZ, R7 ;  /* 0x000000ffff199224 */ /* 0x008fe400078e0007 */
[----:B----4-:R-:W-:Y:S01]  /*18ed0*/  @!P1 IMAD.MOV.U32 R5, RZ, RZ, R4 ;  /* 0x000000ffff059224 */ /* 0x010fe200078e0004 */
        /* <DEDUP_REMOVED lines=18> */
.L_x_1342:
[----:B------:R-:W-:Y:S02]  /*19000*/  ULDC UR4, c[0x0][0xc38] ;  /* 0x00030e0000047ab9 */ /* 0x000fe40000000800 */
[----:B------:R-:W-:-:S04]  /*19010*/  IMAD.U32 R4, RZ, RZ, UR4 ;  /* 0x00000004ff047e24 */ /* 0x000fc8000f8e00ff */
[----:B-1----:R-:W-:-:S04]  /*19020*/  IMAD R3, R14, R4, RZ ;  /* 0x000000040e037224 */ /* 0x002fc800078e02ff */
[----:B------:R-:W-:-:S05]  /*19030*/  IMAD.IADD R6, R6, 0x1, R3 ;  /* 0x0000000106067824 */ /* 0x000fca00078e0203 */
[----:B------:R-:W-:-:S13]  /*19040*/  ISETP.GT.AND P6, PT, R6, R0, PT ;  /* 0x000000000600720c */ /* 0x000fda0003fc4270 */
[----:B------:R-:W-:Y:S05]  /*19050*/  @P6 BRA `(.L_x_1281) ;  /* 0x0000000000a46947 */ /* 0x000fea0003800000 */
.L_x_1284:
[----:B0-----:R-:W0:Y:S01]  /*19060*/  LDC R2, c[0x0][0xc3c] ;  /* 0x00030f00ff027b82 */ /* 0x001e220000000800 */
[----:B------:R-:W-:-:S05]  /*19070*/  VIADD R27, R27, 0x1f ;  /* 0x0000001f1b1b7836 */ /* 0x000fca0000000000 */
[----:B0-----:R-:W-:-:S13]  /*19080*/  ISETP.GE.AND P6, PT, R27, R2, PT ;  /* 0x000000021b00720c */ /* 0x001fda0003fc6270 */
[----:B------:R-:W-:Y:S05]  /*19090*/  @P6 BRA `(.L_x_1282) ;  /* 0x0000000800bc6947 */ /* 0x000fea0003800000 */
[----:B------:R-:W0:Y:S01]  /*190a0*/  S2R R3, SR_TID.X ;  /* 0x0000000000037919 */ /* 0x000e220000002100 */
[----:B------:R-:W-:Y:S01]  /*190b0*/  IMAD.MOV.U32 R25, RZ, RZ, RZ ;  /* 0x000000ffff197224 */ /* 0x000fe200078e00ff */
[----:B0-----:R-:W-:-:S05]  /*190c0*/  LOP3.LUT R3, R3, 0x1f, RZ, 0xc0, !PT ;  /* 0x0000001f03037812 */ /* 0x001fca00078ec0ff */
[----:B------:R-:W-:-:S05]  /*190d0*/  IMAD.IADD R7, R27, 0x1, R3 ;  /* 0x000000011b077824 */ /* 0x000fca00078e0203 */
[----:B------:R-:W-:-:S13]  /*190e0*/  ISETP.GE.OR P6, PT, R7, R2, !P0 ;  /* 0x000000020700720c */ /* 0x000fda00047c6670 */
[----:B------:R-:W0:Y:S08]  /*190f0*/  @!P6 LDC.64 R2, c[0x0][0xc80] ;  /* 0x00032000ff02eb82 */ /* 0x000e300000000a00 */
[----:B------:R-:W1:Y:S01]  /*19100*/  @!P6 LDC.64 R4, c[0x0][0xc78] ;  /* 0x00031e00ff04eb82 */ /* 0x000e620000000a00 */
[----:B0-----:R-:W-:-:S05]  /*19110*/  @!P6 IMAD.WIDE R2, R7, 0x4, R2 ;  /* 0x000000040702e825 */ /* 0x001fca00078e0202 */
[----:B------:R1:W3:Y:S02]  /*19120*/  @!P6 LDG.E R25, desc[UR52][R2.64] ;  /* 0x000000340219e981 */ /* 0x0002e4000c1e1900 */
[----:B-1----:R-:W-:-:S04]  /*19130*/  @!P6 IMAD.WIDE R2, R7, 0x4, R4 ;  /* 0x000000040702e825 */ /* 0x002fc800078e0204 */
[----:B------:R-:W-:-:S06]  /*19140*/  IMAD.MOV.U32 R5, RZ, RZ, RZ ;  /* 0x000000ffff057224 */ /* 0x000fcc00078e00ff */
[----:B------:R-:W3:Y:S01]  /*19150*/  @!P6 LDG.E R5, desc[UR52][R2.64] ;  /* 0x000000340205e981 */ /* 0x000ee2000c1e1900 */
[----:B------:R-:W-:Y:S01]  /*19160*/  UMOV UR4, 0xffffffff ;  /* 0xffffffff00047882 */ /* 0x000fe20000000000 */
[----:B---3--:R-:W-:Y:S02]  /*19170*/  IMAD R13, R5, R25, RZ ;  /* 0x00000019050d7224 */ /* 0x008fe400078e02ff */
        /* <DEDUP_REMOVED lines=17> */
.L_x_1350:
[----:B------:R-:W-:Y:S02]  /*19290*/  ULDC UR4, c[0x0][0xc38] ;  /* 0x00030e0000047ab9 */ /* 0x000fe40000000800 */
[----:B------:R-:W-:-:S04]  /*192a0*/  IMAD.U32 R4, RZ, RZ, UR4 ;  /* 0x00000004ff047e24 */ /* 0x000fc8000f8e00ff */
[----:B-1----:R-:W-:-:S04]  /*192b0*/  IMAD R3, R14, R4, RZ ;  /* 0x000000040e037224 */ /* 0x002fc800078e02ff */
[----:B------:R-:W-:-:S05]  /*192c0*/  IMAD.IADD R6, R3, 0x1, R6 ;  /* 0x0000000103067824 */ /* 0x000fca00078e0206 */
[----:B------:R-:W-:-:S13]  /*192d0*/  ISETP.GT.AND P6, PT, R6, R0, PT ;  /* 0x000000000600720c */ /* 0x000fda0003fc4270 */
[----:B------:R-:W-:Y:S05]  /*192e0*/  @!P6 BRA `(.L_x_1284) ;  /* 0xfffffffc005ce947 */ /* 0x000fea000383ffff */
.L_x_1281:
[----:B------:R-:W-:Y:S01]  /*192f0*/  IMAD.IADD R6, R6, 0x1, -R3 ;  /* 0x0000000106067824 */ /* 0x000fe200078e0a03 */
[----:B------:R-:W-:-:S03]  /*19300*/  UMOV UR4, 0xffffffff ;  /* 0xffffffff00047882 */ /* 0x000fc60000000000 */
[----:B------:R-:W-:-:S05]  /*19310*/  IMAD R3, R2, R4, R6 ;  /* 0x0000000402037224 */ /* 0x000fca00078e0206 */
[----:B------:R-:W-:Y:S01]  /*19320*/  ISETP.GT.AND P6, PT, R3, R0, PT ;  /* 0x000000000300720c */ /* 0x000fe20003fc4270 */
[----:B------:R-:W-:-:S12]  /*19330*/  BRA.DIV UR4, `(.L_x_1285) ;  /* 0x0000002604407947 */ /* 0x000fd8000b800000 */
[----:B------:R-:W-:-:S04]  /*19340*/  VOTE.ANY R3, PT, !P6 ;  /* 0x0000000000037806 */ /* 0x000fc800070e0100 */
[----:B------:R-:W1:Y:S02]  /*19350*/  POPC R7, R3 ;  /* 0x0000000300077309 */ /* 0x000e640000000000 */
[----:B-1----:R1:W3:Y:S01]  /*19360*/  SHFL.IDX PT, R25, R25, R7, 0x1f ;  /* 0x00001f0719197589 */ /* 0x0022e200000e0000 */
[----:B------:R-:W-:-:S03]  /*19370*/  IMAD.IADD R27, R7, 0x1, R27 ;  /* 0x00000001071b7824 */ /* 0x000fc600078e021b */
[----:B------:R1:W4:Y:S04]  /*19380*/  SHFL.IDX PT, R5, R5, R7, 0x1f ;  /* 0x00001f0705057589 */ /* 0x00032800000e0000 */
.L_x_1355:
[----:B------:R-:W-:-:S13]  /*19390*/  ISETP.NE.AND P0, PT, R3, RZ, PT ;  /* 0x000000ff0300720c */ /* 0x000fda0003f05270 */
[----:B------:R-:W-:Y:S05]  /*193a0*/  @!P0 BRA `(.L_x_1286) ;  /* 0x0000000000108947 */ /* 0x000fea0003800000 */
[----:B------:R-:W-:Y:S01]  /*193b0*/  UMOV UR4, 0xffffffff ;  /* 0xffffffff00047882 */ /* 0x000fe20000000000 */
[----:B--2---:R-:W-:Y:S02]  /*193c0*/  VIADD R12, R7, 0xffffffff ;  /* 0xffffffff070c7836 */ /* 0x004fe40000000000 */
[----:B------:R-:W-:Y:S05]  /*193d0*/  BRA.DIV UR4, `(.L_x_1287) ;  /* 0x0000002604787947 */ /* 0x000fea000b800000 */
[----:B------:R2:W0:Y:S02]  /*193e0*/  SHFL.IDX PT, R24, R2, R12, 0x1f ;  /* 0x00001f0c02187589 */ /* 0x00042400000e0000 */
.L_x_1286:
[----:B----4-:R-:W-:Y:S01]  /*193f0*/  ISETP.NE.AND P0, PT, R5, 0x1, PT ;  /* 0x000000010500780c */ /* 0x010fe20003f05270 */
[----:B0-----:R-:W-:-:S04]  /*19400*/  IMAD R24, R24, R4, R6 ;  /* 0x0000000418187224 */ /* 0x001fc800078e0206 */
[----:B------:R-:W-:-:S08]  /*19410*/  IMAD.IADD R0, R0, 0x1, -R24 ;  /* 0x0000000100007824 */ /* 0x000fd000078e0a18 */
[----:B------:R-:W-:Y:S05]  /*19420*/  @!P0 BRA `(.L_x_1288) ;  /* 0x0000000000dc8947 */ /* 0x000fea0003800000 */
[----:B---3--:R-:W-:Y:S01]  /*19430*/  IABS R4, R25 ;  /* 0x0000001900047213 */ /* 0x008fe20000000000 */
[----:B--2---:R-:W-:Y:S01]  /*19440*/  IMAD.MOV.U32 R2, RZ, RZ, RZ ;  /* 0x000000ffff027224 */ /* 0x004fe200078e00ff */
[----:B------:R-:W-:Y:S02]  /*19450*/  IABS R6, R5 ;  /* 0x0000000500067213 */ /* 0x000fe40000000000 */
[----:B-1----:R-:W0:Y:S08]  /*19460*/  I2F.RP R7, R4 ;  /* 0x0000000400077306 */ /* 0x002e300000209400 */
[----:B------:R-:W-:Y:S08]  /*19470*/  I2F.RP R10, R6 ;  /* 0x00000006000a7306 */ /* 0x000ff00000209400 */
[----:B0-----:R-:W0:Y:S02]  /*19480*/  MUFU.RCP R7, R7 ;  /* 0x0000000700077308 */ /* 0x001e240000001000 */
[----:B0-----:R-:W-:-:S06]  /*19490*/  VIADD R3, R7, 0xffffffe ;  /* 0x0ffffffe07037836 */ /* 0x001fcc0000000000 */
[----:B------:R-:W0:Y:S02]  /*194a0*/  F2I.FTZ.U32.TRUNC.NTZ R3, R3 ;  /* 0x0000000300037305 */ /* 0x000e24000021f000 */
[----:B0-----:R-:W-:-:S04]  /*194b0*/  IMAD.MOV R9, RZ, RZ, -R3 ;  /* 0x000000ffff097224 */ /* 0x001fc800078e0a03 */
[----:B------:R-:W-:-:S04]  /*194c0*/  IMAD R9, R9, R4, RZ ;  /* 0x0000000409097224 */ /* 0x000fc800078e02ff */
[----:B------:R-:W-:Y:S01]  /*194d0*/  IMAD.HI.U32 R8, R3, R9, R2 ;  /* 0x0000000903087227 */ /* 0x000fe200078e0002 */
[----:B------:R-:W-:Y:S01]  /*194e0*/  IABS R9, R0 ;  /* 0x0000000000097213 */ /* 0x000fe20000000000 */
[----:B------:R-:W0:Y:S01]  /*194f0*/  MUFU.RCP R2, R10 ;  /* 0x0000000a00027308 */ /* 0x000e220000001000 */
[----:B------:R-:W-:-:S03]  /*19500*/  IABS R3, R25 ;  /* 0x0000001900037213 */ /* 0x000fc60000000000 */
[----:B------:R-:W-:-:S04]  /*19510*/  IMAD.HI.U32 R7, R8, R9, RZ ;  /* 0x0000000908077227 */ /* 0x000fc800078e00ff */
[----:B------:R-:W-:-:S04]  /*19520*/  IMAD.MOV R12, RZ, RZ, -R3 ;  /* 0x000000ffff0c7224 */ /* 0x000fc800078e0a03 */
[----:B------:R-:W-:Y:S02]  /*19530*/  IMAD R9, R7, R12, R9 ;  /* 0x0000000c07097224 */ /* 0x000fe400078e0209 */
[----:B0-----:R-:W-:-:S03]  /*19540*/  VIADD R3, R2, 0xffffffe ;  /* 0x0ffffffe02037836 */ /* 0x001fc60000000000 */
[----:B------:R-:W-:Y:S01]  /*19550*/  ISETP.GT.U32.AND P1, PT, R4, R9, PT ;  /* 0x000000090400720c */ /* 0x000fe20003f24070 */
[----:B------:R-:W-:Y:S02]  /*19560*/  IMAD.MOV.U32 R2, RZ, RZ, RZ ;  /* 0x000000ffff027224 */ /* 0x000fe400078e00ff */
[----:B------:R-:W0:Y:S10]  /*19570*/  F2I.FTZ.U32.TRUNC.NTZ R3, R3 ;  /* 0x0000000300037305 */ /* 0x000e34000021f000 */
[----:B------:R-:W-:-:S02]  /*19580*/  @!P1 IMAD.IADD R9, R9, 0x1, -R4 ;  /* 0x0000000109099824 */ /* 0x000fc400078e0a04 */
[----:B------:R-:W-:Y:S01]  /*19590*/  @!P1 VIADD R7, R7, 0x1 ;  /* 0x0000000107079836 */ /* 0x000fe20000000000 */
[----:B------:R-:W-:Y:S02]  /*195a0*/  ISETP.NE.AND P1, PT, R25, RZ, PT ;  /* 0x000000ff1900720c */ /* 0x000fe40003f25270 */
[----:B------:R-:W-:Y:S01]  /*195b0*/  ISETP.GE.U32.AND P0, PT, R9, R4, PT ;  /* 0x000000040900720c */ /* 0x000fe20003f06070 */
[----:B0-----:R-:W-:-:S04]  /*195c0*/  IMAD.MOV R9, RZ, RZ, -R3 ;  /* 0x000000ffff097224 */ /* 0x001fc800078e0a03 */
[----:B------:R-:W-:-:S04]  /*195d0*/  IMAD R9, R9, R6, RZ ;  /* 0x0000000609097224 */ /* 0x000fc800078e02ff */
[----:B------:R-:W-:Y:S01]  /*195e0*/  IMAD.HI.U32 R4, R3, R9, R2 ;  /* 0x0000000903047227 */ /* 0x000fe200078e0002 */
[----:B------:R-:W-:-:S03]  /*195f0*/  LOP3.LUT R2, R0, R25, RZ, 0x3c, !PT ;  /* 0x0000001900027212 */ /* 0x000fc600078e3cff */
[----:B------:R-:W-:Y:S01]  /*19600*/  @P0 VIADD R7, R7, 0x1 ;  /* 0x0000000107070836 */ /* 0x000fe20000000000 */
[----:B------:R-:W-:Y:S02]  /*19610*/  ISETP.GE.AND P2, PT, R2, RZ, PT ;  /* 0x000000ff0200720c */ /* 0x000fe40003f46270 */
[----:B------:R-:W-:-:S05]  /*19620*/  IABS R2, R5 ;  /* 0x0000000500027213 */ /* 0x000fca0000000000 */
[----:B------:R-:W-:-:S06]  /*19630*/  IMAD.MOV R2, RZ, RZ, -R2 ;  /* 0x000000ffff027224 */ /* 0x000fcc00078e0a02 */
[----:B------:R-:W-:Y:S01]  /*19640*/  @!P2 IMAD.MOV R7, RZ, RZ, -R7 ;  /* 0x000000ffff07a224 */ /* 0x000fe200078e0a07 */
[----:B------:R-:W-:-:S04]  /*19650*/  @!P1 LOP3.LUT R7, RZ, R25, RZ, 0x33, !PT ;  /* 0x00000019ff079212 */ /* 0x000fc800078e33ff */
[----:B------:R-:W-:-:S05]  /*19660*/  IABS R3, R7 ;  /* 0x0000000700037213 */ /* 0x000fca0000000000 */
        /* <DEDUP_REMOVED lines=9> */
[----:B------:R-:W-:-:S04]  /*19700*/  IMAD.MOV R3, RZ, RZ, -R7 ;  /* 0x000000ffff037224 */ /* 0x000fc800078e0a07 */
[----:B------:R-:W-:-:S08]  /*19710*/  IMAD R3, R25, R3, R0 ;  /* 0x0000000319037224 */ /* 0x000fd000078e0200 */
[----:B------:R-:W-:-:S04]  /*19720*/  @P0 VIADD R4, R4, 0x1 ;  /* 0x0000000104040836 */ /* 0x000fc80000000000 */
[----:B------:R-:W-:Y:S01]  /*19730*/  @!P2 IMAD.MOV R4, RZ, RZ, -R4 ;  /* 0x000000ffff04a224 */ /* 0x000fe200078e0a04 */
[----:B------:R-:W-:-:S05]  /*19740*/  @!P1 LOP3.LUT R4, RZ, R5, RZ, 0x33, !PT ;  /* 0x00000005ff049212 */ /* 0x000fca00078e33ff */
[--C-:B------:R-:W-:Y:S02]  /*19750*/  IMAD.MOV R2, RZ, RZ, -R4.reuse ;  /* 0x000000ffff027224 */ /* 0x100fe400078e0a04 */
[C---:B------:R-:W-:Y:S02]  /*19760*/  IMAD R4, R5.reuse, 0x1000000, R4 ;  /* 0x0100000005047824 */ /* 0x040fe400078e0204 */
[----:B------:R-:W-:-:S04]  /*19770*/  IMAD R5, R5, R2, R7 ;  /* 0x0000000205057224 */ /* 0x000fc800078e0207 */
[----:B------:R-:W-:Y:S01]  /*19780*/  IMAD R26, R5, 0x10000, R4 ;  /* 0x00010000051a7824 */ /* 0x000fe200078e0204 */
[----:B------:R-:W-:Y:S06]  /*19790*/  BRA `(.L_x_1289) ;  /* 0x0000000000f07947 */ /* 0x000fec0003800000 */
.L_x_1288:
[----:B--2---:R-:W0:Y:S02]  /*197a0*/  LDC.64 R2, c[0x0][0xc90] ;  /* 0x00032400ff027b82 */ /* 0x004e240000000a00 */
[----:B0-----:R-:W-:-:S05]  /*197b0*/  IMAD.WIDE R2, R27, 0x4, R2 ;  /* 0x000000041b027825 */ /* 0x001fca00078e0202 */
[----:B------:R0:W3:Y:S02]  /*197c0*/  LDG.E R6, desc[UR52][R2.64] ;  /* 0x0000003402067981 */ /* 0x0000e4000c1e1900 */
[----:B0-----:R-:W-:Y:S02]  /*197d0*/  IMAD.MOV.U32 R2, RZ, RZ, RZ ;  /* 0x000000ffff027224 */ /* 0x001fe400078e00ff */
[----:B---3--:R-:W-:-:S05]  /*197e0*/  IMAD R5, R25, R6, RZ ;  /* 0x0000000619057224 */ /* 0x008fca00078e02ff */
[----:B-1----:R-:W-:-:S04]  /*197f0*/  IABS R7, R5 ;  /* 0x0000000500077213 */ /* 0x002fc80000000000 */
[----:B------:R-:W0:Y:S08]  /*19800*/  I2F.RP R8, R7 ;  /* 0x0000000700087306 */ /* 0x000e300000209400 */
[----:B0-----:R-:W0:Y:S02]  /*19810*/  MUFU.RCP R8, R8 ;  /* 0x0000000800087308 */ /* 0x001e240000001000 */
[----:B0-----:R-:W-:-:S06]  /*19820*/  VIADD R9, R8, 0xffffffe ;  /* 0x0ffffffe08097836 */ /* 0x001fcc0000000000 */
[----:B------:R-:W0:Y:S02]  /*19830*/  F2I.FTZ.U32.TRUNC.NTZ R3, R9 ;  /* 0x0000000900037305 */ /* 0x000e24000021f000 */
[----:B0-----:R-:W-:-:S04]  /*19840*/  IMAD.MOV R10, RZ, RZ, -R3 ;  /* 0x000000ffff0a7224 */ /* 0x001fc800078e0a03 */
[----:B------:R-:W-:Y:S01]  /*19850*/  IMAD R11, R10, R7, RZ ;  /* 0x000000070a0b7224 */ /* 0x000fe200078e02ff */
[----:B------:R-:W-:-:S03]  /*19860*/  IABS R10, R5 ;  /* 0x00000005000a7213 */ /* 0x000fc60000000000 */
[----:B------:R-:W-:Y:S01]  /*19870*/  IMAD.HI.U32 R2, R3, R11, R2 ;  /* 0x0000000b03027227 */ /* 0x000fe200078e0002 */
[----:B------:R-:W-:-:S03]  /*19880*/  IABS R3, R0 ;  /* 0x0000000000037213 */ /* 0x000fc60000000000 */
        /* <DEDUP_REMOVED lines=16> */
[----:B------:R-:W-:-:S03]  /*19990*/  IMAD R0, R5, R9, R0 ;  /* 0x0000000905007224 */ /* 0x000fc600078e0200 */
[----:B------:R-:W-:-:S04]  /*199a0*/  VIADDMNMX R4, R3, R4, R6, PT ;  /* 0x0000000403047246 */ /* 0x000fc80003800106 */
[----:B------:R-:W-:-:S04]  /*199b0*/  IABS R6, R4 ;  /* 0x0000000400067213 */ /* 0x000fc80000000000 */
[----:B------:R-:W0:Y:S08]  /*199c0*/  I2F.RP R8, R6 ;  /* 0x0000000600087306 */ /* 0x000e300000209400 */
[----:B0-----:R-:W0:Y:S02]  /*199d0*/  MUFU.RCP R8, R8 ;  /* 0x0000000800087308 */ /* 0x001e240000001000 */
[----:B0-----:R-:W-:Y:S01]  /*199e0*/  VIADD R2, R8, 0xffffffe ;  /* 0x0ffffffe08027836 */ /* 0x001fe20000000000 */
[----:B------:R-:W-:-:S05]  /*199f0*/  IABS R8, R0 ;  /* 0x0000000000087213 */ /* 0x000fca0000000000 */
[----:B------:R0:W1:Y:S02]  /*19a00*/  F2I.FTZ.U32.TRUNC.NTZ R3, R2 ;  /* 0x0000000200037305 */ /* 0x000064000021f000 */
[----:B0-----:R-:W-:Y:S02]  /*19a10*/  IMAD.MOV.U32 R2, RZ, RZ, RZ ;  /* 0x000000ffff027224 */ /* 0x001fe400078e00ff */
[----:B-1----:R-:W-:-:S04]  /*19a20*/  IMAD.MOV R5, RZ, RZ, -R3 ;  /* 0x000000ffff057224 */ /* 0x002fc800078e0a03 */
[----:B------:R-:W-:-:S04]  /*19a30*/  IMAD R5, R5, R6, RZ ;  /* 0x0000000605057224 */ /* 0x000fc800078e02ff */
[----:B------:R-:W-:Y:S01]  /*19a40*/  IMAD.HI.U32 R3, R3, R5, R2 ;  /* 0x0000000503037227 */ /* 0x000fe200078e0002 */
[-C--:B------:R-:W-:Y:S02]  /*19a50*/  IABS R5, R4.reuse ;  /* 0x0000000400057213 */ /* 0x080fe40000000000 */
[----:B------:R-:W-:Y:S02]  /*19a60*/  LOP3.LUT R2, R0, R4, RZ, 0x3c, !PT ;  /* 0x0000000400027212 */ /* 0x000fe400078e3cff */
[----:B------:R-:W-:Y:S01]  /*19a70*/  IADD3 R0, R7, 0x1000000, R0 ;  /* 0x0100000007007810 */ /* 0x000fe20007ffe000 */
[----:B------:R-:W-:Y:S01]  /*19a80*/  IMAD.MOV R5, RZ, RZ, -R5 ;  /* 0x000000ffff057224 */ /* 0x000fe200078e0a05 */
[----:B------:R-:W-:Y:S01]  /*19a90*/  ISETP.GE.AND P2, PT, R2, RZ, PT ;  /* 0x000000ff0200720c */ /* 0x000fe20003f46270 */
        /* <DEDUP_REMOVED lines=9> */
[----:B------:R-:W-:Y:S01]  /*19b30*/  @!P1 LOP3.LUT R3, RZ, R4, RZ, 0x33, !PT ;  /* 0x00000004ff039212 */ /* 0x000fe200078e33ff */
[----:B------:R-:W-:-:S04]  /*19b40*/  IMAD.MOV R4, RZ, RZ, -R4 ;  /* 0x000000ffff047224 */ /* 0x000fc800078e0a04 */
[----:B------:R-:W-:-:S07]  /*19b50*/  IMAD R26, R3, R4, R0 ;  /* 0x00000004031a7224 */ /* 0x000fce00078e0200 */
.L_x_1289:
[----:B------:R-:W-:-:S05]  /*19b60*/  LOP3.LUT R0, RZ, R3, RZ, 0x33, !PT ;  /* 0x00000003ff007212 */ /* 0x000fca00078e33ff */
[----:B------:R-:W-:Y:S01]  /*19b70*/  IMAD.IADD R25, R25, 0x1, R0 ;  /* 0x0000000119197824 */ /* 0x000fe200078e0200 */
[----:B------:R-:W-:Y:S06]  /*19b80*/  BRA `(.L_x_1290) ;  /* 0x00000000001c7947 */ /* 0x000fec0003800000 */
.L_x_1282:
[----:B------:R-:W-:Y:S01]  /*19b90*/  UMOV UR4, URZ ;  /* 0x0000003f00047c82 */ /* 0x000fe20008000000 */
[----:B------:R-:W-:Y:S01]  /*19ba0*/  UMOV UR5, URZ ;  /* 0x0000003f00057c82 */ /* 0x000fe20008000000 */
[----:B------:R-:W-:Y:S01]  /*19bb0*/  ULDC UR6, c[0x0][0xc3c] ;  /* 0x00030f0000067ab9 */ /* 0x000fe20000000800 */
[----:B------:R-:W-:Y:S02]  /*19bc0*/  IMAD.MOV.U32 R24, RZ, RZ, R0 ;  /* 0x000000ffff187224 */ /* 0x000fe400078e0000 */
[----:B------:R-:W-:Y:S02]  /*19bd0*/  IMAD.U32 R25, RZ, RZ, UR4 ;  /* 0x00000004ff197e24 */ /* 0x000fe4000f8e00ff */
[----:B------:R-:W-:Y:S02]  /*19be0*/  IMAD.U32 R26, RZ, RZ, UR5 ;  /* 0x00000005ff1a7e24 */ /* 0x000fe4000f8e00ff */
[----:B------:R-:W-:-:S07]  /*19bf0*/  IMAD.U32 R27, RZ, RZ, UR6 ;  /* 0x00000006ff1b7e24 */ /* 0x000fce000f8e00ff */
.L_x_1290:
[----:B------:R-:W0:Y:S01]  /*19c00*/  S2R R0, SR_TID.X ;  /* 0x0000000000007919 */ /* 0x000e220000002100 */
[----:B------:R-:W-:Y:S05]  /*19c10*/  WARPSYNC.ALL ;  /* 0x0000000000007948 */ /* 0x000fea0003800000 */
[----:B------:R-:W-:Y:S01]  /*19c20*/  BAR.SYNC.DEFER_BLOCKING 0x4, 0x200 ;  /* 0x0108000000007b1d */ /* 0x000fe20000010000 */
[----:B0-----:R-:W-:-:S04]  /*19c30*/  LOP3.LUT R0, R0, 0x1f, RZ, 0xc0, !PT ;  /* 0x0000001f00007812 */ /* 0x001fc800078ec0ff */
[----:B------:R-:W-:-:S13]  /*19c40*/  ISETP.NE.AND P0, PT, R0, RZ, PT ;  /* 0x000000ff0000720c */ /* 0x000fda0003f05270 */
[----:B------:R-:W0:Y:S01]  /*19c50*/  @!P0 S2R R3, SR_CgaCtaId ;  /* 0x0000000000038919 */ /* 0x000e220000008800 */
[----:B------:R-:W-:-:S04]  /*19c60*/  @!P0 MOV R0, 0x400 ;  /* 0x0000040000008802 */ /* 0x000fc80000000f00 */
[----:B0-----:R-:W-:-:S05]  /*19c70*/  @!P0 LEA R17, R3, R0, 0x18 ;  /* 0x0000000003118211 */ /* 0x001fca00078ec0ff */
[----:B------:R0:W-:Y:S01]  /*19c80*/  @!P0 STS.128 [R17+0x2d8d0], R24 ;  /* 0x02d8d01811008388 */ /* 0x0001e20000000c00 */
[----:B------:R-:W-:Y:S06]  /*19c90*/  BAR.ARV 0x5, 0x200 ;  /* 0x0148000000007b1d */ /* 0x000fec0000002000 */
.L_x_1279:
[----:B------:R-:W-:Y:S02]  /*19ca0*/  ULDC UR4, c[0x0][0xc3c] ;  /* 0x00030f0000047ab9 */ /* 0x000fe40000000800 */
[----:B----4-:R-:W-:-:S13]  /*19cb0*/  ISETP.GE.AND P0, PT, R27, UR4, PT ;  /* 0x000000041b007c0c */ /* 0x010fda000bf06270 */
[----:B------:R-:W-:Y:S05]  /*19cc0*/  @!P0 BRA `(.L_x_1291) ;  /* 0xffffffa000988947 */ /* 0x000fea000383ffff */
[----:B------:R-:W-:Y:S05]  /*19cd0*/  BSYNC B8 ;  /* 0x0000000000087941 */ /* 0x000fea0003800000 */
.L_x_1177:
[----:B--2---:R-:W2:Y:S01]  /*19ce0*/  LDL.LU R0, [R1+0x24] ;  /* 0x0000240001007983 */ /* 0x004ea20000300800 */
[----:B------:R-:W-:Y:S01]  /*19cf0*/  BSSY B0, `(.L_x_1292) ;  /* 0x000000b000007945 */ /* 0x000fe20003800000 */
[----:B0-----:R-:W0:Y:S01]  /*19d00*/  S2R R5, SR_CgaCtaId ;  /* 0x0000000000057919 */ /* 0x001e220000008800 */
        /* <DEDUP_REMOVED lines=9> */
.L_x_1358:
[----:B------:R-:W-:Y:S05]  /*19da0*/  BSYNC B0 ;  /* 0x0000000000007941 */ /* 0x000fea0003800000 */
.L_x_1292:
[----:B------:R-:W-:-:S03]  /*19db0*/  UMOV UR4, 0xffffffff ;  /* 0xffffffff00047882 */ /* 0x000fc60000000000 */
[----:B------:R-:W-:Y:S05]  /*19dc0*/  BRA.DIV UR4, `(.L_x_1294) ;  /* 0x0000001e04387947 */ /* 0x000fea000b800000 */
[----:B0-----:R-:W0:Y:S02]  /*19dd0*/  S2R R0, SR_TID.X ;  /* 0x0000000000007919 */ /* 0x001e240000002100 */
[----:B0-----:R-:W-:-:S04]  /*19de0*/  SHF.R.U32.HI R0, RZ, 0x5, R0 ;  /* 0x00000005ff007819 */ /* 0x001fc80000011600 */
[----:B------:R-:W-:-:S05]  /*19df0*/  LOP3.LUT R0, R0, 0x3, RZ, 0xc0, !PT ;  /* 0x0000000300007812 */ /* 0x000fca00078ec0ff */
[----:B------:R0:W2:Y:S02]  /*19e00*/  SHFL.IDX PT, R14, R0, RZ, 0x1f ;  /* 0x00001fff000e7589 */ /* 0x0000a400000e0000 */
.L_x_1361:
[----:B--2---:R-:W-:Y:S01]  /*19e10*/  ISETP.NE.AND P0, PT, R14, RZ, PT ;  /* 0x000000ff0e00720c */ /* 0x004fe20003f05270 */
[----:B------:R-:W-:-:S12]  /*19e20*/  BSSY B0, `(.L_x_1295) ;  /* 0x0000024000007945 */ /* 0x000fd80003800000 */
[----:B------:R-:W-:Y:S05]  /*19e30*/  @P0 BRA `(.L_x_1296) ;  /* 0x0000000000880947 */ /* 0x000fea0003800000 */
[----:B------:R-:W-:-:S03]  /*19e40*/  UMOV UR4, 0xffffffff ;  /* 0xffffffff00047882 */ /* 0x000fc60000000000 */
[----:B------:R-:W-:Y:S05]  /*19e50*/  BRA.DIV UR4, `(.L_x_1297) ;  /* 0x0000001e04487947 */ /* 0x000fea000b800000 */
[----:B------:R-:W-:-:S13]  /*19e60*/  ELECT P6, URZ, PT ;  /* 0x00000000003f782f */ /* 0x000fda00038c0000 */
.L_x_1364:
[----:B------:R-:W-:Y:S05]  /*19e70*/  @!P6 BRA `(.L_x_1296) ;  /* 0x000000000078e947 */ /* 0x000fea0003800000 */
[----:B------:R-:W-:-:S06]  /*19e80*/  ULOP3.LUT UR4, UR36, 0x2, URZ, 0xfc, !UPT ;  /* 0x0000000224047892 */ /* 0x000fcc000f8efc3f */
[----:B0-----:R-:W-:-:S05]  /*19e90*/  IMAD.U32 R0, RZ, RZ, UR4 ;  /* 0x00000004ff007e24 */ /* 0x001fca000f8e00ff */
[----:B------:R-:W-:-:S13]  /*19ea0*/  ISETP.NE.AND P2, PT, R0, 0x3, PT ;  /* 0x000000030000780c */ /* 0x000fda0003f45270 */
[----:B------:R-:W-:Y:S05]  /*19eb0*/  @!P2 BRA `(.L_x_1298) ;  /* 0x000000000004a947 */ /* 0x000fea0003800000 */
[----:B------:R-:W-:Y:S01]  /*19ec0*/  BPT.TRAP 0x1 ;  /* 0x000000040000795c */ /* 0x000fe20000300000 */
.L_x_1298:
[----:B------:R-:W-:Y:S01]  /*19ed0*/  VIADD R3, R9, 0x2d840 ;  /* 0x0002d84009037836 */ /* 0x000fe20000000000 */
[----:B------:R-:W-:Y:S01]  /*19ee0*/  SHF.L.U32 R2, R28, 0x1f, RZ ;  /* 0x0000001f1c027819 */ /* 0x000fe200000006ff */
[C---:B------:R-:W-:Y:S02]  /*19ef0*/  VIADD R0, R18.reuse, 0x1 ;  /* 0x0000000112007836 */ /* 0x040fe40000000000 */
[----:B------:R-:W-:-:S03]  /*19f00*/  IMAD R7, R18, 0x8, R3 ;  /* 0x0000000812077824 */ /* 0x000fc600078e0203 */
[C---:B------:R-:W-:Y:S01]  /*19f10*/  ISETP.NE.AND P1, PT, R0.reuse, 0x2, PT ;  /* 0x000000020000780c */ /* 0x040fe20003f25270 */
[----:B------:R-:W0:Y:S03]  /*19f20*/  SYNCS.PHASECHK.TRANS64.TRYWAIT P0, [R7+URZ], R2 ;  /* 0x00000002070075a7 */ /* 0x000e26000800017f */
[----:B------:R-:W-:Y:S02]  /*19f30*/  SEL R5, RZ, 0x1, P1 ;  /* 0x00000001ff057807 */ /* 0x000fe40000800000 */
[----:B-1----:R-:W-:Y:S02]  /*19f40*/  SEL R4, R0, RZ, P1 ;  /* 0x000000ff00047207 */ /* 0x002fe40000800000 */
[----:B------:R-:W-:-:S03]  /*19f50*/  LOP3.LUT R0, R28, R5, RZ, 0x3c, !PT ;  /* 0x000000051c007212 */ /* 0x000fc600078e3cff */
[----:B------:R-:W-:Y:S01]  /*19f60*/  IMAD R3, R4, 0x8, R3 ;  /* 0x0000000804037824 */ /* 0x000fe200078e0203 */
[----:B------:R-:W-:Y:S01]  /*19f70*/  SHF.L.U32 R0, R0, 0x1f, RZ ;  /* 0x0000001f00007819 */ /* 0x000fe200000006ff */
[----:B0-----:R-:W-:Y:S06]  /*19f80*/  @!P0 BRA `(.L_x_1299) ;  /* 0x0000001c001c8947 */ /* 0x001fec0003800000 */
.L_x_1365:
[----:B------:R-:W1:Y:S02]  /*19f90*/  SYNCS.PHASECHK.TRANS64.TRYWAIT P0, [R3+URZ], R0 ;  /* 0x00000000030075a7 */ /* 0x000e64000800017f */
[----:B-1----:R-:W-:Y:S05]  /*19fa0*/  @!P0 BRA `(.L_x_1300) ;  /* 0x0000001c00288947 */ /* 0x002fea0003800000 */
.L_x_1366:
[----:B------:R-:W-:Y:S05]  /*19fb0*/  @!P2 BRA `(.L_x_1301) ;  /* 0x000000000004a947 */ /* 0x000fea0003800000 */
[----:B------:R-:W-:Y:S01]  /*19fc0*/  BPT.TRAP 0x1 ;  /* 0x000000040000795c */ /* 0x000fe20000300000 */
.L_x_1301:
[----:B-1----:R-:W-:-:S04]  /*19fd0*/  VIADD R3, R9, 0x2d860 ;  /* 0x0002d86009037836 */ /* 0x002fc80000000000 */
[----:B------:R-:W-:-:S04]  /*19fe0*/  IMAD R5, R18, 0x8, R3 ;  /* 0x0000000812057824 */ /* 0x000fc800078e0203 */
[----:B------:R-:W1:Y:S02]  /*19ff0*/  SYNCS.PHASECHK.TRANS64.TRYWAIT P0, [R5+URZ], R2 ;  /* 0x00000002050075a7 */ /* 0x000e64000800017f */
[----:B-1----:R-:W-:Y:S05]  /*1a000*/  @!P0 BRA `(.L_x_1302) ;  /* 0x0000001c00248947 */ /* 0x002fea0003800000 */
.L_x_1367:
[----:B------:R-:W-:-:S07]  /*1a010*/  IMAD R3, R4, 0x8, R3 ;  /* 0x0000000804037824 */ /* 0x000fce00078e0203 */
.L_x_1303:
[----:B--2---:R2:W4:Y:S02]  /*1a020*/  SYNCS.PHASECHK.TRANS64.TRYWAIT P0, [R3+URZ], R0 ;  /* 0x00000000030075a7 */ /* 0x004524000800017f */
[----:B----4-:R-:W-:Y:S05]  /*1a030*/  @!P0 NANOSLEEP.SYNCS 0x989680 ;  /* 0x009896800000895d */ /* 0x010fea0003900000 */
[----:B------:R-:W4:Y:S02]  /*1a040*/  @!P0 SYNCS.PHASECHK.TRANS64 P0, [R3+URZ], R0 ;  /* 0x00000000030085a7 */ /* 0x000f24000800007f */
[----:B----4-:R-:W-:Y:S05]  /*1a050*/  @!P0 BRA `(.L_x_1303) ;  /* 0xfffffffc00f08947 */ /* 0x010fea000383ffff */
.L_x_1296:
[----:B------:R-:W-:Y:S05]  /*1a060*/  BSYNC B0 ;  /* 0x0000000000007941 */ /* 0x000fea0003800000 */
.L_x_1295:
[----:B------:R-:W-:Y:S05]  /*1a070*/  EXIT ;  /* 0x000000000000794d */ /* 0x000fea0003800000 */
.L_x_1084:
[----:B0-----:R-:W-:-:S04]  /*1a080*/  IMAD.U32 R3, RZ, RZ, UR42 ;  /* 0x0000002aff037e24 */ /* 0x001fc8000f8e00ff */
[----:B------:R0:W1:Y:S03]  /*1a090*/  SYNCS.PHASECHK.TRANS64.TRYWAIT P1, [R3+URZ+0x2d800], R0 ;  /* 0x02d80000030075a7 */ /* 0x000066000802017f */
[----:B-1----:R-:W-:Y:S05]  /*1a0a0*/  @!P1 NANOSLEEP.SYNCS 0x989680 ;  /* 0x009896800000995d */ /* 0x002fea0003900000 */
[----:B------:R-:W1:Y:S02]  /*1a0b0*/  @!P1 SYNCS.PHASECHK.TRANS64 P1, [R3+URZ+0x2d800], R0 ;  /* 0x02d80000030095a7 */ /* 0x000e64000802007f */
[----:B-1----:R-:W-:Y:S05]  /*1a0c0*/  @!P1 BRA `(.L_x_1084) ;  /* 0xfffffffc00ec9947 */ /* 0x002fea000383ffff */
[----:B------:R-:W-:Y:S05]  /*1a0d0*/  BRA `(.L_x_1304) ;  /* 0xfffffe8000287947 */ /* 0x000fea000383ffff */
.L_x_1088:
[----:B-1----:R1:W2:Y:S02]  /*1a0e0*/  SYNCS.PHASECHK.TRANS64.TRYWAIT P2, [R90+URZ+0x2d830], R3 ;  /* 0x02d830035a0075a7 */ /* 0x0022a4000804017f */
[----:B--2---:R-:W-:Y:S05]  /*1a0f0*/  @!P2 NANOSLEEP.SYNCS 0x989680 ;  /* 0x009896800000a95d */ /* 0x004fea0003900000 */
[----:B------:R-:W2:Y:S02]  /*1a100*/  @!P2 SYNCS.PHASECHK.TRANS64 P2, [R90+URZ+0x2d830], R3 ;  /* 0x02d830035a00a5a7 */ /* 0x000ea4000804007f */
[----:B--2---:R-:W-:Y:S05]  /*1a110*/  @!P2 BRA `(.L_x_1088) ;  /* 0xfffffffc00f0a947 */ /* 0x004fea000383ffff */
[----:B------:R-:W-:Y:S05]  /*1a120*/  BRA `(.L_x_1087) ;  /* 0xfffffe80004c7947 */ /* 0x000fea000383ffff */
.L_x_1104:
[----:B-1----:R-:W-:-:S04]  /*1a130*/  IMAD.U32 R5, RZ, RZ, UR6 ;  /* 0x00000006ff057e24 */ /* 0x002fc8000f8e00ff */
[----:B------:R1:W2:Y:S03]  /*1a140*/  SYNCS.PHASECHK.TRANS64.TRYWAIT P2, [R5+URZ+0x2d830], R4 ;  /* 0x02d83004050075a7 */ /* 0x0002a6000804017f */
[----:B--2---:R-:W-:Y:S05]  /*1a150*/  @!P2 NANOSLEEP.SYNCS 0x989680 ;  /* 0x009896800000a95d */ /* 0x004fea0003900000 */
[----:B------:R-:W2:Y:S02]  /*1a160*/  @!P2 SYNCS.PHASECHK.TRANS64 P2, [R5+URZ+0x2d830], R4 ;  /* 0x02d830040500a5a7 */ /* 0x000ea4000804007f */
[----:B--2---:R-:W-:Y:S05]  /*1a170*/  @!P2 BRA `(.L_x_1104) ;  /* 0xfffffffc00eca947 */ /* 0x004fea000383ffff */
[----:B------:R-:W-:Y:S05]  /*1a180*/  BRA `(.L_x_1101) ;  /* 0xfffffebc00347947 */ /* 0x000fea000383ffff */
.L_x_1108:
[----:B-1----:R-:W-:-:S04]  /*1a190*/  IMAD.U32 R5, RZ, RZ, UR6 ;  /* 0x00000006ff057e24 */ /* 0x002fc8000f8e00ff */
[----:B------:R1:W2:Y:S03]  /*1a1a0*/  SYNCS.PHASECHK.TRANS64.TRYWAIT P2, [R5+URZ+0x2d850], R4 ;  /* 0x02d85004050075a7 */ /* 0x0002a6000804017f */
[----:B--2---:R-:W-:Y:S05]  /*1a1b0*/  @!P2 NANOSLEEP.SYNCS 0x989680 ;  /* 0x009896800000a95d */ /* 0x004fea0003900000 */
[----:B------:R-:W2:Y:S02]  /*1a1c0*/  @!P2 SYNCS.PHASECHK.TRANS64 P2, [R5+URZ+0x2d850], R4 ;  /* 0x02d850040500a5a7 */ /* 0x000ea4000804007f */
[----:B--2---:R-:W-:Y:S05]  /*1a1d0*/  @!P2 BRA `(.L_x_1108) ;  /* 0xfffffffc00eca947 */ /* 0x004fea000383ffff */
[----:B------:R-:W-:Y:S05]  /*1a1e0*/  BRA `(.L_x_1105) ;  /* 0xfffffebc00d47947 */ /* 0x000fea000383ffff */
.L_x_1125:
[----:B-1----:R-:W-:-:S04]  /*1a1f0*/  IMAD.U32 R7, RZ, RZ, UR6 ;  /* 0x00000006ff077e24 */ /* 0x002fc8000f8e00ff */
[----:B------:R1:W2:Y:S03]  /*1a200*/  SYNCS.PHASECHK.TRANS64.TRYWAIT P2, [R7+URZ+0x2d830], R6 ;  /* 0x02d83006070075a7 */ /* 0x0002a6000804017f */
[----:B--2---:R-:W-:Y:S05]  /*1a210*/  @!P2 NANOSLEEP.SYNCS 0x989680 ;  /* 0x009896800000a95d */ /* 0x004fea0003900000 */
[----:B------:R-:W2:Y:S02]  /*1a220*/  @!P2 SYNCS.PHASECHK.TRANS64 P2, [R7+URZ+0x2d830], R6 ;  /* 0x02d830060700a5a7 */ /* 0x000ea4000804007f */
[----:B--2---:R-:W-:Y:S05]  /*1a230*/  @!P2 BRA `(.L_x_1125) ;  /* 0xfffffffc00eca947 */ /* 0x004fea000383ffff */
[----:B------:R-:W-:Y:S05]  /*1a240*/  BRA `(.L_x_1122) ;  /* 0xfffffef800107947 */ /* 0x000fea000383ffff */
.L_x_1129:
[----:B-1----:R-:W-:-:S04]  /*1a250*/  IMAD.U32 R7, RZ, RZ, UR6 ;  /* 0x00000006ff077e24 */ /* 0x002fc8000f8e00ff */
[----:B------:R1:W2:Y:S03]  /*1a260*/  SYNCS.PHASECHK.TRANS64.TRYWAIT P2, [R7+URZ+0x2d850], R6 ;  /* 0x02d85006070075a7 */ /* 0x0002a6000804017f */
[----:B--2---:R-:W-:Y:S05]  /*1a270*/  @!P2 NANOSLEEP.SYNCS 0x989680 ;  /* 0x009896800000a95d */ /* 0x004fea0003900000 */
[----:B------:R-:W2:Y:S02]  /*1a280*/  @!P2 SYNCS.PHASECHK.TRANS64 P2, [R7+URZ+0x2d850], R6 ;  /* 0x02d850060700a5a7 */ /* 0x000ea4000804007f */
[----:B--2---:R-:W-:Y:S05]  /*1a290*/  @!P2 BRA `(.L_x_1129) ;  /* 0xfffffffc00eca947 */ /* 0x004fea000383ffff */
[----:B------:R-:W-:Y:S05]  /*1a2a0*/  BRA `(.L_x_1126) ;  /* 0xfffffef800b07947 */ /* 0x000fea000383ffff */
.L_x_1135:
[----:B-1----:R-:W-:-:S04]  /*1a2b0*/  IMAD.U32 R7, RZ, RZ, UR6 ;  /* 0x00000006ff077e24 */ /* 0x002fc8000f8e00ff */
[----:B------:R1:W2:Y:S03]  /*1a2c0*/  SYNCS.PHASECHK.TRANS64.TRYWAIT P2, [R7+URZ+0x2d830], R6 ;  /* 0x02d83006070075a7 */ /* 0x0002a6000804017f */
[----:B--2---:R-:W-:Y:S05]  /*1a2d0*/  @!P2 NANOSLEEP.SYNCS 0x989680 ;  /* 0x009896800000a95d */ /* 0x004fea0003900000 */
[----:B------:R-:W2:Y:S02]  /*1a2e0*/  @!P2 SYNCS.PHASECHK.TRANS64 P2, [R7+URZ+0x2d830], R6 ;  /* 0x02d830060700a5a7 */ /* 0x000ea4000804007f */
[----:B--2---:R-:W-:Y:S05]  /*1a2f0*/  @!P2 BRA `(.L_x_1135) ;  /* 0xfffffffc00eca947 */ /* 0x004fea000383ffff */
[----:B------:R-:W-:Y:S05]  /*1a300*/  BRA `(.L_x_1132) ;  /* 0xffffff2000187947 */ /* 0x000fea000383ffff */
.L_x_1139:
[----:B-1----:R-:W-:-:S04]  /*1a310*/  IMAD.U32 R7, RZ, RZ, UR6 ;  /* 0x00000006ff077e24 */ /* 0x002fc8000f8e00ff */
[----:B------:R1:W2:Y:S03]  /*1a320*/  SYNCS.PHASECHK.TRANS64.TRYWAIT P2, [R7+URZ+0x2d850], R6 ;  /* 0x02d85006070075a7 */ /* 0x0002a6000804017f */
[----:B--2---:R-:W-:Y:S05]  /*1a330*/  @!P2 NANOSLEEP.SYNCS 0x989680 ;  /* 0x009896800000a95d */ /* 0x004fea0003900000 */
[----:B------:R-:W2:Y:S02]  /*1a340*/  @!P2 SYNCS.PHASECHK.TRANS64 P2, [R7+URZ+0x2d850], R6 ;  /* 0x02d850060700a5a7 */ /* 0x000ea4000804007f */
[----:B--2---:R-:W-:Y:S05]  /*1a350*/  @!P2 BRA `(.L_x_1139) ;  /* 0xfffffffc00eca947 */ /* 0x004fea000383ffff */
[----:B------:R-:W-:Y:S05]  /*1a360*/  BRA `(.L_x_1136) ;  /* 0xffffff2000b87947 */ /* 0x000fea000383ffff */
.L_x_1152:
[----:B-123--:R-:W-:-:S04]  /*1a370*/  IMAD.U32 R5, RZ, RZ, UR9 ;  /* 0x00000009ff057e24 */ /* 0x00efc8000f8e00ff */
[----:B------:R1:W2:Y:S03]  /*1a380*/  SYNCS.PHASECHK.TRANS64.TRYWAIT P0, [R5+URZ+0x2d850], R0 ;  /* 0x02d85000050075a7 */ /* 0x0002a6000800017f */
[----:B--2---:R-:W-:Y:S05]  /*1a390*/  @!P0 NANOSLEEP.SYNCS 0x989680 ;  /* 0x009896800000895d */ /* 0x004fea0003900000 */
[----:B------:R-:W2:Y:S02]  /*1a3a0*/  @!P0 SYNCS.PHASECHK.TRANS64 P0, [R5+URZ+0x2d850], R0 ;  /* 0x02d85000050085a7 */ /* 0x000ea4000800007f */
[----:B--2---:R-:W-:Y:S05]  /*1a3b0*/  @!P0 BRA `(.L_x_1152) ;  /* 0xfffffffc00ec8947 */ /* 0x004fea000383ffff */
[----:B------:R-:W-:Y:S05]  /*1a3c0*/  BRA `(.L_x_1151) ;  /* 0xffffff5400f47947 */ /* 0x000fea000383ffff */
.L_x_1199:
[----:B------:R-:W3:Y:S01]  /*1a3d0*/  S2R R20, SR_TID.X ;  /* 0x0000000000147919 */ /* 0x000ee20000002100 */
[----:B------:R-:W-:Y:S01]  /*1a3e0*/  BSSY B0, `(.L_x_1305) ;  /* 0x000000a000007945 */ /* 0x000fe20003800000 */
[----:B--2---:R-:W-:Y:S02]  /*1a3f0*/  IMAD.MOV.U32 R12, RZ, RZ, RZ ;  /* 0x000000ffff0c7224 */ /* 0x004fe400078e00ff */
[----:B0-----:R-:W-:Y:S02]  /*1a400*/  IMAD.MOV.U32 R11, RZ, RZ, 0x1f ;  /* 0x0000001fff0b7424 */ /* 0x001fe400078e00ff */
[----:B------:R-:W-:Y:S01]  /*1a410*/  IMAD.MOV.U32 R15, RZ, RZ, -0x1 ;  /* 0xffffffffff0f7424 */ /* 0x000fe200078e00ff */
[----:B---3--:R-:W-:-:S04]  /*1a420*/  SHF.R.U32.HI R20, RZ, 0x5, R20 ;  /* 0x00000005ff147819 */ /* 0x008fc80000011614 */
[----:B------:R-:W-:-:S05]  /*1a430*/  LOP3.LUT R20, R20, 0x3, RZ, 0xc0, !PT ;  /* 0x0000000314147812 */ /* 0x000fca00078ec0ff */
[----:B------:R-:W-:-:S07]  /*1a440*/  IMAD.MOV.U32 R13, RZ, RZ, R20 ;  /* 0x000000ffff0d7224 */ /* 0x000fce00078e0014 */
[----:B-1----:R-:W-:Y:S05]  /*1a450*/  WARPSYNC.COLLECTIVE R15, `(.L_x_1306) ;  /* 0x000000000f087348 */ /* 0x002fea0003c00000 */
[----:B------:R0:W2:Y:S02]  /*1a460*/  SHFL.IDX P6, R14, R13, R12, R11 ;  /* 0x0000000c0d0e7389 */ /* 0x0000a400000c000b */
[----:B012---:R-:W-:Y:S01]  /*1a470*/  ENDCOLLECTIVE ;  /* 0x000000000000791b */ /* 0x007fe20003800000 */
.L_x_1306:
[----:B------:R-:W-:Y:S05]  /*1a480*/  BSYNC B0 ;  /* 0x0000000000007941 */ /* 0x000fea0003800000 */
.L_x_1305:
[----:B------:R-:W-:Y:S05]  /*1a490*/  BRA `(.L_x_1307) ;  /* 0xffffffac00087947 */ /* 0x000fea000383ffff */
.L_x_1201:
[----:B------:R-:W-:Y:S01]  /*1a4a0*/  BSSY B0, `(.L_x_1308) ;  /* 0x0000006000007945 */ /* 0x000fe20003800000 */
[----:B------:R-:W-:-:S07]  /*1a4b0*/  IMAD.MOV.U32 R15, RZ, RZ, -0x1 ;  /* 0xffffffffff0f7424 */ /* 0x000fce00078e00ff */
[----:B0123--:R-:W-:Y:S05]  /*1a4c0*/  WARPSYNC.COLLECTIVE R15, `(.L_x_1309) ;  /* 0x000000000f0c7348 */ /* 0x00ffea0003c00000 */
[----:B------:R-:W-:Y:S02]  /*1a4d0*/  ELECT P6, UR62, PT ;  /* 0x00000000003e782f */ /* 0x000fe400038c0000 */
[----:B------:R-:W-:Y:S01]  /*1a4e0*/  MOV R14, UR62 ;  /* 0x0000003e000e7c02 */ /* 0x000fe20008000f00 */
[----:B0123--:R-:W-:Y:S10]  /*1a4f0*/  ENDCOLLECTIVE ;  /* 0x000000000000791b */ /* 0x00fff40003800000 */
.L_x_1309:
[----:B------:R-:W-:Y:S05]  /*1a500*/  BSYNC B0 ;  /* 0x0000000000007941 */ /* 0x000fea0003800000 */
.L_x_1308:
[----:B------:R-:W-:Y:S05]  /*1a510*/  BRA `(.L_x_1310) ;  /* 0xffffffac00107947 */ /* 0x000fea000383ffff */
.L_x_1203:
[----:B---3--:R3:W4:Y:S02]  /*1a520*/  SYNCS.PHASECHK.TRANS64.TRYWAIT P0, [R0+URZ+0x2d840], R2 ;  /* 0x02d84002000075a7 */ /* 0x008724000800017f */
[----:B----4-:R-:W-:Y:S05]  /*1a530*/  @!P0 NANOSLEEP.SYNCS 0x989680 ;  /* 0x009896800000895d */ /* 0x010fea0003900000 */
[----:B------:R-:W4:Y:S02]  /*1a540*/  @!P0 SYNCS.PHASECHK.TRANS64 P0, [R0+URZ+0x2d840], R2 ;  /* 0x02d84002000085a7 */ /* 0x000f24000800007f */
[----:B----4-:R-:W-:Y:S05]  /*1a550*/  @!P0 BRA `(.L_x_1203) ;  /* 0xfffffffc00f08947 */ /* 0x010fea000383ffff */
[----:B------:R-:W-:Y:S05]  /*1a560*/  BRA `(.L_x_1311) ;  /* 0xffffffac00607947 */ /* 0x000fea000383ffff */
.L_x_1207:
[----:B------:R-:W2:Y:S01]  /*1a570*/  LDL.LU R11, [R1+0xc] ;  /* 0x00000c00010b7983 */ /* 0x000ea20000300800 */
[----:B------:R-:W-:Y:S02]  /*1a580*/  IMAD.MOV.U32 R13, RZ, RZ, R4 ;  /* 0x000000ffff0d7224 */ /* 0x000fe400078e0004 */
[----:B------:R-:W-:Y:S01]  /*1a590*/  IMAD.MOV.U32 R12, RZ, RZ, RZ ;  /* 0x000000ffff0c7224 */ /* 0x000fe200078e00ff */
[----:B------:R-:W0:Y:S01]  /*1a5a0*/  S2R R0, SR_TID.X ;  /* 0x0000000000007919 */ /* 0x000e220000002100 */
[----:B------:R-:W-:Y:S01]  /*1a5b0*/  IMAD.MOV.U32 R15, RZ, RZ, -0x1 ;  /* 0xffffffffff0f7424 */ /* 0x000fe200078e00ff */
[----:B0-----:R-:W-:-:S04]  /*1a5c0*/  LOP3.LUT R0, R0, 0x7f, RZ, 0xc0, !PT ;  /* 0x0000007f00007812 */ /* 0x001fc800078ec0ff */
[----:B------:R-:W-:-:S05]  /*1a5d0*/  SHF.R.U32.HI R0, RZ, 0x2, R0 ;  /* 0x00000002ff007819 */ /* 0x000fca0000011600 */
[----:B------:R-:W-:-:S04]  /*1a5e0*/  IMAD.IADD R0, R0, 0x1, R10 ;  /* 0x0000000100007824 */ /* 0x000fc800078e020a */
[----:B------:R-:W-:Y:S02]  /*1a5f0*/  VIADD R10, R0, 0x20 ;  /* 0x00000020000a7836 */ /* 0x000fe40000000000 */
[----:B--2---:R-:W-:Y:S02]  /*1a600*/  IMAD R5, R11, R9, RZ ;  /* 0x000000090b057224 */ /* 0x004fe400078e02ff */
[----:B------:R-:W-:-:S03]  /*1a610*/  IMAD.MOV.U32 R11, RZ, RZ, 0x1c1f ;  /* 0x00001c1fff0b7424 */ /* 0x000fc600078e00ff */
[----:B------:R-:W-:-:S13]  /*1a620*/  ISETP.GE.AND P4, PT, R0, R5, PT ;  /* 0x000000050000720c */ /* 0x000fda0003f86270 */
[----:B-----5:R-:W-:Y:S05]  /*1a630*/  WARPSYNC.COLLECTIVE R15, `(.L_x_1312) ;  /* 0x000000000f087348 */ /* 0x020fea0003c00000 */
[----:B------:R0:W1:Y:S02]  /*1a640*/  SHFL.IDX P6, R14, R13, R12, R11 ;  /* 0x0000000c0d0e7389 */ /* 0x00006400000c000b */
[----:B01---5:R-:W-:Y:S01]  /*1a650*/  ENDCOLLECTIVE ;  /* 0x000000000000791b */ /* 0x023fe20003800000 */
.L_x_1312:
[----:B------:R-:W-:Y:S02]  /*1a660*/  IMAD.MOV.U32 R13, RZ, RZ, R6 ;  /* 0x000000ffff0d7224 */ /* 0x000fe400078e0006 */
[----:B------:R-:W-:-:S07]  /*1a670*/  IMAD.MOV.U32 R2, RZ, RZ, R14 ;  /* 0x000000ffff027224 */ /* 0x000fce00078e000e */
[----:B------:R-:W-:Y:S05]  /*1a680*/  WARPSYNC.COLLECTIVE R15, `(.L_x_1313) ;  /* 0x000000000f087348 */ /* 0x000fea0003c00000 */
[----:B------:R0:W1:Y:S02]  /*1a690*/  SHFL.IDX P6, R14, R13, R12, R11 ;  /* 0x0000000c0d0e7389 */ /* 0x00006400000c000b */
[----:B01----:R-:W-:Y:S01]  /*1a6a0*/  ENDCOLLECTIVE ;  /* 0x000000000000791b */ /* 0x003fe20003800000 */
.L_x_1313:
[----:B------:R-:W-:Y:S02]  /*1a6b0*/  IMAD.MOV.U32 R13, RZ, RZ, R4 ;  /* 0x000000ffff0d7224 */ /* 0x000fe400078e0004 */
[----:B------:R-:W-:Y:S02]  /*1a6c0*/  IMAD.MOV.U32 R12, RZ, RZ, 0x1 ;  /* 0x00000001ff0c7424 */ /* 0x000fe400078e00ff */
[----:B------:R-:W-:-:S07]  /*1a6d0*/  IMAD.MOV.U32 R3, RZ, RZ, R14 ;  /* 0x000000ffff037224 */ /* 0x000fce00078e000e */
[----:B------:R-:W-:Y:S05]  /*1a6e0*/  WARPSYNC.COLLECTIVE R15, `(.L_x_1314) ;  /* 0x000000000f087348 */ /* 0x000fea0003c00000 */
[----:B------:R0:W1:Y:S02]  /*1a6f0*/  SHFL.IDX P6, R14, R13, R12, R11 ;  /* 0x0000000c0d0e7389 */ /* 0x00006400000c000b */
[----:B01----:R-:W-:Y:S01]  /*1a700*/  ENDCOLLECTIVE ;  /* 0x000000000000791b */ /* 0x003fe20003800000 */
.L_x_1314:
[----:B------:R-:W-:-:S05]  /*1a710*/  @!P4 LEA R3, P3, R21, R3, 0x1 ;  /* 0x000000031503c211 */ /* 0x000fca00078608ff */
[----:B------:R-:W-:Y:S01]  /*1a720*/  @!P4 IMAD.X R2, RZ, RZ, R2, P3 ;  /* 0x000000ffff02c224 */ /* 0x000fe200018e0602 */
[----:B------:R-:W-:-:S04]  /*1a730*/  ISETP.GE.AND P3, PT, R10, R5, PT ;  /* 0x000000050a00720c */ /* 0x000fc80003f66270 */
        /* <DEDUP_REMOVED lines=10> */
[----:B0-----:R-:W-:-:S07]  /*1a7e0*/  IMAD.MOV.U32 R2, RZ, RZ, R14 ;  /* 0x000000ffff027224 */ /* 0x001fce00078e000e */
[----:B------:R-:W-:Y:S05]  /*1a7f0*/  WARPSYNC.COLLECTIVE R15, `(.L_x_1315) ;  /* 0x000000000f087348 */ /* 0x000fea0003c00000 */
[----:B------:R0:W1:Y:S02]  /*1a800*/  SHFL.IDX P6, R14, R13, R12, R11 ;  /* 0x0000000c0d0e7389 */ /* 0x00006400000c000b */
[----:B01----:R-:W-:Y:S01]  /*1a810*/  ENDCOLLECTIVE ;  /* 0x000000000000791b */ /* 0x003fe20003800000 */
.L_x_1315:
[----:B------:R-:W-:Y:S02]  /*1a820*/  IMAD.MOV.U32 R13, RZ, RZ, R4 ;  /* 0x000000ffff0d7224 */ /* 0x000fe400078e0004 */
[----:B------:R-:W-:Y:S02]  /*1a830*/  IMAD.MOV.U32 R12, RZ, RZ, 0x2 ;  /* 0x00000002ff0c7424 */ /* 0x000fe400078e00ff */
[----:B------:R-:W-:-:S07]  /*1a840*/  IMAD.MOV.U32 R3, RZ, RZ, R14 ;  /* 0x000000ffff037224 */ /* 0x000fce00078e000e */
[----:B------:R-:W-:Y:S05]  /*1a850*/  WARPSYNC.COLLECTIVE R15, `(.L_x_1316) ;  /* 0x000000000f087348 */ /* 0x000fea0003c00000 */
[----:B------:R0:W1:Y:S02]  /*1a860*/  SHFL.IDX P6, R14, R13, R12, R11 ;  /* 0x0000000c0d0e7389 */ /* 0x00006400000c000b */
[----:B01----:R-:W-:Y:S01]  /*1a870*/  ENDCOLLECTIVE ;  /* 0x000000000000791b */ /* 0x003fe20003800000 */
.L_x_1316:
        /* <DEDUP_REMOVED lines=18> */
.L_x_1317:
[----:B------:R-:W-:Y:S02]  /*1a9a0*/  IMAD.MOV.U32 R13, RZ, RZ, R4 ;  /* 0x000000ffff0d7224 */ /* 0x000fe400078e0004 */
[----:B------:R-:W-:Y:S02]  /*1a9b0*/  IMAD.MOV.U32 R12, RZ, RZ, 0x3 ;  /* 0x00000003ff0c7424 */ /* 0x000fe400078e00ff */
[----:B------:R-:W-:-:S07]  /*1a9c0*/  IMAD.MOV.U32 R3, RZ, RZ, R14 ;  /* 0x000000ffff037224 */ /* 0x000fce00078e000e */
[----:B------:R-:W-:Y:S05]  /*1a9d0*/  WARPSYNC.COLLECTIVE R15, `(.L_x_1318) ;  /* 0x000000000f087348 */ /* 0x000fea0003c00000 */
[----:B------:R0:W1:Y:S02]  /*1a9e0*/  SHFL.IDX P6, R14, R13, R12, R11 ;  /* 0x0000000c0d0e7389 */ /* 0x00006400000c000b */
[----:B01----:R-:W-:Y:S01]  /*1a9f0*/  ENDCOLLECTIVE ;  /* 0x000000000000791b */ /* 0x003fe20003800000 */
.L_x_1318:
        /* <DEDUP_REMOVED lines=10> */
.L_x_1319:
        /* <DEDUP_REMOVED lines=8> */
[----:B0-----:R-:W-:Y:S02]  /*1ab20*/  VIADD R2, R0, 0x60 ;  /* 0x0000006000027836 */ /* 0x001fe40000000000 */
[----:B------:R-:W-:-:S07]  /*1ab30*/  IMAD.MOV.U32 R3, RZ, RZ, R14 ;  /* 0x000000ffff037224 */ /* 0x000fce00078e000e */
[----:B------:R-:W-:Y:S05]  /*1ab40*/  WARPSYNC.COLLECTIVE R15, `(.L_x_1320) ;  /* 0x000000000f087348 */ /* 0x000fea0003c00000 */
[----:B------:R0:W1:Y:S02]  /*1ab50*/  SHFL.IDX P6, R14, R13, R12, R11 ;  /* 0x0000000c0d0e7389 */ /* 0x00006400000c000b */
[----:B01----:R-:W-:Y:S01]  /*1ab60*/  ENDCOLLECTIVE ;  /* 0x000000000000791b */ /* 0x003fe20003800000 */
.L_x_1320:
[----:B------:R-:W-:-:S13]  /*1ab70*/  ISETP.GE.AND P3, PT, R2, R5, PT ;  /* 0x000000050200720c */ /* 0x000fda0003f66270 */
[----:B------:R-:W-:Y:S01]  /*1ab80*/  @!P3 LEA R3, P5, R21, R3, 0x1 ;  /* 0x000000031503b211 */ /* 0x000fe200078a08ff */
[----:B------:R-:W-:-:S04]  /*1ab90*/  IMAD.MOV.U32 R13, RZ, RZ, R8 ;  /* 0x000000ffff0d7224 */ /* 0x000fc800078e0008 */
        /* <DEDUP_REMOVED lines=13> */
.L_x_1321:
[----:B------:R-:W-:-:S05]  /*1ac70*/  VIADD R3, R0, 0x80 ;  /* 0x0000008000037836 */ /* 0x000fca0000000000 */
[----:B------:R-:W-:Y:S01]  /*1ac80*/  ISETP.GE.AND P3, PT, R3, R5, PT ;  /* 0x000000050300720c */ /* 0x000fe20003f66270 */
[----:B------:R-:W-:Y:S02]  /*1ac90*/  IMAD.MOV.U32 R13, RZ, RZ, R7 ;  /* 0x000000ffff0d7224 */ /* 0x000fe400078e0007 */
[----:B------:R-:W-:Y:S02]  /*1aca0*/  IMAD.MOV.U32 R12, RZ, RZ, 0x1 ;  /* 0x00000001ff0c7424 */ /* 0x000fe400078e00ff */
[----:B------:R-:W-:-:S08]  /*1acb0*/  IMAD.MOV.U32 R4, RZ, RZ, R14 ;  /* 0x000000ffff047224 */ /* 0x000fd000078e000e */
[----:B------:R-:W-:Y:S05]  /*1acc0*/  WARPSYNC.COLLECTIVE R15, `(.L_x_1322) ;  /* 0x000000000f087348 */ /* 0x000fea0003c00000 */
[----:B------:R0:W1:Y:S02]  /*1acd0*/  SHFL.IDX P6, R14, R13, R12, R11 ;  /* 0x0000000c0d0e7389 */ /* 0x00006400000c000b */
[----:B01----:R-:W-:Y:S01]  /*1ace0*/  ENDCOLLECTIVE ;  /* 0x000000000000791b */ /* 0x003fe20003800000 */
.L_x_1322:
[----:B------:R-:W-:-:S05]  /*1acf0*/  @!P3 LEA R4, P5, R21, R4, 0x1 ;  /* 0x000000041504b211 */ /* 0x000fca00078a08ff */
[----:B------:R-:W-:Y:S02]  /*1ad00*/  @!P3 IMAD.X R6, RZ, RZ, R2, P5 ;  /* 0x000000ffff06b224 */ /* 0x000fe400028e0602 */
[----:B------:R-:W-:Y:S02]  /*1ad10*/  @!P3 IMAD.MOV.U32 R2, RZ, RZ, R4 ;  /* 0x000000ffff02b224 */ /* 0x000fe400078e0004 */
[----:B------:R-:W-:Y:S02]  /*1ad20*/  @!P3 IMAD.MOV.U32 R3, RZ, RZ, R6 ;  /* 0x000000ffff03b224 */ /* 0x000fe400078e0006 */
[----:B------:R-:W-:-:S03]  /*1ad30*/  IMAD.MOV.U32 R13, RZ, RZ, R8 ;  /* 0x000000ffff0d7224 */ /* 0x000fc600078e0008 */
[----:B------:R-:W-:Y:S01]  /*1ad40*/  @!PT LDS RZ, [RZ] ;  /* 0x00000000fffff984 */ /* 0x000fe20000000800 */
[----:B------:R-:W-:Y:S01]  /*1ad50*/  @!PT LDS RZ, [RZ] ;  /* 0x00000000fffff984 */ /* 0x000fe20000000800 */
[----:B------:R-:W-:Y:S01]  /*1ad60*/  @!PT LDS RZ, [RZ] ;  /* 0x00000000fffff984 */ /* 0x000fe20000000800 */
[----:B------:R0:W-:Y:S04]  /*1ad70*/  @!P3 LDGSTS.E.BYPASS.LTC128B.128 [R20+0xe400], desc[UR52][R2.64], !P2 ;  /* 0x0e4000000214bfae */ /* 0x0001e8000d101d74 */
[----:B------:R0:W-:Y:S01]  /*1ad80*/  @!P3 LDGSTS.E.BYPASS.LTC128B.128 [R20+0x11400], desc[UR52][R2.64+0x40], !P1 ;  /* 0x114000400214bfae */ /* 0x0001e2000c901d74 */
[----:B------:R-:W-:-:S03]  /*1ad90*/  IMAD.MOV.U32 R7, RZ, RZ, R14 ;  /* 0x000000ffff077224 */ /* 0x000fc600078e000e */
[----:B------:R0:W-:Y:S04]  /*1ada0*/  @!P3 LDGSTS.E.BYPASS.LTC128B.128 [R20+0x14400], desc[UR52][R2.64+0x80], !P0 ;  /* 0x144000800214bfae */ /* 0x0001e8000c101d74 */
[----:B0-----:R-:W-:Y:S05]  /*1adb0*/  WARPSYNC.COLLECTIVE R15, `(.L_x_1323) ;  /* 0x000000000f087348 */ /* 0x001fea0003c00000 */
[----:B------:R1:W2:Y:S02]  /*1adc0*/  SHFL.IDX P6, R14, R13, R12, R11 ;  /* 0x0000000c0d0e7389 */ /* 0x0002a400000c000b */
[----:B012---:R-:W-:Y:S01]  /*1add0*/  ENDCOLLECTIVE ;  /* 0x000000000000791b */ /* 0x007fe20003800000 */
.L_x_1323:
[----:B------:R-:W-:Y:S01]  /*1ade0*/  IMAD.MOV.U32 R2, RZ, RZ, R14 ;  /* 0x000000ffff027224 */ /* 0x000fe200078e000e */
[----:B------:R-:W-:Y:S06]  /*1adf0*/  BRA `(.L_x_1324) ;  /* 0xffffffb000d07947 */ /* 0x000fec000383ffff */
.L_x_1210:
[----:B0-----:R0:W1:Y:S02]  /*1ae00*/  SYNCS.PHASECHK.TRANS64.TRYWAIT P0, [R17+URZ+0x2d820], R0 ;  /* 0x02d82000110075a7 */ /* 0x001064000800017f */
[----:B-1----:R-:W-:Y:S05]  /*1ae10*/  @!P0 NANOSLEEP.SYNCS 0x989680 ;  /* 0x009896800000895d */ /* 0x002fea0003900000 */
[----:B------:R-:W1:Y:S02]  /*1ae20*/  @!P0 SYNCS.PHASECHK.TRANS64 P0, [R17+URZ+0x2d820], R0 ;  /* 0x02d82000110085a7 */ /* 0x000e64000800007f */
[----:B-1----:R-:W-:Y:S05]  /*1ae30*/  @!P0 BRA `(.L_x_1210) ;  /* 0xfffffffc00f08947 */ /* 0x002fea000383ffff */
[----:B------:R-:W-:Y:S05]  /*1ae40*/  BRA `(.L_x_1325) ;  /* 0xffffffb400387947 */ /* 0x000fea000383ffff */
.L_x_1219:
[----:B-1----:R1:W2:Y:S02]  /*1ae50*/  SYNCS.PHASECHK.TRANS64.TRYWAIT P0, [R3+URZ+0x2d840], R2 ;  /* 0x02d84002030075a7 */ /* 0x0022a4000800017f */
[----:B--2---:R-:W-:Y:S05]  /*1ae60*/  @!P0 NANOSLEEP.SYNCS 0x989680 ;  /* 0x009896800000895d */ /* 0x004fea0003900000 */
[----:B------:R-:W2:Y:S02]  /*1ae70*/  @!P0 SYNCS.PHASECHK.TRANS64 P0, [R3+URZ+0x2d840], R2 ;  /* 0x02d84002030085a7 */ /* 0x000ea4000800007f */
[----:B--2---:R-:W-:Y:S05]  /*1ae80*/  @!P0 BRA `(.L_x_1219) ;  /* 0xfffffffc00f08947 */ /* 0x004fea000383ffff */
[----:B------:R-:W-:Y:S05]  /*1ae90*/  BRA `(.L_x_1326) ;  /* 0xffffffb8001c7947 */ /* 0x000fea000383ffff */
.L_x_1226:
[----:B0-----:R0:W1:Y:S02]  /*1aea0*/  SYNCS.PHASECHK.TRANS64.TRYWAIT P0, [R3+URZ+0x60], R2 ;  /* 0x00006002030075a7 */ /* 0x001064000800017f */
[----:B-1----:R-:W-:Y:S05]  /*1aeb0*/  @!P0 NANOSLEEP.SYNCS 0x989680 ;  /* 0x009896800000895d */ /* 0x002fea0003900000 */
[----:B------:R-:W1:Y:S02]  /*1aec0*/  @!P0 SYNCS.PHASECHK.TRANS64 P0, [R3+URZ+0x60], R2 ;  /* 0x00006002030085a7 */ /* 0x000e64000800007f */
[----:B-1----:R-:W-:Y:S05]  /*1aed0*/  @!P0 BRA `(.L_x_1226) ;  /* 0xfffffffc00f08947 */ /* 0x002fea000383ffff */
[----:B------:R-:W-:Y:S05]  /*1aee0*/  BRA `(.L_x_1327) ;  /* 0xffffffbc00287947 */ /* 0x000fea000383ffff */
.L_x_1236:
[----:B-1----:R1:W2:Y:S02]  /*1aef0*/  SYNCS.PHASECHK.TRANS64.TRYWAIT P0, [R3+URZ+0x2d840], R2 ;  /* 0x02d84002030075a7 */ /* 0x0022a4000800017f */
[----:B--2---:R-:W-:Y:S05]  /*1af00*/  @!P0 NANOSLEEP.SYNCS 0x989680 ;  /* 0x009896800000895d */ /* 0x004fea0003900000 */
[----:B------:R-:W2:Y:S02]  /*1af10*/  @!P0 SYNCS.PHASECHK.TRANS64 P0, [R3+URZ+0x2d840], R2 ;  /* 0x02d84002030085a7 */ /* 0x000ea4000800007f */
[----:B--2---:R-:W-:Y:S05]  /*1af20*/  @!P0 BRA `(.L_x_1236) ;  /* 0xfffffffc00f08947 */ /* 0x004fea000383ffff */
[----:B------:R-:W-:Y:S05]  /*1af30*/  BRA `(.L_x_1328) ;  /* 0xffffffc000dc7947 */ /* 0x000fea000383ffff */
.L_x_1243:
[----:B0-----:R0:W1:Y:S02]  /*1af40*/  SYNCS.PHASECHK.TRANS64.TRYWAIT P0, [R12+URZ+0x60], R28 ;  /* 0x0000601c0c0075a7 */ /* 0x001064000800017f */
[----:B-1----:R-:W-:Y:S05]  /*1af50*/  @!P0 NANOSLEEP.SYNCS 0x989680 ;  /* 0x009896800000895d */ /* 0x002fea0003900000 */
[----:B------:R-:W1:Y:S02]  /*1af60*/  @!P0 SYNCS.PHASECHK.TRANS64 P0, [R12+URZ+0x60], R28 ;  /* 0x0000601c0c0085a7 */ /* 0x000e64000800007f */
[----:B-1----:R-:W-:Y:S05]  /*1af70*/  @!P0 BRA `(.L_x_1243) ;  /* 0xfffffffc00f08947 */ /* 0x002fea000383ffff */
[----:B------:R-:W-:Y:S05]  /*1af80*/  BRA `(.L_x_1329) ;  /* 0xffffffc400e87947 */ /* 0x000fea000383ffff */
.L_x_1253:
[----:B-1----:R1:W2:Y:S02]  /*1af90*/  SYNCS.PHASECHK.TRANS64.TRYWAIT P0, [R2+URZ+0x2d840], R3 ;  /* 0x02d84003020075a7 */ /* 0x0022a4000800017f */
[----:B--2---:R-:W-:Y:S05]  /*1afa0*/  @!P0 NANOSLEEP.SYNCS 0x989680 ;  /* 0x009896800000895d */ /* 0x004fea0003900000 */
[----:B------:R-:W2:Y:S02]  /*1afb0*/  @!P0 SYNCS.PHASECHK.TRANS64 P0, [R2+URZ+0x2d840], R3 ;  /* 0x02d84003020085a7 */ /* 0x000ea4000800007f */
[----:B--2---:R-:W-:Y:S05]  /*1afc0*/  @!P0 BRA `(.L_x_1253) ;  /* 0xfffffffc00f08947 */ /* 0x004fea000383ffff */
[----:B------:R-:W-:Y:S05]  /*1afd0*/  BRA `(.L_x_1330) ;  /* 0xffffffcc00707947 */ /* 0x000fea000383ffff */
.L_x_1260:
[----:B0-----:R0:W1:Y:S02]  /*1afe0*/  SYNCS.PHASECHK.TRANS64.TRYWAIT P0, [R7+URZ+0x60], R2 ;  /* 0x00006002070075a7 */ /* 0x001064000800017f */
[----:B-1----:R-:W-:Y:S05]  /*1aff0*/  @!P0 NANOSLEEP.SYNCS 0x989680 ;  /* 0x009896800000895d */ /* 0x002fea0003900000 */
[----:B------:R-:W1:Y:S02]  /*1b000*/  @!P0 SYNCS.PHASECHK.TRANS64 P0, [R7+URZ+0x60], R2 ;  /* 0x00006002070085a7 */ /* 0x000e64000800007f */
[----:B-1----:R-:W-:Y:S05]  /*1b010*/  @!P0 BRA `(.L_x_1260) ;  /* 0xfffffffc00f08947 */ /* 0x002fea000383ffff */
[----:B------:R-:W-:Y:S05]  /*1b020*/  BRA `(.L_x_1331) ;  /* 0xffffffd000807947 */ /* 0x000fea000383ffff */
.L_x_1272:
[----:B0-----:R0:W1:Y:S02]  /*1b030*/  SYNCS.PHASECHK.TRANS64.TRYWAIT P0, [R3+URZ+0x2d860], R0 ;  /* 0x02d86000030075a7 */ /* 0x001064000800017f */
[----:B-1----:R-:W-:Y:S05]  /*1b040*/  @!P0 NANOSLEEP.SYNCS 0x989680 ;  /* 0x009896800000895d */ /* 0x002fea0003900000 */
[----:B------:R-:W1:Y:S02]  /*1b050*/  @!P0 SYNCS.PHASECHK.TRANS64 P0, [R3+URZ+0x2d860], R0 ;  /* 0x02d86000030085a7 */ /* 0x000e64000800007f */
[----:B-1----:R-:W-:Y:S05]  /*1b060*/  @!P0 BRA `(.L_x_1272) ;  /* 0xfffffffc00f08947 */ /* 0x002fea000383ffff */
[----:B------:R-:W-:Y:S05]  /*1b070*/  BRA `(.L_x_1332) ;  /* 0xffffffd400f47947 */ /* 0x000fea000383ffff */
.L_x_1280:
[----:B------:R-:W-:Y:S01]  /*1b080*/  BSSY B0, `(.L_x_1333) ;  /* 0x0000008000007945 */ /* 0x000fe20003800000 */
[----:B------:R-:W-:Y:S02]  /*1b090*/  IMAD.MOV.U32 R13, RZ, RZ, R24 ;  /* 0x000000ffff0d7224 */ /* 0x000fe400078e0018 */
[----:B--2---:R-:W-:Y:S02]  /*1b0a0*/  IMAD.MOV.U32 R12, RZ, RZ, RZ ;  /* 0x000000ffff0c7224 */ /* 0x004fe400078e00ff */
[----:B0-----:R-:W-:Y:S02]  /*1b0b0*/  IMAD.MOV.U32 R11, RZ, RZ, 0x1f ;  /* 0x0000001fff0b7424 */ /* 0x001fe400078e00ff */
[----:B------:R-:W-:-:S07]  /*1b0c0*/  IMAD.MOV.U32 R15, RZ, RZ, -0x1 ;  /* 0xffffffffff0f7424 */ /* 0x000fce00078e00ff */
[----:B-1----:R-:W-:Y:S05]  /*1b0d0*/  WARPSYNC.COLLECTIVE R15, `(.L_x_1334) ;  /* 0x000000000f087348 */ /* 0x002fea0003c00000 */
[----:B------:R0:W2:Y:S02]  /*1b0e0*/  SHFL.IDX P6, R14, R13, R12, R11 ;  /* 0x0000000c0d0e7389 */ /* 0x0000a400000c000b */
[----:B012---:R-:W-:Y:S01]  /*1b0f0*/  ENDCOLLECTIVE ;  /* 0x000000000000791b */ /* 0x007fe20003800000 */
.L_x_1334:
[----:B------:R-:W-:Y:S05]  /*1b100*/  BSYNC B0 ;  /* 0x0000000000007941 */ /* 0x000fea0003800000 */
.L_x_1333:
        /* <DEDUP_REMOVED lines=9> */
.L_x_1335:
[----:B------:R-:W-:Y:S02]  /*1b1a0*/  ULDC UR4, c[0x0][0xc3c] ;  /* 0x00030f0000047ab9 */ /* 0x000fe40000000800 */
[----:B------:R-:W-:-:S13]  /*1b1b0*/  ISETP.GE.OR P1, PT, R9, UR4, !P0 ;  /* 0x0000000409007c0c */ /* 0x000fda000c726670 */
[----:B------:R-:W0:Y:S08]  /*1b1c0*/  @!P1 LDC.64 R2, c[0x0][0xc80] ;  /* 0x00032000ff029b82 */ /* 0x000e300000000a00 */
[----:B------:R-:W1:Y:S01]  /*1b1d0*/  @!P1 LDC.64 R4, c[0x0][0xc78] ;  /* 0x00031e00ff049b82 */ /* 0x000e620000000a00 */
[----:B------:R-:W-:Y:S01]  /*1b1e0*/  CS2R R24, SRZ ;  /* 0x0000000000187805 */ /* 0x000fe2000001ff00 */
[----:B------:R-:W-:-:S02]  /*1b1f0*/  IMAD.MOV.U32 R11, RZ, RZ, RZ ;  /* 0x000000ffff0b7224 */ /* 0x000fc400078e00ff */
[----:B------:R-:W-:Y:S02]  /*1b200*/  IMAD.MOV.U32 R6, RZ, RZ, R14 ;  /* 0x000000ffff067224 */ /* 0x000fe400078e000e */
[----:B0-----:R-:W-:-:S05]  /*1b210*/  @!P1 IMAD.WIDE R2, R9, 0x4, R2 ;  /* 0x0000000409029825 */ /* 0x001fca00078e0202 */
[----:B------:R1:W2:Y:S02]  /*1b220*/  @!P1 LDG.E R7, desc[UR52][R2.64] ;  /* 0x0000003402079981 */ /* 0x0002a4000c1e1900 */
[----:B-1----:R-:W-:-:S05]  /*1b230*/  @!P1 IMAD.WIDE R2, R9, 0x4, R4 ;  /* 0x0000000409029825 */ /* 0x002fca00078e0204 */
[----:B------:R-:W3:Y:S01]  /*1b240*/  @!P1 LDG.E R4, desc[UR52][R2.64] ;  /* 0x0000003402049981 */ /* 0x000ee2000c1e1900 */
[----:B------:R-:W-:Y:S01]  /*1b250*/  IMAD.MOV.U32 R5, RZ, RZ, RZ ;  /* 0x000000ffff057224 */ /* 0x000fe200078e00ff */
[C---:B------:R-:W-:Y:S02]  /*1b260*/  ISETP.GE.U32.AND P2, PT, R8.reuse, 0x2, PT ;  /* 0x000000020800780c */ /* 0x040fe40003f46070 */
[C---:B------:R-:W-:Y:S02]  /*1b270*/  ISETP.GE.U32.AND P3, PT, R8.reuse, 0x4, PT ;  /* 0x000000040800780c */ /* 0x040fe40003f66070 */
        /* <DEDUP_REMOVED lines=9> */
.L_x_1336:
[----:B------:R-:W-:Y:S01]  /*1b310*/  IMAD.MOV.U32 R12, RZ, RZ, 0x2 ;  /* 0x00000002ff0c7424 */ /* 0x000fe200078e00ff */
[----:B------:R-:W-:-:S05]  /*1b320*/  SEL R4, R14, RZ, P1 ;  /* 0x000000ff0e047207 */ /* 0x000fca0000800000 */
[----:B------:R-:W-:-:S04]  /*1b330*/  IMAD.IADD R4, R13, 0x1, R4 ;  /* 0x000000010d047824 */ /* 0x000fc800078e0204 */
[----:B------:R-:W-:-:S07]  /*1b340*/  IMAD.MOV.U32 R13, RZ, RZ, R4 ;  /* 0x000000ffff0d7224 */ /* 0x000fce00078e0004 */
[----:B------:R-:W-:Y:S05]  /*1b350*/  WARPSYNC.COLLECTIVE R15, `(.L_x_1337) ;  /* 0x000000000f087348 */ /* 0x000fea0003c00000 */
[----:B------:R0:W1:Y:S02]  /*1b360*/  SHFL.UP P6, R14, R13, R12, R11 ;  /* 0x0400000c0d0e7389 */ /* 0x00006400000c000b */
[----:B01----:R-:W-:Y:S01]  /*1b370*/  ENDCOLLECTIVE ;  /* 0x000000000000791b */ /* 0x003fe20003800000 */
.L_x_1337:
[----:B------:R-:W-:Y:S01]  /*1b380*/  IMAD.MOV.U32 R12, RZ, RZ, 0x4 ;  /* 0x00000004ff0c7424 */ /* 0x000fe200078e00ff */
[----:B------:R-:W-:-:S05]  /*1b390*/  SEL R3, R14, RZ, P2 ;  /* 0x000000ff0e037207 */ /* 0x000fca0001000000 */
[----:B------:R-:W-:-:S04]  /*1b3a0*/  IMAD.IADD R2, R4, 0x1, R3 ;  /* 0x0000000104027824 */ /* 0x000fc800078e0203 */
[----:B------:R-:W-:-:S07]  /*1b3b0*/  IMAD.MOV.U32 R13, RZ, RZ, R2 ;  /* 0x000000ffff0d7224 */ /* 0x000fce00078e0002 */
[----:B------:R-:W-:Y:S05]  /*1b3c0*/  WARPSYNC.COLLECTIVE R15, `(.L_x_1338) ;  /* 0x000000000f087348 */ /* 0x000fea0003c00000 */
[----:B------:R0:W1:Y:S02]  /*1b3d0*/  SHFL.UP P6, R14, R13, R12, R11 ;  /* 0x0400000c0d0e7389 */ /* 0x00006400000c000b */
[----:B01----:R-:W-:Y:S01]  /*1b3e0*/  ENDCOLLECTIVE ;  /* 0x000000000000791b */ /* 0x003fe20003800000 */
.L_x_1338:
[----:B------:R-:W-:Y:S01]  /*1b3f0*/  IMAD.MOV.U32 R12, RZ, RZ, 0x8 ;  /* 0x00000008ff0c7424 */ /* 0x000fe200078e00ff */
[----:B------:R-:W-:-:S05]  /*1b400*/  SEL R3, R14, RZ, P3 ;  /* 0x000000ff0e037207 */ /* 0x000fca0001800000 */
[----:B------:R-:W-:-:S04]  /*1b410*/  IMAD.IADD R3, R2, 0x1, R3 ;  /* 0x0000000102037824 */ /* 0x000fc800078e0203 */
[----:B------:R-:W-:-:S07]  /*1b420*/  IMAD.MOV.U32 R13, RZ, RZ, R3 ;  /* 0x000000ffff0d7224 */ /* 0x000fce00078e0003 */
[----:B------:R-:W-:Y:S05]  /*1b430*/  WARPSYNC.COLLECTIVE R15, `(.L_x_1339) ;  /* 0x000000000f087348 */ /* 0x000fea0003c00000 */
[----:B------:R0:W1:Y:S02]  /*1b440*/  SHFL.UP P6, R14, R13, R12, R11 ;  /* 0x0400000c0d0e7389 */ /* 0x00006400000c000b */
[----:B01----:R-:W-:Y:S01]  /*1b450*/  ENDCOLLECTIVE ;  /* 0x000000000000791b */ /* 0x003fe20003800000 */
.L_x_1339:
[----:B------:R-:W-:Y:S01]  /*1b460*/  IMAD.MOV.U32 R12, RZ, RZ, 0x10 ;  /* 0x00000010ff0c7424 */ /* 0x000fe200078e00ff */
[----:B------:R-:W-:-:S05]  /*1b470*/  SEL R4, R14, RZ, P4 ;  /* 0x000000ff0e047207 */ /* 0x000fca0002000000 */
[----:B------:R-:W-:-:S04]  /*1b480*/  IMAD.IADD R4, R3, 0x1, R4 ;  /* 0x0000000103047824 */ /* 0x000fc800078e0204 */
[----:B------:R-:W-:-:S07]  /*1b490*/  IMAD.MOV.U32 R13, RZ, RZ, R4 ;  /* 0x000000ffff0d7224 */ /* 0x000fce00078e0004 */
[----:B------:R-:W-:Y:S05]  /*1b4a0*/  WARPSYNC.COLLECTIVE R15, `(.L_x_1340) ;  /* 0x000000000f087348 */ /* 0x000fea0003c00000 */
[----:B------:R0:W1:Y:S02]  /*1b4b0*/  SHFL.UP P6, R14, R13, R12, R11 ;  /* 0x0400000c0d0e7389 */ /* 0x00006400000c000b */
[----:B01----:R-:W-:Y:S01]  /*1b4c0*/  ENDCOLLECTIVE ;  /* 0x000000000000791b */ /* 0x003fe20003800000 */
.L_x_1340:
        /* <DEDUP_REMOVED lines=8> */
.L_x_1341:
[----:B------:R-:W-:Y:S05]  /*1b550*/  BRA `(.L_x_1342) ;  /* 0xffffffd800a87947 */ /* 0x000fea000383ffff */
.L_x_1283:
[----:B------:R-:W-:Y:S01]  /*1b560*/  BSSY B0, `(.L_x_1343) ;  /* 0x0000007000007945 */ /* 0x000fe20003800000 */
[----:B--2---:R-:W-:Y:S02]  /*1b570*/  IMAD.MOV.U32 R12, RZ, RZ, 0x1 ;  /* 0x00000001ff0c7424 */ /* 0x004fe400078e00ff */
[----:B------:R-:W-:Y:S02]  /*1b580*/  IMAD.MOV.U32 R11, RZ, RZ, RZ ;  /* 0x000000ffff0b7224 */ /* 0x000fe400078e00ff */
[----:B------:R-:W-:-:S07]  /*1b590*/  IMAD.MOV.U32 R15, RZ, RZ, -0x1 ;  /* 0xffffffffff0f7424 */ /* 0x000fce00078e00ff */
[----:B------:R-:W-:Y:S05]  /*1b5a0*/  WARPSYNC.COLLECTIVE R15, `(.L_x_1344) ;  /* 0x000000000f087348 */ /* 0x000fea0003c00000 */
[----:B------:R0:W1:Y:S02]  /*1b5b0*/  SHFL.UP P6, R14, R13, R12, R11 ;  /* 0x0400000c0d0e7389 */ /* 0x00006400000c000b */
[----:B01----:R-:W-:Y:S01]  /*1b5c0*/  ENDCOLLECTIVE ;  /* 0x000000000000791b */ /* 0x003fe20003800000 */
.L_x_1344:
[----:B------:R-:W-:Y:S05]  /*1b5d0*/  BSYNC B0 ;  /* 0x0000000000007941 */ /* 0x000fea0003800000 */
.L_x_1343:
        /* <DEDUP_REMOVED lines=8> */
.L_x_1345:
[----:B------:R-:W-:Y:S01]  /*1b660*/  IMAD.MOV.U32 R12, RZ, RZ, 0x4 ;  /* 0x00000004ff0c7424 */ /* 0x000fe200078e00ff */
[----:B------:R-:W-:-:S05]  /*1b670*/  SEL R2, R14, RZ, P2 ;  /* 0x000000ff0e027207 */ /* 0x000fca0001000000 */
[----:B------:R-:W-:-:S04]  /*1b680*/  IMAD.IADD R2, R13, 0x1, R2 ;  /* 0x000000010d027824 */ /* 0x000fc800078e0202 */
[----:B------:R-:W-:-:S07]  /*1b690*/  IMAD.MOV.U32 R13, RZ, RZ, R2 ;  /* 0x000000ffff0d7224 */ /* 0x000fce00078e0002 */
[----:B------:R-:W-:Y:S05]  /*1b6a0*/  WARPSYNC.COLLECTIVE R15, `(.L_x_1346) ;  /* 0x000000000f087348 */ /* 0x000fea0003c00000 */
[----:B------:R0:W1:Y:S02]  /*1b6b0*/  SHFL.UP P6, R14, R13, R12, R11 ;  /* 0x0400000c0d0e7389 */ /* 0x00006400000c000b */
[----:B01----:R-:W-:Y:S01]  /*1b6c0*/  ENDCOLLECTIVE ;  /* 0x000000000000791b */ /* 0x003fe20003800000 */
.L_x_1346:
[----:B------:R-:W-:Y:S01]  /*1b6d0*/  IMAD.MOV.U32 R12, RZ, RZ, 0x8 ;  /* 0x00000008ff0c7424 */ /* 0x000fe200078e00ff */
[----:B------:R-:W-:-:S05]  /*1b6e0*/  SEL R3, R14, RZ, P3 ;  /* 0x000000ff0e037207 */ /* 0x000fca0001800000 */
[----:B------:R-:W-:-:S04]  /*1b6f0*/  IMAD.IADD R3, R2, 0x1, R3 ;  /* 0x0000000102037824 */ /* 0x000fc800078e0203 */
[----:B------:R-:W-:-:S07]  /*1b700*/  IMAD.MOV.U32 R13, RZ, RZ, R3 ;  /* 0x000000ffff0d7224 */ /* 0x000fce00078e0003 */
[----:B------:R-:W-:Y:S05]  /*1b710*/  WARPSYNC.COLLECTIVE R15, `(.L_x_1347) ;  /* 0x000000000f087348 */ /* 0x000fea0003c00000 */
[----:B------:R0:W1:Y:S02]  /*1b720*/  SHFL.UP P6, R14, R13, R12, R11 ;  /* 0x0400000c0d0e7389 */ /* 0x00006400000c000b */
[----:B01----:R-:W-:Y:S01]  /*1b730*/  ENDCOLLECTIVE ;  /* 0x000000000000791b */ /* 0x003fe20003800000 */
.L_x_1347:
[----:B------:R-:W-:Y:S01]  /*1b740*/  IMAD.MOV.U32 R12, RZ, RZ, 0x10 ;  /* 0x00000010ff0c7424 */ /* 0x000fe200078e00ff */
[----:B------:R-:W-:-:S05]  /*1b750*/  SEL R4, R14, RZ, P4 ;  /* 0x000000ff0e047207 */ /* 0x000fca0002000000 */
[----:B------:R-:W-:-:S04]  /*1b760*/  IMAD.IADD R4, R3, 0x1, R4 ;  /* 0x0000000103047824 */ /* 0x000fc800078e0204 */
[----:B------:R-:W-:-:S07]  /*1b770*/  IMAD.MOV.U32 R13, RZ, RZ, R4 ;  /* 0x000000ffff0d7224 */ /* 0x000fce00078e0004 */
[----:B------:R-:W-:Y:S05]  /*1b780*/  WARPSYNC.COLLECTIVE R15, `(.L_x_1348) ;  /* 0x000000000f087348 */ /* 0x000fea0003c00000 */
[----:B------:R0:W1:Y:S02]  /*1b790*/  SHFL.UP P6, R14, R13, R12, R11 ;  /* 0x0400000c0d0e7389 */ /* 0x00006400000c000b */
[----:B01----:R-:W-:Y:S01]  /*1b7a0*/  ENDCOLLECTIVE ;  /* 0x000000000000791b */ /* 0x003fe20003800000 */
.L_x_1348:
        /* <DEDUP_REMOVED lines=8> */
.L_x_1349:
[----:B------:R-:W-:Y:S05]  /*1b830*/  BRA `(.L_x_1350) ;  /* 0xffffffd800947947 */ /* 0x000fea000383ffff */
.L_x_1285:
[----:B------:R-:W-:Y:S01]  /*1b840*/  BSSY B0, `(.L_x_1351) ;  /* 0x0000006000007945 */ /* 0x000fe20003800000 */
[----:B------:R-:W-:Y:S01]  /*1b850*/  PLOP3.LUT P6, PT, P6, PT, PT, 0x8, 0x0 ;  /* 0x000000000000781c */ /* 0x000fe200037ce170 */
[----:B------:R-:W-:-:S12]  /*1b860*/  IMAD.MOV.U32 R15, RZ, RZ, -0x1 ;  /* 0xffffffffff0f7424 */ /* 0x000fd800078e00ff */
[----:B0-2---:R-:W-:Y:S05]  /*1b870*/  WARPSYNC.COLLECTIVE R15, `(.L_x_1352) ;  /* 0x000000000f087348 */ /* 0x005fea0003c00000 */
[----:B------:R-:W-:Y:S01]  /*1b880*/  VOTE.ANY R14, PT, P6 ;  /* 0x00000000000e7806 */ /* 0x000fe200030e0100 */
[----:B0-2---:R-:W-:Y:S06]  /*1b890*/  ENDCOLLECTIVE ;  /* 0x000000000000791b */ /* 0x005fec0003800000 */
.L_x_1352:
[----:B------:R-:W-:Y:S05]  /*1b8a0*/  BSYNC B0 ;  /* 0x0000000000007941 */ /* 0x000fea0003800000 */
.L_x_1351:
[----:B------:R-:W-:Y:S02]  /*1b8b0*/  IMAD.MOV.U32 R3, RZ, RZ, R14 ;  /* 0x000000ffff037224 */ /* 0x000fe400078e000e */
[----:B------:R-:W-:Y:S02]  /*1b8c0*/  IMAD.MOV.U32 R13, RZ, RZ, R25 ;  /* 0x000000ffff0d7224 */ /* 0x000fe400078e0019 */
[----:B------:R-:W0:Y:S01]  /*1b8d0*/  POPC R7, R3 ;  /* 0x0000000300077309 */ /* 0x000e220000000000 */
[----:B------:R-:W-:Y:S02]  /*1b8e0*/  IMAD.MOV.U32 R11, RZ, RZ, 0x1f ;  /* 0x0000001fff0b7424 */ /* 0x000fe400078e00ff */
[----:B------:R-:W-:Y:S02]  /*1b8f0*/  IMAD.MOV.U32 R15, RZ, RZ, -0x1 ;  /* 0xffffffffff0f7424 */ /* 0x000fe400078e00ff */
[----:B0-----:R-:W-:Y:S02]  /*1b900*/  IMAD.MOV.U32 R12, RZ, RZ, R7 ;  /* 0x000000ffff0c7224 */ /* 0x001fe400078e0007 */
[----:B------:R-:W-:-:S07]  /*1b910*/  IMAD.IADD R27, R7, 0x1, R27 ;  /* 0x00000001071b7824 */ /* 0x000fce00078e021b */
[----:B------:R-:W-:Y:S05]  /*1b920*/  WARPSYNC.COLLECTIVE R15, `(.L_x_1353) ;  /* 0x000000000f087348 */ /* 0x000fea0003c00000 */
[----:B------:R0:W1:Y:S02]  /*1b930*/  SHFL.IDX P6, R14, R13, R12, R11 ;  /* 0x0000000c0d0e7389 */ /* 0x00006400000c000b */
[----:B01----:R-:W-:Y:S01]  /*1b940*/  ENDCOLLECTIVE ;  /* 0x000000000000791b */ /* 0x003fe20003800000 */
.L_x_1353:
[----:B------:R-:W-:Y:S02]  /*1b950*/  IMAD.MOV.U32 R13, RZ, RZ, R5 ;  /* 0x000000ffff0d7224 */ /* 0x000fe400078e0005 */
[----:B------:R-:W-:-:S07]  /*1b960*/  IMAD.MOV.U32 R25, RZ, RZ, R14 ;  /* 0x000000ffff197224 */ /* 0x000fce00078e000e */
[----:B------:R-:W-:Y:S05]  /*1b970*/  WARPSYNC.COLLECTIVE R15, `(.L_x_1354) ;  /* 0x000000000f087348 */ /* 0x000fea0003c00000 */
[----:B------:R0:W1:Y:S02]  /*1b980*/  SHFL.IDX P6, R14, R13, R12, R11 ;  /* 0x0000000c0d0e7389 */ /* 0x00006400000c000b */
[----:B01----:R-:W-:Y:S01]  /*1b990*/  ENDCOLLECTIVE ;  /* 0x000000000000791b */ /* 0x003fe20003800000 */
.L_x_1354:
[----:B------:R-:W-:Y:S01]  /*1b9a0*/  IMAD.MOV.U32 R5, RZ, RZ, R14 ;  /* 0x000000ffff057224 */ /* 0x000fe200078e000e */
[----:B------:R-:W-:Y:S06]  /*1b9b0*/  BRA `(.L_x_1355) ;  /* 0xffffffd800747947 */ /* 0x000fec000383ffff */
.L_x_1287:
[----:B------:R-:W-:Y:S01]  /*1b9c0*/  BSSY B0, `(.L_x_1356) ;  /* 0x0000007000007945 */ /* 0x000fe20003800000 */
[----:B------:R-:W-:Y:S02]  /*1b9d0*/  IMAD.MOV.U32 R13, RZ, RZ, R2 ;  /* 0x000000ffff0d7224 */ /* 0x000fe400078e0002 */
[----:B------:R-:W-:Y:S02]  /*1b9e0*/  IMAD.MOV.U32 R11, RZ, RZ, 0x1f ;  /* 0x0000001fff0b7424 */ /* 0x000fe400078e00ff */
[----:B------:R-:W-:-:S07]  /*1b9f0*/  IMAD.MOV.U32 R15, RZ, RZ, -0x1 ;  /* 0xffffffffff0f7424 */ /* 0x000fce00078e00ff */
[----:B01-34-:R-:W-:Y:S05]  /*1ba00*/  WARPSYNC.COLLECTIVE R15, `(.L_x_1357) ;  /* 0x000000000f087348 */ /* 0x01bfea0003c00000 */
[----:B------:R2:W0:Y:S02]  /*1ba10*/  SHFL.IDX P6, R14, R13, R12, R11 ;  /* 0x0000000c0d0e7389 */ /* 0x00042400000c000b */
[----:B01234-:R-:W-:Y:S01]  /*1ba20*/  ENDCOLLECTIVE ;  /* 0x000000000000791b */ /* 0x01ffe20003800000 */
.L_x_1357:
[----:B------:R-:W-:Y:S05]  /*1ba30*/  BSYNC B0 ;  /* 0x0000000000007941 */ /* 0x000fea0003800000 */
.L_x_1356:
[----:B------:R-:W-:Y:S01]  /*1ba40*/  IMAD.MOV.U32 R24, RZ, RZ, R14 ;  /* 0x000000ffff187224 */ /* 0x000fe200078e000e */
[----:B------:R-:W-:Y:S06]  /*1ba50*/  BRA `(.L_x_1286) ;  /* 0xffffffd800647947 */ /* 0x000fec000383ffff */
.L_x_1293:
[----:B0-----:R0:W2:Y:S02]  /*1ba60*/  SYNCS.PHASECHK.TRANS64.TRYWAIT P0, [R9+URZ+0x2d820], R0 ;  /* 0x02d82000090075a7 */ /* 0x0010a4000800017f */
[----:B--2---:R-:W-:Y:S05]  /*1ba70*/  @!P0 NANOSLEEP.SYNCS 0x989680 ;  /* 0x009896800000895d */ /* 0x004fea0003900000 */
[----:B------:R-:W2:Y:S02]  /*1ba80*/  @!P0 SYNCS.PHASECHK.TRANS64 P0, [R9+URZ+0x2d820], R0 ;  /* 0x02d82000090085a7 */ /* 0x000ea4000800007f */
[----:B--2---:R-:W-:Y:S05]  /*1ba90*/  @!P0 BRA `(.L_x_1293) ;  /* 0xfffffffc00f08947 */ /* 0x004fea000383ffff */
[----:B------:R-:W-:Y:S05]  /*1baa0*/  BRA `(.L_x_1358) ;  /* 0xffffffe000bc7947 */ /* 0x000fea000383ffff */
.L_x_1294:
[----:B------:R-:W2:Y:S01]  /*1bab0*/  S2R R2, SR_TID.X ;  /* 0x0000000000027919 */ /* 0x000ea20000002100 */
[----:B------:R-:W-:Y:S01]  /*1bac0*/  BSSY B0, `(.L_x_1359) ;  /* 0x000000a000007945 */ /* 0x000fe20003800000 */
[----:B------:R-:W-:Y:S02]  /*1bad0*/  IMAD.MOV.U32 R12, RZ, RZ, RZ ;  /* 0x000000ffff0c7224 */ /* 0x000fe400078e00ff */
[----:B------:R-:W-:Y:S02]  /*1bae0*/  IMAD.MOV.U32 R11, RZ, RZ, 0x1f ;  /* 0x0000001fff0b7424 */ /* 0x000fe400078e00ff */
[----:B------:R-:W-:Y:S01]  /*1baf0*/  IMAD.MOV.U32 R15, RZ, RZ, -0x1 ;  /* 0xffffffffff0f7424 */ /* 0x000fe200078e00ff */
[----:B--2---:R-:W-:-:S04]  /*1bb00*/  SHF.R.U32.HI R2, RZ, 0x5, R2 ;  /* 0x00000005ff027819 */ /* 0x004fc80000011602 */
[----:B------:R-:W-:-:S05]  /*1bb10*/  LOP3.LUT R2, R2, 0x3, RZ, 0xc0, !PT ;  /* 0x0000000302027812 */ /* 0x000fca00078ec0ff */
[----:B------:R-:W-:-:S07]  /*1bb20*/  IMAD.MOV.U32 R13, RZ, RZ, R2 ;  /* 0x000000ffff0d7224 */ /* 0x000fce00078e0002 */
[----:B01-3--:R-:W-:Y:S05]  /*1bb30*/  WARPSYNC.COLLECTIVE R15, `(.L_x_1360) ;  /* 0x000000000f087348 */ /* 0x00bfea0003c00000 */
[----:B------:R2:W4:Y:S02]  /*1bb40*/  SHFL.IDX P6, R14, R13, R12, R11 ;  /* 0x0000000c0d0e7389 */ /* 0x00052400000c000b */
[----:B01234-:R-:W-:Y:S01]  /*1bb50*/  ENDCOLLECTIVE ;  /* 0x000000000000791b */ /* 0x01ffe20003800000 */
.L_x_1360:
[----:B------:R-:W-:Y:S05]  /*1bb60*/  BSYNC B0 ;  /* 0x0000000000007941 */ /* 0x000fea0003800000 */
.L_x_1359:
[----:B------:R-:W-:Y:S05]  /*1bb70*/  BRA `(.L_x_1361) ;  /* 0xffffffe000a47947 */ /* 0x000fea000383ffff */
.L_x_1297:
[----:B------:R-:W-:Y:S01]  /*1bb80*/  BSSY B1, `(.L_x_1362) ;  /* 0x0000006000017945 */ /* 0x000fe20003800000 */
[----:B------:R-:W-:-:S07]  /*1bb90*/  IMAD.MOV.U32 R15, RZ, RZ, -0x1 ;  /* 0xffffffffff0f7424 */ /* 0x000fce00078e00ff */
[----:B01-3--:R-:W-:Y:S05]  /*1bba0*/  WARPSYNC.COLLECTIVE R15, `(.L_x_1363) ;  /* 0x000000000f0c7348 */ /* 0x00bfea0003c00000 */
[----:B------:R-:W-:Y:S02]  /*1bbb0*/  ELECT P6, UR62, PT ;  /* 0x00000000003e782f */ /* 0x000fe400038c0000 */
[----:B------:R-:W-:Y:S01]  /*1bbc0*/  MOV R14, UR62 ;  /* 0x0000003e000e7c02 */ /* 0x000fe20008000f00 */
[----:B01-3--:R-:W-:Y:S10]  /*1bbd0*/  ENDCOLLECTIVE ;  /* 0x000000000000791b */ /* 0x00bff40003800000 */
.L_x_1363:
[----:B------:R-:W-:Y:S05]  /*1bbe0*/  BSYNC B1 ;  /* 0x0000000000017941 */ /* 0x000fea0003800000 */
.L_x_1362:
[----:B------:R-:W-:Y:S05]  /*1bbf0*/  BRA `(.L_x_1364) ;  /* 0xffffffe0009c7947 */ /* 0x000fea000383ffff */
.L_x_1299:
[----:B0-----:R0:W1:Y:S02]  /*1bc00*/  SYNCS.PHASECHK.TRANS64.TRYWAIT P0, [R7+URZ], R2 ;  /* 0x00000002070075a7 */ /* 0x001064000800017f */
[----:B-1----:R-:W-:Y:S05]  /*1bc10*/  @!P0 NANOSLEEP.SYNCS 0x989680 ;  /* 0x009896800000895d */ /* 0x002fea0003900000 */
[----:B------:R-:W1:Y:S02]  /*1bc20*/  @!P0 SYNCS.PHASECHK.TRANS64 P0, [R7+URZ], R2 ;  /* 0x00000002070085a7 */ /* 0x000e64000800007f */
[----:B-1----:R-:W-:Y:S05]  /*1bc30*/  @!P0 BRA `(.L_x_1299) ;  /* 0xfffffffc00f08947 */ /* 0x002fea000383ffff */
[----:B------:R-:W-:Y:S05]  /*1bc40*/  BRA `(.L_x_1365) ;  /* 0xffffffe000d07947 */ /* 0x000fea000383ffff */
.L_x_1300:
[----:B-1----:R1:W2:Y:S02]  /*1bc50*/  SYNCS.PHASECHK.TRANS64.TRYWAIT P0, [R3+URZ], R0 ;  /* 0x00000000030075a7 */ /* 0x0022a4000800017f */
[----:B--2---:R-:W-:Y:S05]  /*1bc60*/  @!P0 NANOSLEEP.SYNCS 0x989680 ;  /* 0x009896800000895d */ /* 0x004fea0003900000 */
[----:B------:R-:W2:Y:S02]  /*1bc70*/  @!P0 SYNCS.PHASECHK.TRANS64 P0, [R3+URZ], R0 ;  /* 0x00000000030085a7 */ /* 0x000ea4000800007f */
[----:B--2---:R-:W-:Y:S05]  /*1bc80*/  @!P0 BRA `(.L_x_1300) ;  /* 0xfffffffc00f08947 */ /* 0x004fea000383ffff */
[----:B------:R-:W-:Y:S05]  /*1bc90*/  BRA `(.L_x_1366) ;  /* 0xffffffe000c47947 */ /* 0x000fea000383ffff */
.L_x_1302:
[----:B-1----:R1:W2:Y:S02]  /*1bca0*/  SYNCS.PHASECHK.TRANS64.TRYWAIT P0, [R5+URZ], R2 ;  /* 0x00000002050075a7 */ /* 0x0022a4000800017f */
[----:B--2---:R-:W-:Y:S05]  /*1bcb0*/  @!P0 NANOSLEEP.SYNCS 0x989680 ;  /* 0x009896800000895d */ /* 0x004fea0003900000 */
[----:B------:R-:W2:Y:S02]  /*1bcc0*/  @!P0 SYNCS.PHASECHK.TRANS64 P0, [R5+URZ], R2 ;  /* 0x00000002050085a7 */ /* 0x000ea4000800007f */
[----:B--2---:R-:W-:Y:S05]  /*1bcd0*/  @!P0 BRA `(.L_x_1302) ;  /* 0xfffffffc00f08947 */ /* 0x004fea000383ffff */
[----:B------:R-:W-:Y:S05]  /*1bce0*/  BRA `(.L_x_1367) ;  /* 0xffffffe000c87947 */ /* 0x000fea000383ffff */
.L_x_1368:
        /* <DEDUP_REMOVED lines=9> */
.L_x_2780:


//--------------------- .text._ZN7cutlass13device_kernelIN5flash11enable_sm90INS1_16FlashAttnFwdSm90INS1_25CollectiveMainloopFwdSm90ILi2EN4cute5tupleIJNS5_1CILi1EEES8_S8_EEENS6_IJNS7_ILi192EEENS7_ILi128EEENS7_ILi96EEEEEELi96ENS_10bfloat16_tEfNS_4arch4Sm90ELb0ELb1ELb1ELb1ELb0ELb1ELb0ELb0ELb1ELb1ELb1ELb0EEENS1_21CollectiveEpilogueFwdINS6_IJSA_SC_SB_EEES9_SE_SG_Li384ELb1ELb1ELb1ELb0EEENS1_36VarlenDynamicPersistentTileSchedulerILi192ELi128ELi384ELi128ELb1ELb1ELb1ELb1ELb0ELb1EEEEEEEEEvNT_6ParamsE --------------------------
	.section	.text._ZN7cutlass13device_kernelIN5flash11enable_sm90INS1_16FlashAttnFwdSm90INS1_25CollectiveMainloopFwdSm90ILi2EN4cute5tupleIJNS5_1CILi1EEES8_S8_EEENS6_IJNS7_ILi192EEENS7_ILi128EEENS7_ILi96EEEEEELi96ENS_10bfloat16_tEfNS_4arch4Sm90ELb0ELb1ELb1ELb1ELb0ELb1ELb0ELb0ELb1ELb1ELb1ELb0EEENS1_21CollectiveEpilogueFwdINS6_IJSA_SC_SB_EEES9_SE_SG_Li384ELb1ELb1ELb1ELb0EEENS1_36VarlenDynamicPersistentTileSchedulerILi192ELi128ELi384ELi128ELb1ELb1ELb1ELb1ELb0ELb1EEEEEEEEEvNT_6ParamsE,"ax",@progbits
	.align	128
.text._ZN7cutlass13device_kernelIN5flash11enable_sm90INS1_16FlashAttnFwdSm90INS1_25CollectiveMainloopFwdSm90ILi2EN4cute5tupleIJNS5_1CILi1EEES8_S8_EEENS6_IJNS7_ILi192EEENS7_ILi128EEENS7_ILi96EEEEEELi96ENS_10bfloat16_tEfNS_4arch4Sm90ELb0ELb1ELb1ELb1ELb0ELb1ELb0ELb0ELb1ELb1ELb1ELb0EEENS1_21CollectiveEpilogueFwdINS6_IJSA_SC_SB_EEES9_SE_SG_Li384ELb1ELb1ELb1ELb0EEENS1_36VarlenDynamicPersistentTileSchedulerILi192ELi128ELi384ELi128ELb1ELb1ELb1ELb1ELb0ELb1EEEEEEEEEvNT_6ParamsE:
        .type           _ZN7cutlass13device_kernelIN5flash11enable_sm90INS1_16FlashAttnFwdSm90INS1_25CollectiveMainloopFwdSm90ILi2EN4cute5tupleIJNS5_1CILi1EEES8_S8_EEENS6_IJNS7_ILi192EEENS7_ILi128EEENS7_ILi96EEEEEELi96ENS_10bfloat16_tEfNS_4arch4Sm90ELb0ELb1ELb1ELb1ELb0ELb1ELb0ELb0ELb1ELb1ELb1ELb0EEENS1_21CollectiveEpilogueFwdINS6_IJSA_SC_SB_EEES9_SE_SG_Li384ELb1ELb1ELb1ELb0EEENS1_36VarlenDynamicPersistentTileSchedulerILi192ELi128ELi384ELi128ELb1ELb1ELb1ELb1ELb0ELb1EEEEEEEEEvNT_6ParamsE,@function
        .size           _ZN7cutlass13device_kernelIN5flash11enable_sm90INS1_16FlashAttnFwdSm90INS1_25CollectiveMainloopFwdSm90ILi2EN4cute5tupleIJNS5_1CILi1EEES8_S8_EEENS6_IJNS7_ILi192EEENS7_ILi128EEENS7_ILi96EEEEEELi96ENS_10bfloat16_tEfNS_4arch4Sm90ELb0ELb1ELb1ELb1ELb0ELb1ELb0ELb0ELb1ELb1ELb1ELb0EEENS1_21CollectiveEpilogueFwdINS6_IJSA_SC_SB_EEES9_SE_SG_Li384ELb1ELb1ELb1ELb0EEENS1_36VarlenDynamicPersistentTileSchedulerILi192ELi128ELi384ELi128ELb1ELb1ELb1ELb1ELb0ELb1EEEEEEEEEvNT_6ParamsE,(.L_x_2781 - _ZN7cutlass13device_kernelIN5flash11enable_sm90INS1_16FlashAttnFwdSm90INS1_25CollectiveMainloopFwdSm90ILi2EN4cute5tupleIJNS5_1CILi1EEES8_S8_EEENS6_IJNS7_ILi192EEENS7_ILi128EEENS7_ILi96EEEEEELi96ENS_10bfloat16_tEfNS_4arch4Sm90ELb0ELb1ELb1ELb1ELb0ELb1ELb0ELb0ELb1ELb1ELb1ELb0EEENS1_21CollectiveEpilogueFwdINS6_IJSA_SC_SB_EEES9_SE_SG_Li384ELb1ELb1ELb1ELb0EEENS1_36VarlenDynamicPersistentTileSchedulerILi192ELi128ELi384ELi128ELb1ELb1ELb1ELb1ELb0ELb1EEEEEEEEEvNT_6ParamsE)
        .other          _ZN7cutlass13device_kernelIN5flash11enable_sm90INS1_16FlashAttnFwdSm90INS1_25CollectiveMainloopFwdSm90ILi2EN4cute5tupleIJNS5_1CILi1EEES8_S8_EEENS6_IJNS7_ILi192EEENS7_ILi128EEENS7_ILi96EEEEEELi96ENS_10bfloat16_tEfNS_4arch4Sm90ELb0ELb1ELb1ELb1ELb0ELb1ELb0ELb0ELb1ELb1ELb1ELb0EEENS1_21CollectiveEpilogueFwdINS6_IJSA_SC_SB_EEES9_SE_SG_Li384ELb1ELb1ELb1ELb0EEENS1_36VarlenDynamicPersistentTileSchedulerILi192ELi128ELi384ELi128ELb1ELb1ELb1ELb1ELb0ELb1EEEEEEEEEvNT_6ParamsE,@"STO_CUDA_ENTRY STV_DEFAULT"
_ZN7cutlass13device_kernelIN5flash11enable_sm90INS1_16FlashAttnFwdSm90INS1_25CollectiveMainloopFwdSm90ILi2EN4cute5tupleIJNS5_1CILi1EEES8_S8_EEENS6_IJNS7_ILi192EEENS7_ILi128EEENS7_ILi96EEEEEELi96ENS_10bfloat16_tEfNS_4arch4Sm90ELb0ELb1ELb1ELb1ELb0ELb1ELb0ELb0ELb1ELb1ELb1ELb0EEENS1_21CollectiveEpilogueFwdINS6_IJSA_SC_SB_EEES9_SE_SG_Li384ELb1ELb1ELb1ELb0EEENS1_36VarlenDynamicPersistentTileSchedulerILi192ELi128ELi384ELi128ELb1ELb1ELb1ELb1ELb0ELb1EEEEEEEEEvNT_6ParamsE:
        /* <DEDUP_REMOVED lines=24> */
.L_x_1370:
[----:B------:R-:W-:Y:S05]  /*0180*/  BSYNC B0 ;  /* 0x0000000000007941 */ /* 0x000fea0003800000 */
.L_x_1369:
        /* <DEDUP_REMOVED lines=41> */
.L_x_1371:
        /* <DEDUP_REMOVED lines=22> */
.L_x_1372:
        /* <DEDUP_REMOVED lines=18> */
.L_x_1373:
        /* <DEDUP_REMOVED lines=22> */
.L_x_1374:
        /* <DEDUP_REMOVED lines=22> */
.L_x_1375:
[----:B------:R-:W-:Y:S01]  /*0960*/  PLOP3.LUT P0, PT, PT, PT, UP0, 0x80, 0x0 ;  /* 0x000000000000781c */ /* 0x000fe20003f0f008 */
[----:B------:R-:W-:Y:S01]  /*0970*/  UMOV UR36, 0x1 ;  /* 0x0000000100247882 */ /* 0x000fe20000000000 */
[----:B------:R-:W-:Y:S01]  /*0980*/  NOP ;  /* 0x0000000000007918 */ /* 0x000fe20000000000 */
[----:B------:R-:W-:Y:S01]  /*0990*/  USEL UR36, UR36, 0x2, !UP0 ;  /* 0x0000000224247887 */ /* 0x000fe2000c000000 */
[----:B------:R-:W-:Y:S01]  /*09a0*/  BSSY B9, `(.L_x_1376) ;  /* 0x0002649000097945 */ /* 0x000fe20003800000 */
[----:B------:R-:W-:Y:S01]  /*09b0*/  ULDC.64 UR38, c[0x0][0x208] ;  /* 0x0000820000267ab9 */ /* 0x000fe20000000a00 */
[----:B012-4-:R-:W-:Y:S07]  /*09c0*/  BAR.SYNC.DEFER_BLOCKING 0x0 ;  /* 0x0000000000007b1d */ /* 0x017fee0000010000 */
[----:B------:R-:W-:Y:S05]  /*09d0*/  @!P0 BRA `(.L_x_1377) ;  /* 0x000001d4004c8947 */ /* 0x000fea0003800000 */
.L_x_1378:
[----:B------:R-:W-:-:S08]  /*09e0*/  NOP ;  /* 0x0000000000007918 */ /* 0x000fd00000000000 */
[----:B------:R-:W0:Y:S02]  /*09f0*/  USETMAXREG.TRY_ALLOC.CTAPOOL UP0, 0xa0 ;  /* 0x000000a0000079c8 */ /* 0x000e240008000600 */
[----:B0-----:R-:W-:-:S13]  /*0a00*/  PLOP3.LUT P0, PT, PT, PT, UP0, 0x80, 0x0 ;  /* 0x000000000000781c */ /* 0x001fda0003f0f008 */
[----:B------:R-:W-:Y:S05]  /*0a10*/  @!P0 BRA `(.L_x_1378) ;  /* 0xfffffffc00f08947 */ /* 0x000fea000383ffff */
[----:B------:R-:W0:Y:S01]  /*0a20*/  S2R R0, SR_TID.X ;  /* 0x0000000000007919 */ /* 0x000e220000002100 */
[----:B------:R-:W1:Y:S01]  /*0a30*/  S2UR UR5, SR_CgaCtaId ;  /* 0x00000000000579c3 */ /* 0x000e620000008800 */
[----:B------:R-:W-:Y:S01]  /*0a40*/  UMOV UR4, 0x400 ;  /* 0x0000040000047882 */ /* 0x000fe20000000000 */
[----:B------:R-:W-:-:S06]  /*0a50*/  LOP3.LUT R23, R23, 0xdfffffff, RZ, 0xc0, !PT ;  /* 0xdfffffff17177812 */ /* 0x000fcc00078ec0ff */
[----:B------:R-:W-:Y:S06]  /*0a60*/  BAR.ARV 0x8, 0x200 ;  /* 0x0208000000007b1d */ /* 0x000fec0000002000 */
[----:B-1----:R-:W-:-:S06]  /*0a70*/  ULEA UR4, UR5, UR4, 0x18 ;  /* 0x0000000405047291 */ /* 0x002fcc000f8ec03f */
[----:B------:R-:W-:Y:S01]  /*0a80*/  IMAD.U32 R2, RZ, RZ, UR4 ;  /* 0x00000004ff027e24 */ /* 0x000fe2000f8e00ff */
[----:B0-----:R-:W-:Y:S01]  /*0a90*/  SHF.R.U32.HI R0, RZ, 0x7, R0 ;  /* 0x00000007ff007819 */ /* 0x001fe20000011600 */
[----:B------:R-:W-:-:S03]  /*0aa0*/  ULDC UR4, c[0x0][0xc3c] ;  /* 0x00030f0000047ab9 */ /* 0x000fc60000000800 */
[----:B------:R-:W-:-:S13]  /*0ab0*/  ISETP.NE.AND P0, PT, R0, 0x1, PT ;  /* 0x000000010000780c */ /* 0x000fda0003f05270 */
[----:B------:R-:W-:Y:S01]  /*0ac0*/  @P0 LOP3.LUT R23, R23, 0x20000000, RZ, 0xfc, !PT ;  /* 0x2000000017170812 */ /* 0x000fe200078efcff */
[----:B------:R-:W-:Y:S08]  /*0ad0*/  @!P0 BAR.ARV 0x9, 0x100 ;  /* 0x0244000000008b1d */ /* 0x000ff00000002000 */
[----:B------:R-:W-:Y:S06]  /*0ae0*/  BAR.SYNC.DEFER_BLOCKING 0x5, 0x200 ;  /* 0x0148000000007b1d */ /* 0x000fec0000010000 */
[----:B------:R-:W0:Y:S02]  /*0af0*/  LDS.128 R72, [R2+0x2d8d0] ;  /* 0x02d8d00002487984 */ /* 0x000e240000000c00 */
[----:B------:R-:W-:Y:S06]  /*0b00*/  BAR.ARV 0x4, 0x200 ;  /* 0x0108000000007b1d */ /* 0x000fec0000002000 */
[----:B0-----:R-:W-:-:S13]  /*0b10*/  ISETP.GE.AND P0, PT, R75, UR4, PT ;  /* 0x000000044b007c0c */ /* 0x001fda000bf06270 */
[----:B------:R-:W-:Y:S05]  /*0b20*/  @P0 BRA `(.L_x_1379) ;  /* 0x0000026000c00947 */ /* 0x000fea0003800000 */
[----:B------:R-:W0:Y:S01]  /*0b30*/  S2R R0, SR_TID.X ;  /* 0x0000000000007919 */ /* 0x000e220000002100 */
[----:B------:R-:W-:Y:S01]  /*0b40*/  IMAD.MOV.U32 R141, RZ, RZ, 0x40 ;  /* 0x00000040ff8d7424 */ /* 0x000fe200078e00ff */
[----:B------:R-:W-:Y:S01]  /*0b50*/  R2UR UR40, R2 ;  /* 0x00000000022872ca */ /* 0x000fe200000e0000 */
[----:B------:R-:W-:Y:S01]  /*0b60*/  IMAD.MOV.U32 R154, RZ, RZ, RZ ;  /* 0x000000ffff9a7224 */ /* 0x000fe200078e00ff */
[----:B------:R-:W-:Y:S01]  /*0b70*/  ULOP3.LUT UR37, UR36, 0x1, URZ, 0xfc, !UPT ;  /* 0x0000000124257892 */ /* 0x000fe2000f8efc3f */
[----:B------:R-:W-:-:S10]  /*0b80*/  IMAD.MOV.U32 R18, RZ, RZ, RZ ;  /* 0x000000ffff127224 */ /* 0x000fd400078e00ff */
[----:B------:R-:W-:Y:S01]  /*0b90*/  UIADD3 UR40, UR40, 0xc400, URZ ;  /* 0x0000c40028287890 */ /* 0x000fe2000fffe03f */
[----:B0-----:R-:W-:-:S05]  /*0ba0*/  VIADD R0, R0, 0xffffff80 ;  /* 0xffffff8000007836 */ /* 0x001fca0000000000 */
[----:B------:R-:W-:Y:S02]  /*0bb0*/  SHF.R.S32.HI R3, RZ, 0x1f, R0 ;  /* 0x0000001fff037819 */ /* 0x000fe40000011400 */
[-C--:B------:R-:W-:Y:S02]  /*0bc0*/  LEA.HI R10, R0, R0.reuse, RZ, 0x1 ;  /* 0x00000000000a7211 */ /* 0x080fe400078f08ff */
[CC--:B------:R-:W-:Y:S02]  /*0bd0*/  LEA.HI R5, R3.reuse, R0.reuse, RZ, 0x4 ;  /* 0x0000000003057211 */ /* 0x0c0fe400078f20ff */
[CC--:B------:R-:W-:Y:S02]  /*0be0*/  LEA.HI R4, R3.reuse, R0.reuse, RZ, 0x2 ;  /* 0x0000000003047211 */ /* 0x0c0fe400078f10ff */
[CC--:B------:R-:W-:Y:S02]  /*0bf0*/  LEA.HI R8, R3.reuse, R0.reuse, RZ, 0x5 ;  /* 0x0000000003087211 */ /* 0x0c0fe400078f28ff */
[----:B------:R-:W-:-:S02]  /*0c00*/  LEA.HI R3, R3, R0, RZ, 0x7 ;  /* 0x0000000003037211 */ /* 0x000fc400078f38ff */
[--C-:B------:R-:W-:Y:S02]  /*0c10*/  SHF.R.S32.HI R11, RZ, 0x2, R4.reuse ;  /* 0x00000002ff0b7819 */ /* 0x100fe40000011404 */
[----:B------:R-:W-:Y:S02]  /*0c20*/  SHF.R.S32.HI R6, RZ, 0x1f, R4 ;  /* 0x0000001fff067819 */ /* 0x000fe40000011404 */
[----:B------:R-:W-:Y:S02]  /*0c30*/  LOP3.LUT R13, R4, 0xfffffffc, RZ, 0xc0, !PT ;  /* 0xfffffffc040d7812 */ /* 0x000fe400078ec0ff */
[----:B------:R-:W-:Y:S02]  /*0c40*/  SHF.R.S32.HI R4, RZ, 0x7, R3 ;  /* 0x00000007ff047819 */ /* 0x000fe40000011403 */
[----:B------:R-:W-:Y:S01]  /*0c50*/  LOP3.LUT R9, R10, 0xfffffffe, RZ, 0xc0, !PT ;  /* 0xfffffffe0a097812 */ /* 0x000fe200078ec0ff */
[----:B------:R-:W-:Y:S01]  /*0c60*/  IMAD.IADD R13, R0, 0x1, -R13 ;  /* 0x00000001000d7824 */ /* 0x000fe200078e0a0d */
[----:B------:R-:W-:Y:S01]  /*0c70*/  LOP3.LUT R7, R5, 0xfffffff0, RZ, 0xc0, !PT ;  /* 0xfffffff005077812 */ /* 0x000fe200078ec0ff */
[----:B------:R-:W-:Y:S01]  /*0c80*/  IMAD.HI R12, R4, 0x55555556, RZ ;  /* 0x55555556040c7827 */ /* 0x000fe200078e02ff */
[----:B------:R-:W-:-:S02]  /*0c90*/  LOP3.LUT R3, R3, 0xffffff80, RZ, 0xc0, !PT ;  /* 0xffffff8003037812 */ /* 0x000fc400078ec0ff */
[----:B------:R-:W-:Y:S01]  /*0ca0*/  LEA.HI R6, R6, R11, RZ, 0x2 ;  /* 0x0000000b06067211 */ /* 0x000fe200078f10ff */
[C---:B------:R-:W-:Y:S01]  /*0cb0*/  IMAD.IADD R9, R0.reuse, 0x1, -R9 ;  /* 0x0000000100097824 */ /* 0x040fe200078e0a09 */
[----:B------:R-:W-:Y:S01]  /*0cc0*/  SHF.R.S32.HI R19, RZ, 0x1, R10 ;  /* 0x00000001ff137819 */ /* 0x000fe2000001140a */
[C---:B------:R-:W-:Y:S01]  /*0cd0*/  IMAD.IADD R7, R0.reuse, 0x1, -R7 ;  /* 0x0000000100077824 */ /* 0x040fe200078e0a07 */
[----:B------:R-:W-:Y:S01]  /*0ce0*/  SHF.R.S32.HI R8, RZ, 0x5, R8 ;  /* 0x00000005ff087819 */ /* 0x000fe20000011408 */
[----:B------:R-:W-:Y:S01]  /*0cf0*/  IMAD.IADD R21, R0, 0x1, -R3 ;  /* 0x0000000100157824 */ /* 0x000fe200078e0a03 */
[----:B------:R-:W-:Y:S01]  /*0d00*/  LOP3.LUT R0, R6, 0xfffffffc, RZ, 0xc0, !PT ;  /* 0xfffffffc06007812 */ /* 0x000fe200078ec0ff */
[C---:B------:R-:W-:Y:S01]  /*0d10*/  IMAD.SHL.U32 R156, R9.reuse, 0x4, RZ ;  /* 0x00000004099c7824 */ /* 0x040fe200078e00ff */
[----:B------:R-:W-:Y:S01]  /*0d20*/  LEA.HI R3, R12, R12, RZ, 0x1 ;  /* 0x0000000c0c037211 */ /* 0x000fe200078f08ff */
[----:B------:R-:W-:Y:S01]  /*0d30*/  IMAD.SHL.U32 R136, R9, 0x8, RZ ;  /* 0x0000000809887824 */ /* 0x000fe200078e00ff */
[----:B------:R-:W-:Y:S01]  /*0d40*/  SHF.R.S32.HI R14, RZ, 0x1f, R21 ;  /* 0x0000001fff0e7819 */ /* 0x000fe20000011415 */
[----:B------:R-:W-:Y:S01]  /*0d50*/  IMAD.IADD R11, R11, 0x1, -R0 ;  /* 0x000000010b0b7824 */ /* 0x000fe200078e0a00 */
[----:B------:R-:W-:Y:S01]  /*0d60*/  SHF.R.S32.HI R0, RZ, 0x1f, R7 ;  /* 0x0000001fff007819 */ /* 0x000fe20000011407 */
[----:B------:R-:W-:Y:S01]  /*0d70*/  IMAD R12, R3, -0x3, R4 ;  /* 0xfffffffd030c7824 */ /* 0x000fe200078e0204 */
[----:B------:R-:W-:Y:S01]  /*0d80*/  LEA.HI R10, R10, R19, RZ, 0x1 ;  /* 0x000000130a0a7211 */ /* 0x000fe200078f08ff */
[----:B------:R-:W-:Y:S01]  /*0d90*/  STL [R1+0x60], R21 ;  /* 0x0000601501007387 */ /* 0x000fe20000100800 */
[----:B------:R-:W-:Y:S01]  /*0da0*/  SHF.R.S32.HI R6, RZ, 0x4, R5 ;  /* 0x00000004ff067819 */ /* 0x000fe20000011405 */
[----:B------:R-:W-:Y:S01]  /*0db0*/  IMAD.SHL.U32 R11, R11, 0x40, RZ ;  /* 0x000000400b0b7824 */ /* 0x000fe200078e00ff */
[----:B------:R-:W-:-:S02]  /*0dc0*/  LEA.HI R0, R0, R7, RZ, 0x3 ;  /* 0x0000000700007211 */ /* 0x000fc400078f18ff */
[----:B------:R-:W-:Y:S02]  /*0dd0*/  LEA.HI R15, R14, R21, RZ, 0x2 ;  /* 0x000000150e0f7211 */ /* 0x000fe400078f10ff */
[----:B------:R-:W-:Y:S02]  /*0de0*/  LOP3.LUT R10, R10, 0x7fffffe, RZ, 0xc0, !PT ;  /* 0x07fffffe0a0a7812 */ /* 0x000fe400078ec0ff */
[----:B------:R-:W-:Y:S02]  /*0df0*/  LEA.HI R5, R5, R6, RZ, 0x1 ;  /* 0x0000000605057211 */ /* 0x000fe400078f08ff */
[----:B------:R-:W-:Y:S01]  /*0e00*/  LOP3.LUT R4, R0, 0xfffffff8, RZ, 0xc0, !PT ;  /* 0xfffffff800047812 */ /* 0x000fe200078ec0ff */
[----:B------:R-:W-:Y:S01]  /*0e10*/  IMAD.IADD R3, R19, 0x1, -R10 ;  /* 0x0000000113037824 */ /* 0x000fe200078e0a0a */
[--C-:B------:R-:W-:Y:S02]  /*0e20*/  SHF.R.S32.HI R16, RZ, 0x2, R15.reuse ;  /* 0x00000002ff107819 */ /* 0x100fe4000001140f */
[----:B------:R-:W-:Y:S01]  /*0e30*/  SHF.R.S32.HI R17, RZ, 0x1f, R15 ;  /* 0x0000001fff117819 */ /* 0x000fe2000001140f */
[----:B------:R-:W-:Y:S01]  /*0e40*/  IMAD.IADD R4, R7, 0x1, -R4 ;  /* 0x0000000107047824 */ /* 0x000fe200078e0a04 */
[----:B------:R-:W-:Y:S01]  /*0e50*/  LOP3.LUT R5, R5, 0x1ffffffe, RZ, 0xc0, !PT ;  /* 0x1ffffffe05057812 */ /* 0x000fe200078ec0ff */
[----:B------:R-:W-:Y:S01]  /*0e60*/  IMAD R20, R6, 0x8, R3 ;  /* 0x0000000806147824 */ /* 0x000fe200078e0203 */
[----:B------:R-:W-:Y:S01]  /*0e70*/  LEA.HI R17, R17, R16, RZ, 0x3 ;  /* 0x0000001011117211 */ /* 0x000fe200078f18ff */
[----:B------:R-:W-:Y:S01]  /*0e80*/  IMAD.SHL.U32 R3, R4, 0x40, RZ ;  /* 0x0000004004037824 */ /* 0x000fe200078e00ff */
[----:B------:R-:W-:Y:S01]  /*0e90*/  LEA.HI R10, R13, R13, RZ, 0x1 ;  /* 0x0000000d0d0a7211 */ /* 0x000fe200078f08ff */
[----:B------:R-:W-:Y:S01]  /*0ea0*/  IMAD.IADD R5, R6, 0x1, -R5 ;  /* 0x0000000106057824 */ /* 0x000fe200078e0a05 */
[----:B------:R-:W-:Y:S01]  /*0eb0*/  LOP3.LUT R17, R17, 0xfffffff8, RZ, 0xc0, !PT ;  /* 0xfffffff811117812 */ /* 0x000fe200078ec0ff */
[----:B------:R-:W-:Y:S01]  /*0ec0*/  IMAD.SHL.U32 R6, R0, 0x40, RZ ;  /* 0x0000004000067824 */ /* 0x000fe200078e00ff */
[----:B------:R-:W-:Y:S01]  /*0ed0*/  LEA.HI R14, R14, R21, RZ, 0x5 ;  /* 0x000000150e0e7211 */ /* 0x000fe200078f28ff */
[----:B------:R-:W-:Y:S01]  /*0ee0*/  IMAD.SHL.U32 R0, R5, 0x8, RZ ;  /* 0x0000000805007824 */ /* 0x000fe200078e00ff */
[----:B------:R-:W-:Y:S01]  /*0ef0*/  LOP3.LUT R10, R10, 0x1ffffffe, RZ, 0xc0, !PT ;  /* 0x1ffffffe0a0a7812 */ /* 0x000fe200078ec0ff */
[----:B------:R-:W-:Y:S01]  /*0f00*/  IMAD.IADD R17, R16, 0x1, -R17 ;  /* 0x0000000110117824 */ /* 0x000fe200078e0a11 */
[----:B------:R-:W-:Y:S01]  /*0f10*/  LOP3.LUT R3, R3, 0x1c0, RZ, 0xc0, !PT ;  /* 0x000001c003037812 */ /* 0x000fe200078ec0ff */
[----:B------:R-:W-:Y:S01]  /*0f20*/  IMAD R7, R8, 0x10, R7 ;  /* 0x0000001008077824 */ /* 0x000fe200078e0207 */
[----:B------:R-:W-:Y:S01]  /*0f30*/  SHF.R.S32.HI R14, RZ, 0x5, R14 ;  /* 0x00000005ff0e7819 */ /* 0x000fe2000001140e */
[----:B------:R-:W-:Y:S01]  /*0f40*/  IMAD.IADD R13, R13, 0x1, -R10 ;  /* 0x000000010d0d7824 */ /* 0x000fe200078e0a0a */
[--C-:B------:R-:W-:Y:S01]  /*0f50*/  LOP3.LUT R5, R3, 0x8, R0.reuse, 0xf8, !PT ;  /* 0x0000000803057812 */ /* 0x100fe200078ef800 */
[----:B------:R-:W-:Y:S01]  /*0f60*/  IMAD.U32 R0, R7, 0x20, R0 ;  /* 0x0000002007007824 */ /* 0x000fe200078e0000 */
[----:B------:R-:W-:Y:S01]  /*0f70*/  LOP3.LUT R6, R6, 0x7ffffe00, RZ, 0xc0, !PT ;  /* 0x7ffffe0006067812 */ /* 0x000fe200078ec0ff */
[----:B------:R-:W-:Y:S01]  /*0f80*/  IMAD R17, R14, 0x10, R17 ;  /* 0x000000100e117824 */ /* 0x000fe200078e0211 */
[----:B------:R-:W-:-:S02]  /*0f90*/  SHF.R.U32.HI R10, RZ, 0x3, R3 ;  /* 0x00000003ff0a7819 */ /* 0x000fc40000011603 */
[----:B------:R0:W-:Y:S01]  /*0fa0*/  STL [R1+0x68], R0 ;  /* 0x0000680001007387 */ /* 0x0001e20000100800 */
[----:B------:R-:W-:Y:S01]  /*0fb0*/  IMAD R3, R12, 0x40, R17 ;  /* 0x000000400c037824 */ /* 0x000fe200078e0211 */
[----:B------:R-:W-:Y:S01]  /*0fc0*/  LOP3.LUT R5, R5, R10, RZ, 0x3c, !PT ;  /* 0x0000000a05057212 */ /* 0x000fe200078e3cff */
[----:B------:R-:W-:Y:S01]  /*0fd0*/  IMAD R6, R8, 0x400, R6 ;  /* 0x0000040008067824 */ /* 0x000fe200078e0206 */
[----:B------:R-:W-:Y:S01]  /*0fe0*/  R2P PR, R4, 0x6 ;  /* 0x0000000604007804 */ /* 0x000fe20000000000 */
[----:B------:R-:W-:Y:S01]  /*0ff0*/  VIADD R4, R156, 0x10 ;  /* 0x000000109c047836 */ /* 0x000fe20000000000 */
[----:B------:R1:W-:Y:S01]  /*1000*/  STL [R1+0x64], R3 ;  /* 0x0000640301007387 */ /* 0x0003e20000100800 */
[----:B------:R-:W-:Y:S01]  /*1010*/  IMAD.IADD R5, R6, 0x1, R5 ;  /* 0x0000000106057824 */ /* 0x000fe200078e0205 */
[----:B------:R-:W-:Y:S01]  /*1020*/  LOP3.LUT R15, R15, 0x7ffffffc, RZ, 0xc0, !PT ;  /* 0x7ffffffc0f0f7812 */ /* 0x000fe200078ec0ff */
[C---:B------:R-:W-:Y:S01]  /*1030*/  VIADD R6, R156.reuse, 0x8 ;  /* 0x000000089c067836 */ /* 0x040fe20000000000 */
[----:B0-----:R-:W-:Y:S01]  /*1040*/  SHF.R.S32.HI R0, RZ, 0x1f, R19 ;  /* 0x0000001fff007819 */ /* 0x001fe20000011413 */
[----:B------:R-:W-:Y:S01]  /*1050*/  VIADD R0, R156, 0x20 ;  /* 0x000000209c007836 */ /* 0x000fe20000000000 */
[----:B------:R-:W-:Y:S01]  /*1060*/  STL [R1+0x58], RZ ;  /* 0x000058ff01007387 */ /* 0x000fe20000100800 */
[----:B------:R-:W-:Y:S01]  /*1070*/  IMAD.IADD R15, R21, 0x1, -R15 ;  /* 0x00000001150f7824 */ /* 0x000fe200078e0a0f */
[----:B------:R-:W-:Y:S01]  /*1080*/  SEL R141, R141, 0xffffffc0, !P2 ;  /* 0xffffffc08d8d7807 */ /* 0x000fe20005000000 */
[----:B------:R-:W-:Y:S01]  /*1090*/  IMAD.SHL.U32 R12, R20, 0x20, RZ ;  /* 0x00000020140c7824 */ /* 0x000fe200078e00ff */
[----:B------:R0:W-:Y:S01]  /*10a0*/  STL [R1+0x2c], R4 ;  /* 0x00002c0401007387 */ /* 0x0001e20000100800 */
[----:B------:R-:W-:Y:S01]  /*10b0*/  IMAD.SHL.U32 R22, R15, 0x2, RZ ;  /* 0x000000020f167824 */ /* 0x000fe200078e00ff */
[----:B------:R-:W-:Y:S01]  /*10c0*/  CS2R R16, SRZ ;  /* 0x0000000000107805 */ /* 0x000fe2000001ff00 */
[----:B------:R-:W-:Y:S01]  /*10d0*/  IMAD R140, R5, 0x2, R2 ;  /* 0x00000002058c7824 */ /* 0x000fe200078e0202 */
[----:B------:R2:W-:Y:S01]  /*10e0*/  STL [R1+0x28], R0 ;  /* 0x0000280001007387 */ /* 0x0005e20000100800 */
[----:B------:R-:W-:-:S02]  /*10f0*/  VIADD R10, R22, 0x10 ;  /* 0x00000010160a7836 */ /* 0x000fc40000000000 */
[----:B------:R-:W-:Y:S01]  /*1100*/  VIADD R142, R140, 0x21800 ;  /* 0x000218008c8e7836 */ /* 0x000fe20000000000 */
[----:B------:R3:W-:Y:S01]  /*1110*/  STL [R1+0x30], R6 ;  /* 0x0000300601007387 */ /* 0x0007e20000100800 */
[----:B-1----:R-:W-:Y:S01]  /*1120*/  IMAD R3, R13, 0x8, R3 ;  /* 0x000000080d037824 */ /* 0x002fe200078e0203 */
[----:B0-----:R-:W-:Y:S01]  /*1130*/  LOP3.LUT R4, R11, 0xc0, RZ, 0xc0, !PT ;  /* 0x000000c00b047812 */ /* 0x001fe200078ec0ff */
[C---:B------:R-:W-:Y:S02]  /*1140*/  VIADD R9, R22.reuse, 0x18 ;  /* 0x0000001816097836 */ /* 0x040fe40000000000 */
[----:B------:R-:W-:Y:S02]  /*1150*/  VIADD R11, R22, 0x8 ;  /* 0x00000008160b7836 */ /* 0x000fe40000000000 */
[----:B--2---:R-:W-:Y:S01]  /*1160*/  VIADD R0, R156, 0x18 ;  /* 0x000000189c007836 */ /* 0x004fe20000000000 */
[----:B------:R-:W-:Y:S01]  /*1170*/  STL [R1+0x8], R4 ;  /* 0x0000080401007387 */ /* 0x000fe20000100800 */
[----:B------:R-:W-:Y:S01]  /*1180*/  VIADD R8, R22, 0x20 ;  /* 0x0000002016087836 */ /* 0x000fe20000000000 */
[----:B------:R-:W-:Y:S01]  /*1190*/  SHF.R.S32.HI R5, RZ, 0x1f, R9 ;  /* 0x0000001fff057819 */ /* 0x000fe20000011409 */
[----:B---3--:R-:W-:Y:S01]  /*11a0*/  VIADD R6, R156, 0x28 ;  /* 0x000000289c067836 */ /* 0x008fe20000000000 */
[----:B------:R0:W-:Y:S01]  /*11b0*/  STL [R1+0x34], R0 ;  /* 0x0000340001007387 */ /* 0x0001e20000100800 */
[C---:B------:R-:W-:Y:S01]  /*11c0*/  VIADD R7, R22.reuse, 0x28 ;  /* 0x0000002816077836 */ /* 0x040fe20000000000 */
[----:B------:R-:W-:Y:S01]  /*11d0*/  SHF.R.S32.HI R11, RZ, 0x1f, R11 ;  /* 0x0000001fff0b7819 */ /* 0x000fe2000001140b */
[----:B------:R-:W-:Y:S01]  /*11e0*/  VIADD R14, R22, 0x40 ;  /* 0x00000040160e7836 */ /* 0x000fe20000000000 */
[----:B------:R1:W-:Y:S01]  /*11f0*/  STL [R1+0x38], R6 ;  /* 0x0000380601007387 */ /* 0x0003e20000100800 */
[----:B------:R-:W-:-:S02]  /*1200*/  SHF.R.S32.HI R8, RZ, 0x1f, R8 ;  /* 0x0000001fff087819 */ /* 0x000fc40000011408 */
[----:B------:R-:W-:Y:S02]  /*1210*/  SHF.R.S32.HI R7, RZ, 0x1f, R7 ;  /* 0x0000001fff077819 */ /* 0x000fe40000011407 */
[----:B0-----:R-:W-:Y:S02]  /*1220*/  LOP3.LUT R0, R4, 0x8, R136, 0xf8, !PT ;  /* 0x0000000804007812 */ /* 0x001fe400078ef888 */
[----:B------:R-:W-:Y:S01]  /*1230*/  SHF.R.U32.HI R4, RZ, 0x3, R4 ;  /* 0x00000003ff047819 */ /* 0x000fe20000011604 */
[----:B-1----:R-:W-:-:S03]  /*1240*/  VIADD R6, R22, 0x30 ;  /* 0x0000003016067836 */ /* 0x002fc60000000000 */
[----:B------:R-:W-:Y:S01]  /*1250*/  LOP3.LUT R0, R0, R4, RZ, 0x3c, !PT ;  /* 0x0000000400007212 */ /* 0x000fe200078e3cff */
[----:B------:R0:W-:Y:S01]  /*1260*/  STL [R1+0x10], R4 ;  /* 0x0000100401007387 */ /* 0x0001e20000100800 */
[----:B------:R-:W-:-:S03]  /*1270*/  SHF.R.S32.HI R5, RZ, 0x1f, R6 ;  /* 0x0000001fff057819 */ /* 0x000fc60000011406 */
[----:B------:R-:W-:Y:S01]  /*1280*/  IMAD.IADD R0, R12, 0x1, R0 ;  /* 0x000000010c007824 */ /* 0x000fe200078e0200 */
[----:B------:R-:W-:Y:S04]  /*1290*/  STL [R1+0x14], R12 ;  /* 0x0000140c01007387 */ /* 0x000fe80000100800 */
[----:B------:R1:W-:Y:S01]  /*12a0*/  STL [R1+0x48], R0 ;  /* 0x0000480001007387 */ /* 0x0003e20000100800 */
[----:B0-----:R-:W-:Y:S01]  /*12b0*/  SHF.R.S32.HI R4, RZ, 0x1f, R22 ;  /* 0x0000001fff047819 */ /* 0x001fe20000011416 */
[----:B------:R-:W-:-:S05]  /*12c0*/  VIADD R4, R22, 0x38 ;  /* 0x0000003816047836 */ /* 0x000fca0000000000 */
[----:B------:R-:W-:Y:S02]  /*12d0*/  SHF.R.S32.HI R4, RZ, 0x1f, R4 ;  /* 0x0000001fff047819 */ /* 0x000fe40000011404 */
[----:B-1----:R-:W-:Y:S01]  /*12e0*/  SHF.R.S32.HI R0, RZ, 0x1f, R10 ;  /* 0x0000001fff007819 */ /* 0x002fe2000001140a */
[----:B------:R-:W-:Y:S02]  /*12f0*/  VIADD R0, R140, 0x21820 ;  /* 0x000218208c007836 */ /* 0x000fe40000000000 */
[C---:B------:R-:W-:Y:S02]  /*1300*/  @P1 VIADD R0, R142.reuse, 0xffffffe0 ;  /* 0xffffffe08e001836 */ /* 0x040fe40000000000 */
[----:B------:R-:W-:Y:S02]  /*1310*/  IMAD.IADD R142, R142, 0x1, R141 ;  /* 0x000000018e8e7824 */ /* 0x000fe400078e028d */
[----:B------:R-:W-:Y:S01]  /*1320*/  IMAD.IADD R141, R141, 0x1, R0 ;  /* 0x000000018d8d7824 */ /* 0x000fe200078e0200 */
[----:B------:R0:W-:Y:S04]  /*1330*/  STL [R1+0x20], R0 ;  /* 0x0000200001007387 */ /* 0x0001e80000100800 */
[----:B------:R1:W-:Y:S01]  /*1340*/  STL [R1+0x40], R3 ;  /* 0x0000400301007387 */ /* 0x0003e20000100800 */
[----:B0-----:R-:W-:-:S05]  /*1350*/  VIADD R0, R0, 0x6000 ;  /* 0x0000600000007836 */ /* 0x001fca0000000000 */
[----:B------:R1:W-:Y:S02]  /*1360*/  STL [R1+0x24], R0 ;  /* 0x0000240001007387 */ /* 0x0003e40000100800 */
.L_x_1595:
[----:B------:R-:W-:Y:S05]  /*1370*/  YIELD ;  /* 0x0000000000007946 */ /* 0x000fea0003800000 */
[----:B------:R-:W-:Y:S01]  /*1380*/  ULDC.64 UR4, c[0x0][0xa28] ;  /* 0x00028a0000047ab9 */ /* 0x000fe20000000a00 */
[----:B0-23-5:R-:W0:Y:S01]  /*1390*/  LDC.64 R6, c[0x0][0xa08] ;  /* 0x00028200ff067b82 */ /* 0x02de220000000a00 */
[----:B------:R-:W-:Y:S01]  /*13a0*/  ISETP.NE.U32.AND P1, PT, RZ, UR4, PT ;  /* 0x00000004ff007c0c */ /* 0x000fe2000bf25070 */
[----:B----4-:R-:W-:Y:S02]  /*13b0*/  IMAD.MOV.U32 R13, RZ, RZ, RZ ;  /* 0x000000ffff0d7224 */ /* 0x010fe400078e00ff */
[----:B------:R-:W-:Y:S01]  /*13c0*/  IMAD.MOV.U32 R27, RZ, RZ, RZ ;  /* 0x000000ffff1b7224 */ /* 0x000fe200078e00ff */
[----:B------:R-:W-:Y:S01]  /*13d0*/  ISETP.NE.AND.EX P1, PT, RZ, UR5, PT, P1 ;  /* 0x00000005ff007c0c */ /* 0x000fe2000bf25310 */
[----:B------:R-:W-:-:S02]  /*13e0*/  ULDC.64 UR4, c[0x0][0xa18] ;  /* 0x0002860000047ab9 */ /* 0x000fc40000000a00 */
[----:B------:R-:W-:-:S04]  /*13f0*/  ISETP.NE.U32.AND P2, PT, RZ, UR4, PT ;  /* 0x00000004ff007c0c */ /* 0x000fc8000bf45070 */
[----:B------:R-:W-:Y:S01]  /*1400*/  ISETP.NE.AND.EX P2, PT, RZ, UR5, PT, P2 ;  /* 0x00000005ff007c0c */ /* 0x000fe2000bf45320 */
[----:B------:R-:W-:Y:S02]  /*1410*/  ULDC.64 UR4, c[0x0][0xa08] ;  /* 0x0002820000047ab9 */ /* 0x000fe40000000a00 */
[----:B------:R-:W-:-:S03]  /*1420*/  ISETP.NE.U32.AND P0, PT, RZ, UR4, PT ;  /* 0x00000004ff007c0c */ /* 0x000fc6000bf05070 */
[----:B------:R-:W2:Y:S01]  /*1430*/  @P1 LDC.64 R4, c[0x0][0xa28] ;  /* 0x00028a00ff041b82 */ /* 0x000ea20000000a00 */
[----:B------:R-:W-:Y:S01]  /*1440*/  ISETP.NE.AND.EX P0, PT, RZ, UR5, PT, P0 ;  /* 0x00000005ff007c0c */ /* 0x000fe2000bf05300 */
[----:B0-----:R-:W-:-:S06]  /*1450*/  IMAD.WIDE R10, R75, 0x4, R6 ;  /* 0x000000044b0a7825 */ /* 0x001fcc00078e0206 */
[----:B------:R-:W0:Y:S01]  /*1460*/  @P2 LDC.64 R8, c[0x0][0xa18] ;  /* 0x00028600ff082b82 */ /* 0x000e220000000a00 */
[----:B------:R-:W-:Y:S02]  /*1470*/  ULDC UR4, c[0x0][0x288] ;  /* 0x0000a20000047ab9 */ /* 0x000fe40000000800 */
[----:B------:R-:W-:Y:S01]  /*1480*/  IMAD.U32 R138, RZ, RZ, UR4 ;  /* 0x00000004ff8a7e24 */ /* 0x000fe2000f8e00ff */
[----:B------:R-:W-:Y:S02]  /*1490*/  ULDC.64 UR4, c[0x0][0x418] ;  /* 0x0001060000047ab9 */ /* 0x000fe40000000a00 */
[----:B------:R3:W5:Y:S01]  /*14a0*/  @P0 LDG.E R27, desc[UR38][R10.64] ;  /* 0x000000260a1b0981 */ /* 0x000762000c1e1900 */
[----:B--2---:R-:W-:-:S05]  /*14b0*/  @P1 IMAD.WIDE R4, R75, 0x4, R4 ;  /* 0x000000044b041825 */ /* 0x004fca00078e0204 */
[----:B------:R3:W5:Y:S01]  /*14c0*/  @P1 LDG.E R13, desc[UR38][R4.64] ;  /* 0x00000026040d1981 */ /* 0x000762000c1e1900 */
[----:B0-----:R-:W-:-:S05]  /*14d0*/  @P2 IMAD.WIDE R6, R75, 0x4, R8 ;  /* 0x000000044b062825 */ /* 0x001fca00078e0208 */
[----:B------:R3:W5:Y:S01]  /*14e0*/  @P2 LDG.E R138, desc[UR38][R6.64] ;  /* 0x00000026068a2981 */ /* 0x000762000c1e1900 */
[----:B------:R-:W-:-:S03]  /*14f0*/  UISETP.NE.U32.AND UP0, UPT, UR4, URZ, UPT ;  /* 0x0000003f0400728c */ /* 0x000fc6000bf05070 */
[----:B------:R-:W-:Y:S01]  /*1500*/  ULDC UR4, c[0x0][0x424] ;  /* 0x0001090000047ab9 */ /* 0x000fe20000000800 */
[----:B------:R-:W-:-:S03]  /*1510*/  UISETP.NE.AND.EX UP0, UPT, UR5, URZ, UPT, UP0 ;  /* 0x0000003f0500728c */ /* 0x000fc6000bf05300 */
[----:B------:R-:W-:Y:S01]  /*1520*/  ULDC UR5, c[0x0][0x2f0] ;  /* 0x0000bc0000057ab9 */ /* 0x000fe20000000800 */
[----:B------:R-:W-:-:S04]  /*1530*/  USEL UR4, UR4, 0x1, UP0 ;  /* 0x0000000104047887 */ /* 0x000fc80008000000 */
[----:B------:R-:W-:-:S03]  /*1540*/  UIMAD UR4, UR4, UR5, URZ ;  /* 0x00000005040472a4 */ /* 0x000fc6000f8e023f */
[----:B------:R-:W-:Y:S02]  /*1550*/  ULDC UR5, c[0x0][0x348] ;  /* 0x0000d20000057ab9 */ /* 0x000fe40000000800 */
[----:B------:R-:W-:Y:S02]  /*1560*/  IMAD.U32 R24, RZ, RZ, UR5 ;  /* 0x00000005ff187e24 */ /* 0x000fe4000f8e00ff */
[----:B------:R-:W-:Y:S01]  /*1570*/  IMAD.U32 R28, RZ, RZ, UR4 ;  /* 0x00000004ff1c7e24 */ /* 0x000fe2000f8e00ff */
[----:B---3--:R-:W-:Y:S06]  /*1580*/  @P2 BRA `(.L_x_1380) ;  /* 0x0000000000242947 */ /* 0x008fec0003800000 */
[----:B------:R-:W-:Y:S02]  /*1590*/  ULDC.64 UR4, c[0x0][0xa00] ;  /* 0x0002800000047ab9 */ /* 0x000fe40000000a00 */
[----:B------:R-:W-:-:S04]  /*15a0*/  ISETP.NE.U32.AND P1, PT, RZ, UR4, PT ;  /* 0x00000004ff007c0c */ /* 0x000fc8000bf25070 */
[----:B------:R-:W-:-:S13]  /*15b0*/  ISETP.NE.AND.EX P1, PT, RZ, UR5, PT, P1 ;  /* 0x00000005ff007c0c */ /* 0x000fda000bf25310 */
[----:B------:R-:W-:Y:S05]  /*15c0*/  @!P1 BRA `(.L_x_1380) ;  /* 0x0000000000149947 */ /* 0x000fea0003800000 */
[----:B------:R-:W0:Y:S02]  /*15d0*/  LDC.64 R4, c[0x0][0xa00] ;  /* 0x00028000ff047b82 */ /* 0x000e240000000a00 */
[----:B0-----:R-:W-:-:S05]  /*15e0*/  IMAD.WIDE R4, R75, 0x4, R4 ;  /* 0x000000044b047825 */ /* 0x001fca00078e0204 */
[----:B-----5:R-:W2:Y:S04]  /*15f0*/  LDG.E R138, desc[UR38][R4.64] ;  /* 0x00000026048a7981 */ /* 0x020ea8000c1e1900 */
[----:B-1----:R-:W2:Y:S02]  /*1600*/  LDG.E R3, desc[UR38][R4.64+0x4] ;  /* 0x0000042604037981 */ /* 0x002ea4000c1e1900 */
[----:B--2---:R-:W-:-:S07]  /*1610*/  IMAD.IADD R138, R3, 0x1, -R138 ;  /* 0x00000001038a7824 */ /* 0x004fce00078e0a8a */
.L_x_1380:
[C---:B------:R-:W-:Y:S01]  /*1620*/  LOP3.LUT R30, R74.reuse, 0xffff, RZ, 0xc0, !PT ;  /* 0x0000ffff4a1e7812 */ /* 0x040fe200078ec0ff */
[----:B------:R-:W-:Y:S01]  /*1630*/  ULDC.64 UR4, c[0x0][0xa20] ;  /* 0x0002880000047ab9 */ /* 0x000fe20000000a00 */
[----:B------:R0:W-:Y:S01]  /*1640*/  STL [R1+0x54], R75 ;  /* 0x0000544b01007387 */ /* 0x0001e20000100800 */
[----:B------:R-:W-:Y:S02]  /*1650*/  ISETP.NE.U32.AND P1, PT, RZ, UR4, PT ;  /* 0x00000004ff007c0c */ /* 0x000fe4000bf25070 */
[C---:B-1----:R-:W-:Y:S01]  /*1660*/  LOP3.LUT R3, R74.reuse, 0xff000000, RZ, 0xc0, !PT ;  /* 0xff0000004a037812 */ /* 0x042fe200078ec0ff */
[----:B------:R0:W-:Y:S01]  /*1670*/  STL [R1+0x4c], R30 ;  /* 0x00004c1e01007387 */ /* 0x0001e20000100800 */
[----:B------:R-:W-:Y:S02]  /*1680*/  ISETP.NE.AND.EX P1, PT, RZ, UR5, PT, P1 ;  /* 0x00000005ff007c0c */ /* 0x000fe4000bf25310 */
[----:B------:R-:W-:Y:S02]  /*1690*/  LOP3.LUT R0, R74, 0xff0000, RZ, 0xc0, !PT ;  /* 0x00ff00004a007812 */ /* 0x000fe400078ec0ff */
[----:B------:R-:W-:-:S04]  /*16a0*/  SHF.R.U32.HI R3, RZ, 0x8, R3 ;  /* 0x00000008ff037819 */ /* 0x000fc80000011603 */
[----:B------:R-:W-:-:S05]  /*16b0*/  LEA.HI R12, R0, R3, RZ, 0x10 ;  /* 0x00000003000c7211 */ /* 0x000fca00078f80ff */
[----:B0-----:R-:W-:Y:S05]  /*16c0*/  @!P1 BRA `(.L_x_1381) ;  /* 0x0000000000109947 */ /* 0x001fea0003800000 */
[----:B------:R-:W0:Y:S02]  /*16d0*/  LDC.64 R28, c[0x0][0xa20] ;  /* 0x00028800ff1c7b82 */ /* 0x000e240000000a00 */
[----:B0-----:R-:W-:-:S06]  /*16e0*/  IMAD.WIDE R28, R75, 0x4, R28 ;  /* 0x000000044b1c7825 */ /* 0x001fcc00078e021c */
[----:B------:R0:W5:Y:S01]  /*16f0*/  LDG.E R28, desc[UR38][R28.64] ;  /* 0x000000261c1c7981 */ /* 0x000162000c1e1900 */
[----:B------:R-:W-:Y:S05]  /*1700*/  BRA `(.L_x_1382) ;  /* 0x0000000000107947 */ /* 0x000fea0003800000 */
.L_x_1381:
[----:B------:R-:W-:Y:S05]  /*1710*/  @!P0 BRA `(.L_x_1382) ;  /* 0x00000000000c8947 */ /* 0x000fea0003800000 */
[----:B------:R-:W2:Y:S04]  /*1720*/  LDG.E R3, desc[UR38][R10.64] ;  /* 0x000000260a037981 */ /* 0x000ea8000c1e1900 */
[----:B------:R-:W2:Y:S02]  /*1730*/  LDG.E R28, desc[UR38][R10.64+0x4] ;  /* 0x000004260a1c7981 */ /* 0x000ea4000c1e1900 */
[----:B--2---:R-:W-:-:S07]  /*1740*/  IMAD.IADD R28, R28, 0x1, -R3 ;  /* 0x000000011c1c7824 */ /* 0x004fce00078e0a03 */
.L_x_1382:
[----:B------:R-:W-:Y:S01]  /*1750*/  ULDC.64 UR4, c[0x0][0xa10] ;  /* 0x0002840000047ab9 */ /* 0x000fe20000000a00 */
[----:B------:R-:W1:Y:S01]  /*1760*/  LDC R4, c[0x0][0x448] ;  /* 0x00011200ff047b82 */ /* 0x000e620000000800 */
[----:B------:R-:W-:-:S04]  /*1770*/  ISETP.NE.U32.AND P0, PT, RZ, UR4, PT ;  /* 0x00000004ff007c0c */ /* 0x000fc8000bf05070 */
[----:B------:R-:W-:Y:S01]  /*1780*/  ISETP.NE.AND.EX P0, PT, RZ, UR5, PT, P0 ;  /* 0x00000005ff007c0c */ /* 0x000fe2000bf05300 */
[----:B------:R-:W-:Y:S02]  /*1790*/  ULDC.64 UR4, c[0x0][0xa30] ;  /* 0x00028c0000047ab9 */ /* 0x000fe40000000a00 */
[----:B------:R-:W-:-:S04]  /*17a0*/  ISETP.NE.U32.AND P1, PT, RZ, UR4, PT ;  /* 0x00000004ff007c0c */ /* 0x000fc8000bf25070 */
[----:B------:R-:W-:-:S06]  /*17b0*/  ISETP.NE.AND.EX P1, PT, RZ, UR5, PT, P1 ;  /* 0x00000005ff007c0c */ /* 0x000fcc000bf25310 */
[----:B------:R-:W2:Y:S08]  /*17c0*/  @P0 LDC.64 R6, c[0x0][0xa10] ;  /* 0x00028400ff060b82 */ /* 0x000eb00000000a00 */
[----:B------:R-:W3:Y:S01]  /*17d0*/  @P1 LDC.64 R8, c[0x0][0xa30] ;  /* 0x00028c00ff081b82 */ /* 0x000ee20000000a00 */
[----:B--2---:R-:W-:-:S05]  /*17e0*/  @P0 IMAD.WIDE R6, R75, 0x4, R6 ;  /* 0x000000044b060825 */ /* 0x004fca00078e0206 */
[----:B------:R-:W2:Y:S04]  /*17f0*/  @P0 LDG.E R0, desc[UR38][R6.64] ;  /* 0x0000002606000981 */ /* 0x000ea8000c1e1900 */
[----:B------:R-:W2:Y:S01]  /*1800*/  @P0 LDG.E R3, desc[UR38][R6.64+0x4] ;  /* 0x0000042606030981 */ /* 0x000ea2000c1e1900 */
[----:B-----5:R-:W-:Y:S02]  /*1810*/  IMAD.MOV.U32 R106, RZ, RZ, R28 ;  /* 0x000000ffff6a7224 */ /* 0x020fe400078e001c */
[----:B---3--:R-:W-:-:S05]  /*1820*/  @P1 IMAD.WIDE R8, R75, 0x4, R8 ;  /* 0x000000044b081825 */ /* 0x008fca00078e0208 */
[----:B------:R3:W5:Y:S01]  /*1830*/  @P1 LDG.E R106, desc[UR38][R8.64] ;  /* 0x00000026086a1981 */ /* 0x000762000c1e1900 */
[----:B-1----:R-:W-:Y:S01]  /*1840*/  ISETP.NE.AND P1, PT, R4, 0x1, PT ;  /* 0x000000010400780c */ /* 0x002fe20003f25270 */
[----:B------:R-:W-:Y:S01]  /*1850*/  IMAD R14, R73, 0xc0, RZ ;  /* 0x000000c0490e7824 */ /* 0x000fe200078e02ff */
[----:B------:R-:W1:Y:S01]  /*1860*/  LDC.64 R4, c[0x0][0x9e0] ;  /* 0x00027800ff047b82 */ /* 0x000e620000000a00 */
[----:B------:R-:W-:-:S03]  /*1870*/  IMAD.IADD R13, R28, 0x1, -R13 ;  /* 0x000000011c0d7824 */ /* 0x000fc600078e0a0d */
[----:B------:R4:W-:Y:S07]  /*1880*/  STL [R1+0x18], R14 ;  /* 0x0000180e01007387 */ /* 0x0009ee0000100800 */
[----:B------:R-:W0:Y:S08]  /*1890*/  @P1 LDC R11, c[0x0][0x44c] ;  /* 0x00011300ff0b1b82 */ /* 0x000e300000000800 */
[----:B------:R-:W3:Y:S01]  /*18a0*/  @P1 LDC R10, c[0x0][0x450] ;  /* 0x00011400ff0a1b82 */ /* 0x000ee20000000800 */
[----:B-1----:R-:W-:Y:S01]  /*18b0*/  ISETP.GE.AND P2, PT, R5, 0x1, PT ;  /* 0x000000010500780c */ /* 0x002fe20003f46270 */
[----:B--2---:R-:W-:-:S02]  /*18c0*/  @P0 IMAD.IADD R24, R3, 0x1, -R0 ;  /* 0x0000000103180824 */ /* 0x004fc400078e0a00 */
[----:B------:R-:W-:Y:S02]  /*18d0*/  VIADD R0, R14, 0xbf ;  /* 0x000000bf0e007836 */ /* 0x000fe40000000000 */
[----:B------:R-:W-:Y:S02]  /*18e0*/  IMAD.IADD R139, R13, 0x1, R24 ;  /* 0x000000010d8b7824 */ /* 0x000fe400078e0218 */
[----:B0-----:R-:W-:-:S03]  /*18f0*/  @P1 IMAD.HI.U32 R3, R0, R11, RZ ;  /* 0x0000000b00031227 */ /* 0x001fc600078e00ff */
[C---:B------:R-:W-:Y:S01]  /*1900*/  IADD3 R7, R139.reuse, 0x1, -R138 ;  /* 0x000000018b077810 */ /* 0x040fe20007ffe88a */
[----:B------:R-:W-:Y:S01]  /*1910*/  IMAD.MOV.U32 R6, RZ, RZ, R0 ;  /* 0x000000ffff067224 */ /* 0x000fe200078e0000 */
[----:B---3--:R-:W-:Y:S01]  /*1920*/  @P1 SHF.R.U32.HI R6, RZ, R10, R3 ;  /* 0x0000000aff061219 */ /* 0x008fe20000011603 */
[----:B------:R-:W-:-:S04]  /*1930*/  VIADD R0, R139, 0x7f ;  /* 0x0000007f8b007836 */ /* 0x000fc80000000000 */
[----:B------:R-:W-:Y:S01]  /*1940*/  IMAD.IADD R9, R7, 0x1, R6 ;  /* 0x0000000107097824 */ /* 0x000fe200078e0206 */
[----:B------:R-:W-:-:S03]  /*1950*/  SHF.R.S32.HI R3, RZ, 0x1f, R0 ;  /* 0x0000001fff037819 */ /* 0x000fc60000011400 */
[----:B------:R-:W-:Y:S01]  /*1960*/  IMAD.IADD R4, R9, 0x1, R4 ;  /* 0x0000000109047824 */ /* 0x000fe200078e0204 */
[----:B------:R-:W-:-:S04]  /*1970*/  LEA.HI R3, R3, R0, RZ, 0x7 ;  /* 0x0000000003037211 */ /* 0x000fc800078f38ff */
[----:B------:R-:W-:Y:S01]  /*1980*/  SHF.R.S32.HI R112, RZ, 0x7, R3 ;  /* 0x00000007ff707819 */ /* 0x000fe20000011403 */
[----:B----4-:R-:W-:Y:S06]  /*1990*/  @!P2 BRA `(.L_x_1383) ;  /* 0x000000000048a947 */ /* 0x010fec0003800000 */
        /* <DEDUP_REMOVED lines=11> */
.L_x_1385:
[----:B------:R-:W-:-:S13]  /*1a50*/  ISETP.NE.AND P0, PT, R5, 0x1, PT ;  /* 0x000000010500780c */ /* 0x000fda0003f05270 */
[----:B------:R-:W0:Y:S02]  /*1a60*/  @P0 LDC.64 R6, c[0x0][0x9e8] ;  /* 0x00027a00ff060b82 */ /* 0x000e240000000a00 */
[----:B0-----:R-:W-:-:S05]  /*1a70*/  @P0 IMAD.HI.U32 R6, R0, R6, RZ ;  /* 0x0000000600060227 */ /* 0x001fca00078e00ff */
[----:B------:R-:W-:-:S07]  /*1a80*/  @P0 SHF.R.U32.HI R0, RZ, R7, R6 ;  /* 0x00000007ff000219 */ /* 0x000fce0000011606 */
.L_x_1386:
[----:B------:R-:W-:Y:S05]  /*1a90*/  BSYNC B0 ;  /* 0x0000000000007941 */ /* 0x000fea0003800000 */
.L_x_1384:
[----:B------:R-:W-:-:S05]  /*1aa0*/  IMAD R3, R0, R5, R5 ;  /* 0x0000000500037224 */ /* 0x000fca00078e0205 */
[----:B------:R-:W-:-:S07]  /*1ab0*/  VIMNMX R4, R4, R3, PT ;  /* 0x0000000304047248 */ /* 0x000fce0003fe0100 */
.L_x_1383:
[----:B------:R-:W0:Y:S01]  /*1ac0*/  @P1 LDC R6, c[0x0][0x44c] ;  /* 0x00011300ff061b82 */ /* 0x000e220000000800 */
[----:B------:R-:W-:Y:S01]  /*1ad0*/  VIADD R4, R4, 0x7f ;  /* 0x0000007f04047836 */ /* 0x000fe20000000000 */
[----:B------:R-:W-:Y:S01]  /*1ae0*/  ULDC UR4, c[0x0][0x9dc] ;  /* 0x0002770000047ab9 */ /* 0x000fe20000000800 */
[----:B------:R-:W-:Y:S02]  /*1af0*/  IMAD.MOV.U32 R0, RZ, RZ, R14 ;  /* 0x000000ffff007224 */ /* 0x000fe400078e000e */
[----:B------:R-:W-:Y:S01]  /*1b00*/  IMAD.IADD R113, R139, 0x1, -R138 ;  /* 0x000000018b717824 */ /* 0x000fe200078e0a8a */
[----:B------:R-:W-:Y:S02]  /*1b10*/  SHF.R.S32.HI R3, RZ, 0x1f, R4 ;  /* 0x0000001fff037819 */ /* 0x000fe40000011404 */
[----:B------:R-:W1:Y:S02]  /*1b20*/  @P1 LDC R7, c[0x0][0x450] ;  /* 0x00011400ff071b82 */ /* 0x000e640000000800 */
[----:B------:R-:W-:-:S04]  /*1b30*/  LEA.HI R3, R3, R4, RZ, 0x7 ;  /* 0x0000000403037211 */ /* 0x000fc800078f38ff */
[----:B------:R-:W-:-:S04]  /*1b40*/  SHF.R.S32.HI R3, RZ, 0x7, R3 ;  /* 0x00000007ff037819 */ /* 0x000fc80000011403 */
[----:B------:R-:W-:Y:S01]  /*1b50*/  VIMNMX R8, R112, R3, PT ;  /* 0x0000000370087248 */ /* 0x000fe20003fe0100 */
[----:B0-----:R-:W-:-:S05]  /*1b60*/  @P1 IMAD.HI.U32 R6, R14, R6, RZ ;  /* 0x000000060e061227 */ /* 0x001fca00078e00ff */
[----:B-1----:R-:W-:-:S05]  /*1b70*/  @P1 SHF.R.U32.HI R0, RZ, R7, R6 ;  /* 0x00000007ff001219 */ /* 0x002fca0000011606 */
[----:B------:R-:W-:-:S04]  /*1b80*/  IMAD.IADD R0, R113, 0x1, R0 ;  /* 0x0000000171007824 */ /* 0x000fc800078e0200 */
[----:B------:R-:W-:Y:S01]  /*1b90*/  VIADD R3, R0, -UR4 ;  /* 0x8000000400037c36 */ /* 0x000fe20008000000 */
[----:B------:R-:W-:Y:S06]  /*1ba0*/  @!P2 BRA `(.L_x_1387) ;  /* 0x000000000044a947 */ /* 0x000fec0003800000 */
[----:B------:R-:W-:Y:S01]  /*1bb0*/  ISETP.GT.AND P0, PT, R0, -0x1, PT ;  /* 0xffffffff0000780c */ /* 0x000fe20003f04270 */
[----:B------:R-:W-:-:S12]  /*1bc0*/  BSSY B0, `(.L_x_1388) ;  /* 0x000000d000007945 */ /* 0x000fd80003800000 */
[----:B------:R-:W-:Y:S05]  /*1bd0*/  @P0 BRA `(.L_x_1389) ;  /* 0x00000000001c0947 */ /* 0x000fea0003800000 */
[----:B------:R-:W-:Y:S02]  /*1be0*/  ISETP.NE.AND P0, PT, R5, 0x1, PT ;  /* 0x000000010500780c */ /* 0x000fe40003f05270 */
[----:B------:R-:W-:-:S11]  /*1bf0*/  LOP3.LUT R7, RZ, R0, RZ, 0x33, !PT ;  /* 0x00000000ff077212 */ /* 0x000fd600078e33ff */
[----:B------:R-:W0:Y:S02]  /*1c00*/  @P0 LDC.64 R10, c[0x0][0x9e8] ;  /* 0x00027a00ff0a0b82 */ /* 0x000e240000000a00 */
[----:B0-----:R-:W-:-:S05]  /*1c10*/  @P0 IMAD.HI.U32 R0, R7, R10, RZ ;  /* 0x0000000a07000227 */ /* 0x001fca00078e00ff */
[----:B------:R-:W-:-:S04]  /*1c20*/  @P0 SHF.R.U32.HI R7, RZ, R11, R0 ;  /* 0x0000000bff070219 */ /* 0x000fc80000011600 */
[----:B------:R-:W-:Y:S01]  /*1c30*/  LOP3.LUT R0, RZ, R7, RZ, 0x33, !PT ;  /* 0x00000007ff007212 */ /* 0x000fe200078e33ff */
[----:B------:R-:W-:Y:S06]  /*1c40*/  BRA `(.L_x_1390) ;  /* 0x0000000000107947 */ /* 0x000fec0003800000 */
.L_x_1389:
[----:B------:R-:W-:-:S13]  /*1c50*/  ISETP.NE.AND P0, PT, R5, 0x1, PT ;  /* 0x000000010500780c */ /* 0x000fda0003f05270 */
[----:B------:R-:W0:Y:S02]  /*1c60*/  @P0 LDC.64 R6, c[0x0][0x9e8] ;  /* 0x00027a00ff060b82 */ /* 0x000e240000000a00 */
[----:B0-----:R-:W-:-:S05]  /*1c70*/  @P0 IMAD.HI.U32 R4, R0, R6, RZ ;  /* 0x0000000600040227 */ /* 0x001fca00078e00ff */
[----:B------:R-:W-:-:S07]  /*1c80*/  @P0 SHF.R.U32.HI R0, RZ, R7, R4 ;  /* 0x00000007ff000219 */ /* 0x000fce0000011604 */
.L_x_1390:
[----:B------:R-:W-:Y:S05]  /*1c90*/  BSYNC B0 ;  /* 0x0000000000007941 */ /* 0x000fea0003800000 */
.L_x_1388:
[----:B------:R-:W-:-:S05]  /*1ca0*/  IMAD R0, R0, R5, RZ ;  /* 0x0000000500007224 */ /* 0x000fca00078e02ff */
[----:B------:R-:W-:-:S07]  /*1cb0*/  VIMNMX R3, R3, R0, !PT ;  /* 0x0000000003037248 */ /* 0x000fce0007fe0100 */
.L_x_1387:
[----:B------:R-:W-:Y:S01]  /*1cc0*/  SHF.R.S32.HI R0, RZ, 0x1f, R3 ;  /* 0x0000001fff007819 */ /* 0x000fe20000011403 */
[----:B------:R-:W-:Y:S01]  /*1cd0*/  BSSY B0, `(.L_x_1391) ;  /* 0x000002a000007945 */ /* 0x000fe20003800000 */
[----:B------:R-:W-:Y:S02]  /*1ce0*/  LOP3.LUT R14, R12, 0xff, RZ, 0xc0, !PT ;  /* 0x000000ff0c0e7812 */ /* 0x000fe400078ec0ff */
[----:B------:R-:W-:Y:S02]  /*1cf0*/  LEA.HI R0, R0, R3, RZ, 0x7 ;  /* 0x0000000300007211 */ /* 0x000fe400078f38ff */
[----:B------:R-:W-:Y:S01]  /*1d00*/  SHF.R.U32.HI R4, RZ, 0x10, R12 ;  /* 0x00000010ff047819 */ /* 0x000fe2000001160c */
[----:B------:R0:W-:Y:S01]  /*1d10*/  STL [R1+0x5c], R14 ;  /* 0x00005c0e01007387 */ /* 0x0001e20000100800 */
[----:B------:R-:W-:-:S03]  /*1d20*/  SHF.R.S32.HI R0, RZ, 0x7, R0 ;  /* 0x00000007ff007819 */ /* 0x000fc60000011400 */
[----:B------:R0:W-:Y:S01]  /*1d30*/  STL [R1+0x50], R4 ;  /* 0x0000500401007387 */ /* 0x0001e20000100800 */
[----:B------:R-:W-:Y:S01]  /*1d40*/  VIMNMX R9, RZ, R0, !PT ;  /* 0x00000000ff097248 */ /* 0x000fe20007fe0100 */
[----:B------:R-:W-:-:S03]  /*1d50*/  IMAD.MOV.U32 R0, RZ, RZ, RZ ;  /* 0x000000ffff007224 */ /* 0x000fc600078e00ff */
[----:B------:R-:W-:-:S13]  /*1d60*/  ISETP.GT.AND P0, PT, R8, R9, PT ;  /* 0x000000090800720c */ /* 0x000fda0003f04270 */
[----:B0-----:R-:W-:Y:S05]  /*1d70*/  @!P0 BRA `(.L_x_1392) ;  /* 0x00000000007c8947 */ /* 0x001fea0003800000 */
[----:B------:R-:W-:Y:S01]  /*1d80*/  ISETP.NE.AND P0, PT, R4, RZ, PT ;  /* 0x000000ff0400720c */ /* 0x000fe20003f05270 */
[----:B------:R-:W-:-:S03]  /*1d90*/  ULDC UR4, c[0x0][0x9f0] ;  /* 0x00027c0000047ab9 */ /* 0x000fc60000000800 */
[----:B------:R-:W-:-:S04]  /*1da0*/  SEL R11, R4, UR4, P0 ;  /* 0x00000004040b7c07 */ /* 0x000fc80008000000 */
[-C--:B------:R-:W-:Y:S02]  /*1db0*/  IABS R6, R11.reuse ;  /* 0x0000000b00067213 */ /* 0x080fe40000000000 */
[----:B------:R-:W-:Y:S02]  /*1dc0*/  IADD3 R0, R11, -0x1, R8 ;  /* 0xffffffff0b007810 */ /* 0x000fe40007ffe008 */
[----:B------:R-:W0:Y:S01]  /*1dd0*/  I2F.RP R3, R6 ;  /* 0x0000000600037306 */ /* 0x000e220000209400 */
[----:B------:R-:W-:Y:S02]  /*1de0*/  IABS R12, R11 ;  /* 0x0000000b000c7213 */ /* 0x000fe40000000000 */
[----:B------:R-:W-:-:S05]  /*1df0*/  IMAD.IADD R0, R0, 0x1, -R9 ;  /* 0x0000000100007824 */ /* 0x000fca00078e0a09 */
        /* <DEDUP_REMOVED lines=10> */
[----:B------:R-:W-:-:S04]  /*1ea0*/  IMAD.HI.U32 R5, R5, R7, R4 ;  /* 0x0000000705057227 */ /* 0x000fc800078e0004 */
[----:B------:R-:W-:-:S04]  /*1eb0*/  IMAD.MOV.U32 R4, RZ, RZ, R10 ;  /* 0x000000ffff047224 */ /* 0x000fc800078e000a */
        /* <DEDUP_REMOVED lines=11> */
.L_x_1392:
[----:B------:R-:W-:Y:S05]  /*1f70*/  BSYNC B0 ;  /* 0x0000000000007941 */ /* 0x000fea0003800000 */
.L_x_1391:
[----:B------:R-:W-:-:S05]  /*1f80*/  IMAD R3, R14, R0, R9 ;  /* 0x000000000e037224 */ /* 0x000fca00078e0209 */
[C---:B------:R-:W-:Y:S01]  /*1f90*/  VIADDMNMX R0, R3.reuse, R0, R8, PT ;  /* 0x0000000003007246 */ /* 0x040fe20003800108 */
[----:B------:R-:W-:-:S04]  /*1fa0*/  IMAD R3, R3, 0x80, -R13 ;  /* 0x0000008003037824 */ /* 0x000fc800078e0a0d */
[----:B------:R-:W-:Y:S01]  /*1fb0*/  IMAD R5, R0, 0x80, -R13 ;  /* 0x0000008000057824 */ /* 0x000fe200078e0a0d */
[----:B------:R-:W-:-:S04]  /*1fc0*/  VIMNMX R3, RZ, R3, !PT ;  /* 0x00000003ff037248 */ /* 0x000fc80007fe0100 */
[----:B------:R-:W-:Y:S02]  /*1fd0*/  VIMNMX R0, R5, R24, PT ;  /* 0x0000001805007248 */ /* 0x000fe40003fe0100 */
[----:B------:R-:W-:Y:S02]  /*1fe0*/  SHF.R.U32.HI R83, RZ, 0x7, R3 ;  /* 0x00000007ff537819 */ /* 0x000fe40000011603 */
[----:B------:R-:W-:-:S03]  /*1ff0*/  ISETP.GT.AND P0, PT, R0, R3, PT ;  /* 0x000000030000720c */ /* 0x000fc60003f04270 */
[----:B------:R-:W-:-:S10]  /*2000*/  IMAD.MOV.U32 R25, RZ, RZ, R83 ;  /* 0x000000ffff197224 */ /* 0x000fd400078e0053 */
[----:B------:R-:W-:-:S05]  /*2010*/  @P0 VIADD R0, R0, 0x7f ;  /* 0x0000007f00000836 */ /* 0x000fca0000000000 */
[----:B------:R-:W-:-:S04]  /*2020*/  @P0 SHF.R.S32.HI R3, RZ, 0x1f, R0 ;  /* 0x0000001fff030819 */ /* 0x000fc80000011400 */
[----:B------:R-:W-:-:S04]  /*2030*/  @P0 LEA.HI R3, R3, R0, RZ, 0x7 ;  /* 0x0000000003030211 */ /* 0x000fc800078f38ff */
[----:B------:R-:W-:Y:S02]  /*2040*/  @P0 SHF.R.S32.HI R25, RZ, 0x7, R3 ;  /* 0x00000007ff190819 */ /* 0x000fe40000011403 */
        /* <DEDUP_REMOVED lines=22> */
[----:B0----5:R-:W-:Y:S05]  /*21b0*/  CALL.ABS.NOINC R14 ;  /* 0x000000000e007343 */ /* 0x021fea0003c00000 */
.L_x_1395:
[----:B------:R-:W-:Y:S05]  /*21c0*/  BSYNC B6 ;  /* 0x0000000000067941 */ /* 0x000fea0003800000 */
.L_x_1394:
        /* <DEDUP_REMOVED lines=20> */
.L_x_1397:
[----:B------:R-:W-:Y:S05]  /*2310*/  BSYNC B6 ;  /* 0x0000000000067941 */ /* 0x000fea0003800000 */
.L_x_1396:
[----:B------:R-:W-:Y:S01]  /*2320*/  ULDC.64 UR4, c[0x0][0x9f8] ;  /* 0x00027e0000047ab9 */ /* 0x000fe20000000a00 */
[----:B------:R-:W2:Y:S01]  /*2330*/  LDL R32, [R1+0x8] ;  /* 0x0000080001207983 */ /* 0x000ea20000100800 */
[----:B------:R-:W-:Y:S01]  /*2340*/  ISETP.NE.U32.AND P0, PT, RZ, UR4, PT ;  /* 0x00000004ff007c0c */ /* 0x000fe2000bf05070 */
[----:B------:R-:W0:Y:S02]  /*2350*/  LDC.64 R10, c[0x0][0x300] ;  /* 0x0000c000ff0a7b82 */ /* 0x000e240000000a00 */
[----:B------:R-:W3:Y:S01]  /*2360*/  LDL R38, [R1+0x10] ;  /* 0x0000100001267983 */ /* 0x000ee20000100800 */
[----:B------:R-:W-:Y:S01]  /*2370*/  ISETP.NE.AND.EX P0, PT, RZ, UR5, PT, P0 ;  /* 0x00000005ff007c0c */ /* 0x000fe2000bf05300 */
[----:B------:R-:W1:Y:S01]  /*2380*/  S2R R20, SR_TID.X ;  /* 0x0000000000147919 */ /* 0x000e620000002100 */
[----:B------:R-:W-:Y:S01]  /*2390*/  IMAD.IADD R70, R27, 0x1, R28 ;  /* 0x000000011b467824 */ /* 0x000fe200078e021c */
[----:B------:R-:W-:Y:S01]  /*23a0*/  ULDC.64 UR4, c[0x0][0xa08] ;  /* 0x0002820000047ab9 */ /* 0x000fe20000000a00 */
[----:B------:R-:W-:Y:S01]  /*23b0*/  SHF.R.S32.HI R137, RZ, 0x1f, R136 ;  /* 0x0000001fff897819 */ /* 0x000fe20000011488 */
[----:B------:R-:W4:Y:S01]  /*23c0*/  LDL R37, [R1+0x14] ;  /* 0x0000140001257983 */ /* 0x000f220000100800 */
[----:B------:R-:W-:Y:S01]  /*23d0*/  SHF.R.S32.HI R34, RZ, 0x1f, R19 ;  /* 0x0000001fff227819 */ /* 0x000fe20000011413 */
[----:B------:R-:W0:Y:S08]  /*23e0*/  LDC R29, c[0x0][0x3f4] ;  /* 0x0000fd00ff1d7b82 */ /* 0x000e300000000800 */
[----:B------:R-:W1:Y:S02]  /*23f0*/  @P0 LDC.64 R4, c[0x0][0x9f8] ;  /* 0x00027e00ff040b82 */ /* 0x000e640000000a00 */
[----:B-1----:R-:W-:-:S05]  /*2400*/  @P0 IMAD.WIDE R4, R75, 0x4, R4 ;  /* 0x000000044b040825 */ /* 0x002fca00078e0204 */
[----:B------:R1:W2:Y:S01]  /*2410*/  @P0 LDG.E R75, desc[UR38][R4.64] ;  /* 0x00000026044b0981 */ /* 0x0002a2000c1e1900 */
[----:B------:R-:W-:Y:S01]  /*2420*/  SHF.R.S32.HI R13, RZ, 0x1f, R70 ;  /* 0x0000001fff0d7819 */ /* 0x000fe20000011446 */
[----:B------:R-:W-:Y:S01]  /*2430*/  VIADD R8, R20, 0xffffff80 ;  /* 0xffffff8014087836 */ /* 0x000fe20000000000 */
[----:B------:R-:W-:Y:S01]  /*2440*/  ISETP.NE.U32.AND P0, PT, RZ, UR4, PT ;  /* 0x00000004ff007c0c */ /* 0x000fe2000bf05070 */
[CC--:B0-----:R-:W-:Y:S01]  /*2450*/  IMAD.WIDE.U32 R6, R70.reuse, R10.reuse, RZ ;  /* 0x0000000a46067225 */ /* 0x0c1fe200078e00ff */
[----:B------:R-:W-:Y:S02]  /*2460*/  SHF.R.U32.HI R36, RZ, 0x7, R20 ;  /* 0x00000007ff247819 */ /* 0x000fe40000011614 */
[----:B------:R-:W-:Y:S01]  /*2470*/  SHF.R.S32.HI R9, RZ, 0x1f, R8 ;  /* 0x0000001fff097819 */ /* 0x000fe20000011408 */
[----:B------:R-:W-:Y:S01]  /*2480*/  IMAD R0, R13, R10, RZ ;  /* 0x0000000a0d007224 */ /* 0x000fe200078e02ff */
[----:B------:R-:W-:Y:S01]  /*2490*/  ISETP.NE.AND.EX P0, PT, RZ, UR5, PT, P0 ;  /* 0x00000005ff007c0c */ /* 0x000fe2000bf05300 */
[----:B------:R-:W-:Y:S01]  /*24a0*/  ULDC.64 UR4, c[0x0][0x308] ;  /* 0x0000c20000047ab9 */ /* 0x000fe20000000a00 */
[----:B------:R-:W-:Y:S01]  /*24b0*/  LEA.HI R9, R9, R8, RZ, 0x2 ;  /* 0x0000000809097211 */ /* 0x000fe200078f10ff */
[----:B------:R-:W-:Y:S01]  /*24c0*/  IMAD R3, R70, R11, R0 ;  /* 0x0000000b46037224 */ /* 0x000fe200078e0200 */
[----:B------:R-:W-:-:S02]  /*24d0*/  ISETP.NE.AND P6, PT, R36, 0x1, PT ;  /* 0x000000012400780c */ /* 0x000fc40003fc5270 */
[----:B------:R-:W-:Y:S01]  /*24e0*/  SHF.R.S32.HI R77, RZ, 0x2, R9 ;  /* 0x00000002ff4d7819 */ /* 0x000fe20000011409 */
[----:B------:R-:W-:Y:S01]  /*24f0*/  IMAD.IADD R7, R7, 0x1, R3 ;  /* 0x0000000107077824 */ /* 0x000fe200078e0203 */
[----:B------:R-:W-:Y:S01]  /*2500*/  SHF.R.S32.HI R8, RZ, 0x1f, R9 ;  /* 0x0000001fff087819 */ /* 0x000fe20000011409 */
[----:B-1----:R-:W-:-:S03]  /*2510*/  IMAD.WIDE.U32 R4, R30, UR4, R6 ;  /* 0x000000041e047c25 */ /* 0x002fc6000f8e0006 */
[----:B------:R-:W-:Y:S01]  /*2520*/  LEA.HI R8, R8, R77, RZ, 0x2 ;  /* 0x0000004d08087211 */ /* 0x000fe200078f10ff */
[----:B------:R-:W0:Y:S01]  /*2530*/  LDC.64 R6, c[0x0][0x408] ;  /* 0x00010200ff067b82 */ /* 0x000e220000000a00 */
[----:B------:R-:W-:Y:S01]  /*2540*/  IMAD R5, R30, UR5, R5 ;  /* 0x000000051e057c24 */ /* 0x000fe2000f8e0205 */
[----:B------:R-:W-:Y:S01]  /*2550*/  ULDC.64 UR4, c[0x0][0x310] ;  /* 0x0000c40000047ab9 */ /* 0x000fe20000000a00 */
[----:B------:R-:W-:-:S05]  /*2560*/  LOP3.LUT R8, R8, 0xfffffffc, RZ, 0xc0, !PT ;  /* 0xfffffffc08087812 */ /* 0x000fca00078ec0ff */
[----:B------:R-:W-:Y:S02]  /*2570*/  IMAD.IADD R77, R77, 0x1, -R8 ;  /* 0x000000014d4d7824 */ /* 0x000fe400078e0a08 */
[----:B------:R-:W-:-:S04]  /*2580*/  IMAD R8, R34, R10, RZ ;  /* 0x0000000a22087224 */ /* 0x000fc800078e02ff */
[----:B------:R-:W-:Y:S01]  /*2590*/  IMAD R95, R19, R11, R8 ;  /* 0x0000000b135f7224 */ /* 0x000fe200078e0208 */
[----:B------:R-:W-:Y:S01]  /*25a0*/  LOP3.LUT R23, R23, 0xfffffffd, RZ, 0xc0, !PT ;  /* 0xfffffffd17177812 */ /* 0x000fe200078ec0ff */
[C---:B------:R-:W-:Y:S02]  /*25b0*/  VIADD R72, R136.reuse, 0x30 ;  /* 0x0000003088487836 */ /* 0x040fe40000000000 */
[----:B------:R-:W-:Y:S02]  /*25c0*/  VIADD R27, R136, 0x40 ;  /* 0x00000040881b7836 */ /* 0x000fe40000000000 */
[----:B0-----:R-:W-:-:S04]  /*25d0*/  IMAD R12, R34, R6, RZ ;  /* 0x00000006220c7224 */ /* 0x001fc800078e02ff */
[C---:B------:R-:W-:Y:S01]  /*25e0*/  IMAD R31, R19.reuse, R7, R12 ;  /* 0x00000007131f7224 */ /* 0x040fe200078e020c */
[----:B------:R-:W-:Y:S01]  /*25f0*/  SHF.R.S32.HI R157, RZ, 0x1f, R156 ;  /* 0x0000001fff9d7819 */ /* 0x000fe2000001149c */
[----:B------:R-:W-:-:S04]  /*2600*/  IMAD.WIDE.U32 R62, R19, R6, R136 ;  /* 0x00000006133e7225 */ /* 0x000fc800078e0088 */
[----:B------:R-:W-:-:S04]  /*2610*/  IMAD.WIDE.U32 R64, R19, R6, R156 ;  /* 0x0000000613407225 */ /* 0x000fc800078e009c */
[----:B------:R-:W-:Y:S02]  /*2620*/  IMAD.IADD R63, R63, 0x1, R31 ;  /* 0x000000013f3f7824 */ /* 0x000fe400078e021f */
[----:B------:R-:W-:Y:S02]  /*2630*/  IMAD.IADD R65, R31, 0x1, R65 ;  /* 0x000000011f417824 */ /* 0x000fe400078e0241 */
[----:B------:R-:W-:Y:S01]  /*2640*/  VIADD R82, R136, 0x50 ;  /* 0x0000005088527836 */ /* 0x000fe20000000000 */
[----:B------:R-:W-:Y:S01]  /*2650*/  SHF.L.U64.HI R98, R6, 0x7, R7 ;  /* 0x0000000706627819 */ /* 0x000fe20000010207 */
[----:B-----5:R-:W-:Y:S01]  /*2660*/  IMAD.WIDE.U32 R62, R106, R6, R62 ;  /* 0x000000066a3e7225 */ /* 0x020fe200078e003e */
[----:B------:R-:W-:-:S03]  /*2670*/  SHF.L.U64.HI R97, R10, 0x7, R11 ;  /* 0x000000070a617819 */ /* 0x000fc6000001020b */
[----:B------:R-:W-:-:S04]  /*2680*/  IMAD.WIDE.U32 R64, R106, R6, R64 ;  /* 0x000000066a407225 */ /* 0x000fc800078e0040 */
[----:B------:R-:W-:Y:S02]  /*2690*/  VIADD R111, R36, 0x8 ;  /* 0x00000008246f7836 */ /* 0x000fe40000000000 */
[----:B------:R-:W-:Y:S01]  /*26a0*/  IMAD.SHL.U32 R108, R29, 0x2, RZ ;  /* 0x000000021d6c7824 */ /* 0x000fe200078e00ff */
[----:B--2---:R-:W-:Y:S02]  /*26b0*/  SHF.R.S32.HI R0, RZ, 0x1f, R75 ;  /* 0x0000001fff007819 */ /* 0x004fe4000001144b */
[----:B------:R-:W-:Y:S02]  /*26c0*/  SEL R75, R75, RZ, !P0 ;  /* 0x000000ff4b4b7207 */ /* 0x000fe40004000000 */
[----:B------:R-:W-:-:S03]  /*26d0*/  SEL R15, R0, RZ, !P0 ;  /* 0x000000ff000f7207 */ /* 0x000fc60004000000 */
[----:B------:R-:W-:-:S04]  /*26e0*/  IMAD.WIDE.U32 R20, R75, UR4, R4 ;  /* 0x000000044b147c25 */ /* 0x000fc8000f8e0004 */
[----:B------:R-:W-:-:S04]  /*26f0*/  IMAD R0, R15, UR4, RZ ;  /* 0x000000040f007c24 */ /* 0x000fc8000f8e02ff */
[----:B------:R-:W-:Y:S01]  /*2700*/  IMAD R3, R75, UR5, R0 ;  /* 0x000000054b037c24 */ /* 0x000fe2000f8e0200 */
[----:B------:R-:W-:Y:S05]  /*2710*/  @!P6 WARPSYNC.ALL ;  /* 0x000000000000e948 */ /* 0x000fea0003800000 */
[----:B------:R-:W-:Y:S01]  /*2720*/  ULDC.64 UR4, c[0x0][0x330] ;  /* 0x0000cc0000047ab9 */ /* 0x000fe20000000a00 */
[----:B------:R-:W-:Y:S01]  /*2730*/  VIADD R0, R136, 0x10 ;  /* 0x0000001088007836 */ /* 0x000fe20000000000 */
[----:B------:R-:W-:Y:S01]  /*2740*/  ULDC.64 UR6, c[0x0][0x338] ;  /* 0x0000ce0000067ab9 */ /* 0x000fe20000000a00 */
[--C-:B------:R-:W-:Y:S01]  /*2750*/  IMAD.WIDE.U32 R60, R30, UR4, R136.reuse ;  /* 0x000000041e3c7c25 */ /* 0x100fe2000f8e0088 */
[----:B------:R-:W-:Y:S01]  /*2760*/  ULDC UR4, c[0x0][0x2f4] ;  /* 0x0000bd0000047ab9 */ /* 0x000fe20000000800 */
[----:B------:R-:W-:Y:S01]  /*2770*/  @!P6 BAR.SYNC.DEFER_BLOCKING 0x9, 0x100 ;  /* 0x024400000000eb1d */ /* 0x000fe20000010000 */
[----:B------:R-:W-:Y:S01]  /*2780*/  ISETP.GE.AND P1, PT, R0, UR4, PT ;  /* 0x0000000400007c0c */ /* 0x000fe2000bf26270 */
[----:B------:R-:W-:Y:S01]  /*2790*/  IMAD.WIDE.U32 R4, R19, R10, R136 ;  /* 0x0000000a13047225 */ /* 0x000fe200078e0088 */
[----:B------:R-:W-:-:S02]  /*27a0*/  ISETP.GE.AND P0, PT, R136, UR4, PT ;  /* 0x0000000488007c0c */ /* 0x000fc4000bf06270 */
[----:B------:R-:W-:Y:S01]  /*27b0*/  SEL R8, RZ, 0xffffffff, P1 ;  /* 0xffffffffff087807 */ /* 0x000fe20000800000 */
[----:B------:R-:W-:Y:S01]  /*27c0*/  IMAD.IADD R3, R21, 0x1, R3 ;  /* 0x0000000115037824 */ /* 0x000fe200078e0203 */
[----:B------:R-:W-:Y:S01]  /*27d0*/  IADD3 R96, P1, R20, R4, RZ ;  /* 0x0000000414607210 */ /* 0x000fe20007f3e0ff */
[----:B------:R-:W-:Y:S01]  /*27e0*/  IMAD R61, R30, UR5, R61 ;  /* 0x000000051e3d7c24 */ /* 0x000fe2000f8e023d */
[----:B------:R-:W-:Y:S02]  /*27f0*/  SEL R4, RZ, 0x1, P0 ;  /* 0x00000001ff047807 */ /* 0x000fe40000000000 */
[----:B------:R-:W-:Y:S01]  /*2800*/  LOP3.LUT P0, RZ, R77, 0x2, RZ, 0xc0, !PT ;  /* 0x000000024dff7812 */ /* 0x000fe2000780c0ff */
[----:B------:R-:W-:Y:S01]  /*2810*/  IMAD.SHL.U32 R9, R8, 0x2, RZ ;  /* 0x0000000208097824 */ /* 0x000fe200078e00ff */
[----:B------:R-:W-:-:S04]  /*2820*/  IADD3.X R95, R3, R5, R95, P1, !PT ;  /* 0x00000005035f7210 */ /* 0x000fc80000ffe45f */
[----:B------:R-:W-:Y:S01]  /*2830*/  LOP3.LUT R5, R9, 0x2, R4, 0xe2, !PT ;  /* 0x0000000209057812 */ /* 0x000fe200078ee204 */
[----:B------:R-:W-:Y:S01]  /*2840*/  VIADD R4, R136, 0x20 ;  /* 0x0000002088047836 */ /* 0x000fe20000000000 */
[----:B------:R-:W0:Y:S01]  /*2850*/  LDC.64 R8, c[0x0][0x3f8] ;  /* 0x0000fe00ff087b82 */ /* 0x000e220000000a00 */
[----:B------:R-:W-:-:S04]  /*2860*/  ISETP.GE.AND P1, PT, R72, UR4, PT ;  /* 0x0000000448007c0c */ /* 0x000fc8000bf26270 */
[----:B------:R-:W-:Y:S02]  /*2870*/  @P0 LOP3.LUT R23, R23, 0x2, RZ, 0xfc, !PT ;  /* 0x0000000217170812 */ /* 0x000fe400078efcff */
[----:B------:R-:W-:Y:S02]  /*2880*/  ISETP.GE.AND P0, PT, R4, UR4, PT ;  /* 0x0000000404007c0c */ /* 0x000fe4000bf06270 */
[----:B------:R-:W-:Y:S02]  /*2890*/  SEL R14, RZ, 0x8, P1 ;  /* 0x00000008ff0e7807 */ /* 0x000fe40000800000 */
[----:B------:R-:W-:Y:S02]  /*28a0*/  SEL R12, RZ, 0x4, P0 ;  /* 0x00000004ff0c7807 */ /* 0x000fe40000000000 */
[----:B------:R-:W-:Y:S02]  /*28b0*/  ISETP.GE.AND P0, PT, R27, UR4, PT ;  /* 0x000000041b007c0c */ /* 0x000fe4000bf06270 */
[----:B------:R-:W-:-:S02]  /*28c0*/  LOP3.LUT R12, R14, R5, R12, 0xfe, !PT ;  /* 0x000000050e0c7212 */ /* 0x000fc400078efe0c */
[----:B------:R-:W-:Y:S02]  /*28d0*/  SEL R5, RZ, 0x10, P0 ;  /* 0x00000010ff057807 */ /* 0x000fe40000000000 */
[----:B------:R-:W-:Y:S02]  /*28e0*/  ISETP.GE.AND P0, PT, R136, R29, PT ;  /* 0x0000001d8800720c */ /* 0x000fe40003f06270 */
[----:B------:R-:W-:Y:S02]  /*28f0*/  LOP3.LUT R12, R12, R5, RZ, 0xfc, !PT ;  /* 0x000000050c0c7212 */ /* 0x000fe400078efcff */
[----:B------:R-:W-:Y:S01]  /*2900*/  SEL R5, R29, RZ, P0 ;  /* 0x000000ff1d057207 */ /* 0x000fe20000000000 */
[----:B0-----:R-:W-:-:S04]  /*2910*/  IMAD R14, R34, R8, RZ ;  /* 0x00000008220e7224 */ /* 0x001fc800078e02ff */
[----:B------:R-:W-:Y:S02]  /*2920*/  IMAD.IADD R5, R136, 0x1, R5 ;  /* 0x0000000188057824 */ /* 0x000fe400078e0205 */
[----:B------:R-:W-:Y:S01]  /*2930*/  IMAD R35, R19, R9, R14 ;  /* 0x0000000913237224 */ /* 0x000fe200078e020e */
[-C--:B------:R-:W-:Y:S02]  /*2940*/  ISETP.GE.AND P1, PT, R0, R29.reuse, PT ;  /* 0x0000001d0000720c */ /* 0x080fe40003f26270 */
[----:B------:R-:W-:Y:S02]  /*2950*/  SHF.R.S32.HI R14, RZ, 0x1f, R5 ;  /* 0x0000001fff0e7819 */ /* 0x000fe40000011405 */
[----:B------:R-:W-:Y:S02]  /*2960*/  ISETP.GE.AND P2, PT, R4, R29, PT ;  /* 0x0000001d0400720c */ /* 0x000fe40003f46270 */
[----:B------:R-:W-:Y:S02]  /*2970*/  LEA.HI R76, R14, R5, RZ, 0x3 ;  /* 0x000000050e4c7211 */ /* 0x000fe400078f18ff */
[----:B------:R-:W-:-:S02]  /*2980*/  SEL R31, R29, RZ, P1 ;  /* 0x000000ff1d1f7207 */ /* 0x000fc40000800000 */
[----:B------:R-:W-:Y:S02]  /*2990*/  LEA.HI R5, R14, R5, RZ, 0x5 ;  /* 0x000000050e057211 */ /* 0x000fe400078f28ff */
[----:B------:R-:W-:Y:S01]  /*29a0*/  SEL R33, R29, RZ, P2 ;  /* 0x000000ff1d217207 */ /* 0x000fe20001000000 */
[----:B------:R-:W-:Y:S01]  /*29b0*/  IMAD.WIDE.U32 R66, R19, R8, R136 ;  /* 0x0000000813427225 */ /* 0x000fe200078e0088 */
[----:B------:R-:W-:-:S03]  /*29c0*/  LOP3.LUT R23, R23, 0xfffffffe, RZ, 0xc0, !PT ;  /* 0xfffffffe17177812 */ /* 0x000fc600078ec0ff */
[----:B------:R-:W-:-:S04]  /*29d0*/  IMAD.WIDE.U32 R68, R19, R8, R156 ;  /* 0x0000000813447225 */ /* 0x000fc800078e009c */
[----:B------:R-:W-:Y:S02]  /*29e0*/  IMAD.IADD R31, R0, 0x1, R31 ;  /* 0x00000001001f7824 */ /* 0x000fe400078e021f */
[----:B------:R-:W-:Y:S01]  /*29f0*/  IMAD.SHL.U32 R14, R5, 0x80, RZ ;  /* 0x00000080050e7824 */ /* 0x000fe200078e00ff */
[----:B------:R-:W-:Y:S01]  /*2a00*/  LOP3.LUT R5, R32, 0x18, R76, 0xf8, !PT ;  /* 0x0000001820057812 */ /* 0x000fe200078ef84c */
[----:B------:R-:W-:Y:S01]  /*2a10*/  IMAD.IADD R33, R4, 0x1, R33 ;  /* 0x0000000104217824 */ /* 0x000fe200078e0221 */
[----:B------:R-:W-:Y:S01]  /*2a20*/  @P2 LOP3.LUT R23, R23, 0x1, RZ, 0xfc, !PT ;  /* 0x0000000117172812 */ /* 0x000fe200078efcff */
[----:B------:R-:W-:Y:S01]  /*2a30*/  IMAD R15, R15, UR6, RZ ;  /* 0x000000060f0f7c24 */ /* 0x000fe2000f8e02ff */
[----:B------:R-:W-:Y:S01]  /*2a40*/  SHF.R.S32.HI R28, RZ, 0x1f, R31 ;  /* 0x0000001fff1c7819 */ /* 0x000fe2000001141f */
[----:B------:R-:W-:Y:S01]  /*2a50*/  IMAD.IADD R67, R67, 0x1, R35 ;  /* 0x0000000143437824 */ /* 0x000fe200078e0223 */
[----:B------:R-:W-:Y:S01]  /*2a60*/  LOP3.LUT R14, R14, 0xfffff000, RZ, 0xc0, !PT ;  /* 0xfffff0000e0e7812 */ /* 0x000fe200078ec0ff */
[----:B------:R-:W-:Y:S01]  /*2a70*/  IMAD.IADD R69, R35, 0x1, R69 ;  /* 0x0000000123457824 */ /* 0x000fe200078e0245 */
[----:B------:R-:W-:-:S02]  /*2a80*/  SHF.R.S32.HI R35, RZ, 0x1f, R106 ;  /* 0x0000001fff237819 */ /* 0x000fc4000001146a */
[----:B---3--:R-:W-:Y:S02]  /*2a90*/  LOP3.LUT R5, R5, R38, RZ, 0x3c, !PT ;  /* 0x0000002605057212 */ /* 0x008fe400078e3cff */
[----:B------:R-:W-:Y:S02]  /*2aa0*/  SHF.R.S32.HI R30, RZ, 0x1f, R33 ;  /* 0x0000001fff1e7819 */ /* 0x000fe40000011421 */
[----:B------:R-:W-:Y:S01]  /*2ab0*/  IADD3 R70, P2, R19, R70, RZ ;  /* 0x0000004613467210 */ /* 0x000fe20007f5e0ff */
[----:B------:R-:W-:Y:S01]  /*2ac0*/  IMAD R15, R75, UR7, R15 ;  /* 0x000000074b0f7c24 */ /* 0x000fe2000f8e020f */
[----:B----4-:R-:W-:Y:S01]  /*2ad0*/  IADD3 R105, R5, R14, R37 ;  /* 0x0000000e05697210 */ /* 0x010fe20007ffe025 */
[----:B------:R-:W-:Y:S01]  /*2ae0*/  IMAD.WIDE.U32 R60, R75, UR6, R60 ;  /* 0x000000064b3c7c25 */ /* 0x000fe2000f8e003c */
[CC--:B------:R-:W-:Y:S02]  /*2af0*/  LEA.HI R75, R28.reuse, R31.reuse, RZ, 0x3 ;  /* 0x0000001f1c4b7211 */ /* 0x0c0fe400078f18ff */
[----:B------:R-:W-:Y:S01]  /*2b00*/  LEA.HI R28, R28, R31, RZ, 0x5 ;  /* 0x0000001f1c1c7211 */ /* 0x000fe200078f28ff */
[C---:B------:R-:W-:Y:S01]  /*2b10*/  IMAD R14, R35.reuse, R6, RZ ;  /* 0x00000006230e7224 */ /* 0x040fe200078e02ff */
[CC--:B------:R-:W-:Y:S01]  /*2b20*/  LEA.HI R74, R30.reuse, R33.reuse, RZ, 0x3 ;  /* 0x000000211e4a7211 */ /* 0x0c0fe200078f18ff */
[----:B------:R-:W-:Y:S01]  /*2b30*/  IMAD R35, R35, R8, RZ ;  /* 0x0000000823237224 */ /* 0x000fe200078e02ff */
[----:B------:R-:W-:Y:S01]  /*2b40*/  LEA.HI R33, R30, R33, RZ, 0x5 ;  /* 0x000000211e217211 */ /* 0x000fe200078f28ff */
[----:B------:R-:W-:Y:S01]  /*2b50*/  IMAD.X R71, R34, 0x1, R13, P2 ;  /* 0x0000000122477824 */ /* 0x000fe200010e060d */
[----:B------:R-:W-:Y:S01]  /*2b60*/  ISETP.GE.AND P2, PT, R82, UR4, PT ;  /* 0x0000000452007c0c */ /* 0x000fe2000bf46270 */
[----:B------:R-:W-:Y:S01]  /*2b70*/  IMAD.SHL.U32 R30, R28, 0x80, RZ ;  /* 0x000000801c1e7824 */ /* 0x000fe200078e00ff */
[----:B------:R-:W-:Y:S01]  /*2b80*/  SHF.L.U64.HI R99, R8, 0x7, R9 ;  /* 0x0000000708637819 */ /* 0x000fe20000010209 */
[----:B------:R-:W-:Y:S01]  /*2b90*/  IMAD R35, R106, R9, R35 ;  /* 0x000000096a237224 */ /* 0x000fe200078e0223 */
[----:B------:R-:W-:Y:S01]  /*2ba0*/  LOP3.LUT R28, R32, 0x18, R75, 0xf8, !PT ;  /* 0x00000018201c7812 */ /* 0x000fe200078ef84b */
[----:B------:R-:W-:Y:S01]  /*2bb0*/  IMAD.SHL.U32 R33, R33, 0x80, RZ ;  /* 0x0000008021217824 */ /* 0x000fe200078e00ff */
[----:B------:R-:W-:-:S02]  /*2bc0*/  SEL R9, RZ, 0x20, P2 ;  /* 0x00000020ff097807 */ /* 0x000fc40001000000 */
[----:B------:R-:W-:Y:S01]  /*2bd0*/  LOP3.LUT R32, R32, 0x18, R74, 0xf8, !PT ;  /* 0x0000001820207812 */ /* 0x000fe200078ef84a */
[----:B------:R-:W-:Y:S01]  /*2be0*/  IMAD R91, R106, R7, R14 ;  /* 0x000000076a5b7224 */ /* 0x000fe200078e020e */
[----:B------:R-:W-:Y:S01]  /*2bf0*/  LOP3.LUT R13, R12, R9, RZ, 0xfc, !PT ;  /* 0x000000090c0d7212 */ /* 0x000fe200078efcff */
[----:B------:R-:W-:Y:S01]  /*2c00*/  IMAD.WIDE.U32 R66, R106, R8, R66 ;  /* 0x000000086a427225 */ /* 0x000fe200078e0042 */
[----:B------:R-:W-:Y:S02]  /*2c10*/  LOP3.LUT R30, R30, 0xfffff000, RZ, 0xc0, !PT ;  /* 0xfffff0001e1e7812 */ /* 0x000fe400078ec0ff */
[----:B------:R-:W-:Y:S01]  /*2c20*/  LOP3.LUT R31, R28, R38, RZ, 0x3c, !PT ;  /* 0x000000261c1f7212 */ /* 0x000fe200078e3cff */
[----:B------:R-:W-:Y:S01]  /*2c30*/  IMAD.WIDE.U32 R68, R106, R8, R68 ;  /* 0x000000086a447225 */ /* 0x000fe200078e0044 */
[----:B------:R-:W-:Y:S02]  /*2c40*/  LOP3.LUT R33, R33, 0xfffff000, RZ, 0xc0, !PT ;  /* 0xfffff00021217812 */ /* 0x000fe400078ec0ff */
[----:B------:R-:W-:Y:S01]  /*2c50*/  LOP3.LUT R32, R32, R38, RZ, 0x3c, !PT ;  /* 0x0000002620207212 */ /* 0x000fe200078e3cff */
[----:B------:R-:W-:Y:S01]  /*2c60*/  IMAD.SHL.U32 R7, R8, 0x80, RZ ;  /* 0x0000008008077824 */ /* 0x000fe200078e00ff */
[----:B------:R-:W-:-:S02]  /*2c70*/  LOP3.LUT R81, R76, 0xfffffff8, RZ, 0xc0, !PT ;  /* 0xfffffff84c517812 */ /* 0x000fc400078ec0ff */
[----:B------:R-:W-:Y:S02]  /*2c80*/  LOP3.LUT R80, R75, 0xfffffff8, RZ, 0xc0, !PT ;  /* 0xfffffff84b507812 */ /* 0x000fe400078ec0ff */
[----:B------:R-:W-:Y:S01]  /*2c90*/  LOP3.LUT R79, R74, 0xfffffff8, RZ, 0xc0, !PT ;  /* 0xfffffff84a4f7812 */ /* 0x000fe200078ec0ff */
[----:B------:R-:W-:Y:S01]  /*2ca0*/  IMAD.SHL.U32 R5, R10, 0x80, RZ ;  /* 0x000000800a057824 */ /* 0x000fe200078e00ff */
[----:B------:R-:W-:Y:S01]  /*2cb0*/  LOP3.LUT R8, R12, 0x1, RZ, 0xc0, !PT ;  /* 0x000000010c087812 */ /* 0x000fe200078ec0ff */
[----:B------:R-:W-:Y:S01]  /*2cc0*/  IMAD.IADD R93, R63, 0x1, R91 ;  /* 0x000000013f5d7824 */ /* 0x000fe200078e025b */
[C---:B------:R-:W-:Y:S01]  /*2cd0*/  LOP3.LUT R9, R13.reuse, 0x2, RZ, 0xc0, !PT ;  /* 0x000000020d097812 */ /* 0x040fe200078ec0ff */
[----:B------:R-:W-:Y:S01]  /*2ce0*/  IMAD.SHL.U32 R6, R6, 0x80, RZ ;  /* 0x0000008006067824 */ /* 0x000fe200078e00ff */
[----:B------:R-:W-:Y:S01]  /*2cf0*/  LOP3.LUT R10, R13, 0x4, RZ, 0xc0, !PT ;  /* 0x000000040d0a7812 */ /* 0x000fe200078ec0ff */
[----:B------:R-:W-:Y:S01]  /*2d00*/  IMAD.IADD R91, R91, 0x1, R65 ;  /* 0x000000015b5b7824 */ /* 0x000fe200078e0241 */
[----:B------:R-:W-:Y:S01]  /*2d10*/  LOP3.LUT R11, R13, 0x8, RZ, 0xc0, !PT ;  /* 0x000000080d0b7812 */ /* 0x000fe200078ec0ff */
[----:B------:R-:W-:Y:S01]  /*2d20*/  IMAD.IADD R92, R67, 0x1, R35 ;  /* 0x00000001435c7824 */ /* 0x000fe200078e0223 */
[----:B------:R-:W-:Y:S01]  /*2d30*/  LOP3.LUT R12, R13, 0x10, RZ, 0xc0, !PT ;  /* 0x000000100d0c7812 */ /* 0x000fe200078ec0ff */
[----:B------:R-:W-:Y:S01]  /*2d40*/  IMAD.IADD R90, R35, 0x1, R69 ;  /* 0x00000001235a7824 */ /* 0x000fe200078e0245 */
[----:B------:R-:W-:Y:S01]  /*2d50*/  IADD3 R104, R31, R30, R37 ;  /* 0x0000001e1f687210 */ /* 0x000fe20007ffe025 */
[----:B------:R-:W-:Y:S01]  /*2d60*/  IMAD.IADD R94, R61, 0x1, R15 ;  /* 0x000000013d5e7824 */ /* 0x000fe200078e020f */
[----:B------:R-:W-:-:S02]  /*2d70*/  IADD3 R103, R32, R33, R37 ;  /* 0x0000002120677210 */ /* 0x000fc40007ffe025 */
[----:B------:R-:W-:Y:S02]  /*2d80*/  SHF.R.S32.HI R102, RZ, 0x1f, R81 ;  /* 0x0000001fff667819 */ /* 0x000fe40000011451 */
[----:B------:R-:W-:Y:S02]  /*2d90*/  SHF.R.S32.HI R101, RZ, 0x1f, R80 ;  /* 0x0000001fff657819 */ /* 0x000fe40000011450 */
[----:B------:R-:W-:Y:S02]  /*2da0*/  SHF.R.S32.HI R100, RZ, 0x1f, R79 ;  /* 0x0000001fff647819 */ /* 0x000fe4000001144f */
[----:B------:R-:W-:-:S07]  /*2db0*/  LOP3.LUT R13, R13, 0x20, RZ, 0xc0, !PT ;  /* 0x000000200d0d7812 */ /* 0x000fce00078ec0ff */
.L_x_1453:
[----:B---3--:R-:W2:Y:S01]  /*2dc0*/  LDL R29, [R1+0x48] ;  /* 0x00004800011d7983 */ /* 0x008ea20000100800 */
[----:B0-----:R-:W0:Y:S01]  /*2dd0*/  LDC.64 R86, c[0x0][0x2e8] ;  /* 0x0000ba00ff567b82 */ /* 0x001e220000000a00 */
[----:B-1----:R-:W-:Y:S01]  /*2de0*/  VIADD R28, R25, 0xffffffff ;  /* 0xffffffff191c7836 */ /* 0x002fe20000000000 */
[----:B------:R-:W-:Y:S01]  /*2df0*/  LOP3.LUT P4, RZ, R77, 0x2, RZ, 0xc0, !PT ;  /* 0x000000024dff7812 */ /* 0x000fe2000788c0ff */
[----:B------:R-:W-:Y:S05]  /*2e00*/  YIELD ;  /* 0x0000000000007946 */ /* 0x000fea0003800000 */
[----:B------:R-:W1:Y:S01]  /*2e10*/  LDC R107, c[0x0][0x3f4] ;  /* 0x0000fd00ff6b7b82 */ /* 0x000e620000000800 */
        /* <DEDUP_REMOVED lines=8> */
[----:B0-----:R-:W-:Y:S02]  /*2ea0*/  LEA R32, P3, R14, R86, 0x1 ;  /* 0x000000560e207211 */ /* 0x001fe400078608ff */
[----:B------:R-:W-:Y:S02]  /*2eb0*/  ISETP.GT.AND P2, PT, R28, R83, PT ;  /* 0x000000531c00720c */ /* 0x000fe40003f44270 */
[----:B------:R-:W-:Y:S01]  /*2ec0*/  LEA.HI.X R33, R14, R87, R25, 0x1, P3 ;  /* 0x000000570e217211 */ /* 0x000fe200018f0c19 */
[----:B------:R-:W-:Y:S01]  /*2ed0*/  IMAD.MOV.U32 R25, RZ, RZ, R28 ;  /* 0x000000ffff197224 */ /* 0x000fe200078e001c */
[----:B-1----:R-:W-:Y:S01]  /*2ee0*/  ISETP.GE.AND P3, PT, R107, 0x1, PT ;  /* 0x000000016b00780c */ /* 0x002fe20003f66270 */
[----:B--2---:R-:W-:-:S04]  /*2ef0*/  IMAD R15, R17, 0x3000, R29 ;  /* 0x00003000110f7824 */ /* 0x004fc800078e021d */
[C---:B------:R-:W-:Y:S02]  /*2f00*/  VIADD R29, R15.reuse, 0x10 ;  /* 0x000000100f1d7836 */ /* 0x040fe40000000000 */
[C---:B------:R-:W-:Y:S02]  /*2f10*/  @P4 VIADD R29, R15.reuse, 0xfffffff0 ;  /* 0xfffffff00f1d4836 */ /* 0x040fe40000000000 */
[--C-:B------:R-:W-:Y:S02]  /*2f20*/  IMAD R78, R15, 0x2, R26.reuse ;  /* 0x000000020f4e7824 */ /* 0x100fe400078e021a */
[----:B------:R-:W-:Y:S02]  /*2f30*/  IMAD R15, R29, 0x2, R26 ;  /* 0x000000021d0f7824 */ /* 0x000fe400078e021a */
[----:B------:R-:W-:Y:S05]  /*2f40*/  @!P3 BRA `(.L_x_1399) ;  /* 0x0000003c004cb947 */ /* 0x000fea0003800000 */
[----:B------:R-:W-:Y:S01]  /*2f50*/  ULDC.U8 UR4, c[0x0][0x410] ;  /* 0x0001040000047ab9 */ /* 0x000fe20000000000 */
[-C--:B------:R-:W-:Y:S01]  /*2f60*/  IMAD R14, R99, R28.reuse, RZ ;  /* 0x0000001c630e7224 */ /* 0x080fe200078e02ff */
[----:B------:R-:W-:Y:S01]  /*2f70*/  ISETP.NE.AND P3, PT, RZ, UR4, PT ;  /* 0x00000004ff007c0c */ /* 0x000fe2000bf65270 */
[----:B------:R-:W-:Y:S02]  /*2f80*/  IMAD R31, R98, R28, RZ ;  /* 0x0000001c621f7224 */ /* 0x000fe400078e02ff */
        /* <DEDUP_REMOVED lines=24> */
[----:B------:R-:W2:Y:S04]  /*3110*/  LDL R115, [R1+0x30] ;  /* 0x0000300001737983 */ /* 0x000ea80000100800 */
[----:B------:R-:W3:Y:S04]  /*3120*/  LDL R114, [R1+0x2c] ;  /* 0x00002c0001727983 */ /* 0x000ee80000100800 */
        /* <DEDUP_REMOVED lines=17> */
[----:B------:R-:W-:-:S09]  /*3240*/  CS2R R56, SRZ ;  /* 0x0000000000387805 */ /* 0x000fd2000001ff00 */
[----:B------:R0:W5:Y:S04]  /*3250*/  @!P3 LDG.E.64 R58, desc[UR38][R30.64] ;  /* 0x000000261e3ab981 */ /* 0x000168000c1e1b00 */
[----:B------:R0:W5:Y:S01]  /*3260*/  @!P3 LDG.E.64 R86, desc[UR38][R28.64] ;  /* 0x000000261c56b981 */ /* 0x000162000c1e1b00 */
        /* <DEDUP_REMOVED lines=23> */
.L_x_1402:
[----:B------:R-:W-:Y:S05]  /*33e0*/  BSYNC B1 ;  /* 0x0000000000017941 */ /* 0x000fea0003800000 */
.L_x_1401:
[----:B-----5:R-:W-:Y:S01]  /*33f0*/  IMAD.MOV.U32 R14, RZ, RZ, R34 ;  /* 0x000000ffff0e7224 */ /* 0x020fe200078e0022 */
[----:B------:R-:W-:Y:S01]  /*3400*/  UISETP.NE.AND UP0, UPT, UR37, 0x3, UPT ;  /* 0x000000032500788c */ /* 0x000fe2000bf05270 */
[----:B0-----:R-:W-:-:S05]  /*3410*/  IMAD.MOV.U32 R28, RZ, RZ, R35 ;  /* 0x000000ffff1c7224 */ /* 0x001fca00078e0023 */
[----:B------:R-:W-:Y:S01]  /*3420*/  PRMT R89, R14, 0x5410, R28 ;  /* 0x000054100e597816 */ /* 0x000fe2000000001c */
[----:B------:R-:W-:Y:S01]  /*3430*/  IMAD.MOV.U32 R14, RZ, RZ, R38 ;  /* 0x000000ffff0e7224 */ /* 0x000fe200078e0026 */
[----:B------:R-:W-:Y:S01]  /*3440*/  PLOP3.LUT P3, PT, PT, PT, UP0, 0x80, 0x0 ;  /* 0x000000000000781c */ /* 0x000fe20003f6f008 */
[----:B------:R-:W-:-:S05]  /*3450*/  IMAD.MOV.U32 R28, RZ, RZ, R39 ;  /* 0x000000ffff1c7224 */ /* 0x000fca00078e0027 */
[----:B------:R-:W-:Y:S01]  /*3460*/  PRMT R110, R14, 0x5410, R28 ;  /* 0x000054100e6e7816 */ /* 0x000fe2000000001c */
[----:B------:R-:W-:Y:S02]  /*3470*/  IMAD.MOV.U32 R14, RZ, RZ, R42 ;  /* 0x000000ffff0e7224 */ /* 0x000fe400078e002a */
[----:B------:R-:W-:-:S05]  /*3480*/  IMAD.MOV.U32 R28, RZ, RZ, R43 ;  /* 0x000000ffff1c7224 */ /* 0x000fca00078e002b */
[----:B------:R-:W-:Y:S01]  /*3490*/  PRMT R115, R28, 0x5410, R14 ;  /* 0x000054101c737816 */ /* 0x000fe2000000000e */
[----:B------:R-:W-:Y:S02]  /*34a0*/  IMAD.MOV.U32 R14, RZ, RZ, R46 ;  /* 0x000000ffff0e7224 */ /* 0x000fe400078e002e */
        /* <DEDUP_REMOVED lines=32> */
[----:B------:R-:W-:Y:S06]  /*36b0*/  @!P3 BRA `(.L_x_1403) ;  /* 0x000000000004b947 */ /* 0x000fec0003800000 */
[----:B------:R-:W-:Y:S01]  /*36c0*/  BPT.TRAP 0x1 ;  /* 0x000000040000795c */ /* 0x000fe20000300000 */
.L_x_1403:
[----:B------:R-:W-:Y:S01]  /*36d0*/  IMAD R14, R17, 0x8, R2 ;  /* 0x00000008110e7824 */ /* 0x000fe200078e0202 */
[----:B------:R-:W-:Y:S01]  /*36e0*/  SHF.L.U32 R85, R154, 0x1f, RZ ;  /* 0x0000001f9a557819 */ /* 0x000fe200000006ff */
[----:B------:R-:W-:Y:S03]  /*36f0*/  BSSY B1, `(.L_x_1404) ;  /* 0x0000003000017945 */ /* 0x000fe60003800000 */
[----:B------:R-:W0:Y:S02]  /*3700*/  SYNCS.PHASECHK.TRANS64.TRYWAIT P5, [R14+URZ+0x2d890], R85 ;  /* 0x02d890550e0075a7 */ /* 0x000e2400080a017f */
[----:B0-----:R-:W-:Y:S05]  /*3710*/  @!P5 BRA `(.L_x_1405) ;  /* 0x0000023400ccd947 */ /* 0x001fea0003800000 */
.L_x_1780:
[----:B------:R-:W-:Y:S05]  /*3720*/  BSYNC B1 ;  /* 0x0000000000017941 */ /* 0x000fea0003800000 */
.L_x_1404:
[----:B------:R-:W-:Y:S05]  /*3730*/  @P4 BRA `(.L_x_1406) ;  /* 0x0000003400d04947 */ /* 0x000fea0003800000 */
[----:B------:R-:W-:Y:S01]  /*3740*/  ISETP.NE.AND P4, PT, R8, RZ, PT ;  /* 0x000000ff0800720c */ /* 0x000fe20003f85270 */
[----:B------:R-:W-:-:S12]  /*3750*/  BSSY B1, `(.L_x_1407) ;  /* 0x0000037000017945 */ /* 0x000fd80003800000 */
[----:B------:R-:W-:Y:S05]  /*3760*/  @!P4 BRA `(.L_x_1408) ;  /* 0x0000000000d4c947 */ /* 0x000fea0003800000 */
[----:B------:R1:W2:Y:S01]  /*3770*/  LDS.128 R28, [R78+0x15000] ;  /* 0x015000004e1c7984 */ /* 0x0002a20000000c00 */
[----:B------:R-:W-:Y:S01]  /*3780*/  ISETP.GE.AND P4, PT, R156, R107, PT ;  /* 0x0000006b9c00720c */ /* 0x000fe20003f86270 */
[----:B------:R-:W-:-:S12]  /*3790*/  BSSY B2, `(.L_x_1409) ;  /* 0x0000031000027945 */ /* 0x000fd80003800000 */
[----:B-1----:R-:W-:Y:S05]  /*37a0*/  @P4 BRA `(.L_x_1410) ;  /* 0x0000000000bc4947 */ /* 0x002fea0003800000 */
[----:B------:R-:W-:Y:S02]  /*37b0*/  SHF.R.U64 R55, R86, 0x10, R87 ;  /* 0x0000001056377819 */ /* 0x000fe40000001257 */
[----:B------:R-:W-:Y:S02]  /*37c0*/  SHF.R.U64 R52, R58, 0x10, R59 ;  /* 0x000000103a347819 */ /* 0x000fe4000000123b */
[C---:B------:R-:W-:Y:S02]  /*37d0*/  PRMT R55, R54.reuse, 0x5410, R55 ;  /* 0x0000541036377816 */ /* 0x040fe40000000037 */
[----:B------:R-:W-:Y:S02]  /*37e0*/  SHF.R.U32.HI R53, RZ, 0x10, R87 ;  /* 0x00000010ff357819 */ /* 0x000fe40000011657 */
[----:B------:R-:W-:Y:S02]  /*37f0*/  PRMT R52, R54, 0x5432, R52 ;  /* 0x0000543236347816 */ /* 0x000fe40000000034 */
[----:B--2---:R-:W-:-:S02]  /*3800*/  LOP3.LUT R87, R29, 0xffff0000, RZ, 0xc0, !PT ;  /* 0xffff00001d577812 */ /* 0x004fc400078ec0ff */
[C---:B------:R-:W-:Y:S01]  /*3810*/  LOP3.LUT R86, R55.reuse, 0xffff0000, RZ, 0xc0, !PT ;  /* 0xffff000037567812 */ /* 0x040fe200078ec0ff */
[----:B------:R-:W-:Y:S01]  /*3820*/  IMAD.U32 R55, R55, 0x10000, RZ ;  /* 0x0001000037377824 */ /* 0x000fe200078e00ff */
[----:B------:R-:W-:Y:S01]  /*3830*/  SHF.R.U32.HI R58, RZ, 0x10, R59 ;  /* 0x00000010ff3a7819 */ /* 0x000fe2000001163b */
[----:B------:R-:W-:Y:S01]  /*3840*/  IMAD.U32 R59, R29, 0x10000, RZ ;  /* 0x000100001d3b7824 */ /* 0x000fe200078e00ff */
[----:B------:R-:W-:Y:S01]  /*3850*/  LOP3.LUT R29, R52, 0xffff0000, RZ, 0xc0, !PT ;  /* 0xffff0000341d7812 */ /* 0x000fe200078ec0ff */
[----:B------:R-:W-:Y:S01]  /*3860*/  FMUL.FTZ R54, R87, R86 ;  /* 0x0000005657367220 */ /* 0x000fe20000410000 */
[----:B------:R-:W-:Y:S01]  /*3870*/  PRMT R53, R88, 0x5410, R53 ;  /* 0x0000541058357816 */ /* 0x000fe20000000035 */
[----:B------:R-:W-:Y:S01]  /*3880*/  IMAD.U32 R52, R52, 0x10000, RZ ;  /* 0x0001000034347824 */ /* 0x000fe200078e00ff */
[----:B------:R-:W-:Y:S01]  /*3890*/  PRMT R58, R88, 0x5432, R58 ;  /* 0x00005432583a7816 */ /* 0x000fe2000000003a */
[-C--:B------:R-:W-:Y:S01]  /*38a0*/  FFMA.FTZ R54, R59, R29.reuse, -R54 ;  /* 0x0000001d3b367223 */ /* 0x080fe20000010836 */
[----:B------:R-:W-:-:S03]  /*38b0*/  FMUL.FTZ R29, R87, R29 ;  /* 0x0000001d571d7220 */ /* 0x000fc60000410000 */
[----:B------:R-:W-:Y:S02]  /*38c0*/  IMAD.U32 R87, R58, 0x10000, RZ ;  /* 0x000100003a577824 */ /* 0x000fe400078e00ff */
[----:B------:R-:W-:Y:S01]  /*38d0*/  FFMA.FTZ R29, R59, R86, R29 ;  /* 0x000000563b1d7223 */ /* 0x000fe2000001001d */
[C---:B------:R-:W-:Y:S01]  /*38e0*/  LOP3.LUT R86, R30.reuse, 0xffff0000, RZ, 0xc0, !PT ;  /* 0xffff00001e567812 */ /* 0x040fe200078ec0ff */
[C---:B------:R-:W-:Y:S01]  /*38f0*/  IMAD.U32 R59, R53.reuse, 0x10000, RZ ;  /* 0x00010000353b7824 */ /* 0x040fe200078e00ff */
[----:B------:R-:W-:Y:S01]  /*3900*/  LOP3.LUT R53, R53, 0xffff0000, RZ, 0xc0, !PT ;  /* 0xffff000035357812 */ /* 0x000fe200078ec0ff */
[----:B------:R-:W-:Y:S01]  /*3910*/  IMAD.U32 R30, R30, 0x10000, RZ ;  /* 0x000100001e1e7824 */ /* 0x000fe200078e00ff */
[----:B------:R-:W-:Y:S01]  /*3920*/  LOP3.LUT R58, R58, 0xffff0000, RZ, 0xc0, !PT ;  /* 0xffff00003a3a7812 */ /* 0x000fe200078ec0ff */
[C---:B------:R-:W-:Y:S01]  /*3930*/  FMUL.FTZ R88, R86.reuse, R59 ;  /* 0x0000003b56587220 */ /* 0x040fe20000410000 */
[----:B------:R-:W-:Y:S01]  /*3940*/  FMUL.FTZ R86, R86, R87 ;  /* 0x0000005756567220 */ /* 0x000fe20000410000 */
[----:B------:R-:W-:-:S02]  /*3950*/  F2FP.BF16.F32.PACK_AB R29, R29, R54 ;  /* 0x000000361d1d723e */ /* 0x000fc400000010ff */
[C---:B------:R-:W-:Y:S01]  /*3960*/  FFMA.FTZ R88, R30.reuse, R87, -R88 ;  /* 0x000000571e587223 */ /* 0x040fe20000010858 */
[----:B------:R-:W-:Y:S01]  /*3970*/  FFMA.FTZ R86, R30, R59, R86 ;  /* 0x0000003b1e567223 */ /* 0x000fe20000010056 */
[C---:B------:R-:W-:Y:S01]  /*3980*/  LOP3.LUT R30, R31.reuse, 0xffff0000, RZ, 0xc0, !PT ;  /* 0xffff00001f1e7812 */ /* 0x040fe200078ec0ff */
[----:B------:R-:W-:-:S03]  /*3990*/  IMAD.U32 R31, R31, 0x10000, RZ ;  /* 0x000100001f1f7824 */ /* 0x000fc600078e00ff */
[----:B------:R-:W-:Y:S01]  /*39a0*/  F2FP.BF16.F32.PACK_AB R86, R86, R88 ;  /* 0x000000585656723e */ /* 0x000fe200000010ff */
[C---:B------:R-:W-:Y:S01]  /*39b0*/  FMUL.FTZ R59, R30.reuse, R53 ;  /* 0x000000351e3b7220 */ /* 0x040fe20000410000 */
[----:B------:R-:W-:-:S03]  /*39c0*/  FMUL.FTZ R30, R30, R58 ;  /* 0x0000003a1e1e7220 */ /* 0x000fc60000410000 */
        /* <DEDUP_REMOVED lines=8> */
[----:B------:R-:W-:-:S05]  /*3a50*/  FFMA.FTZ R31, R28, R55, R31 ;  /* 0x000000371c1f7223 */ /* 0x000fca000001001f */
[----:B------:R-:W-:Y:S01]  /*3a60*/  F2FP.BF16.F32.PACK_AB R53, R31, R53 ;  /* 0x000000351f35723e */ /* 0x000fe200000010ff */
[----:B------:R-:W-:Y:S02]  /*3a70*/  IMAD.MOV.U32 R31, RZ, RZ, R30 ;  /* 0x000000ffff1f7224 */ /* 0x000fe400078e001e */
[----:B------:R-:W-:Y:S02]  /*3a80*/  IMAD.MOV.U32 R30, RZ, RZ, R86 ;  /* 0x000000ffff1e7224 */ /* 0x000fe400078e0056 */
[----:B------:R-:W-:-:S07]  /*3a90*/  IMAD.MOV.U32 R28, RZ, RZ, R53 ;  /* 0x000000ffff1c7224 */ /* 0x000fce00078e0035 */
.L_x_1410:
[----:B------:R-:W-:Y:S05]  /*3aa0*/  BSYNC B2 ;  /* 0x0000000000027941 */ /* 0x000fea0003800000 */
.L_x_1409:
[----:B--2---:R1:W-:Y:S02]  /*3ab0*/  STG.E.128 desc[UR38][R32.64], R28 ;  /* 0x0000001c20007986 */ /* 0x0043e4000c101d26 */
.L_x_1408:
[----:B------:R-:W-:Y:S05]  /*3ac0*/  BSYNC B1 ;  /* 0x0000000000017941 */ /* 0x000fea0003800000 */
.L_x_1407:
        /* <DEDUP_REMOVED lines=9> */
[----:B------:R-:W-:Y:S01]  /*3b60*/  IMAD.U32 R55, R29, 0x10000, RZ ;  /* 0x000100001d377824 */ /* 0x000fe200078e00ff */
[----:B------:R-:W-:Y:S02]  /*3b70*/  SHF.R.U64 R50, R50, 0x10, R51 ;  /* 0x0000001032327819 */ /* 0x000fe40000001233 */
[----:B------:R-:W-:Y:S02]  /*3b80*/  PRMT R53, R118, 0x5410, R53 ;  /* 0x0000541076357816 */ /* 0x000fe40000000035 */
[----:B------:R-:W-:Y:S02]  /*3b90*/  SHF.R.U32.HI R54, RZ, 0x10, R51 ;  /* 0x00000010ff367819 */ /* 0x000fe40000011633 */
[----:B------:R-:W-:Y:S02]  /*3ba0*/  SHF.R.U32.HI R51, RZ, 0x10, R57 ;  /* 0x00000010ff337819 */ /* 0x000fe40000011639 */
[----:B------:R-:W-:-:S02]  /*3bb0*/  PRMT R50, R119, 0x5432, R50 ;  /* 0x0000543277327816 */ /* 0x000fc40000000032 */
[----:B------:R-:W-:Y:S02]  /*3bc0*/  LOP3.LUT R57, R29, 0xffff0000, RZ, 0xc0, !PT ;  /* 0xffff00001d397812 */ /* 0x000fe400078ec0ff */
[C---:B------:R-:W-:Y:S01]  /*3bd0*/  LOP3.LUT R56, R53.reuse, 0xffff0000, RZ, 0xc0, !PT ;  /* 0xffff000035387812 */ /* 0x040fe200078ec0ff */
[----:B------:R-:W-:Y:S01]  /*3be0*/  IMAD.U32 R53, R53, 0x10000, RZ ;  /* 0x0001000035357824 */ /* 0x000fe200078e00ff */
[C---:B------:R-:W-:Y:S01]  /*3bf0*/  LOP3.LUT R29, R50.reuse, 0xffff0000, RZ, 0xc0, !PT ;  /* 0xffff0000321d7812 */ /* 0x040fe200078ec0ff */
[----:B------:R-:W-:Y:S01]  /*3c00*/  IMAD.U32 R50, R50, 0x10000, RZ ;  /* 0x0001000032327824 */ /* 0x000fe200078e00ff */
[----:B------:R-:W-:Y:S01]  /*3c10*/  PRMT R51, R119, 0x5410, R51 ;  /* 0x0000541077337816 */ /* 0x000fe20000000033 */
[----:B------:R-:W-:Y:S01]  /*3c20*/  FMUL.FTZ R52, R57, R56 ;  /* 0x0000003839347220 */ /* 0x000fe20000410000 */
[----:B------:R-:W-:-:S03]  /*3c30*/  PRMT R54, R120, 0x5432, R54 ;  /* 0x0000543278367816 */ /* 0x000fc60000000036 */
[-C--:B------:R-:W-:Y:S01]  /*3c40*/  FFMA.FTZ R52, R55, R29.reuse, -R52 ;  /* 0x0000001d37347223 */ /* 0x080fe20000010834 */
[----:B------:R-:W-:Y:S01]  /*3c50*/  FMUL.FTZ R29, R57, R29 ;  /* 0x0000001d391d7220 */ /* 0x000fe20000410000 */
[C---:B------:R-:W-:Y:S01]  /*3c60*/  IMAD.U32 R57, R54.reuse, 0x10000, RZ ;  /* 0x0001000036397824 */ /* 0x040fe200078e00ff */
[----:B------:R-:W-:Y:S02]  /*3c70*/  LOP3.LUT R54, R54, 0xffff0000, RZ, 0xc0, !PT ;  /* 0xffff000036367812 */ /* 0x000fe400078ec0ff */
        /* <DEDUP_REMOVED lines=28> */
.L_x_1414:
[----:B------:R-:W-:Y:S05]  /*3e40*/  BSYNC B2 ;  /* 0x0000000000027941 */ /* 0x000fea0003800000 */
.L_x_1413:
[----:B------:R2:W-:Y:S02]  /*3e50*/  STG.E.128 desc[UR38][R32.64+0x20], R28 ;  /* 0x0000201c20007986 */ /* 0x0005e4000c101d26 */
.L_x_1412:
[----:B------:R-:W-:Y:S05]  /*3e60*/  BSYNC B1 ;  /* 0x0000000000017941 */ /* 0x000fea0003800000 */
.L_x_1411:
        /* <DEDUP_REMOVED lines=8> */
[--C-:B------:R-:W-:Y:S01]  /*3ef0*/  SHF.R.U64 R46, R46, 0x10, R47.reuse ;  /* 0x000000102e2e7819 */ /* 0x100fe2000000122f */
[----:B------:R-:W-:Y:S01]  /*3f00*/  IMAD.U32 R51, R29, 0x10000, RZ ;  /* 0x000100001d337824 */ /* 0x000fe200078e00ff */
[----:B------:R-:W-:Y:S02]  /*3f10*/  SHF.R.U32.HI R50, RZ, 0x10, R47 ;  /* 0x00000010ff327819 */ /* 0x000fe4000001162f */
[--C-:B------:R-:W-:Y:S02]  /*3f20*/  SHF.R.U64 R47, R48, 0x10, R49.reuse ;  /* 0x00000010302f7819 */ /* 0x100fe40000001231 */
[----:B------:R-:W-:Y:S02]  /*3f30*/  SHF.R.U32.HI R48, RZ, 0x10, R49 ;  /* 0x00000010ff307819 */ /* 0x000fe40000011631 */
[C---:B------:R-:W-:Y:S02]  /*3f40*/  PRMT R49, R117.reuse, 0x5410, R47 ;  /* 0x0000541075317816 */ /* 0x040fe4000000002f */
[----:B------:R-:W-:-:S02]  /*3f50*/  PRMT R46, R117, 0x5432, R46 ;  /* 0x00005432752e7816 */ /* 0x000fc4000000002e */
[----:B------:R-:W-:Y:S02]  /*3f60*/  LOP3.LUT R53, R29, 0xffff0000, RZ, 0xc0, !PT ;  /* 0xffff00001d357812 */ /* 0x000fe400078ec0ff */
[C---:B------:R-:W-:Y:S01]  /*3f70*/  LOP3.LUT R52, R49.reuse, 0xffff0000, RZ, 0xc0, !PT ;  /* 0xffff000031347812 */ /* 0x040fe200078ec0ff */
[----:B------:R-:W-:Y:S01]  /*3f80*/  IMAD.U32 R49, R49, 0x10000, RZ ;  /* 0x0001000031317824 */ /* 0x000fe200078e00ff */
[----:B------:R-:W-:Y:S02]  /*3f90*/  PRMT R47, R121, 0x5432, R48 ;  /* 0x00005432792f7816 */ /* 0x000fe40000000030 */
[----:B------:R-:W-:Y:S01]  /*3fa0*/  LOP3.LUT R29, R46, 0xffff0000, RZ, 0xc0, !PT ;  /* 0xffff00002e1d7812 */ /* 0x000fe200078ec0ff */
[----:B------:R-:W-:Y:S01]  /*3fb0*/  FMUL.FTZ R48, R53, R52 ;  /* 0x0000003435307220 */ /* 0x000fe20000410000 */
[----:B------:R-:W-:Y:S01]  /*3fc0*/  PRMT R50, R118, 0x5432, R50 ;  /* 0x0000543276327816 */ /* 0x000fe20000000032 */
[----:B------:R-:W-:Y:S02]  /*3fd0*/  IMAD.U32 R46, R46, 0x10000, RZ ;  /* 0x000100002e2e7824 */ /* 0x000fe400078e00ff */
[-C--:B------:R-:W-:Y:S01]  /*3fe0*/  FFMA.FTZ R48, R51, R29.reuse, -R48 ;  /* 0x0000001d33307223 */ /* 0x080fe20000010830 */
[----:B------:R-:W-:Y:S01]  /*3ff0*/  FMUL.FTZ R29, R53, R29 ;  /* 0x0000001d351d7220 */ /* 0x000fe20000410000 */
[C---:B------:R-:W-:Y:S01]  /*4000*/  IMAD.U32 R53, R50.reuse, 0x10000, RZ ;  /* 0x0001000032357824 */ /* 0x040fe200078e00ff */
[----:B------:R-:W-:-:S02]  /*4010*/  LOP3.LUT R50, R50, 0xffff0000, RZ, 0xc0, !PT ;  /* 0xffff000032327812 */ /* 0x000fc400078ec0ff */
        /* <DEDUP_REMOVED lines=28> */
.L_x_1418:
[----:B------:R-:W-:Y:S05]  /*41e0*/  BSYNC B2 ;  /* 0x0000000000027941 */ /* 0x000fea0003800000 */
.L_x_1417:
[----:B------:R3:W-:Y:S02]  /*41f0*/  STG.E.128 desc[UR38][R32.64+0x40], R28 ;  /* 0x0000401c20007986 */ /* 0x0007e4000c101d26 */
.L_x_1416:
[----:B------:R-:W-:Y:S05]  /*4200*/  BSYNC B1 ;  /* 0x0000000000017941 */ /* 0x000fea0003800000 */
.L_x_1415:
        /* <DEDUP_REMOVED lines=10> */
[----:B------:R-:W-:Y:S02]  /*42b0*/  SHF.R.U32.HI R44, RZ, 0x10, R45 ;  /* 0x00000010ff2c7819 */ /* 0x000fe4000001162d */
[----:B------:R-:W-:Y:S02]  /*42c0*/  PRMT R45, R116, 0x5410, R46 ;  /* 0x00005410742d7816 */ /* 0x000fe4000000002e */
[----:B------:R-:W-:Y:S02]  /*42d0*/  PRMT R42, R115, 0x5432, R42 ;  /* 0x00005432732a7816 */ /* 0x000fe4000000002a */
[C---:B------:R-:W-:Y:S01]  /*42e0*/  LOP3.LUT R49, R29.reuse, 0xffff0000, RZ, 0xc0, !PT ;  /* 0xffff00001d317812 */ /* 0x040fe200078ec0ff */
[----:B------:R-:W-:Y:S01]  /*42f0*/  IMAD.U32 R29, R29, 0x10000, RZ ;  /* 0x000100001d1d7824 */ /* 0x000fe200078e00ff */
[C---:B------:R-:W-:Y:S01]  /*4300*/  LOP3.LUT R46, R45.reuse, 0xffff0000, RZ, 0xc0, !PT ;  /* 0xffff00002d2e7812 */ /* 0x040fe200078ec0ff */
[----:B------:R-:W-:Y:S01]  /*4310*/  IMAD.U32 R45, R45, 0x10000, RZ ;  /* 0x000100002d2d7824 */ /* 0x000fe200078e00ff */
[C---:B------:R-:W-:Y:S01]  /*4320*/  LOP3.LUT R47, R42.reuse, 0xffff0000, RZ, 0xc0, !PT ;  /* 0xffff00002a2f7812 */ /* 0x040fe200078ec0ff */
[----:B------:R-:W-:Y:S01]  /*4330*/  IMAD.U32 R42, R42, 0x10000, RZ ;  /* 0x000100002a2a7824 */ /* 0x000fe200078e00ff */
[----:B------:R-:W-:Y:S01]  /*4340*/  SHF.R.U32.HI R43, RZ, 0x10, R43 ;  /* 0x00000010ff2b7819 */ /* 0x000fe2000001162b */
[CC--:B------:R-:W-:Y:S01]  /*4350*/  FMUL.FTZ R48, R49.reuse, R46.reuse ;  /* 0x0000002e31307220 */ /* 0x0c0fe20000410000 */
[----:B------:R-:W-:Y:S01]  /*4360*/  PRMT R44, R116, 0x5432, R44 ;  /* 0x00005432742c7816 */ /* 0x000fe2000000002c */
[-C--:B------:R-:W-:Y:S01]  /*4370*/  FMUL.FTZ R49, R49, R47.reuse ;  /* 0x0000002f31317220 */ /* 0x080fe20000410000 */
[----:B------:R-:W-:Y:S01]  /*4380*/  PRMT R43, R115, 0x5410, R43 ;  /* 0x00005410732b7816 */ /* 0x000fe2000000002b */
[C---:B------:R-:W-:Y:S01]  /*4390*/  FFMA.FTZ R48, R29.reuse, R47, -R48 ;  /* 0x0000002f1d307223 */ /* 0x040fe20000010830 */
[----:B------:R-:W-:Y:S01]  /*43a0*/  LOP3.LUT R50, R30, 0xffff0000, RZ, 0xc0, !PT ;  /* 0xffff00001e327812 */ /* 0x000fe200078ec0ff */
[----:B------:R-:W-:Y:S01]  /*43b0*/  FFMA.FTZ R49, R29, R46, R49 ;  /* 0x0000002e1d317223 */ /* 0x000fe20000010031 */
[----:B------:R-:W-:-:S02]  /*43c0*/  IMAD.U32 R46, R44, 0x10000, RZ ;  /* 0x000100002c2e7824 */ /* 0x000fc400078e00ff */
[----:B------:R-:W-:Y:S02]  /*43d0*/  IMAD.U32 R29, R30, 0x10000, RZ ;  /* 0x000100001e1d7824 */ /* 0x000fe400078e00ff */
[C---:B------:R-:W-:Y:S02]  /*43e0*/  IMAD.U32 R47, R43.reuse, 0x10000, RZ ;  /* 0x000100002b2f7824 */ /* 0x040fe400078e00ff */
[CC--:B------:R-:W-:Y:S01]  /*43f0*/  FMUL.FTZ R30, R50.reuse, R46.reuse ;  /* 0x0000002e321e7220 */ /* 0x0c0fe20000410000 */
[----:B------:R-:W-:Y:S01]  /*4400*/  LOP3.LUT R43, R43, 0xffff0000, RZ, 0xc0, !PT ;  /* 0xffff00002b2b7812 */ /* 0x000fe200078ec0ff */
[-C--:B------:R-:W-:Y:S02]  /*4410*/  FMUL.FTZ R50, R50, R47.reuse ;  /* 0x0000002f32327220 */ /* 0x080fe40000410000 */
[----:B------:R-:W-:Y:S01]  /*4420*/  FFMA.FTZ R30, R29, R47, -R30 ;  /* 0x0000002f1d1e7223 */ /* 0x000fe2000001081e */
[----:B------:R-:W-:Y:S02]  /*4430*/  LOP3.LUT R47, R44, 0xffff0000, RZ, 0xc0, !PT ;  /* 0xffff00002c2f7812 */ /* 0x000fe400078ec0ff */
[----:B------:R-:W-:Y:S01]  /*4440*/  LOP3.LUT R44, R31, 0xffff0000, RZ, 0xc0, !PT ;  /* 0xffff00001f2c7812 */ /* 0x000fe200078ec0ff */
[----:B------:R-:W-:Y:S01]  /*4450*/  FFMA.FTZ R29, R29, R46, R50 ;  /* 0x0000002e1d1d7223 */ /* 0x000fe20000010032 */
[----:B------:R-:W-:Y:S01]  /*4460*/  IMAD.U32 R46, R31, 0x10000, RZ ;  /* 0x000100001f2e7824 */ /* 0x000fe200078e00ff */
[----:B------:R-:W-:-:S02]  /*4470*/  F2FP.BF16.F32.PACK_AB R48, R49, R48 ;  /* 0x000000303130723e */ /* 0x000fc400000010ff */
[C---:B------:R-:W-:Y:S01]  /*4480*/  FMUL.FTZ R31, R44.reuse, R47 ;  /* 0x0000002f2c1f7220 */ /* 0x040fe20000410000 */
[-C--:B------:R-:W-:Y:S01]  /*4490*/  FMUL.FTZ R44, R44, R43.reuse ;  /* 0x0000002b2c2c7220 */ /* 0x080fe20000410000 */
[----:B------:R-:W-:Y:S01]  /*44a0*/  F2FP.BF16.F32.PACK_AB R30, R29, R30 ;  /* 0x0000001e1d1e723e */ /* 0x000fe200000010ff */
[----:B------:R-:W-:Y:S02]  /*44b0*/  IMAD.MOV.U32 R29, RZ, RZ, R48 ;  /* 0x000000ffff1d7224 */ /* 0x000fe400078e0030 */
        /* <DEDUP_REMOVED lines=8> */
[----:B------:R-:W-:-:S05]  /*4540*/  FFMA.FTZ R45, R28, R45, R46 ;  /* 0x0000002d1c2d7223 */ /* 0x000fca000001002e */
[----:B------:R-:W-:-:S07]  /*4550*/  F2FP.BF16.F32.PACK_AB R28, R45, R42 ;  /* 0x0000002a2d1c723e */ /* 0x000fce00000010ff */
.L_x_1422:
[----:B------:R-:W-:Y:S05]  /*4560*/  BSYNC B2 ;  /* 0x0000000000027941 */ /* 0x000fea0003800000 */
.L_x_1421:
[----:B------:R4:W-:Y:S02]  /*4570*/  STG.E.128 desc[UR38][R32.64+0x60], R28 ;  /* 0x0000601c20007986 */ /* 0x0009e4000c101d26 */
.L_x_1420:
[----:B------:R-:W-:Y:S05]  /*4580*/  BSYNC B1 ;  /* 0x0000000000017941 */ /* 0x000fea0003800000 */
.L_x_1419:
        /* <DEDUP_REMOVED lines=9> */
[----:B------:R-:W-:Y:S02]  /*4620*/  SHF.R.U64 R45, R38, 0x10, R39 ;  /* 0x00000010262d7819 */ /* 0x000fe40000001227 */
[----:B------:R-:W-:Y:S02]  /*4630*/  PRMT R40, R114, 0x5410, R43 ;  /* 0x0000541072287816 */ /* 0x000fe4000000002b */
[----:B------:R-:W-:Y:S02]  /*4640*/  PRMT R38, R110, 0x5410, R45 ;  /* 0x000054106e267816 */ /* 0x000fe4000000002d */
[C---:B------:R-:W-:Y:S01]  /*4650*/  LOP3.LUT R42, R29.reuse, 0xffff0000, RZ, 0xc0, !PT ;  /* 0xffff00001d2a7812 */ /* 0x040fe200078ec0ff */
[----:B------:R-:W-:Y:S01]  /*4660*/  IMAD.U32 R29, R29, 0x10000, RZ ;  /* 0x000100001d1d7824 */ /* 0x000fe200078e00ff */
[C---:B------:R-:W-:Y:S01]  /*4670*/  LOP3.LUT R46, R40.reuse, 0xffff0000, RZ, 0xc0, !PT ;  /* 0xffff0000282e7812 */ /* 0x040fe200078ec0ff */
[----:B------:R-:W-:Y:S01]  /*4680*/  IMAD.U32 R40, R40, 0x10000, RZ ;  /* 0x0001000028287824 */ /* 0x000fe200078e00ff */
[----:B------:R-:W-:Y:S01]  /*4690*/  SHF.R.U32.HI R45, RZ, 0x10, R41 ;  /* 0x00000010ff2d7819 */ /* 0x000fe20000011629 */
[----:B------:R-:W-:Y:S01]  /*46a0*/  IMAD.U32 R41, R31, 0x10000, RZ ;  /* 0x000100001f297824 */ /* 0x000fe200078e00ff */
[----:B------:R-:W-:Y:S01]  /*46b0*/  LOP3.LUT R44, R38, 0xffff0000, RZ, 0xc0, !PT ;  /* 0xffff0000262c7812 */ /* 0x000fe200078ec0ff */
[----:B------:R-:W-:Y:S01]  /*46c0*/  FMUL.FTZ R48, R42, R46 ;  /* 0x0000002e2a307220 */ /* 0x000fe20000410000 */
[----:B------:R-:W-:-:S02]  /*46d0*/  SHF.R.U32.HI R43, RZ, 0x10, R39 ;  /* 0x00000010ff2b7819 */ /* 0x000fc40000011627 */
[----:B------:R-:W-:Y:S01]  /*46e0*/  PRMT R114, R114, 0x5432, R45 ;  /* 0x0000543272727816 */ /* 0x000fe2000000002d */
[-C--:B------:R-:W-:Y:S01]  /*46f0*/  FMUL.FTZ R39, R42, R44.reuse ;  /* 0x0000002c2a277220 */ /* 0x080fe20000410000 */
[----:B------:R-:W-:Y:S01]  /*4700*/  PRMT R110, R110, 0x5432, R43 ;  /* 0x000054326e6e7816 */ /* 0x000fe2000000002b */
[C---:B------:R-:W-:Y:S01]  /*4710*/  FFMA.FTZ R42, R29.reuse, R44, -R48 ;  /* 0x0000002c1d2a7223 */ /* 0x040fe20000010830 */
[----:B------:R-:W-:Y:S01]  /*4720*/  LOP3.LUT R44, R30, 0xffff0000, RZ, 0xc0, !PT ;  /* 0xffff00001e2c7812 */ /* 0x000fe200078ec0ff */
[----:B------:R-:W-:Y:S02]  /*4730*/  IMAD.U32 R45, R114, 0x10000, RZ ;  /* 0x00010000722d7824 */ /* 0x000fe400078e00ff */
[----:B------:R-:W-:Y:S01]  /*4740*/  FFMA.FTZ R29, R29, R46, R39 ;  /* 0x0000002e1d1d7223 */ /* 0x000fe20000010027 */
[C---:B------:R-:W-:Y:S01]  /*4750*/  IMAD.U32 R43, R110.reuse, 0x10000, RZ ;  /* 0x000100006e2b7824 */ /* 0x040fe200078e00ff */
[----:B------:R-:W-:Y:S01]  /*4760*/  LOP3.LUT R110, R110, 0xffff0000, RZ, 0xc0, !PT ;  /* 0xffff00006e6e7812 */ /* 0x000fe200078ec0ff */
[----:B------:R-:W-:-:S02]  /*4770*/  IMAD.U32 R39, R30, 0x10000, RZ ;  /* 0x000100001e277824 */ /* 0x000fc400078e00ff */
[C---:B------:R-:W-:Y:S01]  /*4780*/  FMUL.FTZ R46, R44.reuse, R45 ;  /* 0x0000002d2c2e7220 */ /* 0x040fe20000410000 */
[----:B------:R-:W-:Y:S01]  /*4790*/  LOP3.LUT R30, R31, 0xffff0000, RZ, 0xc0, !PT ;  /* 0xffff00001f1e7812 */ /* 0x000fe200078ec0ff */
[-C--:B------:R-:W-:Y:S01]  /*47a0*/  FMUL.FTZ R48, R44, R43.reuse ;  /* 0x0000002b2c307220 */ /* 0x080fe20000410000 */
[----:B------:R-:W-:Y:S01]  /*47b0*/  IMAD.U32 R31, R28, 0x10000, RZ ;  /* 0x000100001c1f7824 */ /* 0x000fe200078e00ff */
[----:B------:R-:W-:Y:S01]  /*47c0*/  LOP3.LUT R44, R114, 0xffff0000, RZ, 0xc0, !PT ;  /* 0xffff0000722c7812 */ /* 0x000fe200078ec0ff */
[C---:B------:R-:W-:Y:S01]  /*47d0*/  FFMA.FTZ R43, R39.reuse, R43, -R46 ;  /* 0x0000002b272b7223 */ /* 0x040fe2000001082e */
[----:B------:R-:W-:Y:S01]  /*47e0*/  LOP3.LUT R28, R28, 0xffff0000, RZ, 0xc0, !PT ;  /* 0xffff00001c1c7812 */ /* 0x000fe200078ec0ff */
[----:B------:R-:W-:Y:S02]  /*47f0*/  IMAD.U32 R46, R38, 0x10000, RZ ;  /* 0x00010000262e7824 */ /* 0x000fe400078e00ff */
[----:B------:R-:W-:Y:S01]  /*4800*/  FFMA.FTZ R38, R39, R45, R48 ;  /* 0x0000002d27267223 */ /* 0x000fe20000010030 */
[C---:B------:R-:W-:Y:S01]  /*4810*/  FMUL.FTZ R48, R30.reuse, R44 ;  /* 0x0000002c1e307220 */ /* 0x040fe20000410000 */
[----:B------:R-:W-:Y:S01]  /*4820*/  FMUL.FTZ R45, R30, R110 ;  /* 0x0000006e1e2d7220 */ /* 0x000fe20000410000 */
        /* <DEDUP_REMOVED lines=11> */
.L_x_1426:
[----:B------:R-:W-:Y:S05]  /*48e0*/  BSYNC B2 ;  /* 0x0000000000027941 */ /* 0x000fea0003800000 */
.L_x_1425:
[----:B------:R1:W-:Y:S02]  /*48f0*/  STG.E.128 desc[UR38][R32.64+0x80], R28 ;  /* 0x0000801c20007986 */ /* 0x0003e4000c101d26 */
.L_x_1424:
[----:B------:R-:W-:Y:S05]  /*4900*/  BSYNC B1 ;  /* 0x0000000000017941 */ /* 0x000fea0003800000 */
.L_x_1423:
[----:B------:R-:W-:-:S13]  /*4910*/  ISETP.NE.AND P4, PT, R13, RZ, PT ;  /* 0x000000ff0d00720c */ /* 0x000fda0003f85270 */
[----:B------:R-:W-:Y:S05]  /*4920*/  @!P4 BRA `(.L_x_1406) ;  /* 0x000000240054c947 */ /* 0x000fea0003800000 */
[----:B------:R-:W5:Y:S01]  /*4930*/  LDL R38, [R1+0x38] ;  /* 0x0000380001267983 */ /* 0x000f620000100800 */
[----:B------:R-:W-:Y:S03]  /*4940*/  BSSY B1, `(.L_x_1427) ;  /* 0x0000031000017945 */ /* 0x000fe60003800000 */
[----:B-1234-:R1:W2:Y:S01]  /*4950*/  LDS.128 R28, [R15+0x19000] ;  /* 0x019000000f1c7984 */ /* 0x01e2a20000000c00 */
[----:B-----5:R-:W-:-:S13]  /*4960*/  ISETP.GE.AND P4, PT, R38, R107, PT ;  /* 0x0000006b2600720c */ /* 0x020fda0003f86270 */
[----:B-12---:R-:W-:Y:S05]  /*4970*/  @P4 BRA `(.L_x_1428) ;  /* 0x0000000000b44947 */ /* 0x006fea0003800000 */
[----:B------:R-:W-:Y:S02]  /*4980*/  SHF.R.U64 R40, R36, 0x10, R37 ;  /* 0x0000001024287819 */ /* 0x000fe40000001225 */
[--C-:B------:R-:W-:Y:S01]  /*4990*/  SHF.R.U64 R44, R34, 0x10, R35.reuse ;  /* 0x00000010222c7819 */ /* 0x100fe20000001223 */
[----:B------:R-:W-:Y:S01]  /*49a0*/  IMAD.U32 R34, R30, 0x10000, RZ ;  /* 0x000100001e227824 */ /* 0x000fe200078e00ff */
[----:B------:R-:W-:Y:S02]  /*49b0*/  SHF.R.U32.HI R42, RZ, 0x10, R35 ;  /* 0x00000010ff2a7819 */ /* 0x000fe40000011623 */
[----:B------:R-:W-:Y:S02]  /*49c0*/  PRMT R40, R109, 0x5410, R40 ;  /* 0x000054106d287816 */ /* 0x000fe40000000028 */
[----:B------:R-:W-:Y:S02]  /*49d0*/  SHF.R.U32.HI R38, RZ, 0x10, R37 ;  /* 0x00000010ff267819 */ /* 0x000fe40000011625 */
[----:B------:R-:W-:-:S02]  /*49e0*/  PRMT R35, R89, 0x5410, R44 ;  /* 0x0000541059237816 */ /* 0x000fc4000000002c */
[----:B------:R-:W-:Y:S02]  /*49f0*/  PRMT R89, R89, 0x5432, R42 ;  /* 0x0000543259597816 */ /* 0x000fe4000000002a */
[----:B------:R-:W-:Y:S02]  /*4a00*/  LOP3.LUT R37, R29, 0xffff0000, RZ, 0xc0, !PT ;  /* 0xffff00001d257812 */ /* 0x000fe400078ec0ff */
[----:B------:R-:W-:Y:S01]  /*4a10*/  LOP3.LUT R42, R40, 0xffff0000, RZ, 0xc0, !PT ;  /* 0xffff0000282a7812 */ /* 0x000fe200078ec0ff */
[----:B------:R-:W-:Y:S01]  /*4a20*/  IMAD.U32 R41, R89, 0x10000, RZ ;  /* 0x0001000059297824 */ /* 0x000fe200078e00ff */
[----:B------:R-:W-:Y:S01]  /*4a30*/  PRMT R109, R109, 0x5432, R38 ;  /* 0x000054326d6d7816 */ /* 0x000fe20000000026 */
[----:B------:R-:W-:Y:S01]  /*4a40*/  IMAD.U32 R38, R29, 0x10000, RZ ;  /* 0x000100001d267824 */ /* 0x000fe200078e00ff */
[----:B------:R-:W-:Y:S01]  /*4a50*/  LOP3.LUT R39, R35, 0xffff0000, RZ, 0xc0, !PT ;  /* 0xffff000023277812 */ /* 0x000fe200078ec0ff */
[----:B------:R-:W-:Y:S01]  /*4a60*/  FMUL.FTZ R45, R37, R42 ;  /* 0x0000002a252d7220 */ /* 0x000fe20000410000 */
[----:B------:R-:W-:Y:S01]  /*4a70*/  LOP3.LUT R36, R30, 0xffff0000, RZ, 0xc0, !PT ;  /* 0xffff00001e247812 */ /* 0x000fe200078ec0ff */
[----:B------:R-:W-:Y:S01]  /*4a80*/  IMAD.U32 R43, R109, 0x10000, RZ ;  /* 0x000100006d2b7824 */ /* 0x000fe200078e00ff */
[----:B------:R-:W-:Y:S01]  /*4a90*/  LOP3.LUT R30, R31, 0xffff0000, RZ, 0xc0, !PT ;  /* 0xffff00001f1e7812 */ /* 0x000fe200078ec0ff */
[-C--:B------:R-:W-:Y:S01]  /*4aa0*/  FMUL.FTZ R47, R37, R39.reuse ;  /* 0x00000027252f7220 */ /* 0x080fe20000410000 */
[C---:B------:R-:W-:Y:S01]  /*4ab0*/  IMAD.U32 R29, R28.reuse, 0x10000, RZ ;  /* 0x000100001c1d7824 */ /* 0x040fe200078e00ff */
[----:B------:R-:W-:Y:S01]  /*4ac0*/  LOP3.LUT R37, R28, 0xffff0000, RZ, 0xc0, !PT ;  /* 0xffff00001c257812 */ /* 0x000fe200078ec0ff */
[----:B------:R-:W-:Y:S01]  /*4ad0*/  FFMA.FTZ R28, R38, R39, -R45 ;  /* 0x00000027261c7223 */ /* 0x000fe2000001082d */
[----:B------:R-:W-:Y:S01]  /*4ae0*/  LOP3.LUT R109, R109, 0xffff0000, RZ, 0xc0, !PT ;  /* 0xffff00006d6d7812 */ /* 0x000fe200078ec0ff */
[C---:B------:R-:W-:Y:S01]  /*4af0*/  FMUL.FTZ R49, R36.reuse, R43 ;  /* 0x0000002b24317220 */ /* 0x040fe20000410000 */
[----:B------:R-:W-:Y:S01]  /*4b00*/  LOP3.LUT R89, R89, 0xffff0000, RZ, 0xc0, !PT ;  /* 0xffff000059597812 */ /* 0x000fe200078ec0ff */
[----:B------:R-:W-:Y:S01]  /*4b10*/  FMUL.FTZ R39, R36, R41 ;  /* 0x0000002924277220 */ /* 0x000fe20000410000 */
[----:B------:R-:W-:-:S02]  /*4b20*/  IMAD.U32 R40, R40, 0x10000, RZ ;  /* 0x0001000028287824 */ /* 0x000fc400078e00ff */
[----:B------:R-:W-:Y:S01]  /*4b30*/  FFMA.FTZ R47, R38, R42, R47 ;  /* 0x0000002a262f7223 */ /* 0x000fe2000001002f */
[----:B------:R-:W-:Y:S02]  /*4b40*/  IMAD.U32 R36, R35, 0x10000, RZ ;  /* 0x0001000023247824 */ /* 0x000fe400078e00ff */
[C---:B------:R-:W-:Y:S01]  /*4b50*/  FMUL.FTZ R38, R30.reuse, R109 ;  /* 0x0000006d1e267220 */ /* 0x040fe20000410000 */
[----:B------:R-:W-:Y:S01]  /*4b60*/  FMUL.FTZ R42, R30, R89 ;  /* 0x000000591e2a7220 */ /* 0x000fe20000410000 */
[C---:B------:R-:W-:Y:S01]  /*4b70*/  FFMA.FTZ R49, R34.reuse, R41, -R49 ;  /* 0x0000002922317223 */ /* 0x040fe20000010831 */
[----:B------:R-:W-:Y:S01]  /*4b80*/  FMUL.FTZ R30, R37, R40 ;  /* 0x00000028251e7220 */ /* 0x000fe20000410000 */
[----:B------:R-:W-:Y:S02]  /*4b90*/  IMAD.U32 R31, R31, 0x10000, RZ ;  /* 0x000100001f1f7824 */ /* 0x000fe400078e00ff */
[----:B------:R-:W-:Y:S01]  /*4ba0*/  FFMA.FTZ R34, R34, R43, R39 ;  /* 0x0000002b22227223 */ /* 0x000fe20000010027 */
[-C--:B------:R-:W-:Y:S01]  /*4bb0*/  FMUL.FTZ R37, R37, R36.reuse ;  /* 0x0000002425257220 */ /* 0x080fe20000410000 */
[----:B------:R-:W-:Y:S01]  /*4bc0*/  FFMA.FTZ R30, R29, R36, -R30 ;  /* 0x000000241d1e7223 */ /* 0x000fe2000001081e */
[C---:B------:R-:W-:Y:S01]  /*4bd0*/  FFMA.FTZ R38, R31.reuse, R89, -R38 ;  /* 0x000000591f267223 */ /* 0x040fe20000010826 */
[----:B------:R-:W-:Y:S01]  /*4be0*/  FFMA.FTZ R31, R31, R109, R42 ;  /* 0x0000006d1f1f7223 */ /* 0x000fe2000001002a */
[----:B------:R-:W-:Y:S01]  /*4bf0*/  FFMA.FTZ R37, R29, R40, R37 ;  /* 0x000000281d257223 */ /* 0x000fe20000010025 */
[----:B------:R-:W-:-:S02]  /*4c00*/  F2FP.BF16.F32.PACK_AB R34, R34, R49 ;  /* 0x000000312222723e */ /* 0x000fc400000010ff */
[----:B------:R-:W-:Y:S02]  /*4c10*/  F2FP.BF16.F32.PACK_AB R29, R47, R28 ;  /* 0x0000001c2f1d723e */ /* 0x000fe400000010ff */
[----:B------:R-:W-:Y:S01]  /*4c20*/  F2FP.BF16.F32.PACK_AB R28, R37, R30 ;  /* 0x0000001e251c723e */ /* 0x000fe200000010ff */
[----:B------:R-:W-:Y:S01]  /*4c30*/  IMAD.MOV.U32 R30, RZ, RZ, R34 ;  /* 0x000000ffff1e7224 */ /* 0x000fe200078e0022 */
[----:B------:R-:W-:-:S07]  /*4c40*/  F2FP.BF16.F32.PACK_AB R31, R31, R38 ;  /* 0x000000261f1f723e */ /* 0x000fce00000010ff */
.L_x_1428:
[----:B------:R-:W-:Y:S05]  /*4c50*/  BSYNC B1 ;  /* 0x0000000000017941 */ /* 0x000fea0003800000 */
.L_x_1427:
[----:B------:R1:W-:Y:S01]  /*4c60*/  STG.E.128 desc[UR38][R32.64+0xa0], R28 ;  /* 0x0000a01c20007986 */ /* 0x0003e2000c101d26 */
[----:B------:R-:W-:Y:S05]  /*4c70*/  BRA `(.L_x_1406) ;  /* 0x0000002000807947 */ /* 0x000fea0003800000 */
.L_x_1400:
        /* <DEDUP_REMOVED lines=46> */
.L_x_1430:
[----:B------:R-:W-:Y:S05]  /*4f60*/  BSYNC B1 ;  /* 0x0000000000017941 */ /* 0x000fea0003800000 */
.L_x_1429:
        /* <DEDUP_REMOVED lines=44> */
.L_x_1431:
[----:B------:R-:W-:Y:S01]  /*5230*/  IMAD R14, R17, 0x8, R2 ;  /* 0x00000008110e7824 */ /* 0x000fe200078e0202 */
[----:B------:R-:W-:Y:S01]  /*5240*/  SHF.L.U32 R85, R154, 0x1f, RZ ;  /* 0x0000001f9a557819 */ /* 0x000fe200000006ff */
[----:B------:R-:W-:Y:S03]  /*5250*/  BSSY B1, `(.L_x_1432) ;  /* 0x0000003000017945 */ /* 0x000fe60003800000 */
[----:B------:R-:W0:Y:S02]  /*5260*/  SYNCS.PHASECHK.TRANS64.TRYWAIT P5, [R14+URZ+0x2d890], R85 ;  /* 0x02d890550e0075a7 */ /* 0x000e2400080a017f */
[----:B0-----:R-:W-:Y:S05]  /*5270*/  @!P5 BRA `(.L_x_1433) ;  /* 0x0000021c0008d947 */ /* 0x001fea0003800000 */
.L_x_1781:
[----:B------:R-:W-:Y:S05]  /*5280*/  BSYNC B1 ;  /* 0x0000000000017941 */ /* 0x000fea0003800000 */
.L_x_1432:
        /* <DEDUP_REMOVED lines=17> */
[----:B------:R-:W-:Y:S01]  /*53a0*/  SEL R52, R108, R114, !P0 ;  /* 0x000000726c347207 */ /* 0x000fe20004000000 */
[----:B------:R-:W-:Y:S01]  /*53b0*/  BSSY B2, `(.L_x_1436) ;  /* 0x0000071000027945 */ /* 0x000fe20003800000 */
[----:B------:R-:W-:-:S02]  /*53c0*/  ISETP.GE.AND P4, PT, R136, R107, PT ;  /* 0x0000006b8800720c */ /* 0x000fc40003f86270 */
[----:B------:R-:W-:-:S04]  /*53d0*/  SHF.R.S32.HI R53, RZ, 0x1f, R52 ;  /* 0x0000001fff357819 */ /* 0x000fc80000011434 */
[----:B------:R-:W-:-:S04]  /*53e0*/  LEA.HI R53, R53, R52, RZ, 0x4 ;  /* 0x0000003435357211 */ /* 0x000fc800078f20ff */
[----:B------:R-:W-:-:S04]  /*53f0*/  SHF.R.S32.HI R53, RZ, 0x4, R53 ;  /* 0x00000004ff357819 */ /* 0x000fc80000011435 */
[----:B------:R-:W-:-:S04]  /*5400*/  LEA.HI.SX32 R115, R76, R53, 0x1d ;  /* 0x000000354c737211 */ /* 0x000fc800078feaff */
[----:B------:R-:W-:-:S04]  /*5410*/  SHF.R.S32.HI R52, RZ, 0x1f, R115 ;  /* 0x0000001fff347819 */ /* 0x000fc80000011473 */
[----:B------:R-:W-:Y:S01]  /*5420*/  LEA.HI R52, R52, R115, RZ, 0x2 ;  /* 0x0000007334347211 */ /* 0x000fe200078f10ff */
[----:B------:R-:W-:-:S04]  /*5430*/  IMAD.SHL.U32 R115, R115, 0x8, RZ ;  /* 0x0000000873737824 */ /* 0x000fc800078e00ff */
[----:B------:R-:W-:-:S05]  /*5440*/  IMAD.SHL.U32 R52, R52, 0x400, RZ ;  /* 0x0000040034347824 */ /* 0x000fca00078e00ff */
[----:B------:R-:W-:Y:S02]  /*5450*/  LOP3.LUT R52, R52, 0x7ffff000, RZ, 0xc0, !PT ;  /* 0x7ffff00034347812 */ /* 0x000fe400078ec0ff */
[----:B--2---:R-:W-:-:S04]  /*5460*/  LOP3.LUT R53, R58, 0x18, R115, 0xf8, !PT ;  /* 0x000000183a357812 */ /* 0x004fc800078ef873 */
[----:B---3--:R-:W-:-:S04]  /*5470*/  LOP3.LUT R53, R53, R55, RZ, 0x3c, !PT ;  /* 0x0000003735357212 */ /* 0x008fc800078e3cff */
[----:B----4-:R-:W-:-:S05]  /*5480*/  IADD3 R52, R53, R52, R54 ;  /* 0x0000003435347210 */ /* 0x010fca0007ffe036 */
        /* <DEDUP_REMOVED lines=9> */
[----:B------:R-:W-:Y:S02]  /*5520*/  PRMT R36, R117, 0x5432, R36 ;  /* 0x0000543275247816 */ /* 0x000fe40000000024 */
[----:B------:R-:W-:Y:S02]  /*5530*/  SHF.R.U32.HI R117, RZ, 0x10, R49 ;  /* 0x00000010ff757819 */ /* 0x000fe40000011631 */
[--C-:B------:R-:W-:Y:S02]  /*5540*/  SHF.R.U64 R37, R38, 0x10, R39.reuse ;  /* 0x0000001026257819 */ /* 0x100fe40000001227 */
[----:B------:R-:W-:-:S02]  /*5550*/  SHF.R.U32.HI R38, RZ, 0x10, R39 ;  /* 0x00000010ff267819 */ /* 0x000fc40000011627 */
[----:B------:R-:W-:Y:S02]  /*5560*/  SHF.R.U64 R39, R48, 0x10, R49 ;  /* 0x0000001030277819 */ /* 0x000fe40000001231 */
[--C-:B------:R-:W-:Y:S02]  /*5570*/  SHF.R.U64 R48, R50, 0x10, R51.reuse ;  /* 0x0000001032307819 */ /* 0x100fe40000001233 */
[----:B------:R-:W-:Y:S02]  /*5580*/  SHF.R.U32.HI R49, RZ, 0x10, R51 ;  /* 0x00000010ff317819 */ /* 0x000fe40000011633 */
[----:B------:R-:W-:Y:S02]  /*5590*/  PRMT R117, R129, 0x5410, R117 ;  /* 0x0000541081757816 */ /* 0x000fe40000000075 */
[----:B------:R-:W-:Y:S02]  /*55a0*/  PRMT R116, R119, 0x5432, R116 ;  /* 0x0000543277747816 */ /* 0x000fe40000000074 */
[----:B------:R-:W-:-:S02]  /*55b0*/  PRMT R39, R120, 0x5410, R39 ;  /* 0x0000541078277816 */ /* 0x000fc40000000027 */
[----:B------:R-:W-:Y:S01]  /*55c0*/  PRMT R48, R120, 0x5432, R48 ;  /* 0x0000543278307816 */ /* 0x000fe20000000030 */
[----:B-1----:R-:W-:Y:S01]  /*55d0*/  IMAD.U32 R120, R57, 0x10000, RZ ;  /* 0x0001000039787824 */ /* 0x002fe200078e00ff */
[----:B------:R-:W-:Y:S01]  /*55e0*/  PRMT R49, R119, 0x5410, R49 ;  /* 0x0000541077317816 */ /* 0x000fe20000000031 */
[----:B------:R-:W-:Y:S01]  /*55f0*/  IMAD.U32 R119, R117, 0x10000, RZ ;  /* 0x0001000075777824 */ /* 0x000fe200078e00ff */
[----:B------:R-:W-:Y:S01]  /*5600*/  PRMT R37, R118, 0x5410, R37 ;  /* 0x0000541076257816 */ /* 0x000fe20000000025 */
[----:B------:R-:W-:Y:S01]  /*5610*/  IMAD.U32 R51, R116, 0x10000, RZ ;  /* 0x0001000074337824 */ /* 0x000fe200078e00ff */
[----:B------:R-:W-:Y:S01]  /*5620*/  PRMT R38, R118, 0x5432, R38 ;  /* 0x0000543276267816 */ /* 0x000fe20000000026 */
[----:B--2---:R-:W-:Y:S02]  /*5630*/  IMAD.U32 R118, R53, 0x10000, RZ ;  /* 0x0001000035767824 */ /* 0x004fe400078e00ff */
[----:B------:R-:W-:Y:S01]  /*5640*/  FMUL.FTZ R50, R120, R119 ;  /* 0x0000007778327220 */ /* 0x000fe20000410000 */
[----:B------:R-:W-:-:S02]  /*5650*/  LOP3.LUT R117, R117, 0xffff0000, RZ, 0xc0, !PT ;  /* 0xffff000075757812 */ /* 0x000fc400078ec0ff */
        /* <DEDUP_REMOVED lines=27> */
[CC--:B------:R-:W-:Y:S02]  /*5810*/  FMUL.FTZ R55, R59.reuse, R49.reuse ;  /* 0x000000313b377220 */ /* 0x0c0fe40000410000 */
        /* <DEDUP_REMOVED lines=42> */
.L_x_1437:
[----:B------:R-:W-:Y:S05]  /*5ac0*/  BSYNC B2 ;  /* 0x0000000000027941 */ /* 0x000fea0003800000 */
.L_x_1436:
        /* <DEDUP_REMOVED lines=12> */
.L_x_1435:
[----:B------:R-:W-:Y:S05]  /*5b90*/  BSYNC B1 ;  /* 0x0000000000017941 */ /* 0x000fea0003800000 */
.L_x_1434:
[----:B------:R-:W-:Y:S01]  /*5ba0*/  ISETP.NE.AND P4, PT, R9, RZ, PT ;  /* 0x000000ff0900720c */ /* 0x000fe20003f85270 */
[----:B------:R-:W-:-:S12]  /*5bb0*/  BSSY B1, `(.L_x_1438) ;  /* 0x0000084000017945 */ /* 0x000fd80003800000 */
[----:B------:R-:W-:Y:S05]  /*5bc0*/  @!P4 BRA `(.L_x_1439) ;  /* 0x000000080008c947 */ /* 0x000fea0003800000 */
[----:B------:R-:W3:Y:S04]  /*5bd0*/  LDL R48, [R1+0x8] ;  /* 0x0000080001307983 */ /* 0x000ee80000100800 */
[----:B--2---:R-:W2:Y:S04]  /*5be0*/  LDL R39, [R1+0x10] ;  /* 0x0000100001277983 */ /* 0x004ea80000100800 */
        /* <DEDUP_REMOVED lines=13> */
[----:B---3--:R-:W-:-:S04]  /*5cc0*/  LOP3.LUT R37, R48, 0x18, R52, 0xf8, !PT ;  /* 0x0000001830257812 */ /* 0x008fc800078ef834 */
[----:B--2---:R-:W-:-:S04]  /*5cd0*/  LOP3.LUT R37, R37, R39, RZ, 0x3c, !PT ;  /* 0x0000002725257212 */ /* 0x004fc800078e3cff */
        /* <DEDUP_REMOVED lines=100> */
.L_x_1441:
[----:B------:R-:W-:Y:S05]  /*6320*/  BSYNC B2 ;  /* 0x0000000000027941 */ /* 0x000fea0003800000 */
.L_x_1440:
        /* <DEDUP_REMOVED lines=12> */
.L_x_1439:
[----:B------:R-:W-:Y:S05]  /*63f0*/  BSYNC B1 ;  /* 0x0000000000017941 */ /* 0x000fea0003800000 */
.L_x_1438:
[----:B------:R-:W-:-:S13]  /*6400*/  ISETP.NE.AND P4, PT, R10, RZ, PT ;  /* 0x000000ff0a00720c */ /* 0x000fda0003f85270 */
[----:B------:R-:W-:Y:S05]  /*6410*/  @!P4 BRA `(.L_x_1406) ;  /* 0x000000080098c947 */ /* 0x000fea0003800000 */
[----:B--23--:R-:W2:Y:S04]  /*6420*/  LDL R36, [R1+0x8] ;  /* 0x0000080001247983 */ /* 0x00cea80000100800 */
[----:B------:R-:W3:Y:S04]  /*6430*/  LDL R35, [R1+0x10] ;  /* 0x0000100001237983 */ /* 0x000ee80000100800 */
[----:B------:R-:W4:Y:S01]  /*6440*/  LDL R34, [R1+0x14] ;  /* 0x0000140001227983 */ /* 0x000f220000100800 */
[----:B------:R-:W-:Y:S01]  /*6450*/  IADD3 R32, P4, P5, R20, R88, R79 ;  /* 0x0000005814207210 */ /* 0x000fe20007d9e04f */
[----:B------:R-:W-:Y:S01]  /*6460*/  BSSY B1, `(.L_x_1442) ;  /* 0x0000077000017945 */ /* 0x000fe20003800000 */
[----:B------:R-:W-:-:S02]  /*6470*/  LOP3.LUT P6, RZ, R23, 0x1, RZ, 0xc0, !PT ;  /* 0x0000000117ff7812 */ /* 0x000fc400078cc0ff */
[----:B------:R-:W-:Y:S02]  /*6480*/  IADD3.X R33, R3, R110, R100, P4, P5 ;  /* 0x0000006e03217210 */ /* 0x000fe400027ea464 */
[----:B------:R-:W-:Y:S02]  /*6490*/  LEA R44, P4, R32, R86, 0x1 ;  /* 0x00000056202c7211 */ /* 0x000fe400078808ff */
[----:B------:R-:W-:Y:S02]  /*64a0*/  SEL R114, R108, R114, !P6 ;  /* 0x000000726c727207 */ /* 0x000fe40007000000 */
[----:B------:R-:W-:Y:S02]  /*64b0*/  LEA.HI.X R45, R32, R87, R33, 0x1, P4 ;  /* 0x00000057202d7211 */ /* 0x000fe400020f0c21 */
[----:B------:R-:W-:Y:S02]  /*64c0*/  SHF.R.S32.HI R33, RZ, 0x1f, R114 ;  /* 0x0000001fff217819 */ /* 0x000fe40000011472 */
[----:B------:R-:W-:-:S02]  /*64d0*/  ISETP.GE.AND P4, PT, R4, R107, PT ;  /* 0x0000006b0400720c */ /* 0x000fc40003f86270 */
[----:B------:R-:W-:-:S04]  /*64e0*/  LEA.HI R33, R33, R114, RZ, 0x4 ;  /* 0x0000007221217211 */ /* 0x000fc800078f20ff */
[----:B------:R-:W-:-:S04]  /*64f0*/  SHF.R.S32.HI R33, RZ, 0x4, R33 ;  /* 0x00000004ff217819 */ /* 0x000fc80000011421 */
[----:B------:R-:W-:-:S04]  /*6500*/  LEA.HI.SX32 R33, R74, R33, 0x1d ;  /* 0x000000214a217211 */ /* 0x000fc800078feaff */
[----:B------:R-:W-:Y:S01]  /*6510*/  SHF.R.S32.HI R32, RZ, 0x1f, R33 ;  /* 0x0000001fff207819 */ /* 0x000fe20000011421 */
[----:B------:R-:W-:-:S03]  /*6520*/  IMAD.SHL.U32 R46, R33, 0x8, RZ ;  /* 0x00000008212e7824 */ /* 0x000fc600078e00ff */
[----:B------:R-:W-:-:S05]  /*6530*/  LEA.HI R33, R32, R33, RZ, 0x2 ;  /* 0x0000002120217211 */ /* 0x000fca00078f10ff */
[----:B------:R-:W-:-:S05]  /*6540*/  IMAD.SHL.U32 R33, R33, 0x400, RZ ;  /* 0x0000040021217824 */ /* 0x000fca00078e00ff */
[----:B------:R-:W-:Y:S02]  /*6550*/  LOP3.LUT R33, R33, 0x7ffff000, RZ, 0xc0, !PT ;  /* 0x7ffff00021217812 */ /* 0x000fe400078ec0ff */
[----:B--2---:R-:W-:-:S04]  /*6560*/  LOP3.LUT R32, R36, 0x18, R46, 0xf8, !PT ;  /* 0x0000001824207812 */ /* 0x004fc800078ef82e */
[----:B---3--:R-:W-:-:S04]  /*6570*/  LOP3.LUT R32, R32, R35, RZ, 0x3c, !PT ;  /* 0x0000002320207212 */ /* 0x008fc800078e3cff */
[----:B----4-:R-:W-:Y:S01]  /*6580*/  IADD3 R32, R32, R33, R34 ;  /* 0x0000002120207210 */ /* 0x010fe20007ffe022 */
[----:B------:R-:W-:-:S04]  /*6590*/  IMAD R33, R17, 0x3000, R103 ;  /* 0x0000300011217824 */ /* 0x000fc800078e0267 */
[----:B------:R-:W-:Y:S02]  /*65a0*/  IMAD R35, R17, 0x3000, R32 ;  /* 0x0000300011237824 */ /* 0x000fe400078e0220 */
[--C-:B------:R-:W-:Y:S02]  /*65b0*/  IMAD R33, R33, 0x2, R2.reuse ;  /* 0x0000000221217824 */ /* 0x100fe400078e0202 */
[----:B------:R-:W-:-:S04]  /*65c0*/  IMAD R36, R35, 0x2, R2 ;  /* 0x0000000223247824 */ /* 0x000fc800078e0202 */
[----:B------:R-:W1:Y:S04]  /*65d0*/  LDS.128 R32, [R33+0x15400] ;  /* 0x0154000021207984 */ /* 0x000e680000000c00 */
[----:B------:R-:W2:Y:S01]  /*65e0*/  LDS.128 R36, [R36+0x15400] ;  /* 0x0154000024247984 */ /* 0x000ea20000000c00 */
[----:B------:R-:W-:Y:S05]  /*65f0*/  @P4 BRA `(.L_x_1443) ;  /* 0x0000000400744947 */ /* 0x000fea0003800000 */
[----:B------:R-:W-:Y:S01]  /*6600*/  SHF.R.U64 R28, R28, 0x10, R29 ;  /* 0x000000101c1c7819 */ /* 0x000fe2000000121d */
[----:B--2---:R-:W-:Y:S01]  /*6610*/  IMAD.U32 R49, R37, 0x10000, RZ ;  /* 0x0001000025317824 */ /* 0x004fe200078e00ff */
[----:B------:R-:W-:Y:S02]  /*6620*/  SHF.R.U32.HI R47, RZ, 0x10, R41 ;  /* 0x00000010ff2f7819 */ /* 0x000fe40000011629 */
[----:B------:R-:W-:Y:S02]  /*6630*/  SHF.R.U32.HI R29, RZ, 0x10, R29 ;  /* 0x00000010ff1d7819 */ /* 0x000fe4000001161d */
[----:B------:R-:W-:Y:S02]  /*6640*/  PRMT R47, R124, 0x5432, R47 ;  /* 0x000054327c2f7816 */ /* 0x000fe4000000002f */
[----:B------:R-:W-:Y:S02]  /*6650*/  PRMT R29, R122, 0x5432, R29 ;  /* 0x000054327a1d7816 */ /* 0x000fe4000000001d */
[----:B------:R-:W-:Y:S01]  /*6660*/  SHF.R.U64 R41, R40, 0x10, R41 ;  /* 0x0000001028297819 */ /* 0x000fe20000001229 */
[----:B------:R-:W-:Y:S01]  /*6670*/  IMAD.U32 R48, R47, 0x10000, RZ ;  /* 0x000100002f307824 */ /* 0x000fe200078e00ff */
[--C-:B------:R-:W-:Y:S01]  /*6680*/  SHF.R.U64 R40, R42, 0x10, R43.reuse ;  /* 0x000000102a287819 */ /* 0x100fe2000000122b */
[----:B------:R-:W-:Y:S01]  /*6690*/  IMAD.U32 R50, R29, 0x10000, RZ ;  /* 0x000100001d327824 */ /* 0x000fe200078e00ff */
[----:B------:R-:W-:Y:S01]  /*66a0*/  SHF.R.U32.HI R42, RZ, 0x10, R43 ;  /* 0x00000010ff2a7819 */ /* 0x000fe2000001162b */
[----:B------:R-:W-:Y:S01]  /*66b0*/  FMUL.FTZ R51, R49, R48 ;  /* 0x0000003031337220 */ /* 0x000fe20000410000 */
[----:B-1----:R-:W-:-:S02]  /*66c0*/  IMAD.U32 R43, R33, 0x10000, RZ ;  /* 0x00010000212b7824 */ /* 0x002fc400078e00ff */
[-C--:B------:R-:W-:Y:S01]  /*66d0*/  FMUL.FTZ R49, R49, R50.reuse ;  /* 0x0000003231317220 */ /* 0x080fe20000410000 */
[----:B------:R-:W-:Y:S01]  /*66e0*/  LOP3.LUT R47, R47, 0xffff0000, RZ, 0xc0, !PT ;  /* 0xffff00002f2f7812 */ /* 0x000fe200078ec0ff */
[C---:B------:R-:W-:Y:S02]  /*66f0*/  FFMA.FTZ R51, R43.reuse, R50, -R51 ;  /* 0x000000322b337223 */ /* 0x040fe40000010833 */
[----:B------:R-:W-:Y:S01]  /*6700*/  FFMA.FTZ R49, R43, R48, R49 ;  /* 0x000000302b317223 */ /* 0x000fe20000010031 */
[----:B------:R-:W-:Y:S01]  /*6710*/  LOP3.LUT R43, R37, 0xffff0000, RZ, 0xc0, !PT ;  /* 0xffff0000252b7812 */ /* 0x000fe200078ec0ff */
[----:B------:R-:W-:Y:S01]  /*6720*/  IMAD.U32 R48, R39, 0x10000, RZ ;  /* 0x0001000027307824 */ /* 0x000fe200078e00ff */
[----:B------:R-:W-:Y:S02]  /*6730*/  LOP3.LUT R29, R29, 0xffff0000, RZ, 0xc0, !PT ;  /* 0xffff00001d1d7812 */ /* 0x000fe400078ec0ff */
[----:B------:R-:W-:Y:S01]  /*6740*/  LOP3.LUT R33, R33, 0xffff0000, RZ, 0xc0, !PT ;  /* 0xffff000021217812 */ /* 0x000fe200078ec0ff */
[C---:B------:R-:W-:Y:S01]  /*6750*/  FMUL.FTZ R37, R43.reuse, R47 ;  /* 0x0000002f2b257220 */ /* 0x040fe20000410000 */
[--C-:B------:R-:W-:Y:S01]  /*6760*/  SHF.R.U64 R30, R30, 0x10, R31.reuse ;  /* 0x000000101e1e7819 */ /* 0x100fe2000000121f */
[-C--:B------:R-:W-:Y:S01]  /*6770*/  FMUL.FTZ R43, R43, R29.reuse ;  /* 0x0000001d2b2b7220 */ /* 0x080fe20000410000 */
[----:B------:R-:W-:Y:S01]  /*6780*/  SHF.R.U32.HI R31, RZ, 0x10, R31 ;  /* 0x00000010ff1f7819 */ /* 0x000fe2000001161f */
[C---:B------:R-:W-:Y:S01]  /*6790*/  FFMA.FTZ R37, R33.reuse, R29, -R37 ;  /* 0x0000001d21257223 */ /* 0x040fe20000010825 */
[----:B------:R-:W-:Y:S01]  /*67a0*/  PRMT R41, R124, 0x5410, R41 ;  /* 0x000054107c297816 */ /* 0x000fe20000000029 */
[----:B------:R-:W-:Y:S01]  /*67b0*/  FFMA.FTZ R43, R33, R47, R43 ;  /* 0x0000002f212b7223 */ /* 0x000fe2000001002b */
[----:B------:R-:W-:Y:S01]  /*67c0*/  PRMT R47, R123, 0x5432, R42 ;  /* 0x000054327b2f7816 */ /* 0x000fe2000000002a */
[----:B------:R-:W-:Y:S01]  /*67d0*/  IMAD.U32 R33, R35, 0x10000, RZ ;  /* 0x0001000023217824 */ /* 0x000fe200078e00ff */
[----:B------:R-:W-:-:S02]  /*67e0*/  PRMT R31, R121, 0x5432, R31 ;  /* 0x00005432791f7816 */ /* 0x000fc4000000001f */
[----:B------:R-:W-:Y:S01]  /*67f0*/  PRMT R28, R122, 0x5410, R28 ;  /* 0x000054107a1c7816 */ /* 0x000fe2000000001c */
[C---:B------:R-:W-:Y:S01]  /*6800*/  IMAD.U32 R29, R47.reuse, 0x10000, RZ ;  /* 0x000100002f1d7824 */ /* 0x040fe200078e00ff */
[----:B------:R-:W-:Y:S01]  /*6810*/  LOP3.LUT R47, R47, 0xffff0000, RZ, 0xc0, !PT ;  /* 0xffff00002f2f7812 */ /* 0x000fe200078ec0ff */
[C---:B------:R-:W-:Y:S01]  /*6820*/  IMAD.U32 R42, R31.reuse, 0x10000, RZ ;  /* 0x000100001f2a7824 */ /* 0x040fe200078e00ff */
[----:B------:R-:W-:Y:S01]  /*6830*/  LOP3.LUT R31, R31, 0xffff0000, RZ, 0xc0, !PT ;  /* 0xffff00001f1f7812 */ /* 0x000fe200078ec0ff */
[C---:B------:R-:W-:Y:S01]  /*6840*/  FMUL.FTZ R50, R48.reuse, R29 ;  /* 0x0000001d30327220 */ /* 0x040fe20000410000 */
[----:B------:R-:W-:Y:S01]  /*6850*/  PRMT R123, R123, 0x5410, R40 ;  /* 0x000054107b7b7816 */ /* 0x000fe20000000028 */
[-C--:B------:R-:W-:Y:S01]  /*6860*/  FMUL.FTZ R48, R48, R42.reuse ;  /* 0x0000002a30307220 */ /* 0x080fe20000410000 */
[----:B------:R-:W-:Y:S01]  /*6870*/  PRMT R121, R121, 0x5410, R30 ;  /* 0x0000541079797816 */ /* 0x000fe2000000001e */
[----:B------:R-:W-:Y:S01]  /*6880*/  FFMA.FTZ R42, R33, R42, -R50 ;  /* 0x0000002a212a7223 */ /* 0x000fe20000010832 */
[----:B------:R-:W-:-:S02]  /*6890*/  IMAD.U32 R30, R38, 0x10000, RZ ;  /* 0x00010000261e7824 */ /* 0x000fc400078e00ff */
[----:B------:R-:W-:Y:S01]  /*68a0*/  FFMA.FTZ R33, R33, R29, R48 ;  /* 0x0000001d21217223 */ /* 0x000fe20000010030 */
[----:B------:R-:W-:Y:S02]  /*68b0*/  LOP3.LUT R48, R39, 0xffff0000, RZ, 0xc0, !PT ;  /* 0xffff000027307812 */ /* 0x000fe400078ec0ff */
[----:B------:R-:W-:Y:S02]  /*68c0*/  LOP3.LUT R29, R35, 0xffff0000, RZ, 0xc0, !PT ;  /* 0xffff0000231d7812 */ /* 0x000fe400078ec0ff */
[----:B------:R-:W-:Y:S01]  /*68d0*/  LOP3.LUT R38, R38, 0xffff0000, RZ, 0xc0, !PT ;  /* 0xffff000026267812 */ /* 0x000fe200078ec0ff */
[C---:B------:R-:W-:Y:S01]  /*68e0*/  FMUL.FTZ R39, R48.reuse, R47 ;  /* 0x0000002f30277220 */ /* 0x040fe20000410000 */
[----:B------:R-:W-:Y:S01]  /*68f0*/  FMUL.FTZ R35, R48, R31 ;  /* 0x0000001f30237220 */ /* 0x000fe20000410000 */
[----:B------:R-:W-:Y:S01]  /*6900*/  IMAD.U32 R48, R28, 0x10000, RZ ;  /* 0x000100001c307824 */ /* 0x000fe200078e00ff */
[----:B------:R-:W-:Y:S01]  /*6910*/  F2FP.BF16.F32.PACK_AB R37, R37, R51 ;  /* 0x000000332525723e */ /* 0x000fe200000010ff */
[C---:B------:R-:W-:Y:S01]  /*6920*/  FFMA.FTZ R31, R29.reuse, R31, -R39 ;  /* 0x0000001f1d1f7223 */ /* 0x040fe20000010827 */
[----:B------:R-:W-:Y:S01]  /*6930*/  FFMA.FTZ R29, R29, R47, R35 ;  /* 0x0000002f1d1d7223 */ /* 0x000fe20000010023 */
[C---:B------:R-:W-:Y:S01]  /*6940*/  IMAD.U32 R47, R36.reuse, 0x10000, RZ ;  /* 0x00010000242f7824 */ /* 0x040fe200078e00ff */
[----:B------:R-:W-:Y:S01]  /*6950*/  LOP3.LUT R36, R36, 0xffff0000, RZ, 0xc0, !PT ;  /* 0xffff000024247812 */ /* 0x000fe200078ec0ff */
[C---:B------:R-:W-:Y:S01]  /*6960*/  IMAD.U32 R39, R41.reuse, 0x10000, RZ ;  /* 0x0001000029277824 */ /* 0x040fe200078e00ff */
[----:B------:R-:W-:Y:S01]  /*6970*/  LOP3.LUT R41, R41, 0xffff0000, RZ, 0xc0, !PT ;  /* 0xffff000029297812 */ /* 0x000fe200078ec0ff */
[C---:B------:R-:W-:Y:S01]  /*6980*/  IMAD.U32 R35, R32.reuse, 0x10000, RZ ;  /* 0x0001000020237824 */ /* 0x040fe200078e00ff */
[----:B------:R-:W-:Y:S01]  /*6990*/  LOP3.LUT R32, R32, 0xffff0000, RZ, 0xc0, !PT ;  /* 0xffff000020207812 */ /* 0x000fe200078ec0ff */
[C---:B------:R-:W-:Y:S01]  /*69a0*/  FMUL.FTZ R50, R47.reuse, R39 ;  /* 0x000000272f327220 */ /* 0x040fe20000410000 */
[----:B------:R-:W-:Y:S01]  /*69b0*/  FMUL.FTZ R47, R47, R48 ;  /* 0x000000302f2f7220 */ /* 0x000fe20000410000 */
[----:B------:R-:W-:-:S02]  /*69c0*/  F2FP.BF16.F32.PACK_AB R31, R31, R42 ;  /* 0x0000002a1f1f723e */ /* 0x000fc400000010ff */
[C---:B------:R-:W-:Y:S01]  /*69d0*/  FFMA.FTZ R50, R35.reuse, R48, -R50 ;  /* 0x0000003023327223 */ /* 0x040fe20000010832 */
[----:B------:R-:W-:Y:S01]  /*69e0*/  FFMA.FTZ R47, R35, R39, R47 ;  /* 0x00000027232f7223 */ /* 0x000fe2000001002f */
[----:B------:R-:W-:Y:S01]  /*69f0*/  LOP3.LUT R35, R28, 0xffff0000, RZ, 0xc0, !PT ;  /* 0xffff00001c237812 */ /* 0x000fe200078ec0ff */
[----:B------:R-:W-:Y:S01]  /*6a00*/  FMUL.FTZ R39, R36, R41 ;  /* 0x0000002924277220 */ /* 0x000fe20000410000 */
[C---:B------:R-:W-:Y:S01]  /*6a10*/  IMAD.U32 R28, R34.reuse, 0x10000, RZ ;  /* 0x00010000221c7824 */ /* 0x040fe200078e00ff */
[----:B------:R-:W-:Y:S02]  /*6a20*/  LOP3.LUT R34, R34, 0xffff0000, RZ, 0xc0, !PT ;  /* 0xffff000022227812 */ /* 0x000fe400078ec0ff */
[-C--:B------:R-:W-:Y:S01]  /*6a30*/  FMUL.FTZ R36, R36, R35.reuse ;  /* 0x0000002324247220 */ /* 0x080fe20000410000 */
[C---:B------:R-:W-:Y:S01]  /*6a40*/  FFMA.FTZ R39, R32.reuse, R35, -R39 ;  /* 0x0000002320277223 */ /* 0x040fe20000010827 */
[C---:B------:R-:W-:Y:S01]  /*6a50*/  IMAD.U32 R35, R123.reuse, 0x10000, RZ ;  /* 0x000100007b237824 */ /* 0x040fe200078e00ff */
[----:B------:R-:W-:Y:S01]  /*6a60*/  LOP3.LUT R123, R123, 0xffff0000, RZ, 0xc0, !PT ;  /* 0xffff00007b7b7812 */ /* 0x000fe200078ec0ff */
[----:B------:R-:W-:Y:S01]  /*6a70*/  FFMA.FTZ R36, R32, R41, R36 ;  /* 0x0000002920247223 */ /* 0x000fe20000010024 */
[----:B------:R-:W-:-:S02]  /*6a80*/  IMAD.U32 R41, R121, 0x10000, RZ ;  /* 0x0001000079297824 */ /* 0x000fc400078e00ff */
[C---:B------:R-:W-:Y:S01]  /*6a90*/  FMUL.FTZ R53, R30.reuse, R35 ;  /* 0x000000231e357220 */ /* 0x040fe20000410000 */
[----:B------:R-:W-:Y:S01]  /*6aa0*/  F2FP.BF16.F32.PACK_AB R43, R43, R49 ;  /* 0x000000312b2b723e */ /* 0x000fe200000010ff */
[-C--:B------:R-:W-:Y:S02]  /*6ab0*/  FMUL.FTZ R30, R30, R41.reuse ;  /* 0x000000291e1e7220 */ /* 0x080fe40000410000 */
[----:B------:R-:W-:Y:S01]  /*6ac0*/  FFMA.FTZ R32, R28, R41, -R53 ;  /* 0x000000291c207223 */ /* 0x000fe20000010835 */
[----:B------:R-:W-:Y:S01]  /*6ad0*/  FMUL.FTZ R41, R38, R123 ;  /* 0x0000007b26297220 */ /* 0x000fe20000410000 */
[----:B------:R-:W-:Y:S01]  /*6ae0*/  F2FP.BF16.F32.PACK_AB R29, R29, R33 ;  /* 0x000000211d1d723e */ /* 0x000fe200000010ff */
[----:B------:R-:W-:Y:S01]  /*6af0*/  FFMA.FTZ R30, R28, R35, R30 ;  /* 0x000000231c1e7223 */ /* 0x000fe2000001001e */
[----:B------:R-:W-:Y:S01]  /*6b00*/  LOP3.LUT R35, R121, 0xffff0000, RZ, 0xc0, !PT ;  /* 0xffff000079237812 */ /* 0x000fe200078ec0ff */
[----:B------:R-:W-:Y:S01]  /*6b10*/  IMAD.MOV.U32 R33, RZ, RZ, R37 ;  /* 0x000000ffff217224 */ /* 0x000fe200078e0025 */
[----:B------:R-:W-:Y:S01]  /*6b20*/  F2FP.BF16.F32.PACK_AB R50, R39, R50 ;  /* 0x000000322732723e */ /* 0x000fe200000010ff */
[----:B------:R-:W-:Y:S01]  /*6b30*/  IMAD.MOV.U32 R37, RZ, RZ, R43 ;  /* 0x000000ffff257224 */ /* 0x000fe200078e002b */
[----:B------:R-:W-:Y:S01]  /*6b40*/  F2FP.BF16.F32.PACK_AB R36, R36, R47 ;  /* 0x0000002f2424723e */ /* 0x000fe200000010ff */
[-C--:B------:R-:W-:Y:S01]  /*6b50*/  FMUL.FTZ R38, R38, R35.reuse ;  /* 0x0000002326267220 */ /* 0x080fe20000410000 */
[----:B------:R-:W-:Y:S01]  /*6b60*/  FFMA.FTZ R35, R34, R35, -R41 ;  /* 0x0000002322237223 */ /* 0x000fe20000010829 */
[----:B------:R-:W-:-:S02]  /*6b70*/  IMAD.MOV.U32 R39, RZ, RZ, R29 ;  /* 0x000000ffff277224 */ /* 0x000fc400078e001d */
[----:B------:R-:W-:Y:S02]  /*6b80*/  FFMA.FTZ R123, R34, R123, R38 ;  /* 0x0000007b227b7223 */ /* 0x000fe40000010026 */
[----:B------:R-:W-:Y:S01]  /*6b90*/  F2FP.BF16.F32.PACK_AB R34, R35, R32 ;  /* 0x000000202322723e */ /* 0x000fe200000010ff */
[----:B------:R-:W-:Y:S02]  /*6ba0*/  IMAD.MOV.U32 R32, RZ, RZ, R50 ;  /* 0x000000ffff207224 */ /* 0x000fe400078e0032 */
[----:B------:R-:W-:Y:S01]  /*6bb0*/  F2FP.BF16.F32.PACK_AB R38, R123, R30 ;  /* 0x0000001e7b26723e */ /* 0x000fe200000010ff */
[----:B------:R-:W-:-:S07]  /*6bc0*/  IMAD.MOV.U32 R35, RZ, RZ, R31 ;  /* 0x000000ffff237224 */ /* 0x000fce00078e001f */
.L_x_1443:
[----:B------:R-:W-:Y:S05]  /*6bd0*/  BSYNC B1 ;  /* 0x0000000000017941 */ /* 0x000fea0003800000 */
.L_x_1442:
        /* <DEDUP_REMOVED lines=10> */
.L_x_1399:
[----:B------:R-:W-:-:S06]  /*6c80*/  UISETP.NE.AND UP0, UPT, UR37, 0x3, UPT ;  /* 0x000000032500788c */ /* 0x000fcc000bf05270 */
[----:B------:R-:W-:-:S13]  /*6c90*/  PLOP3.LUT P3, PT, PT, PT, UP0, 0x80, 0x0 ;  /* 0x000000000000781c */ /* 0x000fda0003f6f008 */
[----:B------:R-:W-:Y:S05]  /*6ca0*/  @!P3 BRA `(.L_x_1444) ;  /* 0x000000000004b947 */ /* 0x000fea0003800000 */
[----:B------:R-:W-:Y:S01]  /*6cb0*/  BPT.TRAP 0x1 ;  /* 0x000000040000795c */ /* 0x000fe20000300000 */
.L_x_1444:
[----:B------:R-:W-:Y:S01]  /*6cc0*/  IMAD R14, R17, 0x8, R2 ;  /* 0x00000008110e7824 */ /* 0x000fe200078e0202 */
[----:B------:R-:W-:Y:S01]  /*6cd0*/  SHF.L.U32 R85, R154, 0x1f, RZ ;  /* 0x0000001f9a557819 */ /* 0x000fe200000006ff */
[----:B------:R-:W-:Y:S01]  /*6ce0*/  IMAD R84, R25, -0x80, R24 ;  /* 0xffffff8019547824 */ /* 0x000fe200078e0218 */
[----:B------:R-:W-:Y:S02]  /*6cf0*/  BSSY B1, `(.L_x_1445) ;  /* 0x0000004000017945 */ /* 0x000fe40003800000 */
[----:B------:R-:W0:Y:S02]  /*6d00*/  SYNCS.PHASECHK.TRANS64.TRYWAIT P4, [R14+URZ+0x2d890], R85 ;  /* 0x02d890550e0075a7 */ /* 0x000e24000808017f */
[----:B------:R-:W-:Y:S01]  /*6d10*/  VIMNMX R84, R84, 0x80, PT ;  /* 0x0000008054547848 */ /* 0x000fe20003fe0100 */
[----:B0-----:R-:W-:Y:S06]  /*6d20*/  @!P4 BRA `(.L_x_1446) ;  /* 0x000002000070c947 */ /* 0x001fec0003800000 */
.L_x_1782:
[----:B------:R-:W-:Y:S05]  /*6d30*/  BSYNC B1 ;  /* 0x0000000000017941 */ /* 0x000fea0003800000 */
.L_x_1445:
        /* <DEDUP_REMOVED lines=20> */
.L_x_1406:
[----:B------:R-:W-:Y:S05]  /*6e80*/  BSYNC B0 ;  /* 0x0000000000007941 */ /* 0x000fea0003800000 */
.L_x_1398:
        /* <DEDUP_REMOVED lines=17> */
.L_x_1448:
[----:B------:R-:W-:Y:S05]  /*6fa0*/  BSYNC B0 ;  /* 0x0000000000007941 */ /* 0x000fea0003800000 */
.L_x_1447:
[----:B------:R-:W2:Y:S01]  /*6fb0*/  SYNCS.PHASECHK.TRANS64.TRYWAIT P3, [R14+URZ+0x2d8b0], R85 ;  /* 0x02d8b0550e0075a7 */ /* 0x000ea2000806017f */
[----:B------:R-:W-:Y:S04]  /*6fc0*/  BSSY B0, `(.L_x_1449) ;  /* 0x0000002000007945 */ /* 0x000fe80003800000 */
[----:B--2---:R-:W-:Y:S05]  /*6fd0*/  @!P3 BRA `(.L_x_1450) ;  /* 0x000001fc00d8b947 */ /* 0x004fea0003800000 */
.L_x_1783:
[----:B------:R-:W-:Y:S05]  /*6fe0*/  BSYNC B0 ;  /* 0x0000000000007941 */ /* 0x000fea0003800000 */
.L_x_1449:
        /* <DEDUP_REMOVED lines=33> */
.L_x_1452:
[----:B------:R-:W-:Y:S05]  /*7200*/  BSYNC B0 ;  /* 0x0000000000007941 */ /* 0x000fea0003800000 */
.L_x_1451:
        /* <DEDUP_REMOVED lines=21> */
.L_x_1393:
[----:B------:R-:W2:Y:S01]  /*7360*/  LDL R8, [R1+0x18] ;  /* 0x0000180001087983 */ /* 0x000ea20000100800 */
[----:B------:R-:W1:Y:S01]  /*7370*/  LDC R0, c[0x0][0x448] ;  /* 0x00011200ff007b82 */ /* 0x000e620000000800 */
[----:B------:R-:W-:-:S07]  /*7380*/  IADD3 R7, R139, 0x1, -R138 ;  /* 0x000000018b077810 */ /* 0x000fce0007ffe88a */
[----:B------:R-:W3:Y:S01]  /*7390*/  LDC.64 R4, c[0x0][0x9e0] ;  /* 0x00027800ff047b82 */ /* 0x000ee20000000a00 */
[----:B-1----:R-:W-:Y:S02]  /*73a0*/  ISETP.NE.AND P1, PT, R0, 0x1, PT ;  /* 0x000000010000780c */ /* 0x002fe40003f25270 */
[----:B---3--:R-:W-:-:S11]  /*73b0*/  ISETP.GE.AND P2, PT, R5, 0x1, PT ;  /* 0x000000010500780c */ /* 0x008fd60003f46270 */
[----:B------:R-:W1:Y:S08]  /*73c0*/  @P1 LDC R3, c[0x0][0x44c] ;  /* 0x00011300ff031b82 */ /* 0x000e700000000800 */
[----:B------:R-:W3:Y:S01]  /*73d0*/  @P1 LDC R6, c[0x0][0x450] ;  /* 0x00011400ff061b82 */ /* 0x000ee20000000800 */
[----:B--2---:R-:W-:-:S04]  /*73e0*/  VIADD R0, R8, 0xbf ;  /* 0x000000bf08007836 */ /* 0x004fc80000000000 */
[----:B-1----:R-:W-:-:S05]  /*73f0*/  @P1 IMAD.HI.U32 R3, R0, R3, RZ ;  /* 0x0000000300031227 */ /* 0x002fca00078e00ff */
[----:B---3--:R-:W-:-:S05]  /*7400*/  @P1 SHF.R.U32.HI R0, RZ, R6, R3 ;  /* 0x00000006ff001219 */ /* 0x008fca0000011603 */
[----:B------:R-:W-:Y:S01]  /*7410*/  IMAD.IADD R3, R7, 0x1, R0 ;  /* 0x0000000107037824 */ /* 0x000fe200078e0200 */
[----:B------:R-:W-:Y:S06]  /*7420*/  @P0 BRA `(.L_x_1454) ;  /* 0x00000000000c0947 */ /* 0x000fec0003800000 */
[----:B------:R-:W1:Y:S01]  /*7430*/  FENCE.VIEW.ASYNC.G ;  /* 0x00000000000073c6 */ /* 0x000e620000000100 */
[----:B------:R-:W-:Y:S05]  /*7440*/  WARPSYNC.ALL ;  /* 0x0000000000007948 */ /* 0x000fea0003800000 */
[----:B-1----:R-:W-:Y:S06]  /*7450*/  BAR.ARV 0xc, 0x200 ;  /* 0x0308000000007b1d */ /* 0x002fec0000002000 */
.L_x_1454:
[----:B------:R-:W-:Y:S01]  /*7460*/  IMAD.IADD R4, R3, 0x1, R4 ;  /* 0x0000000103047824 */ /* 0x000fe200078e0204 */
[----:B------:R-:W-:Y:S06]  /*7470*/  @!P2 BRA `(.L_x_1455) ;  /* 0x000000000048a947 */ /* 0x000fec0003800000 */
[C---:B------:R-:W-:Y:S01]  /*7480*/  ISETP.GT.AND P0, PT, R3.reuse, RZ, PT ;  /* 0x000000ff0300720c */ /* 0x040fe20003f04270 */
[----:B------:R-:W-:Y:S01]  /*7490*/  BSSY B0, `(.L_x_1456) ;  /* 0x000000e000007945 */ /* 0x000fe20003800000 */
[----:B------:R-:W-:-:S11]  /*74a0*/  VIADD R0, R3, 0xffffffff ;  /* 0xffffffff03007836 */ /* 0x000fd60000000000 */
[----:B------:R-:W-:Y:S05]  /*74b0*/  @P0 BRA `(.L_x_1457) ;  /* 0x00000000001c0947 */ /* 0x000fea0003800000 */
[----:B------:R-:W-:Y:S01]  /*74c0*/  ISETP.NE.AND P0, PT, R5, 0x1, PT ;  /* 0x000000010500780c */ /* 0x000fe20003f05270 */
[----:B------:R-:W-:-:S12]  /*74d0*/  IMAD.MOV R3, RZ, RZ, -R3 ;  /* 0x000000ffff037224 */ /* 0x000fd800078e0a03 */
[----:B------:R-:W1:Y:S02]  /*74e0*/  @P0 LDC.64 R6, c[0x0][0x9e8] ;  /* 0x00027a00ff060b82 */ /* 0x000e640000000a00 */
[----:B-1----:R-:W-:-:S05]  /*74f0*/  @P0 IMAD.HI.U32 R0, R3, R6, RZ ;  /* 0x0000000603000227 */ /* 0x002fca00078e00ff */
[----:B------:R-:W-:-:S04]  /*7500*/  @P0 SHF.R.U32.HI R3, RZ, R7, R0 ;  /* 0x00000007ff030219 */ /* 0x000fc80000011600 */
[----:B------:R-:W-:Y:S01]  /*7510*/  LOP3.LUT R0, RZ, R3, RZ, 0x33, !PT ;  /* 0x00000003ff007212 */ /* 0x000fe200078e33ff */
[----:B------:R-:W-:Y:S06]  /*7520*/  BRA `(.L_x_1458) ;  /* 0x0000000000107947 */ /* 0x000fec0003800000 */
.L_x_1457:
[----:B------:R-:W-:-:S13]  /*7530*/  ISETP.NE.AND P0, PT, R5, 0x1, PT ;  /* 0x000000010500780c */ /* 0x000fda0003f05270 */
[----:B------:R-:W1:Y:S02]  /*7540*/  @P0 LDC.64 R6, c[0x0][0x9e8] ;  /* 0x00027a00ff060b82 */ /* 0x000e640000000a00 */
[----:B-1----:R-:W-:-:S05]  /*7550*/  @P0 IMAD.HI.U32 R6, R0, R6, RZ ;  /* 0x0000000600060227 */ /* 0x002fca00078e00ff */
[----:B------:R-:W-:-:S07]  /*7560*/  @P0 SHF.R.U32.HI R0, RZ, R7, R6 ;  /* 0x00000007ff000219 */ /* 0x000fce0000011606 */
.L_x_1458:
[----:B------:R-:W-:Y:S05]  /*7570*/  BSYNC B0 ;  /* 0x0000000000007941 */ /* 0x000fea0003800000 */
.L_x_1456:
[----:B------:R-:W-:-:S05]  /*7580*/  IMAD R3, R0, R5, R5 ;  /* 0x0000000500037224 */ /* 0x000fca00078e0205 */
[----:B------:R-:W-:-:S07]  /*7590*/  VIMNMX R4, R4, R3, PT ;  /* 0x0000000304047248 */ /* 0x000fce0003fe0100 */
.L_x_1455:
[----:B------:R-:W1:Y:S01]  /*75a0*/  @P1 LDC R0, c[0x0][0x44c] ;  /* 0x00011300ff001b82 */ /* 0x000e620000000800 */
[----:B------:R-:W-:Y:S01]  /*75b0*/  VIADD R4, R4, 0x7f ;  /* 0x0000007f04047836 */ /* 0x000fe20000000000 */
[----:B------:R-:W-:-:S04]  /*75c0*/  ULDC UR4, c[0x0][0x9dc] ;  /* 0x0002770000047ab9 */ /* 0x000fc80000000800 */
[----:B------:R-:W-:Y:S02]  /*75d0*/  SHF.R.S32.HI R3, RZ, 0x1f, R4 ;  /* 0x0000001fff037819 */ /* 0x000fe40000011404 */
[----:B------:R-:W2:Y:S02]  /*75e0*/  @P1 LDC R7, c[0x0][0x450] ;  /* 0x00011400ff071b82 */ /* 0x000ea40000000800 */
[----:B------:R-:W-:-:S04]  /*75f0*/  LEA.HI R3, R3, R4, RZ, 0x7 ;  /* 0x0000000403037211 */ /* 0x000fc800078f38ff */
[----:B------:R-:W-:-:S04]  /*7600*/  SHF.R.S32.HI R3, RZ, 0x7, R3 ;  /* 0x00000007ff037819 */ /* 0x000fc80000011403 */
[----:B------:R-:W-:Y:S01]  /*7610*/  VIMNMX R9, R112, R3, PT ;  /* 0x0000000370097248 */ /* 0x000fe20003fe0100 */
[----:B-1----:R-:W-:-:S04]  /*7620*/  @P1 IMAD.HI.U32 R6, R8, R0, RZ ;  /* 0x0000000008061227 */ /* 0x002fc800078e00ff */
[----:B------:R-:W-:Y:S01]  /*7630*/  IMAD.MOV.U32 R0, RZ, RZ, R8 ;  /* 0x000000ffff007224 */ /* 0x000fe200078e0008 */
[----:B--2---:R-:W-:-:S05]  /*7640*/  @P1 SHF.R.U32.HI R0, RZ, R7, R6 ;  /* 0x00000007ff001219 */ /* 0x004fca0000011606 */
        /* <DEDUP_REMOVED lines=8> */
[----:B------:R-:W1:Y:S02]  /*76d0*/  @P0 LDC.64 R10, c[0x0][0x9e8] ;  /* 0x00027a00ff0a0b82 */ /* 0x000e640000000a00 */
[----:B-1----:R-:W-:-:S05]  /*76e0*/  @P0 IMAD.HI.U32 R0, R7, R10, RZ ;  /* 0x0000000a07000227 */ /* 0x002fca00078e00ff */
[----:B------:R-:W-:-:S04]  /*76f0*/  @P0 SHF.R.U32.HI R7, RZ, R11, R0 ;  /* 0x0000000bff070219 */ /* 0x000fc80000011600 */
[----:B------:R-:W-:Y:S01]  /*7700*/  LOP3.LUT R0, RZ, R7, RZ, 0x33, !PT ;  /* 0x00000007ff007212 */ /* 0x000fe200078e33ff */
[----:B------:R-:W-:Y:S06]  /*7710*/  BRA `(.L_x_1462) ;  /* 0x0000000000107947 */ /* 0x000fec0003800000 */
.L_x_1461:
[----:B------:R-:W-:-:S13]  /*7720*/  ISETP.NE.AND P0, PT, R5, 0x1, PT ;  /* 0x000000010500780c */ /* 0x000fda0003f05270 */
[----:B------:R-:W1:Y:S02]  /*7730*/  @P0 LDC.64 R6, c[0x0][0x9e8] ;  /* 0x00027a00ff060b82 */ /* 0x000e640000000a00 */
[----:B-1----:R-:W-:-:S05]  /*7740*/  @P0 IMAD.HI.U32 R4, R0, R6, RZ ;  /* 0x0000000600040227 */ /* 0x002fca00078e00ff */
[----:B------:R-:W-:-:S07]  /*7750*/  @P0 SHF.R.U32.HI R0, RZ, R7, R4 ;  /* 0x00000007ff000219 */ /* 0x000fce0000011604 */
.L_x_1462:
[----:B------:R-:W-:Y:S05]  /*7760*/  BSYNC B0 ;  /* 0x0000000000007941 */ /* 0x000fea0003800000 */
.L_x_1460:
[----:B------:R-:W-:-:S05]  /*7770*/  IMAD R0, R0, R5, RZ ;  /* 0x0000000500007224 */ /* 0x000fca00078e02ff */
[----:B------:R-:W-:-:S07]  /*7780*/  VIMNMX R3, R3, R0, !PT ;  /* 0x0000000003037248 */ /* 0x000fce0007fe0100 */
.L_x_1459:
[----:B------:R-:W-:Y:S01]  /*7790*/  SHF.R.S32.HI R0, RZ, 0x1f, R3 ;  /* 0x0000001fff007819 */ /* 0x000fe20000011403 */
[----:B------:R-:W-:Y:S01]  /*77a0*/  BSSY B0, `(.L_x_1463) ;  /* 0x0000027000007945 */ /* 0x000fe20003800000 */
[----:B------:R-:W-:Y:S02]  /*77b0*/  IMAD.MOV.U32 R88, RZ, RZ, RZ ;  /* 0x000000ffff587224 */ /* 0x000fe400078e00ff */
[----:B------:R-:W-:-:S04]  /*77c0*/  LEA.HI R0, R0, R3, RZ, 0x7 ;  /* 0x0000000300007211 */ /* 0x000fc800078f38ff */
[----:B------:R-:W-:-:S04]  /*77d0*/  SHF.R.S32.HI R0, RZ, 0x7, R0 ;  /* 0x00000007ff007819 */ /* 0x000fc80000011400 */
[----:B------:R-:W-:-:S04]  /*77e0*/  VIMNMX R11, RZ, R0, !PT ;  /* 0x00000000ff0b7248 */ /* 0x000fc80007fe0100 */
[----:B------:R-:W-:-:S13]  /*77f0*/  ISETP.GT.AND P0, PT, R9, R11, PT ;  /* 0x0000000b0900720c */ /* 0x000fda0003f04270 */
[----:B------:R-:W-:Y:S05]  /*7800*/  @!P0 BRA `(.L_x_1464) ;  /* 0x0000000000808947 */ /* 0x000fea0003800000 */
[----:B------:R-:W2:Y:S01]  /*7810*/  LDL R4, [R1+0x50] ;  /* 0x0000500001047983 */ /* 0x000ea20000100800 */
[----:B------:R-:W-:Y:S01]  /*7820*/  ULDC UR4, c[0x0][0x9f0] ;  /* 0x00027c0000047ab9 */ /* 0x000fe20000000800 */
[----:B--2---:R-:W-:-:S04]  /*7830*/  ISETP.NE.AND P0, PT, R4, RZ, PT ;  /* 0x000000ff0400720c */ /* 0x004fc80003f05270 */
[----:B------:R-:W-:-:S04]  /*7840*/  SEL R8, R4, UR4, P0 ;  /* 0x0000000404087c07 */ /* 0x000fc80008000000 */
[-C--:B------:R-:W-:Y:S02]  /*7850*/  IABS R6, R8.reuse ;  /* 0x0000000800067213 */ /* 0x080fe40000000000 */
[----:B------:R-:W-:Y:S02]  /*7860*/  IADD3 R0, R8, -0x1, R9 ;  /* 0xffffffff08007810 */ /* 0x000fe40007ffe009 */
[----:B------:R-:W1:Y:S01]  /*7870*/  I2F.RP R3, R6 ;  /* 0x0000000600037306 */ /* 0x000e620000209400 */
[----:B------:R-:W-:Y:S02]  /*7880*/  IABS R12, R8 ;  /* 0x00000008000c7213 */ /* 0x000fe40000000000 */
[----:B------:R-:W-:-:S05]  /*7890*/  IMAD.IADD R0, R0, 0x1, -R11 ;  /* 0x0000000100007824 */ /* 0x000fca00078e0a0b */
[----:B------:R-:W-:Y:S02]  /*78a0*/  IABS R10, R0 ;  /* 0x00000000000a7213 */ /* 0x000fe40000000000 */
[----:B------:R-:W-:-:S04]  /*78b0*/  LOP3.LUT R0, R0, R8, RZ, 0x3c, !PT ;  /* 0x0000000800007212 */ /* 0x000fc800078e3cff */
[----:B------:R-:W-:Y:S01]  /*78c0*/  ISETP.GE.AND P2, PT, R0, RZ, PT ;  /* 0x000000ff0000720c */ /* 0x000fe20003f46270 */
[----:B-1----:R-:W1:Y:S02]  /*78d0*/  MUFU.RCP R3, R3 ;  /* 0x0000000300037308 */ /* 0x002e640000001000 */
[----:B-1----:R-:W-:Y:S02]  /*78e0*/  VIADD R4, R3, 0xffffffe ;  /* 0x0ffffffe03047836 */ /* 0x002fe40000000000 */
[----:B------:R-:W-:-:S04]  /*78f0*/  IMAD.MOV R3, RZ, RZ, -R12 ;  /* 0x000000ffff037224 */ /* 0x000fc800078e0a0c */
[----:B------:R1:W2:Y:S02]  /*7900*/  F2I.FTZ.U32.TRUNC.NTZ R5, R4 ;  /* 0x0000000400057305 */ /* 0x0002a4000021f000 */
[----:B-1----:R-:W-:Y:S02]  /*7910*/  IMAD.MOV.U32 R4, RZ, RZ, RZ ;  /* 0x000000ffff047224 */ /* 0x002fe400078e00ff */
[----:B--2---:R-:W-:-:S04]  /*7920*/  IMAD.MOV R7, RZ, RZ, -R5 ;  /* 0x000000ffff077224 */ /* 0x004fc800078e0a05 */
        /* <DEDUP_REMOVED lines=14> */
.L_x_1464:
[----:B------:R-:W-:Y:S05]  /*7a10*/  BSYNC B0 ;  /* 0x0000000000007941 */ /* 0x000fea0003800000 */
.L_x_1463:
[----:B------:R-:W2:Y:S01]  /*7a20*/  LDL R0, [R1+0x5c] ;  /* 0x00005c0001007983 */ /* 0x000ea20000100800 */
[----:B------:R-:W-:Y:S01]  /*7a30*/  PLOP3.LUT P0, PT, PT, PT, PT, 0x80, 0x0 ;  /* 0x000000000000781c */ /* 0x000fe20003f0f070 */
        /* <DEDUP_REMOVED lines=13> */
[----:B0-----:R-:W-:Y:S02]  /*7b10*/  CS2R R110, SRZ ;  /* 0x00000000006e7805 */ /* 0x001fe4000001ff00 */
        /* <DEDUP_REMOVED lines=10> */
[----:B--2---:R-:W-:-:S02]  /*7bc0*/  IMAD R4, R0, R88, R11 ;  /* 0x0000005800047224 */ /* 0x004fc400078e020b */
[----:B------:R-:W-:-:S03]  /*7bd0*/  IMAD.MOV.U32 R0, RZ, RZ, RZ ;  /* 0x000000ffff007224 */ /* 0x000fc600078e00ff */
[----:B------:R-:W-:Y:S01]  /*7be0*/  VIADDMNMX R88, R4, R88, R9, PT ;  /* 0x0000005804587246 */ /* 0x000fe20003800109 */
[----:B------:R0:W-:Y:S03]  /*7bf0*/  STL [R1+0x44], R4 ;  /* 0x0000440401007387 */ /* 0x0001e60000100800 */
[----:B------:R-:W-:Y:S02]  /*7c00*/  ISETP.GT.AND P1, PT, R88, R4, PT ;  /* 0x000000045800720c */ /* 0x000fe40003f24270 */
[----:B0-----:R-:W-:-:S11]  /*7c10*/  CS2R R4, SRZ ;  /* 0x0000000000047805 */ /* 0x001fd6000001ff00 */
[----:B------:R-:W-:Y:S05]  /*7c20*/  @!P1 BRA `(.L_x_1465) ;  /* 0x00000134007c9947 */ /* 0x000fea0003800000 */
        /* <DEDUP_REMOVED lines=8> */
[----:B0-----:R1:W-:Y:S02]  /*7cb0*/  STL [R1], R0 ;  /* 0x0000000001007387 */ /* 0x0013e40000100800 */
.L_x_1786:
[----:B------:R-:W1:Y:S01]  /*7cc0*/  LDL R3, [R1] ;  /* 0x0000000001037983 */ /* 0x000e620000100800 */
[----:B------:R-:W-:Y:S01]  /*7cd0*/  BSSY B6, `(.L_x_1467) ;  /* 0x0000020000067945 */ /* 0x000fe20003800000 */
[----:B-1----:R-:W-:-:S05]  /*7ce0*/  IMAD.HI R0, R3, 0x55555556, RZ ;  /* 0x5555555603007827 */ /* 0x002fca00078e02ff */
[----:B------:R-:W-:-:S05]  /*7cf0*/  LEA.HI R0, R0, R0, RZ, 0x1 ;  /* 0x0000000000007211 */ /* 0x000fca00078f08ff */
[----:B------:R-:W-:Y:S02]  /*7d00*/  IMAD R4, R0, -0x3, R3 ;  /* 0xfffffffd00047824 */ /* 0x000fe400078e0203 */
[----:B------:R-:W-:Y:S02]  /*7d10*/  VIADD R3, R2, 0x21800 ;  /* 0x0002180002037836 */ /* 0x000fe40000000000 */
[----:B------:R-:W-:Y:S01]  /*7d20*/  IMAD R0, R4, 0x1000, R2 ;  /* 0x0000100004007824 */ /* 0x000fe200078e0202 */
[----:B------:R1:W-:Y:S02]  /*7d30*/  STL [R1+0x1c], R4 ;  /* 0x00001c0401007387 */ /* 0x0003e40000100800 */
[----:B------:R-:W-:Y:S01]  /*7d40*/  LOP3.LUT P0, RZ, R3, 0x3ff, RZ, 0xc0, !PT ;  /* 0x000003ff03ff7812 */ /* 0x000fe2000780c0ff */
[----:B------:R-:W-:-:S05]  /*7d50*/  VIADD R0, R0, 0xc400 ;  /* 0x0000c40000007836 */ /* 0x000fca0000000000 */
[----:B------:R-:W-:Y:S01]  /*7d60*/  SHF.R.U32.HI R0, RZ, 0x4, R0 ;  /* 0x00000004ff007819 */ /* 0x000fe20000011600 */
[----:B-1----:R-:W-:-:S03]  /*7d70*/  IMAD R4, R4, 0x2000, R3 ;  /* 0x0000200004047824 */ /* 0x002fc600078e0203 */
[----:B------:R-:W-:Y:S02]  /*7d80*/  LOP3.LUT R44, R0, 0x3fff, RZ, 0xc0, !PT ;  /* 0x00003fff002c7812 */ /* 0x000fe400078ec0ff */
[----:B------:R-:W-:-:S04]  /*7d90*/  SHF.R.U32.HI R4, RZ, 0x4, R4 ;  /* 0x00000004ff047819 */ /* 0x000fc80000011604 */
[----:B------:R-:W-:-:S05]  /*7da0*/  LOP3.LUT R3, R4, 0x3fff, RZ, 0xc0, !PT ;  /* 0x00003fff04037812 */ /* 0x000fca00078ec0ff */
[----:B------:R1:W-:Y:S01]  /*7db0*/  STL [R1+0x3c], R3 ;  /* 0x00003c0301007387 */ /* 0x0003e20000100800 */
[----:B------:R-:W-:Y:S05]  /*7dc0*/  @!P0 BRA `(.L_x_1468) ;  /* 0x0000000000408947 */ /* 0x000fea0003800000 */
[----:B0-----:R-:W-:Y:S01]  /*7dd0*/  MOV R14, 0x0 ;  /* 0x00000000000e7802 */ /* 0x001fe20000000f00 */
        /* <DEDUP_REMOVED lines=14> */
[----:B01---5:R-:W-:Y:S05]  /*7ec0*/  CALL.ABS.NOINC R14 ;  /* 0x000000000e007343 */ /* 0x023fea0003c00000 */
.L_x_1468:
[----:B------:R-:W-:Y:S05]  /*7ed0*/  BSYNC B6 ;  /* 0x0000000000067941 */ /* 0x000fea0003800000 */
.L_x_1467:
[----:B------:R-:W-:Y:S02]  /*7ee0*/  ULDC UR4, c[0x0][0x3f4] ;  /* 0x0000fd0000047ab9 */ /* 0x000fe40000000800 */
[----:B------:R-:W-:-:S13]  /*7ef0*/  ISETP.LT.AND P0, PT, RZ, UR4, PT ;  /* 0x00000004ff007c0c */ /* 0x000fda000bf01270 */
[----:B------:R-:W-:Y:S05]  /*7f00*/  @P0 BRA `(.L_x_1469) ;  /* 0x0000000000400947 */ /* 0x000fea0003800000 */
[----:B------:R-:W2:Y:S02]  /*7f10*/  LDL R20, [R1+0x58] ;  /* 0x0000580001147983 */ /* 0x000ea40000100800 */
[----:B--2---:R-:W-:-:S04]  /*7f20*/  LEA.HI R0, R20, R20, RZ, 0x1 ;  /* 0x0000001414007211 */ /* 0x004fc800078f08ff */
[----:B------:R-:W-:-:S05]  /*7f30*/  LOP3.LUT R0, R0, 0xfffffffe, RZ, 0xc0, !PT ;  /* 0xfffffffe00007812 */ /* 0x000fca00078ec0ff */
[----:B------:R-:W-:-:S05]  /*7f40*/  IMAD.IADD R0, R20, 0x1, -R0 ;  /* 0x0000000114007824 */ /* 0x000fca00078e0a00 */
[----:B-1----:R-:W-:-:S04]  /*7f50*/  SHF.L.U32 R3, R0, 0x1f, RZ ;  /* 0x0000001f00037819 */ /* 0x002fc800000006ff */
[----:B------:R1:W2:Y:S03]  /*7f60*/  SYNCS.PHASECHK.TRANS64.TRYWAIT P0, [R2+URZ+0x2d800], R3 ;  /* 0x02d80003020075a7 */ /* 0x0002a6000800017f */
[----:B--2---:R-:W-:Y:S05]  /*7f70*/  @!P0 NANOSLEEP.SYNCS 0x989680 ;  /* 0x009896800000895d */ /* 0x004fea0003900000 */
[----:B------:R-:W2:Y:S01]  /*7f80*/  @!P0 SYNCS.PHASECHK.TRANS64 P0, [R2+URZ+0x2d800], R3 ;  /* 0x02d80003020085a7 */ /* 0x000ea2000800007f */
[----:B------:R-:W-:Y:S04]  /*7f90*/  BSSY B0, `(.L_x_1470) ;  /* 0x0000006000007945 */ /* 0x000fe80003800000 */
[----:B--2---:R-:W-:Y:S05]  /*7fa0*/  @P0 BRA `(.L_x_1471) ;  /* 0x0000000000100947 */ /* 0x004fea0003800000 */
.L_x_1472:
[----:B--2---:R2:W3:Y:S02]  /*7fb0*/  SYNCS.PHASECHK.TRANS64.TRYWAIT P0, [R2+URZ+0x2d800], R3 ;  /* 0x02d80003020075a7 */ /* 0x0044e4000800017f */
[----:B---3--:R-:W-:Y:S05]  /*7fc0*/  @!P0 NANOSLEEP.SYNCS 0x989680 ;  /* 0x009896800000895d */ /* 0x008fea0003900000 */
[----:B------:R-:W3:Y:S02]  /*7fd0*/  @!P0 SYNCS.PHASECHK.TRANS64 P0, [R2+URZ+0x2d800], R3 ;  /* 0x02d80003020085a7 */ /* 0x000ee4000800007f */
[----:B---3--:R-:W-:Y:S05]  /*7fe0*/  @!P0 BRA `(.L_x_1472) ;  /* 0xfffffffc00f08947 */ /* 0x008fea000383ffff */
.L_x_1471:
[----:B------:R-:W-:Y:S05]  /*7ff0*/  BSYNC B0 ;  /* 0x0000000000007941 */ /* 0x000fea0003800000 */
.L_x_1470:
[----:B------:R-:W-:Y:S05]  /*8000*/  BRA `(.L_x_1473) ;  /* 0x0000004000787947 */ /* 0x000fea0003800000 */
.L_x_1469:
[----:B------:R-:W-:Y:S01]  /*8010*/  ULOP3.LUT UP0, URZ, UR40, 0x1bf, URZ, 0xc0, !UPT ;  /* 0x000001bf283f7892 */ /* 0x000fe2000f80c03f */
[----:B-----5:R-:W-:Y:S01]  /*8020*/  SHF.R.S32.HI R0, RZ, 0x1f, R106 ;  /* 0x0000001fff007819 */ /* 0x020fe2000001146a */
[----:B------:R-:W-:Y:S01]  /*8030*/  ULDC.64 UR4, c[0x0][0x3f8] ;  /* 0x0000fe0000047ab9 */ /* 0x000fe20000000a00 */
[----:B------:R-:W-:Y:S01]  /*8040*/  ULDC.64 UR6, c[0x0][0x408] ;  /* 0x0001020000067ab9 */ /* 0x000fe20000000a00 */
[----:B------:R-:W-:Y:S02]  /*8050*/  IMAD.WIDE.U32 R24, R106, UR4, RZ ;  /* 0x000000046a187c25 */ /* 0x000fe4000f8e00ff */
[----:B------:R-:W-:Y:S02]  /*8060*/  PLOP3.LUT P0, PT, PT, PT, UP0, 0x80, 0x0 ;  /* 0x000000000000781c */ /* 0x000fe40003f0f008 */
[C---:B-1----:R-:W-:Y:S02]  /*8070*/  IMAD R3, R0.reuse, UR4, RZ ;  /* 0x0000000400037c24 */ /* 0x042fe4000f8e02ff */
[----:B------:R-:W-:-:S02]  /*8080*/  IMAD R5, R0, UR6, RZ ;  /* 0x0000000600057c24 */ /* 0x000fc4000f8e02ff */
[C---:B------:R-:W-:Y:S02]  /*8090*/  IMAD R3, R106.reuse, UR5, R3 ;  /* 0x000000056a037c24 */ /* 0x040fe4000f8e0203 */
[C---:B------:R-:W-:Y:S02]  /*80a0*/  IMAD R5, R106.reuse, UR7, R5 ;  /* 0x000000076a057c24 */ /* 0x040fe4000f8e0205 */
[----:B------:R-:W-:-:S04]  /*80b0*/  IMAD.WIDE.U32 R106, R106, UR6, RZ ;  /* 0x000000066a6a7c25 */ /* 0x000fc8000f8e00ff */
[----:B------:R-:W-:Y:S02]  /*80c0*/  IMAD.IADD R27, R3, 0x1, R25 ;  /* 0x00000001031b7824 */ /* 0x000fe400078e0219 */
[----:B------:R-:W-:Y:S01]  /*80d0*/  IMAD.IADD R29, R5, 0x1, R107 ;  /* 0x00000001051d7824 */ /* 0x000fe200078e026b */
[----:B------:R-:W-:Y:S06]  /*80e0*/  @!P0 BRA `(.L_x_1474) ;  /* 0x0000000000408947 */ /* 0x000fec0003800000 */
        /* <DEDUP_REMOVED lines=16> */
.L_x_1474:
[----:B------:R-:W2:Y:S01]  /*81f0*/  LDL R20, [R1+0x18] ;  /* 0x0000180001147983 */ /* 0x000ea20000100800 */
[----:B------:R-:W-:Y:S01]  /*8200*/  ULDC.U8 UR4, c[0x0][0x410] ;  /* 0x0001040000047ab9 */ /* 0x000fe20000000000 */
[----:B------:R-:W-:Y:S01]  /*8210*/  BSSY B0, `(.L_x_1475) ;  /* 0x00003f5000007945 */ /* 0x000fe20003800000 */
[----:B------:R-:W-:Y:S01]  /*8220*/  ISETP.NE.AND P0, PT, RZ, UR4, PT ;  /* 0x00000004ff007c0c */ /* 0x000fe2000bf05270 */
[----:B--2---:R-:W-:-:S12]  /*8230*/  IMAD.IADD R10, R19, 0x1, R20 ;  /* 0x00000001130a7824 */ /* 0x004fd800078e0214 */
[----:B------:R-:W-:Y:S05]  /*8240*/  @!P0 BRA `(.L_x_1476) ;  /* 0x0000001c00dc8947 */ /* 0x000fea0003800000 */
[----:B------:R-:W1:Y:S01]  /*8250*/  LDC R7, c[0x0][0x448] ;  /* 0x00011200ff077b82 */ /* 0x000e620000000800 */
[----:B------:R-:W-:Y:S01]  /*8260*/  ULDC.64 UR4, c[0x0][0x3f8] ;  /* 0x0000fe0000047ab9 */ /* 0x000fe20000000a00 */
[----:B------:R-:W-:Y:S01]  /*8270*/  ULDC.64 UR6, c[0x0][0x408] ;  /* 0x0001020000067ab9 */ /* 0x000fe20000000a00 */
[----:B------:R-:W-:Y:S02]  /*8280*/  IMAD.MOV.U32 R4, RZ, RZ, R24 ;  /* 0x000000ffff047224 */ /* 0x000fe400078e0018 */
[----:B------:R-:W-:Y:S02]  /*8290*/  IMAD.MOV.U32 R8, RZ, RZ, R106 ;  /* 0x000000ffff087224 */ /* 0x000fe400078e006a */
[----:B------:R-:W-:Y:S01]  /*82a0*/  IMAD.MOV.U32 R9, RZ, RZ, R29 ;  /* 0x000000ffff097224 */ /* 0x000fe200078e001d */
[----:B-1----:R-:W-:-:S13]  /*82b0*/  ISETP.NE.AND P0, PT, R7, 0x1, PT ;  /* 0x000000010700780c */ /* 0x002fda0003f05270 */
[----:B------:R-:W1:Y:S08]  /*82c0*/  @P0 LDC R3, c[0x0][0x44c] ;  /* 0x00011300ff030b82 */ /* 0x000e700000000800 */
[----:B------:R-:W2:Y:S01]  /*82d0*/  @P0 LDC R5, c[0x0][0x450] ;  /* 0x00011400ff050b82 */ /* 0x000ea20000000800 */
[----:B-1----:R-:W-:-:S04]  /*82e0*/  @P0 IMAD.HI.U32 R0, R10, R3, RZ ;  /* 0x000000030a000227 */ /* 0x002fc800078e00ff */
[----:B------:R-:W-:Y:S01]  /*82f0*/  IMAD.MOV.U32 R3, RZ, RZ, R10 ;  /* 0x000000ffff037224 */ /* 0x000fe200078e000a */
[----:B--2---:R-:W-:Y:S01]  /*8300*/  @P0 SHF.R.U32.HI R3, RZ, R5, R0 ;  /* 0x00000005ff030219 */ /* 0x004fe20000011600 */
[----:B------:R-:W-:-:S03]  /*8310*/  IMAD.MOV.U32 R5, RZ, RZ, R27 ;  /* 0x000000ffff057224 */ /* 0x000fc600078e001b */
[----:B------:R-:W-:Y:S01]  /*8320*/  SHF.R.S32.HI R0, RZ, 0x1f, R3 ;  /* 0x0000001fff007819 */ /* 0x000fe20000011403 */
[----:B------:R-:W-:-:S04]  /*8330*/  IMAD.WIDE.U32 R4, R3, UR4, R4 ;  /* 0x0000000403047c25 */ /* 0x000fc8000f8e0004 */
[C---:B------:R-:W-:Y:S02]  /*8340*/  IMAD R6, R0.reuse, UR4, RZ ;  /* 0x0000000400067c24 */ /* 0x040fe4000f8e02ff */
[----:B------:R-:W-:Y:S02]  /*8350*/  IMAD R0, R0, UR6, RZ ;  /* 0x0000000600007c24 */ /* 0x000fe4000f8e02ff */
[C---:B------:R-:W-:Y:S01]  /*8360*/  IMAD R13, R3.reuse, UR5, R6 ;  /* 0x00000005030d7c24 */ /* 0x040fe2000f8e0206 */
[----:B------:R-:W-:Y:S01]  /*8370*/  ULDC.64 UR4, c[0x0][0x3e8] ;  /* 0x0000fa0000047ab9 */ /* 0x000fe20000000a00 */
[C---:B------:R-:W-:Y:S01]  /*8380*/  IMAD.WIDE.U32 R8, R3.reuse, UR6, R8 ;  /* 0x0000000603087c25 */ /* 0x040fe2000f8e0008 */
[----:B------:R-:W-:Y:S01]  /*8390*/  LEA R6, P0, R4, UR4, 0x1 ;  /* 0x0000000404067c11 */ /* 0x000fe2000f8008ff */
[----:B------:R-:W-:Y:S02]  /*83a0*/  UMOV UR4, 0xffffffff ;  /* 0xffffffff00047882 */ /* 0x000fe40000000000 */
[----:B------:R-:W-:Y:S01]  /*83b0*/  IMAD R3, R3, UR7, R0 ;  /* 0x0000000703037c24 */ /* 0x000fe2000f8e0200 */
[----:B------:R-:W-:Y:S01]  /*83c0*/  ULDC.64 UR6, c[0x0][0x400] ;  /* 0x0001000000067ab9 */ /* 0x000fe20000000a00 */
[----:B------:R-:W-:Y:S01]  /*83d0*/  IMAD.IADD R13, R5, 0x1, R13 ;  /* 0x00000001050d7824 */ /* 0x000fe200078e020d */
[----:B------:R-:W-:Y:S01]  /*83e0*/  LEA R39, P1, R8, UR6, 0x1 ;  /* 0x0000000608277c11 */ /* 0x000fe2000f8208ff */
[----:B------:R-:W-:-:S03]  /*83f0*/  IMAD.IADD R3, R9, 0x1, R3 ;  /* 0x0000000109037824 */ /* 0x000fc600078e0203 */
[----:B------:R-:W-:Y:S02]  /*8400*/  LEA.HI.X R13, R4, UR5, R13, 0x1, P0 ;  /* 0x00000005040d7c11 */ /* 0x000fe400080f0c0d */
[----:B------:R-:W-:Y:S01]  /*8410*/  LEA.HI.X R0, R8, UR7, R3, 0x1, P1 ;  /* 0x0000000708007c11 */ /* 0x000fe200088f0c03 */
[----:B------:R-:W-:Y:S06]  /*8420*/  BRA.DIV UR4, `(.L_x_1477) ;  /* 0x000001ee04007947 */ /* 0x000fec000b800000 */
[----:B------:R1:W2:Y:S04]  /*8430*/  SHFL.IDX PT, R3, R13, RZ, 0x1e1f ;  /* 0x001e1fff0d037589 */ /* 0x0002a800000e0000 */
[----:B------:R-:W3:Y:S04]  /*8440*/  SHFL.IDX PT, R6, R6, RZ, 0x1e1f ;  /* 0x001e1fff06067589 */ /* 0x000ee800000e0000 */
[----:B------:R-:W4:Y:S04]  /*8450*/  SHFL.IDX PT, R0, R0, RZ, 0x1e1f ;  /* 0x001e1fff00007589 */ /* 0x000f2800000e0000 */
[----:B-1----:R-:W0:Y:S02]  /*8460*/  SHFL.IDX PT, R39, R39, RZ, 0x1e1f ;  /* 0x001e1fff27277589 */ /* 0x002e2400000e0000 */
.L_x_1792:
[----:B------:R-:W5:Y:S01]  /*8470*/  LDL R59, [R1+0x58] ;  /* 0x00005800013b7983 */ /* 0x000f620000100800 */
[----:B------:R-:W-:Y:S01]  /*8480*/  IMAD R5, R138, R7, RZ ;  /* 0x000000078a057224 */ /* 0x000fe200078e02ff */
[----:B------:R-:W-:Y:S01]  /*8490*/  BSSY B1, `(.L_x_1478) ;  /* 0x000005f000017945 */ /* 0x000fe20003800000 */
[----:B------:R-:W-:Y:S02]  /*84a0*/  CS2R R34, SRZ ;  /* 0x0000000000227805 */ /* 0x000fe4000001ff00 */
[----:B------:R-:W-:Y:S01]  /*84b0*/  CS2R R30, SRZ ;  /* 0x00000000001e7805 */ /* 0x000fe2000001ff00 */
[----:B------:R-:W-:Y:S01]  /*84c0*/  IMAD R73, R73, -0xc0, R5 ;  /* 0xffffff4049497824 */ /* 0x000fe200078e0205 */
[----:B------:R-:W-:Y:S02]  /*84d0*/  ISETP.GE.AND P1, PT, R10, R5, PT ;  /* 0x000000050a00720c */ /* 0x000fe40003f26270 */
[----:B------:R-:W-:Y:S02]  /*84e0*/  CS2R R26, SRZ ;  /* 0x00000000001a7805 */ /* 0x000fe4000001ff00 */
        /* <DEDUP_REMOVED lines=28> */
[C---:B--2---:R-:W-:Y:S01]  /*86b0*/  ISETP.GE.AND P4, PT, R42.reuse, UR4, PT ;  /* 0x000000042a007c0c */ /* 0x044fe2000bf86270 */
[C---:B------:R-:W-:Y:S01]  /*86c0*/  IMAD.SHL.U32 R8, R42.reuse, 0x2, RZ ;  /* 0x000000022a087824 */ /* 0x040fe200078e00ff */
[----:B------:R-:W-:Y:S02]  /*86d0*/  SHF.R.S32.HI R4, RZ, 0x1f, R42 ;  /* 0x0000001fff047819 */ /* 0x000fe4000001142a */
[----:B---3--:R-:W-:Y:S02]  /*86e0*/  ISETP.GE.AND P3, PT, R41, UR4, PT ;  /* 0x0000000429007c0c */ /* 0x008fe4000bf66270 */
[----:B------:R-:W-:-:S07]  /*86f0*/  SHF.L.U64.HI R7, R42, 0x1, R4 ;  /* 0x000000012a077819 */ /* 0x000fce0000010204 */
[-C--:B------:R-:W-:Y:S02]  /*8700*/  @!P4 IADD3 R4, P1, R6, R8.reuse, RZ ;  /* 0x000000080604c210 */ /* 0x080fe40007f3e0ff */
[----:B------:R-:W-:Y:S01]  /*8710*/  @!P4 IADD3 R8, P2, R39, R8, RZ ;  /* 0x000000082708c210 */ /* 0x000fe20007f5e0ff */
[----:B------:R-:W-:-:S04]  /*8720*/  IMAD.SHL.U32 R48, R41, 0x2, RZ ;  /* 0x0000000229307824 */ /* 0x000fc800078e00ff */
[--C-:B----4-:R-:W-:Y:S01]  /*8730*/  @!P4 IMAD.X R9, R0, 0x1, R7.reuse, P2 ;  /* 0x000000010009c824 */ /* 0x110fe200010e0607 */
[C---:B------:R-:W-:Y:S01]  /*8740*/  ISETP.GE.AND P2, PT, R40.reuse, UR4, PT ;  /* 0x0000000428007c0c */ /* 0x040fe2000bf46270 */
[----:B------:R-:W-:Y:S01]  /*8750*/  @!P4 IMAD.X R5, R3, 0x1, R7, P1 ;  /* 0x000000010305c824 */ /* 0x000fe200008e0607 */
[----:B------:R-:W-:Y:S01]  /*8760*/  SHF.R.S32.HI R7, RZ, 0x1f, R41 ;  /* 0x0000001fff077819 */ /* 0x000fe20000011429 */
[----:B------:R-:W-:Y:S01]  /*8770*/  IMAD.SHL.U32 R42, R40, 0x2, RZ ;  /* 0x00000002282a7824 */ /* 0x000fe200078e00ff */
[----:B------:R-:W5:Y:S01]  /*8780*/  @!P4 LD.E.64 R30, desc[UR38][R8.64] ;  /* 0x00000026081ec980 */ /* 0x000f62000c101b00 */
[----:B------:R-:W-:Y:S02]  /*8790*/  ISETP.GE.AND P1, PT, R38, UR4, PT ;  /* 0x0000000426007c0c */ /* 0x000fe4000bf26270 */
[----:B------:R-:W-:Y:S01]  /*87a0*/  SHF.L.U64.HI R7, R41, 0x1, R7 ;  /* 0x0000000129077819 */ /* 0x000fe20000010207 */
[----:B------:R0:W5:Y:S01]  /*87b0*/  @!P4 LD.E.64 R32, desc[UR38][R4.64] ;  /* 0x000000260420c980 */ /* 0x000162000c101b00 */
[----:B------:R-:W-:-:S02]  /*87c0*/  @!P3 IADD3 R50, P5, R6, R48, RZ ;  /* 0x000000300632b210 */ /* 0x000fc40007fbe0ff */
[----:B------:R-:W-:Y:S02]  /*87d0*/  @!P3 IADD3 R48, P4, R39, R48, RZ ;  /* 0x000000302730b210 */ /* 0x000fe40007f9e0ff */
[----:B------:R-:W-:Y:S01]  /*87e0*/  SHF.R.S32.HI R11, RZ, 0x1f, R40 ;  /* 0x0000001fff0b7819 */ /* 0x000fe20000011428 */
[--C-:B------:R-:W-:Y:S01]  /*87f0*/  @!P3 IMAD.X R51, R3, 0x1, R7.reuse, P5 ;  /* 0x000000010333b824 */ /* 0x100fe200028e0607 */
[-C--:B------:R-:W-:Y:S01]  /*8800*/  @!P2 IADD3 R46, P5, R6, R42.reuse, RZ ;  /* 0x0000002a062ea210 */ /* 0x080fe20007fbe0ff */
[----:B------:R-:W-:Y:S01]  /*8810*/  @!P3 IMAD.X R49, R0, 0x1, R7, P4 ;  /* 0x000000010031b824 */ /* 0x000fe200020e0607 */
[----:B------:R-:W-:Y:S01]  /*8820*/  SHF.L.U64.HI R11, R40, 0x1, R11 ;  /* 0x00000001280b7819 */ /* 0x000fe2000001020b */
[----:B0-----:R-:W-:Y:S01]  /*8830*/  IMAD.SHL.U32 R4, R38, 0x2, RZ ;  /* 0x0000000226047824 */ /* 0x001fe200078e00ff */
[----:B------:R-:W-:Y:S01]  /*8840*/  @!P2 IADD3 R42, P4, R39, R42, RZ ;  /* 0x0000002a272aa210 */ /* 0x000fe20007f9e0ff */
[----:B------:R-:W5:Y:S01]  /*8850*/  @!P3 LD.E.64 R28, desc[UR38][R50.64] ;  /* 0x00000026321cb980 */ /* 0x000f62000c101b00 */
[----:B------:R-:W-:Y:S01]  /*8860*/  SHF.R.S32.HI R10, RZ, 0x1f, R38 ;  /* 0x0000001fff0a7819 */ /* 0x000fe20000011426 */
[----:B------:R-:W-:-:S02]  /*8870*/  @!P2 IMAD.X R47, R3, 0x1, R11, P5 ;  /* 0x00000001032fa824 */ /* 0x000fc400028e060b */
[----:B------:R-:W-:Y:S01]  /*8880*/  @!P2 IMAD.X R43, R0, 0x1, R11, P4 ;  /* 0x00000001002ba824 */ /* 0x000fe200020e060b */
[----:B------:R-:W-:Y:S01]  /*8890*/  SHF.L.U64.HI R10, R38, 0x1, R10 ;  /* 0x00000001260a7819 */ /* 0x000fe2000001020a */
[----:B------:R-:W5:Y:S01]  /*88a0*/  @!P3 LD.E.64 R26, desc[UR38][R48.64] ;  /* 0x00000026301ab980 */ /* 0x000f62000c101b00 */
[-C--:B------:R-:W-:Y:S02]  /*88b0*/  @!P1 IADD3 R40, P4, R6, R4.reuse, RZ ;  /* 0x0000000406289210 */ /* 0x080fe40007f9e0ff */
[----:B------:R-:W-:Y:S01]  /*88c0*/  ISETP.GE.AND P5, PT, R156, UR4, PT ;  /* 0x000000049c007c0c */ /* 0x000fe2000bfa6270 */
[----:B------:R-:W5:Y:S02]  /*88d0*/  @!P2 LD.E.64 R24, desc[UR38][R46.64] ;  /* 0x000000262e18a980 */ /* 0x000f64000c101b00 */
[--C-:B------:R-:W-:Y:S01]  /*88e0*/  @!P1 IMAD.X R41, R3, 0x1, R10.reuse, P4 ;  /* 0x0000000103299824 */ /* 0x100fe200020e060a */
[----:B------:R-:W-:Y:S01]  /*88f0*/  @!P1 IADD3 R4, P4, R39, R4, RZ ;  /* 0x0000000427049210 */ /* 0x000fe20007f9e0ff */
[----:B------:R-:W-:Y:S01]  /*8900*/  IMAD.SHL.U32 R38, R12, 0x2, RZ ;  /* 0x000000020c267824 */ /* 0x000fe200078e00ff */
[----:B------:R-:W5:Y:S03]  /*8910*/  @!P2 LD.E.64 R20, desc[UR38][R42.64] ;  /* 0x000000262a14a980 */ /* 0x000f66000c101b00 */
[----:B------:R-:W-:Y:S01]  /*8920*/  @!P1 IMAD.X R5, R0, 0x1, R10, P4 ;  /* 0x0000000100059824 */ /* 0x000fe200020e060a */
[----:B------:R-:W-:Y:S01]  /*8930*/  ISETP.GE.AND P4, PT, R12, UR4, PT ;  /* 0x000000040c007c0c */ /* 0x000fe2000bf86270 */
[----:B------:R-:W5:Y:S02]  /*8940*/  @!P1 LD.E.64 R14, desc[UR38][R40.64] ;  /* 0x00000026280e9980 */ /* 0x000f64000c101b00 */
[----:B------:R-:W-:-:S02]  /*8950*/  @!P5 IMAD.MOV.U32 R7, RZ, RZ, R3 ;  /* 0x000000ffff07d224 */ /* 0x000fc400078e0003 */
[----:B------:R-:W-:Y:S02]  /*8960*/  @!P5 IMAD.MOV.U32 R8, RZ, RZ, R39 ;  /* 0x000000ffff08d224 */ /* 0x000fe400078e0027 */
[----:B------:R-:W-:Y:S02]  /*8970*/  @!P5 IMAD.MOV.U32 R9, RZ, RZ, R0 ;  /* 0x000000ffff09d224 */ /* 0x000fe400078e0000 */
        /* <DEDUP_REMOVED lines=9> */
[----:B0-----:R-:W-:Y:S02]  /*8a10*/  CS2R R10, SRZ ;  /* 0x00000000000a7805 */ /* 0x001fe4000001ff00 */
[----:B-1----:R-:W-:Y:S01]  /*8a20*/  CS2R R8, SRZ ;  /* 0x0000000000087805 */ /* 0x002fe2000001ff00 */
[----:B------:R-:W-:Y:S01]  /*8a30*/  @!P4 IMAD.X R39, R0, 0x1, R12, P5 ;  /* 0x000000010027c824 */ /* 0x000fe200028e060c */
[----:B------:R-:W-:Y:S02]  /*8a40*/  CS2R R12, SRZ ;  /* 0x00000000000c7805 */ /* 0x000fe4000001ff00 */
[----:B------:R0:W5:Y:S04]  /*8a50*/  @!P4 LD.E.64 R10, desc[UR38][R6.64] ;  /* 0x00000026060ac980 */ /* 0x000168000c101b00 */
[----:B------:R0:W5:Y:S04]  /*8a60*/  @!P4 LD.E.64 R8, desc[UR38][R38.64] ;  /* 0x000000262608c980 */ /* 0x000168000c101b00 */
[----:B------:R0:W5:Y:S02]  /*8a70*/  @!P1 LD.E.64 R12, desc[UR38][R4.64] ;  /* 0x00000026040c9980 */ /* 0x000164000c101b00 */
.L_x_1479:
[----:B------:R-:W-:Y:S05]  /*8a80*/  BSYNC B1 ;  /* 0x0000000000017941 */ /* 0x000fea0003800000 */
.L_x_1478:
[----:B--2--5:R-:W-:Y:S01]  /*8a90*/  IMAD.MOV.U32 R3, RZ, RZ, R35 ;  /* 0x000000ffff037224 */ /* 0x024fe200078e0023 */
[----:B------:R-:W-:Y:S01]  /*8aa0*/  LOP3.LUT R53, R53, 0xfffffffe, RZ, 0xc0, !PT ;  /* 0xfffffffe35357812 */ /* 0x000fe200078ec0ff */
[----:B----4-:R-:W-:Y:S01]  /*8ab0*/  IMAD.MOV.U32 R0, RZ, RZ, R34 ;  /* 0x000000ffff007224 */ /* 0x010fe200078e0022 */
        /* <DEDUP_REMOVED lines=16> */
[----:B---3--:R-:W-:Y:S01]  /*8bc0*/  IMAD.MOV.U32 R6, RZ, RZ, R13 ;  /* 0x000000ffff067224 */ /* 0x008fe200078e000d */
        /* <DEDUP_REMOVED lines=31> */
.L_x_1793:
[----:B------:R-:W-:Y:S05]  /*8dc0*/  BSYNC B1 ;  /* 0x0000000000017941 */ /* 0x000fea0003800000 */
.L_x_1480:
[----:B------:R-:W-:Y:S02]  /*8dd0*/  PRMT R40, R0, 0x7610, R40 ;  /* 0x0000761000287816 */ /* 0x000fe40000000028 */
[----:B------:R-:W-:Y:S01]  /*8de0*/  PRMT R41, R4, 0x7610, R41 ;  /* 0x0000761004297816 */ /* 0x000fe20000000029 */
[----:B------:R-:W-:Y:S06]  /*8df0*/  @P0 BRA `(.L_x_1482) ;  /* 0x0000003000d80947 */ /* 0x000fec0003800000 */
[----:B------:R-:W0:Y:S01]  /*8e00*/  LDL R63, [R1+0x48] ;  /* 0x00004800013f7983 */ /* 0x000e220000100800 */
[----:B------:R-:W1:Y:S03]  /*8e10*/  LDC R5, c[0x0][0x3f4] ;  /* 0x0000fd00ff057b82 */ /* 0x000e660000000800 */
[----:B------:R-:W2:Y:S04]  /*8e20*/  LDL R62, [R1+0x30] ;  /* 0x00003000013e7983 */ /* 0x000ea80000100800 */
[----:B------:R-:W3:Y:S04]  /*8e30*/  LDL R60, [R1+0x2c] ;  /* 0x00002c00013c7983 */ /* 0x000ee80000100800 */
[----:B------:R-:W4:Y:S04]  /*8e40*/  LDL R59, [R1+0x34] ;  /* 0x00003400013b7983 */ /* 0x000f280000100800 */
[----:B------:R-:W5:Y:S04]  /*8e50*/  LDL R7, [R1+0x28] ;  /* 0x0000280001077983 */ /* 0x000f680000100800 */
[----:B------:R-:W5:Y:S01]  /*8e60*/  LDL R6, [R1+0x38] ;  /* 0x0000380001067983 */ /* 0x000f620000100800 */
[----:B------:R-:W-:Y:S01]  /*8e70*/  LEA.HI R45, R52, R45, RZ, 0x2 ;  /* 0x0000002d342d7211 */ /* 0x000fe200078f10ff */
[----:B------:R-:W-:Y:S03]  /*8e80*/  BSSY B1, `(.L_x_1483) ;  /* 0x000003e000017945 */ /* 0x000fe60003800000 */
[----:B------:R-:W-:-:S02]  /*8e90*/  SHF.R.S32.HI R0, RZ, 0x2, R45 ;  /* 0x00000002ff007819 */ /* 0x000fc4000001142d */
[----:B------:R-:W-:Y:S02]  /*8ea0*/  SHF.R.S32.HI R45, RZ, 0x1f, R45 ;  /* 0x0000001fff2d7819 */ /* 0x000fe4000001142d */
[----:B-1----:R-:W-:Y:S02]  /*8eb0*/  ISETP.GE.AND P6, PT, R156, R5, PT ;  /* 0x000000059c00720c */ /* 0x002fe40003fc6270 */
[----:B------:R-:W-:-:S04]  /*8ec0*/  LEA.HI R45, R45, R0, RZ, 0x2 ;  /* 0x000000002d2d7211 */ /* 0x000fc800078f10ff */
[----:B------:R-:W-:-:S05]  /*8ed0*/  LOP3.LUT R45, R45, 0xfffffffc, RZ, 0xc0, !PT ;  /* 0xfffffffc2d2d7812 */ /* 0x000fca00078ec0ff */
[----:B------:R-:W-:-:S05]  /*8ee0*/  IMAD.IADD R45, R0, 0x1, -R45 ;  /* 0x00000001002d7824 */ /* 0x000fca00078e0a2d */
[----:B------:R-:W-:Y:S01]  /*8ef0*/  LOP3.LUT P0, RZ, R45, 0x2, RZ, 0xc0, !PT ;  /* 0x000000022dff7812 */ /* 0x000fe2000780c0ff */
[----:B0-----:R-:W-:-:S04]  /*8f00*/  IMAD R3, R63, 0x2, R2 ;  /* 0x000000023f037824 */ /* 0x001fc800078e0202 */
[----:B------:R-:W-:Y:S01]  /*8f10*/  VIADD R0, R3, 0x20 ;  /* 0x0000002003007836 */ /* 0x000fe20000000000 */
[-C--:B--2---:R-:W-:Y:S02]  /*8f20*/  ISETP.GE.AND P1, PT, R62, R5.reuse, PT ;  /* 0x000000053e00720c */ /* 0x084fe40003f26270 */
[-C--:B---3--:R-:W-:Y:S02]  /*8f30*/  ISETP.GE.AND P2, PT, R60, R5.reuse, PT ;  /* 0x000000053c00720c */ /* 0x088fe40003f46270 */
[-C--:B----4-:R-:W-:Y:S02]  /*8f40*/  ISETP.GE.AND P3, PT, R59, R5.reuse, PT ;  /* 0x000000053b00720c */ /* 0x090fe40003f66270 */
[-C--:B-----5:R-:W-:Y:S02]  /*8f50*/  ISETP.GE.AND P4, PT, R7, R5.reuse, PT ;  /* 0x000000050700720c */ /* 0x0a0fe40003f86270 */
[----:B------:R-:W-:Y:S01]  /*8f60*/  ISETP.GE.AND P5, PT, R6, R5, PT ;  /* 0x000000050600720c */ /* 0x000fe20003fa6270 */
[----:B------:R-:W-:-:S12]  /*8f70*/  @P6 BRA `(.L_x_1484) ;  /* 0x0000000000b86947 */ /* 0x000fd80003800000 */
[----:B------:R-:W0:Y:S01]  /*8f80*/  LDS.128 R4, [R3+0xc400] ;  /* 0x00c4000003047984 */ /* 0x000e220000000c00 */
[----:B------:R-:W-:Y:S02]  /*8f90*/  SHF.R.U32.HI R60, RZ, 0x10, R35 ;  /* 0x00000010ff3c7819 */ /* 0x000fe40000011623 */
[--C-:B------:R-:W-:Y:S02]  /*8fa0*/  SHF.R.U32.HI R52, RZ, 0x10, R37.reuse ;  /* 0x00000010ff347819 */ /* 0x100fe40000011625 */
[----:B------:R-:W-:Y:S02]  /*8fb0*/  SHF.R.U64 R45, R36, 0x10, R37 ;  /* 0x00000010242d7819 */ /* 0x000fe40000001225 */
[----:B------:R-:W-:Y:S02]  /*8fc0*/  PRMT R60, R38, 0x5432, R60 ;  /* 0x00005432263c7816 */ /* 0x000fe4000000003c */
[----:B------:R-:W-:Y:S02]  /*8fd0*/  SHF.R.U64 R59, R34, 0x10, R35 ;  /* 0x00000010223b7819 */ /* 0x000fe40000001223 */
[----:B------:R-:W-:-:S02]  /*8fe0*/  PRMT R52, R39, 0x5432, R52 ;  /* 0x0000543227347816 */ /* 0x000fc40000000034 */
[----:B------:R-:W-:Y:S01]  /*8ff0*/  PRMT R45, R61, 0x5410, R45 ;  /* 0x000054103d2d7816 */ /* 0x000fe2000000002d */
[----:B------:R-:W-:Y:S01]  /*9000*/  IMAD.U32 R61, R60, 0x10000, RZ ;  /* 0x000100003c3d7824 */ /* 0x000fe200078e00ff */
[----:B------:R-:W-:Y:S01]  /*9010*/  PRMT R59, R58, 0x5410, R59 ;  /* 0x000054103a3b7816 */ /* 0x000fe2000000003b */
[----:B------:R-:W-:Y:S01]  /*9020*/  IMAD.U32 R58, R52, 0x10000, RZ ;  /* 0x00010000343a7824 */ /* 0x000fe200078e00ff */
        /* <DEDUP_REMOVED lines=12> */
[----:B------:R-:W-:Y:S02]  /*90f0*/  IMAD.U32 R7, R5, 0x10000, RZ ;  /* 0x0001000005077824 */ /* 0x000fe400078e00ff */
[-C--:B------:R-:W-:Y:S01]  /*9100*/  FMUL.FTZ R65, R37, R52.reuse ;  /* 0x0000003425417220 */ /* 0x080fe20000410000 */
[----:B------:R-:W-:Y:S01]  /*9110*/  FFMA.FTZ R61, R36, R52, -R35 ;  /* 0x00000034243d7223 */ /* 0x000fe20000010823 */
[----:B------:R-:W-:Y:S01]  /*9120*/  LOP3.LUT R4, R4, 0xffff0000, RZ, 0xc0, !PT ;  /* 0xffff000004047812 */ /* 0x000fe200078ec0ff */
[----:B------:R-:W-:Y:S01]  /*9130*/  IMAD.U32 R37, R59, 0x10000, RZ ;  /* 0x000100003b257824 */ /* 0x000fe200078e00ff */
[----:B------:R-:W-:Y:S01]  /*9140*/  LOP3.LUT R5, R5, 0xffff0000, RZ, 0xc0, !PT ;  /* 0xffff000005057812 */ /* 0x000fe200078ec0ff */
[----:B------:R-:W-:Y:S01]  /*9150*/  IMAD.U32 R35, R45, 0x10000, RZ ;  /* 0x000100002d237824 */ /* 0x000fe200078e00ff */
[----:B------:R-:W-:Y:S01]  /*9160*/  LOP3.LUT R52, R59, 0xffff0000, RZ, 0xc0, !PT ;  /* 0xffff00003b347812 */ /* 0x000fe200078ec0ff */
[----:B------:R-:W-:Y:S01]  /*9170*/  FFMA.FTZ R60, R36, R60, R65 ;  /* 0x0000003c243c7223 */ /* 0x000fe20000010041 */
[----:B------:R-:W-:Y:S01]  /*9180*/  LOP3.LUT R34, R45, 0xffff0000, RZ, 0xc0, !PT ;  /* 0xffff00002d227812 */ /* 0x000fe200078ec0ff */
[C---:B------:R-:W-:Y:S01]  /*9190*/  FMUL.FTZ R45, R4.reuse, R37 ;  /* 0x00000025042d7220 */ /* 0x040fe20000410000 */
[----:B------:R-:W-:Y:S01]  /*91a0*/  FMUL.FTZ R36, R4, R35 ;  /* 0x0000002304247220 */ /* 0x000fe20000410000 */
[----:B------:R-:W-:-:S02]  /*91b0*/  FMUL.FTZ R58, R5, R52 ;  /* 0x00000034053a7220 */ /* 0x000fc40000410000 */
[-C--:B------:R-:W-:Y:S01]  /*91c0*/  FMUL.FTZ R59, R5, R34.reuse ;  /* 0x00000022053b7220 */ /* 0x080fe20000410000 */
[C---:B------:R-:W-:Y:S01]  /*91d0*/  FFMA.FTZ R4, R6.reuse, R35, -R45 ;  /* 0x0000002306047223 */ /* 0x040fe2000001082d */
[----:B------:R-:W-:Y:S01]  /*91e0*/  FFMA.FTZ R37, R6, R37, R36 ;  /* 0x0000002506257223 */ /* 0x000fe20000010024 */
[C---:B------:R-:W-:Y:S01]  /*91f0*/  FFMA.FTZ R5, R7.reuse, R34, -R58 ;  /* 0x0000002207057223 */ /* 0x040fe2000001083a */
[----:B------:R-:W-:Y:S01]  /*9200*/  FFMA.FTZ R52, R7, R52, R59 ;  /* 0x0000003407347223 */ /* 0x000fe2000001003b */
[----:B------:R-:W-:Y:S02]  /*9210*/  F2FP.BF16.F32.PACK_AB R6, R62, R63 ;  /* 0x0000003f3e06723e */ /* 0x000fe400000010ff */
[----:B------:R-:W-:Y:S02]  /*9220*/  F2FP.BF16.F32.PACK_AB R7, R60, R61 ;  /* 0x0000003d3c07723e */ /* 0x000fe400000010ff */
[----:B------:R-:W-:Y:S02]  /*9230*/  F2FP.BF16.F32.PACK_AB R4, R37, R4 ;  /* 0x000000042504723e */ /* 0x000fe400000010ff */
[----:B------:R-:W-:-:S05]  /*9240*/  F2FP.BF16.F32.PACK_AB R5, R52, R5 ;  /* 0x000000053405723e */ /* 0x000fca00000010ff */
[----:B------:R0:W-:Y:S02]  /*9250*/  STS.128 [R3+0xc400], R4 ;  /* 0x00c4000403007388 */ /* 0x0001e40000000c00 */
.L_x_1484:
[----:B------:R-:W-:Y:S05]  /*9260*/  BSYNC B1 ;  /* 0x0000000000017941 */ /* 0x000fea0003800000 */
.L_x_1483:
        /* <DEDUP_REMOVED lines=13> */
[----:B------:R-:W-:Y:S02]  /*9340*/  PRMT R57, R57, 0x5410, R30 ;  /* 0x0000541039397816 */ /* 0x000fe4000000001e */
[----:B------:R-:W-:Y:S02]  /*9350*/  LOP3.LUT R35, R35, 0xffff0000, RZ, 0xc0, !PT ;  /* 0xffff000023237812 */ /* 0x000fe400078ec0ff */
        /* <DEDUP_REMOVED lines=34> */
.L_x_1486:
[----:B------:R-:W-:Y:S05]  /*9580*/  BSYNC B1 ;  /* 0x0000000000017941 */ /* 0x000fea0003800000 */
.L_x_1485:
[----:B------:R-:W-:Y:S04]  /*9590*/  BSSY B1, `(.L_x_1487) ;  /* 0x0000030000017945 */ /* 0x000fe80003800000 */
[----:B------:R-:W-:Y:S05]  /*95a0*/  @P2 BRA `(.L_x_1488) ;  /* 0x0000000000b82947 */ /* 0x000fea0003800000 */
[----:B01----:R-:W0:Y:S01]  /*95b0*/  LDS.128 R4, [R3+0xf400] ;  /* 0x00f4000003047984 */ /* 0x003e220000000c00 */
        /* <DEDUP_REMOVED lines=45> */
.L_x_1488:
[----:B------:R-:W-:Y:S05]  /*9890*/  BSYNC B1 ;  /* 0x0000000000017941 */ /* 0x000fea0003800000 */
.L_x_1487:
        /* <DEDUP_REMOVED lines=48> */
.L_x_1490:
[----:B------:R-:W-:Y:S05]  /*9ba0*/  BSYNC B1 ;  /* 0x0000000000017941 */ /* 0x000fea0003800000 */
.L_x_1489:
        /* <DEDUP_REMOVED lines=48> */
.L_x_1492:
[----:B------:R-:W-:Y:S05]  /*9eb0*/  BSYNC B1 ;  /* 0x0000000000017941 */ /* 0x000fea0003800000 */
.L_x_1491:
        /* <DEDUP_REMOVED lines=48> */
.L_x_1476:
        /* <DEDUP_REMOVED lines=34> */
.L_x_1799:
        /* <DEDUP_REMOVED lines=11> */
[----:B0-----:R-:W-:Y:S02]  /*a490*/  CS2R R14, SRZ ;  /* 0x00000000000e7805 */ /* 0x001fe4000001ff00 */
[----:B------:R-:W-:Y:S02]  /*a4a0*/  CS2R R24, SRZ ;  /* 0x0000000000187805 */ /* 0x000fe4000001ff00 */
[----:B------:R-:W-:Y:S02]  /*a4b0*/  CS2R R26, SRZ ;  /* 0x00000000001a7805 */ /* 0x000fe4000001ff00 */
[----:B------:R-:W-:-:S02]  /*a4c0*/  ISETP.GE.AND P0, PT, R19, R0, PT ;  /* 0x000000001300720c */ /* 0x000fc40003f06270 */
[----:B------:R-:W-:Y:S02]  /*a4d0*/  CS2R R28, SRZ ;  /* 0x00000000001c7805 */ /* 0x000fe4000001ff00 */
[----:B------:R-:W-:Y:S02]  /*a4e0*/  CS2R R30, SRZ ;  /* 0x00000000001e7805 */ /* 0x000fe4000001ff00 */
[----:B------:R-:W-:Y:S02]  /*a4f0*/  CS2R R32, SRZ ;  /* 0x0000000000207805 */ /* 0x000fe4000001ff00 */
[----:B------:R-:W-:Y:S02]  /*a500*/  CS2R R34, SRZ ;  /* 0x0000000000227805 */ /* 0x000fe4000001ff00 */
[----:B-----5:R-:W-:Y:S01]  /*a510*/  LEA.HI R0, R51, R51, RZ, 0x1 ;  /* 0x0000003333007211 */ /* 0x020fe200078f08ff */
[----:B------:R-:W-:Y:S06]  /*a520*/  @P1 BRA `(.L_x_1495) ;  /* 0x0000000000a81947 */ /* 0x000fec0003800000 */
[----:B------:R-:W4:Y:S04]  /*a530*/  LDL R21, [R1+0x2c] ;  /* 0x00002c0001157983 */ /* 0x000f280000100800 */
[----:B------:R-:W4:Y:S01]  /*a540*/  LDL R20, [R1+0x28] ;  /* 0x0000280001147983 */ /* 0x000f220000100800 */
[C---:B------:R-:W-:Y:S01]  /*a550*/  VIADD R3, R136.reuse, 0x10 ;  /* 0x0000001088037836 */ /* 0x040fe20000000000 */
[----:B------:R-:W-:Y:S01]  /*a560*/  ULDC UR4, c[0x0][0x3f4] ;  /* 0x0000fd0000047ab9 */ /* 0x000fe20000000800 */
[C---:B------:R-:W-:Y:S01]  /*a570*/  VIADD R4, R136.reuse, 0x20 ;  /* 0x0000002088047836 */ /* 0x040fe20000000000 */
[----:B------:R-:W-:Y:S02]  /*a580*/  ISETP.GE.AND P1, PT, R136, UR4, PT ;  /* 0x0000000488007c0c */ /* 0x000fe4000bf26270 */
[----:B------:R-:W-:-:S02]  /*a590*/  CS2R R24, SRZ ;  /* 0x0000000000187805 */ /* 0x000fc4000001ff00 */
[----:B------:R-:W-:Y:S02]  /*a5a0*/  ISETP.GE.AND P2, PT, R3, UR4, PT ;  /* 0x0000000403007c0c */ /* 0x000fe4000bf46270 */
[----:B------:R-:W-:Y:S02]  /*a5b0*/  CS2R R26, SRZ ;  /* 0x00000000001a7805 */ /* 0x000fe4000001ff00 */
[----:B------:R-:W-:Y:S02]  /*a5c0*/  ISETP.GE.AND P3, PT, R4, UR4, PT ;  /* 0x0000000404007c0c */ /* 0x000fe4000bf66270 */
[----:B------:R-:W-:Y:S02]  /*a5d0*/  CS2R R28, SRZ ;  /* 0x00000000001c7805 */ /* 0x000fe4000001ff00 */
[----:B------:R-:W-:Y:S02]  /*a5e0*/  CS2R R30, SRZ ;  /* 0x00000000001e7805 */ /* 0x000fe4000001ff00 */
[----:B------:R-:W-:Y:S01]  /*a5f0*/  CS2R R8, SRZ ;  /* 0x0000000000087805 */ /* 0x000fe2000001ff00 */
[----:B--23--:R-:W-:Y:S01]  /*a600*/  @!P1 IMAD.WIDE R12, R136, 0x2, R36 ;  /* 0x00000002880c9825 */ /* 0x00cfe200078e0224 */
[----:B------:R-:W-:-:S02]  /*a610*/  CS2R R10, SRZ ;  /* 0x00000000000a7805 */ /* 0x000fc4000001ff00 */
[----:B------:R-:W-:Y:S02]  /*a620*/  CS2R R32, SRZ ;  /* 0x0000000000207805 */ /* 0x000fe4000001ff00 */
[----:B------:R-:W-:Y:S02]  /*a630*/  CS2R R34, SRZ ;  /* 0x0000000000227805 */ /* 0x000fe4000001ff00 */
[----:B------:R-:W-:Y:S01]  /*a640*/  CS2R R14, SRZ ;  /* 0x00000000000e7805 */ /* 0x000fe2000001ff00 */
[----:B------:R0:W5:Y:S02]  /*a650*/  @!P1 LD.E.128 R24, desc[UR38][R12.64] ;  /* 0x000000260c189980 */ /* 0x000164000c101d00 */
[----:B0-----:R-:W-:Y:S01]  /*a660*/  CS2R R12, SRZ ;  /* 0x00000000000c7805 */ /* 0x001fe2000001ff00 */
[C---:B----4-:R-:W-:Y:S02]  /*a670*/  IMAD.IADD R3, R156.reuse, 0x1, R21 ;  /* 0x000000019c037824 */ /* 0x050fe400078e0215 */
[----:B------:R-:W-:-:S03]  /*a680*/  IMAD.IADD R5, R156, 0x1, R20 ;  /* 0x000000019c057824 */ /* 0x000fc600078e0214 */
[----:B------:R-:W-:Y:S02]  /*a690*/  SHF.R.S32.HI R4, RZ, 0x1f, R3 ;  /* 0x0000001fff047819 */ /* 0x000fe40000011403 */
[----:B------:R-:W-:Y:S02]  /*a6a0*/  SHF.R.S32.HI R6, RZ, 0x1f, R5 ;  /* 0x0000001fff067819 */ /* 0x000fe40000011405 */
[----:B------:R-:W-:Y:S02]  /*a6b0*/  LEA.HI R3, R4, R3, RZ, 0x3 ;  /* 0x0000000304037211 */ /* 0x000fe400078f18ff */
[----:B------:R-:W-:Y:S02]  /*a6c0*/  LEA.HI R6, R6, R5, RZ, 0x3 ;  /* 0x0000000506067211 */ /* 0x000fe400078f18ff */
[----:B------:R-:W-:Y:S02]  /*a6d0*/  SHF.R.S32.HI R3, RZ, 0x3, R3 ;  /* 0x00000003ff037819 */ /* 0x000fe40000011403 */
[----:B------:R-:W-:-:S03]  /*a6e0*/  SHF.R.S32.HI R41, RZ, 0x3, R6 ;  /* 0x00000003ff297819 */ /* 0x000fc60000011406 */
[----:B------:R-:W-:Y:S02]  /*a6f0*/  @!P2 IMAD.SHL.U32 R39, R3, 0x8, RZ ;  /* 0x000000080327a824 */ /* 0x000fe400078e00ff */
[----:B------:R-:W-:Y:S02]  /*a700*/  @!P3 IMAD.SHL.U32 R41, R41, 0x8, RZ ;  /* 0x000000082929b824 */ /* 0x000fe400078e00ff */
[--C-:B------:R-:W-:Y:S01]  /*a710*/  @!P2 IMAD.WIDE R20, R39, 0x2, R36.reuse ;  /* 0x000000022714a825 */ /* 0x100fe200078e0224 */
[----:B------:R-:W-:Y:S02]  /*a720*/  CS2R R4, SRZ ;  /* 0x0000000000047805 */ /* 0x000fe4000001ff00 */
[----:B------:R-:W-:Y:S01]  /*a730*/  CS2R R6, SRZ ;  /* 0x0000000000067805 */ /* 0x000fe2000001ff00 */
        /* <DEDUP_REMOVED lines=9> */
.L_x_1495:
[----:B------:R-:W-:Y:S05]  /*a7d0*/  BSYNC B1 ;  /* 0x0000000000017941 */ /* 0x000fea0003800000 */
.L_x_1494:
        /* <DEDUP_REMOVED lines=10> */
[----:B---3--:R-:W-:Y:S01]  /*a880*/  IMAD.MOV.U32 R36, RZ, RZ, R9 ;  /* 0x000000ffff247224 */ /* 0x008fe200078e0009 */
        /* <DEDUP_REMOVED lines=18> */
[----:B--2---:R-:W-:-:S02]  /*a9b0*/  IMAD.MOV.U32 R37, RZ, RZ, R25 ;  /* 0x000000ffff257224 */ /* 0x004fc400078e0019 */
        /* <DEDUP_REMOVED lines=21> */
.L_x_1800:
[----:B------:R-:W-:Y:S05]  /*ab10*/  BSYNC B1 ;  /* 0x0000000000017941 */ /* 0x000fea0003800000 */
.L_x_1496:
[----:B------:R-:W-:Y:S02]  /*ab20*/  PRMT R51, R0, 0x7610, R51 ;  /* 0x0000761000337816 */ /* 0x000fe40000000033 */
[----:B------:R-:W-:Y:S01]  /*ab30*/  PRMT R52, R20, 0x7610, R52 ;  /* 0x0000761014347816 */ /* 0x000fe20000000034 */
[----:B------:R-:W-:Y:S06]  /*ab40*/  @P0 BRA `(.L_x_1482) ;  /* 0x0000001400840947 */ /* 0x000fec0003800000 */
[----:B------:R1:W5:Y:S01]  /*ab50*/  LDL R77, [R1+0x8] ;  /* 0x00000800014d7983 */ /* 0x0003620000100800 */
[----:B0-----:R-:W0:Y:S03]  /*ab60*/  LDC R3, c[0x0][0x3f4] ;  /* 0x0000fd00ff037b82 */ /* 0x001e260000000800 */
        /* <DEDUP_REMOVED lines=21> */
[----:B------:R-:W-:Y:S02]  /*acc0*/  SHF.R.U32.HI R62, RZ, 0x10, R25 ;  /* 0x00000010ff3e7819 */ /* 0x000fe40000011619 */
[----:B------:R-:W-:Y:S01]  /*acd0*/  LEA.HI R37, R37, R0, RZ, 0x2 ;  /* 0x0000000025257211 */ /* 0x000fe200078f10ff */
[----:B------:R-:W-:Y:S01]  /*ace0*/  IMAD.SHL.U32 R0, R0, 0x8, RZ ;  /* 0x0000000800007824 */ /* 0x000fe200078e00ff */
[----:B------:R-:W-:-:S02]  /*acf0*/  SHF.R.U64 R25, R6, 0x10, R7 ;  /* 0x0000001006197819 */ /* 0x000fc40000001207 */
[----:B------:R-:W-:Y:S02]  /*ad00*/  SHF.R.S32.HI R37, RZ, 0x2, R37 ;  /* 0x00000002ff257819 */ /* 0x000fe40000011425 */
[----:B------:R-:W-:Y:S02]  /*ad10*/  LOP3.LUT R20, R77, 0x18, R0, 0xf8, !PT ;  /* 0x000000184d147812 */ /* 0x000fe400078ef800 */
[----:B------:R-:W-:Y:S01]  /*ad20*/  LEA R0, R36, UR40, 0x1 ;  /* 0x0000002824007c11 */ /* 0x000fe2000f8e08ff */
[----:B------:R-:W-:Y:S01]  /*ad30*/  IMAD R37, R37, 0x1800, R76 ;  /* 0x0000180025257824 */ /* 0x000fe200078e024c */
[----:B------:R-:W-:Y:S02]  /*ad40*/  LOP3.LUT R20, R20, R75, RZ, 0x3c, !PT ;  /* 0x0000004b14147212 */ /* 0x000fe400078e3cff */
[----:B------:R-:W-:Y:S02]  /*ad50*/  PRMT R71, R64, 0x5410, R71 ;  /* 0x0000541040477816 */ /* 0x000fe40000000047 */
[----:B------:R-:W-:Y:S01]  /*ad60*/  PRMT R61, R68, 0x5410, R61 ;  /* 0x00005410443d7816 */ /* 0x000fe2000000003d */
[----:B------:R-:W-:Y:S01]  /*ad70*/  IMAD.IADD R41, R37, 0x1, R20 ;  /* 0x0000000125297824 */ /* 0x000fe200078e0214 */
[----:B------:R-:W-:Y:S01]  /*ad80*/  PRMT R4, R47, 0x5432, R26 ;  /* 0x000054322f047816 */ /* 0x000fe2000000001a */
[----:B------:R-:W0:Y:S01]  /*ad90*/  LDS.128 R36, [R0] ;  /* 0x0000000000247984 */ /* 0x000e220000000c00 */
[----:B------:R-:W-:Y:S01]  /*ada0*/  SHF.R.U32.HI R63, RZ, 0x10, R5 ;  /* 0x00000010ff3f7819 */ /* 0x000fe20000011605 */
[----:B------:R-:W-:Y:S01]  /*adb0*/  IMAD R20, R41, 0x2, R2 ;  /* 0x0000000229147824 */ /* 0x000fe200078e0202 */
[----:B------:R-:W-:Y:S01]  /*adc0*/  PRMT R25, R66, 0x5410, R25 ;  /* 0x0000541042197816 */ /* 0x000fe20000000019 */
[----:B------:R-:W-:Y:S01]  /*add0*/  IMAD.U32 R70, R71, 0x10000, RZ ;  /* 0x0001000047467824 */ /* 0x000fe200078e00ff */
[----:B------:R-:W-:-:S02]  /*ade0*/  SHF.R.U32.HI R5, RZ, 0x10, R7 ;  /* 0x00000010ff057819 */ /* 0x000fc40000011607 */
[----:B----4-:R-:W1:Y:S01]  /*adf0*/  LDS.128 R40, [R20+0xc400] ;  /* 0x00c4000014287984 */ /* 0x010e620000000c00 */
[----:B------:R-:W-:Y:S02]  /*ae00*/  PRMT R62, R21, 0x5432, R62 ;  /* 0x00005432153e7816 */ /* 0x000fe4000000003e */
[----:B------:R-:W-:Y:S02]  /*ae10*/  PRMT R5, R67, 0x5410, R5 ;  /* 0x0000541043057816 */ /* 0x000fe40000000005 */
[----:B------:R-:W-:Y:S02]  /*ae20*/  PRMT R63, R65, 0x5410, R63 ;  /* 0x00005410413f7816 */ /* 0x000fe4000000003f */
[----:B------:R-:W-:Y:S02]  /*ae30*/  LOP3.LUT R71, R71, 0xffff0000, RZ, 0xc0, !PT ;  /* 0xffff000047477812 */ /* 0x000fe400078ec0ff */
[----:B------:R-:W-:Y:S01]  /*ae40*/  PRMT R24, R46, 0x5432, R24 ;  /* 0x000054322e187816 */ /* 0x000fe20000000018 */
[C---:B0-----:R-:W-:Y:S01]  /*ae50*/  IMAD.U32 R45, R36.reuse, 0x10000, RZ ;  /* 0x00010000242d7824 */ /* 0x041fe200078e00ff */
[----:B------:R-:W-:Y:S01]  /*ae60*/  LOP3.LUT R26, R36, 0xffff0000, RZ, 0xc0, !PT ;  /* 0xffff0000241a7812 */ /* 0x000fe200078ec0ff */
[C---:B------:R-:W-:Y:S01]  /*ae70*/  IMAD.U32 R64, R37.reuse, 0x10000, RZ ;  /* 0x0001000025407824 */ /* 0x040fe200078e00ff */
[----:B------:R-:W-:Y:S01]  /*ae80*/  LOP3.LUT R36, R37, 0xffff0000, RZ, 0xc0, !PT ;  /* 0xffff000025247812 */ /* 0x000fe200078ec0ff */
[C---:B------:R-:W-:Y:S01]  /*ae90*/  IMAD.U32 R7, R38.reuse, 0x10000, RZ ;  /* 0x0001000026077824 */ /* 0x040fe200078e00ff */
[----:B------:R-:W-:Y:S01]  /*aea0*/  LOP3.LUT R6, R38, 0xffff0000, RZ, 0xc0, !PT ;  /* 0xffff000026067812 */ /* 0x000fe200078ec0ff */
[C---:B------:R-:W-:Y:S01]  /*aeb0*/  IMAD.U32 R65, R39.reuse, 0x10000, RZ ;  /* 0x0001000027417824 */ /* 0x040fe200078e00ff */
[C---:B-1----:R-:W-:Y:S01]  /*aec0*/  LOP3.LUT R66, R40.reuse, 0xffff0000, RZ, 0xc0, !PT ;  /* 0xffff000028427812 */ /* 0x042fe200078ec0ff */
[----:B------:R-:W-:Y:S01]  /*aed0*/  IMAD.U32 R37, R40, 0x10000, RZ ;  /* 0x0001000028257824 */ /* 0x000fe200078e00ff */
[----:B------:R-:W-:Y:S01]  /*aee0*/  LOP3.LUT R38, R39, 0xffff0000, RZ, 0xc0, !PT ;  /* 0xffff000027267812 */ /* 0x000fe200078ec0ff */
[----:B------:R-:W-:Y:S01]  /*aef0*/  IMAD.U32 R40, R61, 0x10000, RZ ;  /* 0x000100003d287824 */ /* 0x000fe200078e00ff */
[----:B------:R-:W-:Y:S01]  /*af00*/  LOP3.LUT R68, R41, 0xffff0000, RZ, 0xc0, !PT ;  /* 0xffff000029447812 */ /* 0x000fe200078ec0ff */
[----:B------:R-:W-:Y:S01]  /*af10*/  FMUL.FTZ R72, R37, R70 ;  /* 0x0000004625487220 */ /* 0x000fe20000410000 */
[----:B------:R-:W-:-:S02]  /*af20*/  IMAD.U32 R67, R41, 0x10000, RZ ;  /* 0x0001000029437824 */ /* 0x000fc400078e00ff */
[-C--:B------:R-:W-:Y:S01]  /*af30*/  FMUL.FTZ R74, R37, R40.reuse ;  /* 0x00000028254a7220 */ /* 0x080fe20000410000 */
[----:B------:R-:W-:Y:S02]  /*af40*/  IMAD.U32 R69, R43, 0x10000, RZ ;  /* 0x000100002b457824 */ /* 0x000fe400078e00ff */
[----:B------:R-:W-:Y:S01]  /*af50*/  FFMA.FTZ R37, R45, R40, -R72 ;  /* 0x000000282d257223 */ /* 0x000fe20000010848 */
[----:B------:R-:W-:Y:S02]  /*af60*/  IMAD.U32 R72, R5, 0x10000, RZ ;  /* 0x0001000005487824 */ /* 0x000fe400078e00ff */
[----:B------:R-:W-:Y:S01]  /*af70*/  FFMA.FTZ R39, R45, R70, R74 ;  /* 0x000000462d277223 */ /* 0x000fe2000001004a */
[C---:B------:R-:W-:Y:S01]  /*af80*/  IMAD.U32 R41, R42.reuse, 0x10000, RZ ;  /* 0x000100002a297824 */ /* 0x040fe200078e00ff */
[----:B------:R-:W-:Y:S01]  /*af90*/  LOP3.LUT R27, R42, 0xffff0000, RZ, 0xc0, !PT ;  /* 0xffff00002a1b7812 */ /* 0x000fe200078ec0ff */
[----:B------:R-:W-:Y:S01]  /*afa0*/  IMAD.U32 R40, R62, 0x10000, RZ ;  /* 0x000100003e287824 */ /* 0x000fe200078e00ff */
[----:B------:R-:W-:Y:S01]  /*afb0*/  LOP3.LUT R42, R43, 0xffff0000, RZ, 0xc0, !PT ;  /* 0xffff00002b2a7812 */ /* 0x000fe200078ec0ff */
[----:B------:R-:W-:-:S02]  /*afc0*/  IMAD.U32 R70, R4, 0x10000, RZ ;  /* 0x0001000004467824 */ /* 0x000fc400078e00ff */
[----:B------:R-:W-:Y:S01]  /*afd0*/  FMUL.FTZ R74, R69, R72 ;  /* 0x00000048454a7220 */ /* 0x000fe20000410000 */
[----:B------:R-:W-:Y:S02]  /*afe0*/  IMAD.U32 R43, R63, 0x10000, RZ ;  /* 0x000100003f2b7824 */ /* 0x000fe400078e00ff */
[----:B------:R-:W-:Y:S01]  /*aff0*/  FMUL.FTZ R45, R67, R40 ;  /* 0x00000028432d7220 */ /* 0x000fe20000410000 */
[----:B------:R-:W-:Y:S01]  /*b000*/  FMUL.FTZ R69, R69, R70 ;  /* 0x0000004645457220 */ /* 0x000fe20000410000 */
[----:B------:R-:W-:Y:S01]  /*b010*/  LOP3.LUT R63, R63, 0xffff0000, RZ, 0xc0, !PT ;  /* 0xffff00003f3f7812 */ /* 0x000fe200078ec0ff */
[-C--:B------:R-:W-:Y:S01]  /*b020*/  FMUL.FTZ R73, R67, R43.reuse ;  /* 0x0000002b43497220 */ /* 0x080fe20000410000 */
[----:B------:R-:W-:Y:S01]  /*b030*/  LOP3.LUT R67, R61, 0xffff0000, RZ, 0xc0, !PT ;  /* 0xffff00003d437812 */ /* 0x000fe200078ec0ff */
[----:B------:R-:W-:Y:S01]  /*b040*/  FFMA.FTZ R45, R64, R43, R45 ;  /* 0x0000002b402d7223 */ /* 0x000fe2000001002d */
[C---:B------:R-:W-:Y:S01]  /*b050*/  FFMA.FTZ R61, R65.reuse, R72, R69 ;  /* 0x00000048413d7223 */ /* 0x040fe20000010045 */
[----:B------:R-:W-:Y:S01]  /*b060*/  FFMA.FTZ R43, R65, R70, -R74 ;  /* 0x00000046412b7223 */ /* 0x000fe2000001084a */
[----:B------:R-:W-:Y:S01]  /*b070*/  FMUL.FTZ R69, R66, R71 ;  /* 0x0000004742457220 */ /* 0x000fe20000410000 */
[----:B------:R-:W-:Y:S01]  /*b080*/  LOP3.LUT R65, R62, 0xffff0000, RZ, 0xc0, !PT ;  /* 0xffff00003e417812 */ /* 0x000fe200078ec0ff */
[----:B------:R-:W-:Y:S01]  /*b090*/  FFMA.FTZ R40, R64, R40, -R73 ;  /* 0x0000002840287223 */ /* 0x000fe20000010849 */
[-C--:B------:R-:W-:Y:S01]  /*b0a0*/  FMUL.FTZ R73, R66, R67.reuse ;  /* 0x0000004342497220 */ /* 0x080fe20000410000 */
[----:B------:R-:W-:Y:S01]  /*b0b0*/  FFMA.FTZ R66, R26, R67, -R69 ;  /* 0x000000431a427223 */ /* 0x000fe20000010845 */
[C---:B------:R-:W-:Y:S01]  /*b0c0*/  FMUL.FTZ R67, R68.reuse, R63 ;  /* 0x0000003f44437220 */ /* 0x040fe20000410000 */
[----:B------:R-:W-:Y:S01]  /*b0d0*/  FMUL.FTZ R68, R68, R65 ;  /* 0x0000004144447220 */ /* 0x000fe20000410000 */
[C---:B------:R-:W-:Y:S01]  /*b0e0*/  IMAD.U32 R64, R25.reuse, 0x10000, RZ ;  /* 0x0001000019407824 */ /* 0x040fe200078e00ff */
[----:B------:R-:W-:Y:S01]  /*b0f0*/  LOP3.LUT R25, R25, 0xffff0000, RZ, 0xc0, !PT ;  /* 0xffff000019197812 */ /* 0x000fe200078ec0ff */
[----:B------:R-:W-:-:S02]  /*b100*/  IMAD.U32 R62, R24, 0x10000, RZ ;  /* 0x00010000183e7824 */ /* 0x000fc400078e00ff */
[C---:B------:R-:W-:Y:S01]  /*b110*/  FFMA.FTZ R67, R36.reuse, R65, -R67 ;  /* 0x0000004124437223 */ /* 0x040fe20000010843 */
[----:B------:R-:W-:Y:S01]  /*b120*/  FFMA.FTZ R68, R36, R63, R68 ;  /* 0x0000003f24447223 */ /* 0x000fe20000010044 */
[C---:B------:R-:W-:Y:S01]  /*b130*/  FMUL.FTZ R70, R41.reuse, R64 ;  /* 0x0000004029467220 */ /* 0x040fe20000410000 */
[-C--:B------:R-:W-:Y:S01]  /*b140*/  FMUL.FTZ R36, R41, R62.reuse ;  /* 0x0000003e29247220 */ /* 0x080fe20000410000 */
[----:B------:R-:W-:Y:S01]  /*b150*/  LOP3.LUT R24, R24, 0xffff0000, RZ, 0xc0, !PT ;  /* 0xffff000018187812 */ /* 0x000fe200078ec0ff */
[----:B------:R-:W-:Y:S01]  /*b160*/  FFMA.FTZ R26, R26, R71, R73 ;  /* 0x000000471a1a7223 */ /* 0x000fe20000010049 */
[----:B------:R-:W-:Y:S01]  /*b170*/  LOP3.LUT R41, R5, 0xffff0000, RZ, 0xc0, !PT ;  /* 0xffff000005297812 */ /* 0x000fe200078ec0ff */
[C---:B------:R-:W-:Y:S01]  /*b180*/  FFMA.FTZ R70, R7.reuse, R62, -R70 ;  /* 0x0000003e07467223 */ /* 0x040fe20000010846 */
        /* <DEDUP_REMOVED lines=13> */
[----:B------:R-:W-:Y:S02]  /*b260*/  F2FP.BF16.F32.PACK_AB R5, R67, R40 ;  /* 0x000000284305723e */ /* 0x000fe400000010ff */
[----:B------:R-:W-:Y:S02]  /*b270*/  F2FP.BF16.F32.PACK_AB R26, R27, R36 ;  /* 0x000000241b1a723e */ /* 0x000fe400000010ff */
[----:B------:R-:W-:Y:S02]  /*b280*/  F2FP.BF16.F32.PACK_AB R7, R42, R43 ;  /* 0x0000002b2a07723e */ /* 0x000fe400000010ff */
[----:B------:R-:W-:-:S02]  /*b290*/  F2FP.BF16.F32.PACK_AB R25, R68, R45 ;  /* 0x0000002d4419723e */ /* 0x000fc400000010ff */
[----:B------:R-:W-:Y:S01]  /*b2a0*/  F2FP.BF16.F32.PACK_AB R27, R62, R61 ;  /* 0x0000003d3e1b723e */ /* 0x000fe200000010ff */
[----:B------:R0:W-:Y:S04]  /*b2b0*/  STS.128 [R0], R4 ;  /* 0x0000000400007388 */ /* 0x0001e80000000c00 */
[----:B------:R0:W-:Y:S02]  /*b2c0*/  STS.128 [R20+0xc400], R24 ;  /* 0x00c4001814007388 */ /* 0x0001e40000000c00 */
.L_x_1499:
[----:B------:R-:W-:Y:S05]  /*b2d0*/  BSYNC B1 ;  /* 0x0000000000017941 */ /* 0x000fea0003800000 */
.L_x_1498:
[----:B------:R-:W-:Y:S04]  /*b2e0*/  BSSY B1, `(.L_x_1500) ;  /* 0x0000074000017945 */ /* 0x000fe80003800000 */
[----:B------:R-:W-:Y:S05]  /*b2f0*/  @P1 BRA `(.L_x_1501) ;  /* 0x0000000400c81947 */ /* 0x000fea0003800000 */
[----:B0-----:R-:W2:Y:S01]  /*b300*/  LDL R0, [R1+0x2c] ;  /* 0x00002c0001007983 */ /* 0x001ea20000100800 */
[----:B------:R-:W-:Y:S02]  /*b310*/  SHF.R.U64 R37, R28, 0x10, R29 ;  /* 0x000000101c257819 */ /* 0x000fe4000000121d */
[--C-:B------:R-:W-:Y:S02]  /*b320*/  SHF.R.U64 R28, R8, 0x10, R9.reuse ;  /* 0x00000010081c7819 */ /* 0x100fe40000001209 */
[----:B------:R-:W-:Y:S02]  /*b330*/  SHF.R.U32.HI R9, RZ, 0x10, R9 ;  /* 0x00000010ff097819 */ /* 0x000fe40000011609 */
[--C-:B------:R-:W-:Y:S02]  /*b340*/  SHF.R.U64 R8, R10, 0x10, R11.reuse ;  /* 0x000000100a087819 */ /* 0x100fe4000000120b */
[----:B------:R-:W-:Y:S02]  /*b350*/  SHF.R.U32.HI R11, RZ, 0x10, R11 ;  /* 0x00000010ff0b7819 */ /* 0x000fe4000001160b */
[----:B------:R-:W-:-:S02]  /*b360*/  PRMT R53, R53, 0x5410, R28 ;  /* 0x0000541035357816 */ /* 0x000fc4000000001c */
[----:B------:R-:W-:Y:S02]  /*b370*/  SHF.R.U32.HI R36, RZ, 0x10, R29 ;  /* 0x00000010ff247819 */ /* 0x000fe4000001161d */
[----:B------:R-:W-:Y:S01]  /*b380*/  PRMT R58, R58, 0x5410, R37 ;  /* 0x000054103a3a7816 */ /* 0x000fe20000000025 */
[----:B------:R-:W-:Y:S01]  /*b390*/  IMAD.U32 R37, R53, 0x10000, RZ ;  /* 0x0001000035257824 */ /* 0x000fe200078e00ff */
[----:B------:R-:W-:Y:S02]  /*b3a0*/  PRMT R54, R54, 0x5410, R9 ;  /* 0x0000541036367816 */ /* 0x000fe40000000009 */
[----:B------:R-:W-:Y:S02]  /*b3b0*/  PRMT R55, R55, 0x5410, R8 ;  /* 0x0000541037377816 */ /* 0x000fe40000000008 */
[----:B------:R-:W-:Y:S02]  /*b3c0*/  PRMT R56, R56, 0x5410, R11 ;  /* 0x0000541038387816 */ /* 0x000fe4000000000b */
[----:B------:R-:W-:Y:S01]  /*b3d0*/  PRMT R59, R59, 0x5410, R36 ;  /* 0x000054103b3b7816 */ /* 0x000fe20000000024 */
[----:B------:R-:W-:Y:S01]  /*b3e0*/  IMAD.U32 R36, R58, 0x10000, RZ ;  /* 0x000100003a247824 */ /* 0x000fe200078e00ff */
[----:B------:R-:W-:-:S02]  /*b3f0*/  SHF.R.U64 R29, R30, 0x10, R31 ;  /* 0x000000101e1d7819 */ /* 0x000fc4000000121f */
[----:B------:R-:W-:Y:S02]  /*b400*/  LOP3.LUT R53, R53, 0xffff0000, RZ, 0xc0, !PT ;  /* 0xffff000035357812 */ /* 0x000fe400078ec0ff */
[----:B------:R-:W-:Y:S02]  /*b410*/  PRMT R60, R60, 0x5410, R29 ;  /* 0x000054103c3c7816 */ /* 0x000fe4000000001d */
[----:B------:R-:W-:Y:S02]  /*b420*/  LOP3.LUT R58, R58, 0xffff0000, RZ, 0xc0, !PT ;  /* 0xffff00003a3a7812 */ /* 0x000fe400078ec0ff */
[----:B------:R-:W-:-:S04]  /*b430*/  SHF.R.U32.HI R30, RZ, 0x10, R31 ;  /* 0x00000010ff1e7819 */ /* 0x000fc8000001161f */
        /* <DEDUP_REMOVED lines=16> */
[----:B------:R-:W-:-:S02]  /*b540*/  LOP3.LUT R4, R77, 0x18, R0, 0xf8, !PT ;  /* 0x000000184d047812 */ /* 0x000fc400078ef800 */
[----:B------:R-:W-:Y:S01]  /*b550*/  LEA R0, R6, UR40, 0x1 ;  /* 0x0000002806007c11 */ /* 0x000fe2000f8e08ff */
        /* <DEDUP_REMOVED lines=20> */
[C---:B------:R-:W-:Y:S01]  /*b6a0*/  FMUL.FTZ R38, R24.reuse, R53 ;  /* 0x0000003518267220 */ /* 0x040fe20000410000 */
[----:B------:R-:W-:Y:S01]  /*b6b0*/  FMUL.FTZ R24, R24, R58 ;  /* 0x0000003a18187220 */ /* 0x000fe20000410000 */
[----:B------:R-:W-:Y:S01]  /*b6c0*/  FFMA.FTZ R39, R8, R36, -R39 ;  /* 0x0000002408277223 */ /* 0x000fe20000010827 */
[----:B------:R-:W-:-:S02]  /*b6d0*/  IMAD.U32 R36, R54, 0x10000, RZ ;  /* 0x0001000036247824 */ /* 0x000fc400078e00ff */
[----:B------:R-:W-:Y:S01]  /*b6e0*/  FFMA.FTZ R37, R8, R37, R7 ;  /* 0x0000002508257223 */ /* 0x000fe20000010007 */
[----:B------:R-:W-:Y:S01]  /*b6f0*/  IMAD.U32 R7, R59, 0x10000, RZ ;  /* 0x000100003b077824 */ /* 0x000fe200078e00ff */
[----:B------:R-:W-:Y:S01]  /*b700*/  LOP3.LUT R54, R54, 0xffff0000, RZ, 0xc0, !PT ;  /* 0xffff000036367812 */ /* 0x000fe200078ec0ff */
[----:B------:R-:W-:Y:S01]  /*b710*/  FMUL.FTZ R41, R29, R36 ;  /* 0x000000241d297220 */ /* 0x000fe20000410000 */
[----:B------:R-:W-:Y:S01]  /*b720*/  LOP3.LUT R8, R59, 0xffff0000, RZ, 0xc0, !PT ;  /* 0xffff00003b087812 */ /* 0x000fe200078ec0ff */
[-C--:B------:R-:W-:Y:S01]  /*b730*/  FMUL.FTZ R29, R29, R7.reuse ;  /* 0x000000071d1d7220 */ /* 0x080fe20000410000 */
[C---:B------:R-:W-:Y:S01]  /*b740*/  FFMA.FTZ R38, R9.reuse, R58, -R38 ;  /* 0x0000003a09267223 */ /* 0x040fe20000010826 */
[C---:B------:R-:W-:Y:S01]  /*b750*/  FFMA.FTZ R41, R10.reuse, R7, -R41 ;  /* 0x000000070a297223 */ /* 0x040fe20000010829 */
[----:B------:R-:W-:Y:S01]  /*b760*/  FFMA.FTZ R24, R9, R53, R24 ;  /* 0x0000003509187223 */ /* 0x000fe20000010018 */
[----:B------:R-:W-:Y:S01]  /*b770*/  FFMA.FTZ R29, R10, R36, R29 ;  /* 0x000000240a1d7223 */ /* 0x000fe2000001001d */
[----:B------:R-:W-:Y:S01]  /*b780*/  FMUL.FTZ R10, R25, R54 ;  /* 0x00000036190a7220 */ /* 0x000fe20000410000 */
[----:B------:R-:W-:-:S02]  /*b790*/  IMAD.U32 R30, R26, 0x10000, RZ ;  /* 0x000100001a1e7824 */ /* 0x000fc400078e00ff */
[-C--:B------:R-:W-:Y:S01]  /*b7a0*/  FMUL.FTZ R40, R25, R8.reuse ;  /* 0x0000000819287220 */ /* 0x080fe20000410000 */
[----:B------:R-:W-:Y:S02]  /*b7b0*/  IMAD.U32 R9, R55, 0x10000, RZ ;  /* 0x0001000037097824 */ /* 0x000fe400078e00ff */
[C---:B------:R-:W-:Y:S01]  /*b7c0*/  FFMA.FTZ R36, R5.reuse, R8, -R10 ;  /* 0x0000000805247223 */ /* 0x040fe2000001080a */
[----:B------:R-:W-:Y:S02]  /*b7d0*/  IMAD.U32 R7, R60, 0x10000, RZ ;  /* 0x000100003c077824 */ /* 0x000fe400078e00ff */
[----:B------:R-:W-:Y:S01]  /*b7e0*/  FFMA.FTZ R40, R5, R54, R40 ;  /* 0x0000003605287223 */ /* 0x000fe20000010028 */
[----:B------:R-:W-:Y:S02]  /*b7f0*/  IMAD.U32 R31, R27, 0x10000, RZ ;  /* 0x000100001b1f7824 */ /* 0x000fe400078e00ff */
[----:B------:R-:W-:Y:S01]  /*b800*/  FMUL.FTZ R42, R30, R9 ;  /* 0x000000091e2a7220 */ /* 0x000fe20000410000 */
[----:B------:R-:W-:-:S02]  /*b810*/  IMAD.U32 R10, R56, 0x10000, RZ ;  /* 0x00010000380a7824 */ /* 0x000fc400078e00ff */
[-C--:B------:R-:W-:Y:S01]  /*b820*/  FMUL.FTZ R30, R30, R7.reuse ;  /* 0x000000071e1e7220 */ /* 0x080fe20000410000 */
[----:B------:R-:W-:Y:S02]  /*b830*/  IMAD.U32 R8, R57, 0x10000, RZ ;  /* 0x0001000039087824 */ /* 0x000fe400078e00ff */
[----:B------:R-:W-:Y:S01]  /*b840*/  FFMA.FTZ R42, R11, R7, -R42 ;  /* 0x000000070b2a7223 */ /* 0x000fe2000001082a */
[----:B------:R-:W-:Y:S01]  /*b850*/  FMUL.FTZ R5, R31, R10 ;  /* 0x0000000a1f057220 */ /* 0x000fe20000410000 */
[----:B------:R-:W-:Y:S01]  /*b860*/  FFMA.FTZ R30, R11, R9, R30 ;  /* 0x000000090b1e7223 */ /* 0x000fe2000001001e */
[----:B------:R-:W-:Y:S01]  /*b870*/  LOP3.LUT R26, R26, 0xffff0000, RZ, 0xc0, !PT ;  /* 0xffff00001a1a7812 */ /* 0x000fe200078ec0ff */
[-C--:B------:R-:W-:Y:S01]  /*b880*/  FMUL.FTZ R31, R31, R8.reuse ;  /* 0x000000081f1f7220 */ /* 0x080fe20000410000 */
[----:B------:R-:W-:Y:S01]  /*b890*/  FFMA.FTZ R11, R28, R8, -R5 ;  /* 0x000000081c0b7223 */ /* 0x000fe20000010805 */
[----:B------:R-:W-:Y:S02]  /*b8a0*/  LOP3.LUT R55, R55, 0xffff0000, RZ, 0xc0, !PT ;  /* 0xffff000037377812 */ /* 0x000fe400078ec0ff */
[----:B------:R-:W-:Y:S01]  /*b8b0*/  LOP3.LUT R5, R60, 0xffff0000, RZ, 0xc0, !PT ;  /* 0xffff00003c057812 */ /* 0x000fe200078ec0ff */
[----:B------:R-:W-:Y:S01]  /*b8c0*/  FFMA.FTZ R31, R28, R10, R31 ;  /* 0x0000000a1c1f7223 */ /* 0x000fe2000001001f */
[----:B------:R-:W-:Y:S01]  /*b8d0*/  LOP3.LUT R27, R27, 0xffff0000, RZ, 0xc0, !PT ;  /* 0xffff00001b1b7812 */ /* 0x000fe200078ec0ff */
[----:B------:R-:W-:Y:S01]  /*b8e0*/  FMUL.FTZ R7, R26, R55 ;  /* 0x000000371a077220 */ /* 0x000fe20000410000 */
[----:B------:R-:W-:Y:S01]  /*b8f0*/  LOP3.LUT R56, R56, 0xffff0000, RZ, 0xc0, !PT ;  /* 0xffff000038387812 */ /* 0x000fe200078ec0ff */
[-C--:B------:R-:W-:Y:S01]  /*b900*/  FMUL.FTZ R26, R26, R5.reuse ;  /* 0x000000051a1a7220 */ /* 0x080fe20000410000 */
[----:B------:R-:W-:Y:S01]  /*b910*/  LOP3.LUT R57, R57, 0xffff0000, RZ, 0xc0, !PT ;  /* 0xffff000039397812 */ /* 0x000fe200078ec0ff */
[----:B------:R-:W-:Y:S01]  /*b920*/  FFMA.FTZ R7, R4, R5, -R7 ;  /* 0x0000000504077223 */ /* 0x000fe20000010807 */
[----:B------:R-:W-:Y:S01]  /*b930*/  F2FP.BF16.F32.PACK_AB R5, R36, R41 ;  /* 0x000000292405723e */ /* 0x000fe200000010ff */
[CC--:B------:R-:W-:Y:S01]  /*b940*/  FMUL.FTZ R9, R27.reuse, R56.reuse ;  /* 0x000000381b097220 */ /* 0x0c0fe20000410000 */
[----:B------:R-:W-:Y:S01]  /*b950*/  FFMA.FTZ R55, R4, R55, R26 ;  /* 0x0000003704377223 */ /* 0x000fe2000001001a */
[----:B------:R-:W-:Y:S01]  /*b960*/  FMUL.FTZ R27, R27, R57 ;  /* 0x000000391b1b7220 */ /* 0x000fe20000410000 */
[----:B------:R-:W-:Y:S01]  /*b970*/  F2FP.BF16.F32.PACK_AB R4, R38, R39 ;  /* 0x000000272604723e */ /* 0x000fe200000010ff */
[----:B------:R-:W-:Y:S01]  /*b980*/  FFMA.FTZ R26, R6, R57, -R9 ;  /* 0x00000039061a7223 */ /* 0x000fe20000010809 */
[----:B------:R-:W-:Y:S01]  /*b990*/  F2FP.BF16.F32.PACK_AB R8, R24, R37 ;  /* 0x000000251808723e */ /* 0x000fe200000010ff */
[----:B------:R-:W-:Y:S01]  /*b9a0*/  FFMA.FTZ R56, R6, R56, R27 ;  /* 0x0000003806387223 */ /* 0x000fe2000001001b */
[----:B------:R-:W-:-:S02]  /*b9b0*/  F2FP.BF16.F32.PACK_AB R6, R7, R42 ;  /* 0x0000002a0706723e */ /* 0x000fc400000010ff */
[----:B------:R-:W-:Y:S02]  /*b9c0*/  F2FP.BF16.F32.PACK_AB R7, R26, R11 ;  /* 0x0000000b1a07723e */ /* 0x000fe400000010ff */
[----:B------:R-:W-:Y:S02]  /*b9d0*/  F2FP.BF16.F32.PACK_AB R9, R40, R29 ;  /* 0x0000001d2809723e */ /* 0x000fe400000010ff */
[----:B------:R-:W-:Y:S01]  /*b9e0*/  F2FP.BF16.F32.PACK_AB R10, R55, R30 ;  /* 0x0000001e370a723e */ /* 0x000fe200000010ff */
[----:B------:R1:W-:Y:S01]  /*b9f0*/  STS.128 [R0], R4 ;  /* 0x0000000400007388 */ /* 0x0003e20000000c00 */
[----:B------:R-:W-:-:S05]  /*ba00*/  F2FP.BF16.F32.PACK_AB R11, R56, R31 ;  /* 0x0000001f380b723e */ /* 0x000fca00000010ff */
[----:B------:R1:W-:Y:S02]  /*ba10*/  STS.128 [R20+0xc400], R8 ;  /* 0x00c4000814007388 */ /* 0x0003e40000000c00 */
.L_x_1501:
[----:B------:R-:W-:Y:S05]  /*ba20*/  BSYNC B1 ;  /* 0x0000000000017941 */ /* 0x000fea0003800000 */
.L_x_1500:
[----:B------:R-:W-:Y:S05]  /*ba30*/  @P2 BRA `(.L_x_1482) ;  /* 0x0000000400c82947 */ /* 0x000fea0003800000 */
[----:B01----:R-:W2:Y:S01]  /*ba40*/  LDL R0, [R1+0x28] ;  /* 0x0000280001007983 */ /* 0x003ea20000100800 */
[----:B------:R-:W-:Y:S02]  /*ba50*/  SHF.R.U64 R24, R32, 0x10, R33 ;  /* 0x0000001020187819 */ /* 0x000fe40000001221 */
[----:B------:R-:W-:Y:S02]  /*ba60*/  SHF.R.U64 R26, R12, 0x10, R13 ;  /* 0x000000100c1a7819 */ /* 0x000fe4000000120d */
[----:B------:R-:W-:Y:S02]  /*ba70*/  SHF.R.U64 R20, R34, 0x10, R35 ;  /* 0x0000001022147819 */ /* 0x000fe40000001223 */
[----:B------:R-:W-:Y:S02]  /*ba80*/  PRMT R49, R49, 0x5410, R24 ;  /* 0x0000541031317816 */ /* 0x000fe40000000018 */
[----:B------:R-:W-:Y:S02]  /*ba90*/  PRMT R26, R21, 0x5410, R26 ;  /* 0x00005410151a7816 */ /* 0x000fe4000000001a */
[----:B------:R-:W-:Y:S01]  /*baa0*/  SHF.R.U32.HI R33, RZ, 0x10, R33 ;  /* 0x00000010ff217819 */ /* 0x000fe20000011621 */
[----:B------:R-:W-:Y:S01]  /*bab0*/  IMAD.U32 R27, R49, 0x10000, RZ ;  /* 0x00010000311b7824 */ /* 0x000fe200078e00ff */
[----:B------:R-:W-:Y:S01]  /*bac0*/  SHF.R.U32.HI R35, RZ, 0x10, R35 ;  /* 0x00000010ff237819 */ /* 0x000fe20000011623 */
[----:B------:R-:W-:Y:S01]  /*bad0*/  IMAD.U32 R29, R26, 0x10000, RZ ;  /* 0x000100001a1d7824 */ /* 0x000fe200078e00ff */
[----:B------:R-:W-:-:S02]  /*bae0*/  SHF.R.U32.HI R13, RZ, 0x10, R13 ;  /* 0x00000010ff0d7819 */ /* 0x000fc4000001160d */
[----:B------:R-:W-:Y:S02]  /*baf0*/  SHF.R.U64 R12, R14, 0x10, R15 ;  /* 0x000000100e0c7819 */ /* 0x000fe4000000120f */
[----:B------:R-:W-:Y:S02]  /*bb00*/  PRMT R51, R51, 0x5410, R20 ;  /* 0x0000541033337816 */ /* 0x000fe40000000014 */
[----:B------:R-:W-:Y:S02]  /*bb10*/  PRMT R50, R50, 0x5410, R33 ;  /* 0x0000541032327816 */ /* 0x000fe40000000021 */
[----:B------:R-:W-:Y:S02]  /*bb20*/  PRMT R52, R52, 0x5410, R35 ;  /* 0x0000541034347816 */ /* 0x000fe40000000023 */
[----:B------:R-:W-:Y:S02]  /*bb30*/  PRMT R46, R46, 0x5410, R13 ;  /* 0x000054102e2e7816 */ /* 0x000fe4000000000d */
[----:B------:R-:W-:-:S02]  /*bb40*/  PRMT R47, R47, 0x5410, R12 ;  /* 0x000054102f2f7816 */ /* 0x000fc4000000000c */
[----:B------:R-:W-:Y:S02]  /*bb50*/  LOP3.LUT R31, R26, 0xffff0000, RZ, 0xc0, !PT ;  /* 0xffff00001a1f7812 */ /* 0x000fe400078ec0ff */
[----:B------:R-:W-:Y:S02]  /*bb60*/  LOP3.LUT R49, R49, 0xffff0000, RZ, 0xc0, !PT ;  /* 0xffff000031317812 */ /* 0x000fe400078ec0ff */
        /* <DEDUP_REMOVED lines=17> */
[----:B------:R-:W-:Y:S02]  /*bc80*/  LOP3.LUT R3, R77, 0x18, R3, 0xf8, !PT ;  /* 0x000000184d037812 */ /* 0x000fe400078ef803 */
        /* <DEDUP_REMOVED lines=77> */
.L_x_1482:
[----:B------:R-:W-:Y:S05]  /*c160*/  BSYNC B0 ;  /* 0x0000000000007941 */ /* 0x000fea0003800000 */
.L_x_1475:
        /* <DEDUP_REMOVED lines=8> */
.L_x_1473:
[----:B0--3--:R-:W-:-:S05]  /*c1f0*/  IMAD.U32 R0, RZ, RZ, UR37 ;  /* 0x00000025ff007e24 */ /* 0x009fca000f8e00ff */
[----:B------:R-:W-:-:S13]  /*c200*/  ISETP.NE.AND P0, PT, R0, 0x3, PT ;  /* 0x000000030000780c */ /* 0x000fda0003f05270 */
[----:B------:R-:W-:Y:S05]  /*c210*/  @!P0 BRA `(.L_x_1502) ;  /* 0x0000000000048947 */ /* 0x000fea0003800000 */
[----:B------:R-:W-:Y:S01]  /*c220*/  BPT.TRAP 0x1 ;  /* 0x000000040000795c */ /* 0x000fe20000300000 */
.L_x_1502:
[----:B------:R-:W-:Y:S01]  /*c230*/  IMAD R0, R16, 0x8, R2 ;  /* 0x0000000810007824 */ /* 0x000fe200078e0202 */
[----:B-12-4-:R-:W-:-:S04]  /*c240*/  SHF.L.U32 R3, R18, 0x1f, RZ ;  /* 0x0000001f12037819 */ /* 0x016fc800000006ff */
[----:B------:R0:W1:Y:S01]  /*c250*/  SYNCS.PHASECHK.TRANS64.TRYWAIT P2, [R0+URZ+0x2d830], R3 ;  /* 0x02d83003000075a7 */ /* 0x000062000804017f */
[----:B------:R-:W-:Y:S05]  /*c260*/  @!P0 BRA `(.L_x_1503) ;  /* 0x0000000000048947 */ /* 0x000fea0003800000 */
[----:B------:R-:W-:Y:S01]  /*c270*/  BPT.TRAP 0x1 ;  /* 0x000000040000795c */ /* 0x000fe20000300000 */
.L_x_1503:
[----:B------:R-:W2:Y:S02]  /*c280*/  S2R R4, SR_TID.X ;  /* 0x0000000000047919 */ /* 0x000ea40000002100 */
[----:B--2---:R-:W-:-:S04]  /*c290*/  LOP3.LUT R4, R4, 0x7f, RZ, 0xc0, !PT ;  /* 0x0000007f04047812 */ /* 0x004fc800078ec0ff */
[----:B------:R-:W-:Y:S01]  /*c2a0*/  ISETP.NE.AND P1, PT, R4, RZ, PT ;  /* 0x000000ff0400720c */ /* 0x000fe20003f25270 */
[----:B-1----:R-:W-:-:S12]  /*c2b0*/  @P2 BRA `(.L_x_1504) ;  /* 0x0000000000082947 */ /* 0x002fd80003800000 */
[----:B------:R-:W1:Y:S02]  /*c2c0*/  SYNCS.PHASECHK.TRANS64.TRYWAIT P2, [R0+URZ+0x2d830], R3 ;  /* 0x02d83003000075a7 */ /* 0x000e64000804017f */
[----:B-1----:R-:W-:Y:S05]  /*c2d0*/  @!P2 BRA `(.L_x_1505) ;  /* 0x000001b0005ca947 */ /* 0x002fea0003800000 */
.L_x_1504:
[----:B------:R-:W-:Y:S05]  /*c2e0*/  WARPSYNC.ALL ;  /* 0x0000000000007948 */ /* 0x000fea0003800000 */
[----:B01----:R-:W-:Y:S01]  /*c2f0*/  VIADD R3, R2, 0x15400 ;  /* 0x0001540002037836 */ /* 0x003fe20000000000 */
[----:B------:R-:W-:Y:S01]  /*c300*/  LOP3.LUT R6, R44, 0x10000, RZ, 0xfc, !PT ;  /* 0x000100002c067812 */ /* 0x000fe200078efcff */
[----:B------:R-:W-:Y:S01]  /*c310*/  IMAD.MOV.U32 R7, RZ, RZ, -0x7fffffe0 ;  /* 0x80000020ff077424 */ /* 0x000fe200078e00ff */
[----:B------:R-:W-:Y:S02]  /*c320*/  ULDC UR52, c[0x0][0x9dc] ;  /* 0x0002770000347ab9 */ /* 0x000fe40000000800 */
[----:B------:R-:W-:-:S04]  /*c330*/  SHF.R.U32.HI R3, RZ, 0x4, R3 ;  /* 0x00000004ff037819 */ /* 0x000fc80000011603 */
[----:B------:R-:W-:-:S04]  /*c340*/  LOP3.LUT R3, R3, 0x3fff, RZ, 0xc0, !PT ;  /* 0x00003fff03037812 */ /* 0x000fc800078ec0ff */
[----:B------:R-:W-:Y:S01]  /*c350*/  LOP3.LUT R4, R3, 0x10000, RZ, 0xfc, !PT ;  /* 0x0001000003047812 */ /* 0x000fe200078efcff */
[----:B------:R-:W-:-:S04]  /*c360*/  IMAD.MOV.U32 R5, RZ, RZ, -0x7fffffe0 ;  /* 0x80000020ff057424 */ /* 0x000fc800078e00ff */
[----:B------:R0:W-:Y:S01]  /*c370*/  STL [R1+0x4], R4 ;  /* 0x0000040401007387 */ /* 0x0001e20000100800 */
[C---:B------:R-:W-:Y:S02]  /*c380*/  R2UR UR4, R6.reuse ;  /* 0x00000000060472ca */ /* 0x040fe400000e0000 */
[----:B------:R-:W-:Y:S01]  /*c390*/  R2UR UR5, R7 ;  /* 0x00000000070572ca */ /* 0x000fe200000e0000 */
[----:B-----5:R-:W-:Y:S01]  /*c3a0*/  WARPGROUP.ARRIVE ;  /* 0x00000000000079c5 */ /* 0x020fe20000000000 */
[----:B------:R-:W-:Y:S01]  /*c3b0*/  R2UR UR7, R5 ;  /* 0x00000000050772ca */ /* 0x000fe200000e0000 */
[----:B------:R-:W-:Y:S01]  /*c3c0*/  VIADD R152, R6, 0x2 ;  /* 0x0000000206987836 */ /* 0x000fe20000000000 */
[----:B------:R-:W2:Y:S01]  /*c3d0*/  LDL R90, [R1+0x40] ;  /* 0x00004000015a7983 */ /* 0x000ea20000100800 */
[----:B0-----:R-:W-:-:S03]  /*c3e0*/  IMAD R4, R16, 0x600, R4 ;  /* 0x0000060010047824 */ /* 0x001fc600078e0204 */
[----:B------:R-:W2:Y:S02]  /*c3f0*/  LDL R89, [R1+0x18] ;  /* 0x0000180001597983 */ /* 0x000ea40000100800 */
[----:B------:R-:W-:-:S13]  /*c400*/  R2UR UR6, R4 ;  /* 0x00000000040672ca */ /* 0x000fda00000e0000 */
[----:B------:R-:W-:Y:S01]  /*c410*/  HGMMA.64x128x16.F32.BF16 R24, gdesc[UR4], RZ, !UPT, gsb0 ;  /* 0x01e00000041879f0 */ /* 0x000fe2000c0018ff */
[----:B------:R-:W-:Y:S02]  /*c420*/  VIADD R8, R4, 0x2 ;  /* 0x0000000204087836 */ /* 0x000fe40000000000 */
[----:B------:R-:W-:Y:S02]  /*c430*/  IMAD.MOV.U32 R153, RZ, RZ, -0x7fffffe0 ;  /* 0x80000020ff997424 */ /* 0x000fe400078e00ff */
[----:B------:R-:W-:Y:S01]  /*c440*/  IMAD.MOV.U32 R9, RZ, RZ, -0x7fffffe0 ;  /* 0x80000020ff097424 */ /* 0x000fe200078e00ff */
[----:B------:R-:W-:Y:S02]  /*c450*/  R2UR UR4, R152 ;  /* 0x00000000980472ca */ /* 0x000fe400000e0000 */
[----:B------:R-:W-:Y:S02]  /*c460*/  R2UR UR5, R153 ;  /* 0x00000000990572ca */ /* 0x000fe400000e0000 */
[----:B------:R-:W-:-:S02]  /*c470*/  R2UR UR6, R8 ;  /* 0x00000000080672ca */ /* 0x000fc400000e0000 */
[----:B------:R-:W-:Y:S01]  /*c480*/  R2UR UR7, R9 ;  /* 0x00000000090772ca */ /* 0x000fe200000e0000 */
[----:B------:R-:W-:Y:S02]  /*c490*/  VIADD R150, R6, 0x300 ;  /* 0x0000030006967836 */ /* 0x000fe40000000000 */
[----:B------:R-:W-:Y:S02]  /*c4a0*/  VIADD R8, R4, 0x200 ;  /* 0x0000020004087836 */ /* 0x000fe40000000000 */
[----:B------:R-:W-:Y:S02]  /*c4b0*/  IMAD.MOV.U32 R151, RZ, RZ, -0x7fffffe0 ;  /* 0x80000020ff977424 */ /* 0x000fe400078e00ff */
[----:B------:R-:W-:Y:S01]  /*c4c0*/  IMAD.MOV.U32 R9, RZ, RZ, -0x7fffffe0 ;  /* 0x80000020ff097424 */ /* 0x000fe200078e00ff */
[----:B------:R-:W-:Y:S02]  /*c4d0*/  WARPGROUP.DEPBAR.LE gsb0, 0x0 ;  /* 0x00008000000079c5 */ /* 0x000fe40000010000 */
[----:B------:R-:W-:-:S06]  /*c4e0*/  WARPGROUP.ARRIVE ;  /* 0x00000000000079c5 */ /* 0x000fcc0000000000 */
[----:B------:R-:W-:Y:S01]  /*c4f0*/  HGMMA.64x128x16.F32.BF16 R24, gdesc[UR4], R24, gsb0 ;  /* 0x01e00000041879f0 */ /* 0x000fe20008001818 */
[----:B------:R-:W-:Y:S02]  /*c500*/  R2UR UR4, R150 ;  /* 0x00000000960472ca */ /* 0x000fe400000e0000 */
[----:B------:R-:W-:Y:S02]  /*c510*/  R2UR UR5, R151 ;  /* 0x00000000970572ca */ /* 0x000fe400000e0000 */
[----:B------:R-:W-:Y:S02]  /*c520*/  R2UR UR6, R8 ;  /* 0x00000000080672ca */ /* 0x000fe400000e0000 */
[----:B------:R-:W-:Y:S01]  /*c530*/  R2UR UR7, R9 ;  /* 0x00000000090772ca */ /* 0x000fe200000e0000 */
[----:B------:R-:W-:Y:S02]  /*c540*/  VIADD R148, R6, 0x302 ;  /* 0x0000030206947836 */ /* 0x000fe40000000000 */
[----:B------:R-:W-:-:S02]  /*c550*/  VIADD R8, R4, 0x202 ;  /* 0x0000020204087836 */ /* 0x000fc40000000000 */
        /* <DEDUP_REMOVED lines=31> */
[----:B------:R-:W-:Y:S02]  /*c750*/  WARPGROUP.DEPBAR.LE gsb0, 0x0 ;  /* 0x00008000000079c5 */ /* 0x000fe40000010000 */
[----:B------:R-:W-:-:S10]  /*c760*/  WARPGROUP.ARRIVE ;  /* 0x00000000000079c5 */ /* 0x000fd40000000000 */
[----:B------:R-:W-:Y:S01]  /*c770*/  HGMMA.64x128x16.F32.BF16 R24, gdesc[UR4], R24, gsb0 ;  /* 0x01e00000041879f0 */ /* 0x000fe20008001818 */
[----:B------:R-:W-:Y:S01]  /*c780*/  ULDC UR4, c[0x0][0x9d8] ;  /* 0x0002760000047ab9 */ /* 0x000fe20000000800 */
[----:B------:R-:W-:Y:S01]  /*c790*/  @!P1 VIADD R0, R0, 0x2d840 ;  /* 0x0002d84000009836 */ /* 0x000fe20000000000 */
[----:B------:R-:W-:Y:S02]  /*c7a0*/  ULDC.64 UR6, c[0x0][0x9e0] ;  /* 0x0002780000067ab9 */ /* 0x000fe40000000a00 */
[----:B------:R-:W-:Y:S02]  /*c7b0*/  UISETP.GE.AND UP0, UPT, UR7, 0x1, UPT ;  /* 0x000000010700788c */ /* 0x000fe4000bf06270 */
[----:B------:R-:W-:-:S04]  /*c7c0*/  @!P1 PRMT R0, RZ, 0x654, R0 ;  /* 0x00000654ff009816 */ /* 0x000fc80000000000 */
[----:B------:R-:W-:Y:S01]  /*c7d0*/  PLOP3.LUT P3, PT, PT, PT, UP0, 0x40, 0x0 ;  /* 0x000000000000781c */ /* 0x000fe20003f6e808 */
[----:B------:R-:W-:Y:S01]  /*c7e0*/  ULOP3.LUT UR52, URZ, UR52, URZ, 0x33, !UPT ;  /* 0x000000343f347292 */ /* 0x000fe2000f8e333f */
[----:B------:R-:W-:Y:S02]  /*c7f0*/  WARPGROUP.DEPBAR.LE gsb0, 0x0 ;  /* 0x00008000000079c5 */ /* 0x000fe40000010000 */
[----:B------:R-:W-:Y:S01]  /*c800*/  FMUL.FTZ R21, R34, UR4 ;  /* 0x0000000422157c20 */ /* 0x000fe20008410000 */
[----:B------:R-:W-:Y:S01]  /*c810*/  FMUL.FTZ R34, R45, UR4 ;  /* 0x000000042d227c20 */ /* 0x000fe20008410000 */
[----:B------:R-:W-:Y:S01]  /*c820*/  FMUL.FTZ R45, R56, UR4 ;  /* 0x00000004382d7c20 */ /* 0x000fe20008410000 */
[----:B------:R-:W-:Y:S01]  /*c830*/  FMUL.FTZ R56, R67, UR4 ;  /* 0x0000000443387c20 */ /* 0x000fe20008410000 */
[----:B------:R0:W-:Y:S01]  /*c840*/  @!P1 SYNCS.ARRIVE.TRANS64.RED.A1T0 RZ, [R0+URZ], RZ ;  /* 0x000000ff00ff99a7 */ /* 0x0001e2000810043f */
[----:B------:R-:W1:Y:S01]  /*c850*/  LDC R67, c[0x0][0x448] ;  /* 0x00011200ff437b82 */ /* 0x000e620000000800 */
        /* <DEDUP_REMOVED lines=8> */
[----:B-1----:R-:W-:Y:S01]  /*c8e0*/  ISETP.NE.AND P2, PT, R67, 0x1, PT ;  /* 0x000000014300780c */ /* 0x002fe20003f45270 */
[----:B------:R-:W-:Y:S01]  /*c8f0*/  FMUL.FTZ R54, R65, UR4 ;  /* 0x0000000441367c20 */ /* 0x000fe20008410000 */
[----:B------:R-:W-:-:S11]  /*c900*/  FMUL.FTZ R65, R76, UR4 ;  /* 0x000000044c417c20 */ /* 0x000fd60008410000 */
[----:B------:R-:W1:Y:S08]  /*c910*/  @P2 LDC R75, c[0x0][0x44c] ;  /* 0x00011300ff4b2b82 */ /* 0x000e700000000800 */
[----:B------:R-:W3:Y:S01]  /*c920*/  @P2 LDC R76, c[0x0][0x450] ;  /* 0x00011400ff4c2b82 */ /* 0x000ee20000000800 */
[----:B------:R-:W-:Y:S01]  /*c930*/  FMUL.FTZ R11, R28, UR4 ;  /* 0x000000041c0b7c20 */ /* 0x000fe20008410000 */
[----:B------:R-:W-:Y:S01]  /*c940*/  FMUL.FTZ R28, R39, UR4 ;  /* 0x00000004271c7c20 */ /* 0x000fe20008410000 */
[----:B------:R-:W-:Y:S01]  /*c950*/  FMUL.FTZ R39, R50, UR4 ;  /* 0x0000000432277c20 */ /* 0x000fe20008410000 */
[----:B------:R-:W-:Y:S01]  /*c960*/  FMUL.FTZ R50, R61, UR4 ;  /* 0x000000043d327c20 */ /* 0x000fe20008410000 */
[----:B------:R-:W-:Y:S01]  /*c970*/  FMUL.FTZ R61, R72, UR4 ;  /* 0x00000004483d7c20 */ /* 0x000fe20008410000 */
[----:B--2---:R-:W-:-:S02]  /*c980*/  IMAD.IADD R72, R90, 0x1, R89 ;  /* 0x000000015a487824 */ /* 0x004fc400078e0259 */
[----:B------:R-:W-:Y:S01]  /*c990*/  FMUL.FTZ R13, R30, UR4 ;  /* 0x000000041e0d7c20 */ /* 0x000fe20008410000 */
[----:B------:R-:W-:Y:S01]  /*c9a0*/  FMUL.FTZ R30, R41, UR4 ;  /* 0x00000004291e7c20 */ /* 0x000fe20008410000 */
[----:B------:R-:W-:Y:S01]  /*c9b0*/  FMUL.FTZ R20, R33, UR4 ;  /* 0x0000000421147c20 */ /* 0x000fe20008410000 */
[----:B------:R-:W-:Y:S01]  /*c9c0*/  FMUL.FTZ R41, R52, UR4 ;  /* 0x0000000434297c20 */ /* 0x000fe20008410000 */
[----:B-1----:R-:W-:-:S04]  /*c9d0*/  @P2 IMAD.HI.U32 R75, R72, R75, RZ ;  /* 0x0000004b484b2227 */ /* 0x002fc800078e00ff */
[----:B------:R-:W-:Y:S01]  /*c9e0*/  FMUL.FTZ R33, R44, UR4 ;  /* 0x000000042c217c20 */ /* 0x000fe20008410000 */
[----:B------:R-:W-:Y:S01]  /*c9f0*/  FMUL.FTZ R52, R63, UR4 ;  /* 0x000000043f347c20 */ /* 0x000fe20008410000 */
[----:B------:R-:W-:Y:S01]  /*ca00*/  FMUL.FTZ R44, R55, UR4 ;  /* 0x00000004372c7c20 */ /* 0x000fe20008410000 */
[----:B------:R-:W-:Y:S01]  /*ca10*/  FMUL.FTZ R63, R74, UR4 ;  /* 0x000000044a3f7c20 */ /* 0x000fe20008410000 */
[----:B---3--:R-:W-:Y:S01]  /*ca20*/  @P2 SHF.R.U32.HI R72, RZ, R76, R75 ;  /* 0x0000004cff482219 */ /* 0x008fe2000001164b */
[----:B------:R-:W-:Y:S01]  /*ca30*/  FMUL.FTZ R55, R66, UR4 ;  /* 0x0000000442377c20 */ /* 0x000fe20008410000 */
[----:B------:R-:W-:Y:S01]  /*ca40*/  FMUL.FTZ R74, R84, UR4 ;  /* 0x00000004544a7c20 */ /* 0x000fe20008410000 */
[----:B------:R-:W-:Y:S01]  /*ca50*/  FMUL.FTZ R66, R77, UR4 ;  /* 0x000000044d427c20 */ /* 0x000fe20008410000 */
[----:B------:R-:W-:Y:S01]  /*ca60*/  FMUL.FTZ R3, R24, UR4 ;  /* 0x0000000418037c20 */ /* 0x000fe20008410000 */
[----:B------:R-:W1:Y:S01]  /*ca70*/  SHFL.IDX PT, R84, R72, RZ, 0x1c1f ;  /* 0x001c1fff48547589 */ /* 0x000e6200000e0000 */
[----:B------:R-:W-:Y:S01]  /*ca80*/  FMUL.FTZ R5, R25, UR4 ;  /* 0x0000000419057c20 */ /* 0x000fe20008410000 */
[----:B------:R-:W-:Y:S01]  /*ca90*/  FMUL.FTZ R4, R26, UR4 ;  /* 0x000000041a047c20 */ /* 0x000fe20008410000 */
[----:B------:R-:W-:Y:S01]  /*caa0*/  FMUL.FTZ R10, R27, UR4 ;  /* 0x000000041b0a7c20 */ /* 0x000fe20008410000 */
[----:B------:R-:W-:Y:S01]  /*cab0*/  FMUL.FTZ R12, R29, UR4 ;  /* 0x000000041d0c7c20 */ /* 0x000fe20008410000 */
[----:B------:R-:W-:-:S02]  /*cac0*/  IMAD.MOV.U32 R77, RZ, RZ, -0x80 ;  /* 0xffffff80ff4d7424 */ /* 0x000fc400078e00ff */
        /* <DEDUP_REMOVED lines=20> */
[----:B------:R-:W-:-:S02]  /*cc10*/  IMAD R77, R88, R77, 0x80 ;  /* 0x00000080584d7424 */ /* 0x000fc400078e024d */
        /* <DEDUP_REMOVED lines=9> */
[----:B------:R-:W-:Y:S01]  /*ccb0*/  IADD3 R78, -R22, 0x1, R77 ;  /* 0x00000001164e7810 */ /* 0x000fe20007ffe14d */
[----:B------:R-:W2:Y:S03]  /*ccc0*/  MUFU.TANH R3, R3 ;  /* 0x0000000300037308 */ /* 0x000ea60000002400 */
[----:B------:R-:W-:-:S05]  /*ccd0*/  IADD3 R78, -R138, R78, R139 ;  /* 0x0000004e8a4e7210 */ /* 0x000fca0007ffe18b */
[----:B------:R-:W3:Y:S01]  /*cce0*/  MUFU.TANH R5, R5 ;  /* 0x0000000500057308 */ /* 0x000ee20000002400 */
[----:B------:R-:W-:-:S07]  /*ccf0*/  VIADD R82, R78, UR6 ;  /* 0x000000064e527c36 */ /* 0x000fce0008000000 */
        /* <DEDUP_REMOVED lines=58> */
[----:B------:R-:W1:Y:S08]  /*d0a0*/  MUFU.TANH R74, R74 ;  /* 0x0000004a004a7308 */ /* 0x000e700000002400 */
[----:B------:R-:W1:Y:S08]  /*d0b0*/  MUFU.TANH R75, R75 ;  /* 0x0000004b004b7308 */ /* 0x000e700000002400 */
[----:B0-----:R0:W0:Y:S08]  /*d0c0*/  MUFU.TANH R0, R86 ;  /* 0x0000005600007308 */ /* 0x0010300000002400 */
[----:B------:R-:W0:Y:S01]  /*d0d0*/  MUFU.TANH R76, R76 ;  /* 0x0000004c004c7308 */ /* 0x000e220000002400 */
[----:B------:R-:W-:Y:S01]  /*d0e0*/  IADD3 R83, -R22, R139, R77 ;  /* 0x0000008b16537210 */ /* 0x000fe20007ffe14d */
[----:B------:R-:W-:Y:S01]  /*d0f0*/  VIADD R81, R78, UR52 ;  /* 0x000000344e517c36 */ /* 0x000fe20008000000 */
[----:B------:R-:W-:-:S02]  /*d100*/  LEA R80, R88, 0xffffff80, 0x7 ;  /* 0xffffff8058507811 */ /* 0x000fc400078e38ff */
[----:B-1----:R-:W-:Y:S01]  /*d110*/  VIADDMNMX R79, R84, R82, R83, PT ;  /* 0x00000052544f7246 */ /* 0x002fe20003800153 */
[----:B------:R-:W-:Y:S01]  /*d120*/  IMAD.IADD R78, R81, 0x1, R84 ;  /* 0x00000001514e7824 */ /* 0x000fe200078e0254 */
[----:B--234-:R-:W-:Y:S06]  /*d130*/  @P3 BRA `(.L_x_1506) ;  /* 0x0000000000583947 */ /* 0x01cfec0003800000 */
[----:B------:R-:W-:Y:S01]  /*d140*/  IADD3 R85, -R138, R139, R84 ;  /* 0x0000008b8a557210 */ /* 0x000fe20007ffe154 */
[----:B------:R-:W-:Y:S03]  /*d150*/  BSSY B0, `(.L_x_1507) ;  /* 0x0000010000007945 */ /* 0x000fe60003800000 */
        /* <DEDUP_REMOVED lines=10> */
.L_x_1508:
[----:B------:R-:W-:-:S06]  /*d200*/  UISETP.NE.AND UP1, UPT, UR7, 0x1, UPT ;  /* 0x000000010700788c */ /* 0x000fcc000bf25270 */
[----:B------:R-:W-:-:S05]  /*d210*/  PLOP3.LUT P3, PT, PT, PT, UP1, 0x80, 0x0 ;  /* 0x000000000000781c */ /* 0x000fca0003f6f018 */
[----:B------:R-:W-:-:S08]  /*d220*/  @UP1 ULDC.64 UR4, c[0x0][0x9e8] ;  /* 0x00027a0000041ab9 */ /* 0x000fd00000000a00 */
[----:B------:R-:W-:-:S05]  /*d230*/  @P3 IMAD.HI.U32 R84, R85, UR4, RZ ;  /* 0x0000000455543c27 */ /* 0x000fca000f8e00ff */
[----:B------:R-:W-:-:S07]  /*d240*/  @P3 SHF.R.U32.HI R85, RZ, UR5, R84 ;  /* 0x00000005ff553c19 */ /* 0x000fce0008011654 */
.L_x_1509:
[----:B------:R-:W-:Y:S05]  /*d250*/  BSYNC B0 ;  /* 0x0000000000007941 */ /* 0x000fea0003800000 */
.L_x_1507:
[----:B------:R-:W-:-:S04]  /*d260*/  IMAD R85, R85, UR7, -R80 ;  /* 0x0000000755557c24 */ /* 0x000fc8000f8e0a50 */
[----:B------:R-:W-:-:S05]  /*d270*/  IMAD.IADD R85, R85, 0x1, -R22 ;  /* 0x0000000155557824 */ /* 0x000fca00078e0a16 */
[----:B------:R-:W-:Y:S02]  /*d280*/  VIMNMX R78, R78, R85, !PT ;  /* 0x000000554e4e7248 */ /* 0x000fe40007fe0100 */
[----:B------:R-:W-:-:S07]  /*d290*/  VIADDMNMX R79, R85, UR7, R79, PT ;  /* 0x00000007554f7c46 */ /* 0x000fce000b80014f */
.L_x_1506:
[C---:B------:R-:W-:Y:S01]  /*d2a0*/  ISETP.GE.AND P3, PT, R77.reuse, 0x2, PT ;  /* 0x000000024d00780c */ /* 0x040fe20003f66270 */
[----:B------:R-:W1:Y:S01]  /*d2b0*/  SHFL.IDX PT, R72, R72, 0x1, 0x1c1f ;  /* 0x003c1f0048487f89 */ /* 0x000e6200000e0000 */
[----:B------:R-:W-:Y:S02]  /*d2c0*/  ISETP.GE.AND P5, PT, R77, 0x9, PT ;  /* 0x000000094d00780c */ /* 0x000fe40003fa6270 */
[----:B------:R-:W-:Y:S02]  /*d2d0*/  ISETP.GT.AND P4, PT, R78, 0x1, !P3 ;  /* 0x000000014e00780c */ /* 0x000fe40005f84270 */
[----:B------:R-:W-:Y:S02]  /*d2e0*/  LOP3.LUT R23, R23, 0xfffffffd, RZ, 0xc0, !PT ;  /* 0xfffffffd17177812 */ /* 0x000fe400078ec0ff */
[----:B------:R-:W-:-:S04]  /*d2f0*/  ISETP.LT.OR P4, PT, R79, 0x2, P4 ;  /* 0x000000024f00780c */ /* 0x000fc80002781670 */
[----:B------:R-:W-:Y:S02]  /*d300*/  FSEL R5, R5, -INF , !P4 ;  /* 0xff80000005057808 */ /* 0x000fe40006000000 */
[----:B------:R-:W-:Y:S02]  /*d310*/  ISETP.GT.AND P4, PT, R78, 0x8, !P5 ;  /* 0x000000084e00780c */ /* 0x000fe40006f84270 */
[----:B------:R-:W-:Y:S02]  /*d320*/  @P5 LOP3.LUT R23, R23, 0x2, RZ, 0xfc, !PT ;  /* 0x0000000217175812 */ /* 0x000fe400078efcff */
[----:B------:R-:W-:Y:S02]  /*d330*/  ISETP.GE.AND P5, PT, R77, 0xa, PT ;  /* 0x0000000a4d00780c */ /* 0x000fe40003fa6270 */
[----:B------:R-:W-:Y:S02]  /*d340*/  ISETP.LT.OR P4, PT, R79, 0x9, P4 ;  /* 0x000000094f00780c */ /* 0x000fe40002781670 */
[----:B------:R-:W-:-:S02]  /*d350*/  LOP3.LUT R23, R23, 0xfffffffb, RZ, 0xc0, !PT ;  /* 0xfffffffb17177812 */ /* 0x000fc400078ec0ff */
[----:B------:R-:W-:Y:S01]  /*d360*/  FSEL R11, R11, -INF , !P4 ;  /* 0xff8000000b0b7808 */ /* 0x000fe20006000000 */
[----:B-1----:R-:W-:Y:S01]  /*d370*/  IMAD.IADD R81, R81, 0x1, R72 ;  /* 0x0000000151517824 */ /* 0x002fe200078e0248 */
[----:B------:R-:W-:Y:S02]  /*d380*/  ISETP.GT.AND P4, PT, R78, 0x9, !P5 ;  /* 0x000000094e00780c */ /* 0x000fe40006f84270 */
[----:B------:R-:W-:Y:S02]  /*d390*/  VIADDMNMX R82, R72, R82, R83, PT ;  /* 0x0000005248527246 */ /* 0x000fe40003800153 */
[----:B------:R-:W-:Y:S02]  /*d3a0*/  ISETP.LT.OR P4, PT, R79, 0xa, P4 ;  /* 0x0000000a4f00780c */ /* 0x000fe40002781670 */
[----:B------:R-:W-:Y:S02]  /*d3b0*/  @P5 LOP3.LUT R23, R23, 0x4, RZ, 0xfc, !PT ;  /* 0x0000000417175812 */ /* 0x000fe400078efcff */
[----:B------:R-:W-:-:S02]  /*d3c0*/  ISETP.GE.AND P5, PT, R77, 0x11, PT ;  /* 0x000000114d00780c */ /* 0x000fc40003fa6270 */
        /* <DEDUP_REMOVED lines=167> */
[----:B------:R-:W-:-:S04]  /*de40*/  ISETP.GT.AND P6, PT, R78, 0x79, !P6 ;  /* 0x000000794e00780c */ /* 0x000fc800077c4270 */
[----:B------:R-:W-:-:S04]  /*de50*/  ISETP.LT.OR P6, PT, R79, 0x7a, P6 ;  /* 0x0000007a4f00780c */ /* 0x000fc800037c1670 */
[----:B------:R-:W-:Y:S02]  /*de60*/  FSEL R75, R75, -INF , !P6 ;  /* 0xff8000004b4b7808 */ /* 0x000fe40007000000 */
[----:B------:R-:W-:-:S13]  /*de70*/  PLOP3.LUT P6, PT, PT, PT, UP0, 0x40, 0x0 ;  /* 0x000000000000781c */ /* 0x000fda0003fce808 */
[----:B------:R-:W-:Y:S05]  /*de80*/  @P6 BRA `(.L_x_1510) ;  /* 0x0000000000606947 */ /* 0x000fea0003800000 */
        /* <DEDUP_REMOVED lines=13> */
.L_x_1512:
[----:B------:R-:W-:-:S06]  /*df60*/  UISETP.NE.AND UP1, UPT, UR7, 0x1, UPT ;  /* 0x000000010700788c */ /* 0x000fcc000bf25270 */
[----:B------:R-:W-:-:S05]  /*df70*/  PLOP3.LUT P6, PT, PT, PT, UP1, 0x80, 0x0 ;  /* 0x000000000000781c */ /* 0x000fca0003fcf018 */
[----:B------:R-:W-:-:S08]  /*df80*/  @UP1 ULDC.64 UR4, c[0x0][0x9e8] ;  /* 0x00027a0000041ab9 */ /* 0x000fd00000000a00 */
[----:B------:R-:W-:Y:S01]  /*df90*/  @P6 IMAD.HI.U32 R12, R77, UR4, RZ ;  /* 0x000000044d0c6c27 */ /* 0x000fe2000f8e00ff */
[----:B------:R-:W-:-:S13]  /*dfa0*/  PLOP3.LUT P6, PT, PT, PT, UP1, 0x80, 0x0 ;  /* 0x000000000000781c */ /* 0x000fda0003fcf018 */
[----:B------:R-:W-:-:S07]  /*dfb0*/  @P6 SHF.R.U32.HI R77, RZ, UR5, R12 ;  /* 0x00000005ff4d6c19 */ /* 0x000fce000801160c */
.L_x_1513:
[----:B------:R-:W-:Y:S05]  /*dfc0*/  BSYNC B0 ;  /* 0x0000000000007941 */ /* 0x000fea0003800000 */
.L_x_1511:
[----:B------:R-:W-:-:S04]  /*dfd0*/  IMAD R77, R77, UR7, -R80 ;  /* 0x000000074d4d7c24 */ /* 0x000fc8000f8e0a50 */
[----:B------:R-:W-:-:S05]  /*dfe0*/  IMAD.IADD R77, R77, 0x1, -R22 ;  /* 0x000000014d4d7824 */ /* 0x000fca00078e0a16 */
[----:B------:R-:W-:Y:S02]  /*dff0*/  VIMNMX R81, R81, R77, !PT ;  /* 0x0000004d51517248 */ /* 0x000fe40007fe0100 */
[----:B------:R-:W-:-:S07]  /*e000*/  VIADDMNMX R82, R77, UR7, R82, PT ;  /* 0x000000074d527c46 */ /* 0x000fce000b800152 */
.L_x_1510:
[----:B------:R-:W-:Y:S01]  /*e010*/  ISETP.GT.AND P3, PT, R81, 0x1, !P3 ;  /* 0x000000015100780c */ /* 0x000fe20005f64270 */
[----:B------:R-:W-:Y:S01]  /*e020*/  ULDC UR41, c[0x0][0x988] ;  /* 0x0002620000297ab9 */ /* 0x000fe20000000800 */
[----:B------:R-:W2:Y:S01]  /*e030*/  LDL R87, [R1+0x20] ;  /* 0x0000200001577983 */ /* 0x000ea20000100800 */
[----:B------:R-:W-:Y:S02]  /*e040*/  LOP3.LUT P6, RZ, R23, 0x2000000, RZ, 0xc0, !PT ;  /* 0x0200000017ff7812 */ /* 0x000fe400078cc0ff */
[----:B------:R-:W-:Y:S02]  /*e050*/  ISETP.LT.OR P3, PT, R82, 0x2, P3 ;  /* 0x000000025200780c */ /* 0x000fe40001f61670 */
[----:B------:R-:W-:Y:S02]  /*e060*/  FMNMX.FTZ R12, R3, R5, !PT ;  /* 0x00000005030c7209 */ /* 0x000fe40007810000 */
[----:B------:R-:W-:Y:S02]  /*e070*/  FSEL R10, R10, -INF , !P3 ;  /* 0xff8000000a0a7808 */ /* 0x000fe40005800000 */
        /* <DEDUP_REMOVED lines=28> */
[----:B------:R-:W-:Y:S02]  /*e240*/  ISETP.GT.AND P3, PT, R81, 0x18, !P6 ;  /* 0x000000185100780c */ /* 0x000fe40007764270 */
[----:B------:R-:W-:Y:S02]  /*e250*/  LOP3.LUT P6, RZ, R23, 0x4000, RZ, 0xc0, !PT ;  /* 0x0000400017ff7812 */ /* 0x000fe400078cc0ff */
        /* <DEDUP_REMOVED lines=49> */
[C---:B------:R-:W-:Y:S02]  /*e570*/  ISETP.LT.OR P3, PT, R82.reuse, 0x32, P3 ;  /* 0x000000325200780c */ /* 0x040fe40001f61670 */
[----:B------:R-:W-:Y:S01]  /*e580*/  ISETP.LT.OR P5, PT, R82, 0x79, P5 ;  /* 0x000000795200780c */ /* 0x000fe20002fa1670 */
[----:B------:R-:W1:Y:S01]  /*e590*/  SHFL.BFLY PT, R12, R13, 0x2, 0x1f ;  /* 0x0c401f000d0c7f89 */ /* 0x000e6200000e0000 */
[----:B------:R-:W-:Y:S02]  /*e5a0*/  FSEL R40, R40, -INF , !P3 ;  /* 0xff80000028287808 */ /* 0x000fe40005800000 */
[----:B------:R-:W-:-:S04]  /*e5b0*/  LOP3.LUT P3, RZ, R23, 0x20000, RZ, 0xc0, !PT ;  /* 0x0002000017ff7812 */ /* 0x000fc8000786c0ff */
[----:B------:R-:W-:-:S04]  /*e5c0*/  ISETP.GT.AND P3, PT, R81, 0x38, !P3 ;  /* 0x000000385100780c */ /* 0x000fc80005f64270 */
[----:B------:R-:W-:-:S04]  /*e5d0*/  ISETP.LT.OR P3, PT, R82, 0x39, P3 ;  /* 0x000000395200780c */ /* 0x000fc80001f61670 */
[----:B------:R-:W-:Y:S02]  /*e5e0*/  FSEL R43, R43, -INF , !P3 ;  /* 0xff8000002b2b7808 */ /* 0x000fe40005800000 */
[----:B------:R-:W-:-:S04]  /*e5f0*/  LOP3.LUT P3, RZ, R23, 0x10000, RZ, 0xc0, !PT ;  /* 0x0001000017ff7812 */ /* 0x000fc8000786c0ff */
[----:B------:R-:W-:Y:S02]  /*e600*/  ISETP.GT.AND P3, PT, R81, 0x39, !P3 ;  /* 0x000000395100780c */ /* 0x000fe40005f64270 */
[----:B-1----:R-:W-:Y:S02]  /*e610*/  FMNMX.FTZ R77, R13, R12, !PT ;  /* 0x0000000c0d4d7209 */ /* 0x002fe40007810000 */
[----:B------:R-:W-:-:S03]  /*e620*/  ISETP.LT.OR P3, PT, R82, 0x3a, P3 ;  /* 0x0000003a5200780c */ /* 0x000fc60001f61670 */
[----:B------:R-:W1:Y:S01]  /*e630*/  SHFL.BFLY PT, R12, R77, 0x1, 0x1f ;  /* 0x0c201f004d0c7f89 */ /* 0x000e6200000e0000 */
[----:B------:R-:W-:Y:S02]  /*e640*/  FSEL R44, R44, -INF , !P3 ;  /* 0xff8000002c2c7808 */ /* 0x000fe40005800000 */
[----:B------:R-:W-:-:S04]  /*e650*/  LOP3.LUT P3, RZ, R23, 0x8000, RZ, 0xc0, !PT ;  /* 0x0000800017ff7812 */ /* 0x000fc8000786c0ff */
[----:B------:R-:W-:-:S04]  /*e660*/  ISETP.GT.AND P3, PT, R81, 0x40, !P3 ;  /* 0x000000405100780c */ /* 0x000fc80005f64270 */
[----:B------:R-:W-:-:S04]  /*e670*/  ISETP.LT.OR P3, PT, R82, 0x41, P3 ;  /* 0x000000415200780c */ /* 0x000fc80001f61670 */
[----:B------:R-:W-:Y:S02]  /*e680*/  FSEL R47, R47, -INF , !P3 ;  /* 0xff8000002f2f7808 */ /* 0x000fe40005800000 */
[----:B------:R-:W-:Y:S02]  /*e690*/  ISETP.GT.AND P3, PT, R81, 0x41, !P6 ;  /* 0x000000415100780c */ /* 0x000fe40007764270 */
[----:B------:R-:W-:Y:S02]  /*e6a0*/  LOP3.LUT P6, RZ, R23, 0x8, RZ, 0xc0, !PT ;  /* 0x0000000817ff7812 */ /* 0x000fe400078cc0ff */
[----:B------:R-:W-:Y:S02]  /*e6b0*/  ISETP.LT.OR P3, PT, R82, 0x42, P3 ;  /* 0x000000425200780c */ /* 0x000fe40001f61670 */
[----:B-1----:R-:W-:Y:S02]  /*e6c0*/  FMNMX.FTZ R12, R77, R12, !PT ;  /* 0x0000000c4d0c7209 */ /* 0x002fe40007810000 */
[----:B------:R-:W-:-:S02]  /*e6d0*/  FSEL R48, R48, -INF , !P3 ;  /* 0xff80000030307808 */ /* 0x000fc40005800000 */
[----:B------:R-:W-:Y:S01]  /*e6e0*/  LOP3.LUT P3, RZ, R23, 0x2000, RZ, 0xc0, !PT ;  /* 0x0000200017ff7812 */ /* 0x000fe2000786c0ff */
[----:B------:R-:W-:-:S03]  /*e6f0*/  FMUL.FTZ R78, R12, UR41 ;  /* 0x000000290c4e7c20 */ /* 0x000fc60008410000 */
        /* <DEDUP_REMOVED lines=51> */
[--C-:B------:R-:W-:Y:S01]  /*ea30*/  FFMA.FTZ R11, R20, UR41, -R78.reuse ;  /* 0x00000029140b7c23 */ /* 0x100fe2000801084e */
[----:B------:R-:W-:Y:S01]  /*ea40*/  FSEL R4, R4, -INF , !P3 ;  /* 0xff80000004047808 */ /* 0x000fe20005800000 */
[--C-:B------:R-:W-:Y:S01]  /*ea50*/  FFMA.FTZ R85, R26, UR41, -R78.reuse ;  /* 0x000000291a557c23 */ /* 0x100fe2000801084e */
[----:B------:R-:W-:Y:S01]  /*ea60*/  ISETP.GT.AND P3, PT, R81, 0x79, !P6 ;  /* 0x000000795100780c */ /* 0x000fe20007764270 */
[--C-:B0-----:R-:W-:Y:S01]  /*ea70*/  FFMA.FTZ R86, R30, UR41, -R78.reuse ;  /* 0x000000291e567c23 */ /* 0x101fe2000801084e */
[----:B------:R-:W-:Y:S01]  /*ea80*/  FMNMX.FTZ R5, R4, R10, !PT ;  /* 0x0000000a04057209 */ /* 0x000fe20007810000 */
[--C-:B------:R-:W-:Y:S01]  /*ea90*/  FFMA.FTZ R83, R15, UR41, -R78.reuse ;  /* 0x000000290f537c23 */ /* 0x100fe2000801084e */
[----:B------:R-:W-:Y:S01]  /*eaa0*/  FSEL R26, R71, -INF , !P4 ;  /* 0xff800000471a7808 */ /* 0x000fe20006000000 */
        /* <DEDUP_REMOVED lines=11> */
[----:B------:R0:W-:Y:S01]  /*eb60*/  MUFU.EX2 R84, R11 ;  /* 0x0000000b00547308 */ /* 0x0001e20000000800 */
[----:B------:R-:W-:Y:S01]  /*eb70*/  FSEL R82, R76, -INF , !P3 ;  /* 0xff8000004c527808 */ /* 0x000fe20005800000 */
        /* <DEDUP_REMOVED lines=16> */
[----:B------:R-:W-:Y:S01]  /*ec80*/  FFMA.FTZ R34, R34, UR41, -R78 ;  /* 0x0000002922227c23 */ /* 0x000fe2000801084e */
[----:B------:R-:W-:-:S04]  /*ec90*/  FMNMX.FTZ R20, R32, R5, !PT ;  /* 0x0000000520147209 */ /* 0x000fc80007810000 */
[----:B------:R-:W-:Y:S01]  /*eca0*/  FMNMX.FTZ R5, R35, R20, !PT ;  /* 0x0000001423057209 */ /* 0x000fe20007810000 */
[----:B------:R-:W3:Y:S03]  /*ecb0*/  MUFU.EX2 R79, R79 ;  /* 0x0000004f004f7308 */ /* 0x000ee60000000800 */
[----:B------:R-:W-:-:S04]  /*ecc0*/  FMNMX.FTZ R20, R36, R5, !PT ;  /* 0x0000000524147209 */ /* 0x000fc80007810000 */
[----:B------:R-:W-:Y:S01]  /*ecd0*/  FMNMX.FTZ R5, R39, R20, !PT ;  /* 0x0000001427057209 */ /* 0x000fe20007810000 */
[----:B------:R-:W4:Y:S03]  /*ece0*/  MUFU.EX2 R80, R80 ;  /* 0x0000005000507308 */ /* 0x000f260000000800 */
[----:B------:R-:W-:-:S04]  /*ecf0*/  FMNMX.FTZ R20, R40, R5, !PT ;  /* 0x0000000528147209 */ /* 0x000fc80007810000 */
[----:B------:R-:W-:Y:S01]  /*ed00*/  FMNMX.FTZ R5, R43, R20, !PT ;  /* 0x000000142b057209 */ /* 0x000fe20007810000 */
[----:B------:R-:W5:Y:S03]  /*ed10*/  MUFU.EX2 R83, R83 ;  /* 0x0000005300537308 */ /* 0x000f660000000800 */
[----:B------:R-:W-:-:S04]  /*ed20*/  FMNMX.FTZ R20, R44, R5, !PT ;  /* 0x000000052c147209 */ /* 0x000fc80007810000 */
[----:B------:R-:W-:Y:S01]  /*ed30*/  FMNMX.FTZ R5, R47, R20, !PT ;  /* 0x000000142f057209 */ /* 0x000fe20007810000 */
[----:B------:R-:W2:Y:S03]  /*ed40*/  MUFU.EX2 R25, R25 ;  /* 0x0000001900197308 */ /* 0x000ea60000000800 */
[----:B------:R-:W-:Y:S01]  /*ed50*/  FMNMX.FTZ R20, R48, R5, !PT ;  /* 0x0000000530147209 */ /* 0x000fe20007810000 */
[--C-:B------:R-:W-:Y:S01]  /*ed60*/  FFMA.FTZ R5, R37, UR41, -R78.reuse ;  /* 0x0000002925057c23 */ /* 0x100fe2000801084e */
[--C-:B------:R-:W-:Y:S01]  /*ed70*/  FFMA.FTZ R37, R45, UR41, -R78.reuse ;  /* 0x000000292d257c23 */ /* 0x100fe2000801084e */
[--C-:B------:R-:W-:Y:S01]  /*ed80*/  FFMA.FTZ R45, R75, UR41, -R78.reuse ;  /* 0x000000294b2d7c23 */ /* 0x100fe2000801084e */
[----:B0-----:R-:W-:Y:S01]  /*ed90*/  FMNMX.FTZ R11, R51, R20, !PT ;  /* 0x00000014330b7209 */ /* 0x001fe20007810000 */
[----:B------:R-:W0:Y:S03]  /*eda0*/  MUFU.EX2 R85, R85 ;  /* 0x0000005500557308 */ /* 0x000e260000000800 */
[----:B------:R-:W-:Y:S01]  /*edb0*/  FMNMX.FTZ R20, R52, R11, !PT ;  /* 0x0000000b34147209 */ /* 0x000fe20007810000 */
[--C-:B------:R-:W-:Y:S01]  /*edc0*/  FFMA.FTZ R11, R38, UR41, -R78.reuse ;  /* 0x00000029260b7c23 */ /* 0x100fe2000801084e */
[----:B------:R-:W-:-:S02]  /*edd0*/  FFMA.FTZ R38, R41, UR41, -R78 ;  /* 0x0000002929267c23 */ /* 0x000fc4000801084e */
        /* <DEDUP_REMOVED lines=19> */
[----:B------:R-:W1:Y:S01]  /*ef10*/  SHFL.BFLY PT, R0, R13, 0x2, 0x1f ;  /* 0x0c401f000d007f89 */ /* 0x000e6200000e0000 */
[----:B------:R-:W-:Y:S08]  /*ef20*/  MUFU.EX2 R38, R38 ;  /* 0x0000002600267308 */ /* 0x000ff00000000800 */
[----:B------:R-:W-:Y:S08]  /*ef30*/  MUFU.EX2 R15, R15 ;  /* 0x0000000f000f7308 */ /* 0x000ff00000000800 */
[----:B------:R-:W-:Y:S01]  /*ef40*/  MUFU.EX2 R37, R37 ;  /* 0x0000002500257308 */ /* 0x000fe20000000800 */
[----:B-1----:R-:W-:Y:S01]  /*ef50*/  FMNMX.FTZ R41, R13, R0, !PT ;  /* 0x000000000d297209 */ /* 0x002fe20007810000 */
[----:B------:R-:W-:-:S06]  /*ef60*/  FFMA.FTZ R0, R69, UR41, -R78 ;  /* 0x0000002945007c23 */ /* 0x000fcc000801084e */
[----:B------:R-:W-:Y:S01]  /*ef70*/  MUFU.EX2 R71, R71 ;  /* 0x0000004700477308 */ /* 0x000fe20000000800 */
[----:B------:R-:W1:Y:S07]  /*ef80*/  SHFL.BFLY PT, R62, R41, 0x1, 0x1f ;  /* 0x0c201f00293e7f89 */ /* 0x000e6e00000e0000 */
[----:B------:R-:W-:Y:S08]  /*ef90*/  MUFU.EX2 R76, R76 ;  /* 0x0000004c004c7308 */ /* 0x000ff00000000800 */
[----:B------:R-:W-:Y:S08]  /*efa0*/  MUFU.EX2 R81, R81 ;  /* 0x0000005100517308 */ /* 0x000ff00000000800 */
[----:B------:R-:W-:Y:S01]  /*efb0*/  MUFU.EX2 R42, R42 ;  /* 0x0000002a002a7308 */ /* 0x000fe20000000800 */
[----:B-1----:R-:W-:Y:S01]  /*efc0*/  FMNMX.FTZ R13, R41, R62, !PT ;  /* 0x0000003e290d7209 */ /* 0x002fe20007810000 */
[----:B------:R-:W-:-:S03]  /*efd0*/  FFMA.FTZ R41, R74, UR41, -R78 ;  /* 0x000000294a297c23 */ /* 0x000fc6000801084e */
[C---:B------:R-:W-:Y:S01]  /*efe0*/  FSETP.NEU.FTZ.AND P3, PT, R13.reuse, -INF , PT ;  /* 0xff8000000d00780b */ /* 0x040fe20003f7d000 */
[----:B------:R-:W-:Y:S02]  /*eff0*/  FMUL.FTZ R61, R13, UR41 ;  /* 0x000000290d3d7c20 */ /* 0x000fe40008410000 */
[----:B------:R-:W-:Y:S03]  /*f000*/  MUFU.EX2 R46, R46 ;  /* 0x0000002e002e7308 */ /* 0x000fe60000000800 */
[----:B------:R-:W-:-:S05]  /*f010*/  FSEL R75, R61, RZ, P3 ;  /* 0x000000ff3d4b7208 */ /* 0x000fca0001800000 */
[----:B------:R-:W-:Y:S01]  /*f020*/  MUFU.EX2 R49, R49 ;  /* 0x0000003100317308 */ /* 0x000fe20000000800 */
[--C-:B------:R-:W-:Y:S01]  /*f030*/  FFMA.FTZ R4, R4, UR41, -R75.reuse ;  /* 0x0000002904047c23 */ /* 0x100fe2000801084b */
[--C-:B------:R-:W-:Y:S01]  /*f040*/  FFMA.FTZ R10, R10, UR41, -R75.reuse ;  /* 0x000000290a0a7c23 */ /* 0x100fe2000801084b */
[--C-:B------:R-:W-:Y:S01]  /*f050*/  FFMA.FTZ R61, R72, UR41, -R75.reuse ;  /* 0x00000029483d7c23 */ /* 0x100fe2000801084b */
[--C-:B------:R-:W-:Y:S01]  /*f060*/  FFMA.FTZ R62, R14, UR41, -R75.reuse ;  /* 0x000000290e3e7c23 */ /* 0x100fe2000801084b */
[----:B------:R-:W-:Y:S01]  /*f070*/  FFMA.FTZ R65, R24, UR41, -R75 ;  /* 0x0000002918417c23 */ /* 0x000fe2000801084b */
[----:B------:R-:W-:Y:S01]  /*f080*/  FADD.FTZ R24, R3, R77 ;  /* 0x0000004d03187221 */ /* 0x000fe20000010000 */
[--C-:B------:R-:W-:Y:S01]  /*f090*/  FFMA.FTZ R21, R21, UR41, -R75.reuse ;  /* 0x0000002915157c23 */ /* 0x100fe2000801084b */
[----:B------:R-:W-:Y:S01]  /*f0a0*/  MUFU.EX2 R4, R4 ;  /* 0x0000000400047308 */ /* 0x000fe20000000800 */
[--C-:B------:R-:W-:Y:S01]  /*f0b0*/  FFMA.FTZ R70, R31, UR41, -R75.reuse ;  /* 0x000000291f467c23 */ /* 0x100fe2000801084b */
[----:B---3--:R-:W-:Y:S01]  /*f0c0*/  FADD.FTZ R31, R79, R24 ;  /* 0x000000184f1f7221 */ /* 0x008fe20000010000 */
[--C-:B------:R-:W-:Y:S01]  /*f0d0*/  FFMA.FTZ R66, R27, UR41, -R75.reuse ;  /* 0x000000291b427c23 */ /* 0x100fe2000801084b */
[--C-:B------:R-:W-:Y:S01]  /*f0e0*/  FFMA.FTZ R69, R28, UR41, -R75.reuse ;  /* 0x000000291c457c23 */ /* 0x100fe2000801084b */
[----:B------:R-:W-:Y:S01]  /*f0f0*/  FFMA.FTZ R27, R60, UR41, -R75 ;  /* 0x000000293c1b7c23 */ /* 0x000fe2000801084b */
[----:B----4-:R-:W-:Y:S01]  /*f100*/  FADD.FTZ R24, R80, R31 ;  /* 0x0000001f50187221 */ /* 0x010fe20000010000 */
[--C-:B------:R-:W-:Y:S01]  /*f110*/  FFMA.FTZ R60, R26, UR41, -R75.reuse ;  /* 0x000000291a3c7c23 */ /* 0x100fe2000801084b */
[----:B------:R-:W1:Y:S01]  /*f120*/  MUFU.EX2 R10, R10 ;  /* 0x0000000a000a7308 */ /* 0x000e620000000800 */
[--C-:B------:R-:W-:Y:S01]  /*f130*/  FFMA.FTZ R72, R32, UR41, -R75.reuse ;  /* 0x0000002920487c23 */ /* 0x100fe2000801084b */
[----:B-----5:R-:W-:Y:S01]  /*f140*/  FADD.FTZ R31, R83, R24 ;  /* 0x00000018531f7221 */ /* 0x020fe20000010000 */
[--C-:B------:R-:W-:Y:S01]  /*f150*/  FFMA.FTZ R14, R39, UR41, -R75.reuse ;  /* 0x00000029270e7c23 */ /* 0x100fe2000801084b */
[--C-:B------:R-:W-:Y:S01]  /*f160*/  FFMA.FTZ R39, R40, UR41, -R75.reuse ;  /* 0x0000002928277c23 */ /* 0x100fe2000801084b */
[----:B------:R-:W-:Y:S01]  /*f170*/  FFMA.FTZ R40, R43, UR41, -R75 ;  /* 0x000000292b287c23 */ /* 0x000fe2000801084b */
[----:B------:R-:W-:Y:S01]  /*f180*/  FADD.FTZ R28, R84, R31 ;  /* 0x0000001f541c7221 */ /* 0x000fe20000010000 */
[--C-:B------:R-:W-:Y:S01]  /*f190*/  FFMA.FTZ R43, R44, UR41, -R75.reuse ;  /* 0x000000292c2b7c23 */ /* 0x100fe2000801084b */
[----:B------:R-:W3:Y:S01]  /*f1a0*/  MUFU.EX2 R61, R61 ;  /* 0x0000003d003d7308 */ /* 0x000ee20000000800 */
[--C-:B------:R-:W-:Y:S01]  /*f1b0*/  FFMA.FTZ R44, R47, UR41, -R75.reuse ;  /* 0x000000292f2c7c23 */ /* 0x100fe2000801084b */
[----:B--2---:R-:W-:Y:S01]  /*f1c0*/  FADD.FTZ R28, R25, R28 ;  /* 0x0000001c191c7221 */ /* 0x004fe20000010000 */
[--C-:B------:R-:W-:Y:S01]  /*f1d0*/  FFMA.FTZ R47, R48, UR41, -R75.reuse ;  /* 0x00000029302f7c23 */ /* 0x100fe2000801084b */
[--C-:B------:R-:W-:Y:S01]  /*f1e0*/  FFMA.FTZ R48, R51, UR41, -R75.reuse ;  /* 0x0000002933307c23 */ /* 0x100fe2000801084b */
[--C-:B------:R-:W-:Y:S01]  /*f1f0*/  FFMA.FTZ R51, R52, UR41, -R75.reuse ;  /* 0x0000002934337c23 */ /* 0x100fe2000801084b */
[----:B0-----:R-:W-:Y:S01]  /*f200*/  FADD.FTZ R28, R85, R28 ;  /* 0x0000001c551c7221 */ /* 0x001fe20000010000 */
[--C-:B------:R-:W-:Y:S01]  /*f210*/  FFMA.FTZ R35, R35, UR41, -R75.reuse ;  /* 0x0000002923237c23 */ /* 0x100fe2000801084b */
[----:B------:R-:W0:Y:S01]  /*f220*/  MUFU.EX2 R62, R62 ;  /* 0x0000003e003e7308 */ /* 0x000e220000000800 */
[----:B-1----:R-:W-:Y:S01]  /*f230*/  FADD.FTZ R24, R4, R10 ;  /* 0x0000000a04187221 */ /* 0x002fe20000010000 */
[--C-:B------:R-:W-:Y:S01]  /*f240*/  FFMA.FTZ R52, R55, UR41, -R75.reuse ;  /* 0x0000002937347c23 */ /* 0x100fe2000801084b */
[--C-:B------:R-:W-:Y:S01]  /*f250*/  FFMA.FTZ R55, R56, UR41, -R75.reuse ;  /* 0x0000002938377c23 */ /* 0x100fe2000801084b */
[--C-:B------:R-:W-:Y:S01]  /*f260*/  FFMA.FTZ R56, R59, UR41, -R75.reuse ;  /* 0x000000293b387c23 */ /* 0x100fe2000801084b */
[--C-:B------:R-:W-:Y:S01]  /*f270*/  FFMA.FTZ R59, R30, UR41, -R75.reuse ;  /* 0x000000291e3b7c23 */ /* 0x100fe2000801084b */
[--C-:B------:R-:W-:Y:S01]  /*f280*/  FFMA.FTZ R36, R36, UR41, -R75.reuse ;  /* 0x0000002924247c23 */ /* 0x100fe2000801084b */
[--C-:B------:R-:W-:Y:S01]  /*f290*/  FFMA.FTZ R63, R63, UR41, -R75.reuse ;  /* 0x000000293f3f7c23 */ /* 0x100fe2000801084b */
[----:B------:R-:W1:Y:S01]  /*f2a0*/  MUFU.EX2 R21, R21 ;  /* 0x0000001500157308 */ /* 0x000e620000000800 */
[----:B---3--:R-:W-:Y:S01]  /*f2b0*/  FADD.FTZ R31, R61, R24 ;  /* 0x000000183d1f7221 */ /* 0x008fe20000010000 */
[--C-:B------:R-:W-:Y:S01]  /*f2c0*/  FFMA.FTZ R64, R64, UR41, -R75.reuse ;  /* 0x0000002940407c23 */ /* 0x100fe2000801084b */
[--C-:B------:R-:W-:Y:S01]  /*f2d0*/  FFMA.FTZ R67, R67, UR41, -R75.reuse ;  /* 0x0000002943437c23 */ /* 0x100fe2000801084b */
[--C-:B------:R-:W-:Y:S01]  /*f2e0*/  FFMA.FTZ R68, R68, UR41, -R75.reuse ;  /* 0x0000002944447c23 */ /* 0x100fe2000801084b */
[--C-:B------:R-:W-:Y:S01]  /*f2f0*/  FFMA.FTZ R73, R73, UR41, -R75.reuse ;  /* 0x0000002949497c23 */ /* 0x100fe2000801084b */
[----:B------:R-:W-:-:S02]  /*f300*/  FFMA.FTZ R75, R82, UR41, -R75 ;  /* 0x00000029524b7c23 */ /* 0x000fc4000801084b */
[----:B------:R-:W2:Y:S01]  /*f310*/  MUFU.EX2 R65, R65 ;  /* 0x0000004100417308 */ /* 0x000ea20000000800 */
[----:B0-----:R-:W-:Y:S01]  /*f320*/  FADD.FTZ R24, R62, R31 ;  /* 0x0000001f3e187221 */ /* 0x001fe20000010000 */
[----:B------:R-:W-:Y:S01]  /*f330*/  FADD.FTZ R31, R29, R28 ;  /* 0x0000001c1d1f7221 */ /* 0x000fe20000010000 */
[----:B------:R-:W-:-:S03]  /*f340*/  F2FP.BF16.F32.PACK_AB R28, R84, R83 ;  /* 0x00000053541c723e */ /* 0x000fc600000010ff */
[----:B------:R-:W-:Y:S02]  /*f350*/  FADD.FTZ R30, R86, R31 ;  /* 0x0000001f561e7221 */ /* 0x000fe40000010000 */
[----:B------:R-:W0:Y:S01]  /*f360*/  MUFU.EX2 R66, R66 ;  /* 0x0000004200427308 */ /* 0x000e220000000800 */
[----:B-1----:R-:W-:Y:S01]  /*f370*/  FADD.FTZ R26, R21, R24 ;  /* 0x00000018151a7221 */ /* 0x002fe20000010000 */
[----:B------:R-:W-:Y:S01]  /*f380*/  F2FP.BF16.F32.PACK_AB R24, R77, R3 ;  /* 0x000000034d18723e */ /* 0x000fe200000010ff */
[----:B------:R-:W-:Y:S01]  /*f390*/  FADD.FTZ R31, R33, R30 ;  /* 0x0000001e211f7221 */ /* 0x000fe20000010000 */
[----:B------:R-:W-:-:S03]  /*f3a0*/  F2FP.BF16.F32.PACK_AB R30, R85, R25 ;  /* 0x00000019551e723e */ /* 0x000fc600000010ff */
[----:B------:R-:W-:Y:S01]  /*f3b0*/  FADD.FTZ R74, R34, R31 ;  /* 0x0000001f224a7221 */ /* 0x000fe20000010000 */
[----:B------:R-:W1:Y:S01]  /*f3c0*/  MUFU.EX2 R69, R69 ;  /* 0x0000004500457308 */ /* 0x000e620000000800 */
[----:B--2---:R-:W-:Y:S01]  /*f3d0*/  FADD.FTZ R3, R65, R26 ;  /* 0x0000001a41037221 */ /* 0x004fe20000010000 */
[----:B------:R-:W-:Y:S01]  /*f3e0*/  F2FP.BF16.F32.PACK_AB R26, R80, R79 ;  /* 0x0000004f501a723e */ /* 0x000fe200000010ff */
[----:B------:R-:W-:Y:S01]  /*f3f0*/  FADD.FTZ R74, R5, R74 ;  /* 0x0000004a054a7221 */ /* 0x000fe20000010000 */
[----:B------:R-:W-:-:S03]  /*f400*/  F2FP.BF16.F32.PACK_AB R34, R34, R33 ;  /* 0x000000212222723e */ /* 0x000fc600000010ff */
[----:B------:R-:W-:Y:S01]  /*f410*/  FADD.FTZ R31, R11, R74 ;  /* 0x0000004a0b1f7221 */ /* 0x000fe20000010000 */
[----:B------:R-:W2:Y:S01]  /*f420*/  MUFU.EX2 R70, R70 ;  /* 0x0000004600467308 */ /* 0x000ea20000000800 */
[----:B0-----:R-:W-:-:S07]  /*f430*/  FADD.FTZ R32, R66, R3 ;  /* 0x0000000342207221 */ /* 0x001fce0000010000 */
[----:B------:R0:W-:Y:S01]  /*f440*/  MUFU.EX2 R3, R27 ;  /* 0x0000001b00037308 */ /* 0x0001e20000000800 */
[----:B-1----:R-:W-:Y:S01]  /*f450*/  FADD.FTZ R25, R69, R32 ;  /* 0x0000002045197221 */ /* 0x002fe20000010000 */
[----:B------:R-:W-:-:S06]  /*f460*/  F2FP.BF16.F32.PACK_AB R32, R86, R29 ;  /* 0x0000001d5620723e */ /* 0x000fcc00000010ff */
[----:B------:R-:W1:Y:S01]  /*f470*/  MUFU.EX2 R72, R72 ;  /* 0x0000004800487308 */ /* 0x000e620000000800 */
[----:B0-----:R-:W-:Y:S01]  /*f480*/  F2FP.BF16.F32.PACK_AB R27, R62, R61 ;  /* 0x0000003d3e1b723e */ /* 0x001fe200000010ff */
[----:B--2---:R-:W-:Y:S01]  /*f490*/  FADD.FTZ R29, R70, R25 ;  /* 0x00000019461d7221 */ /* 0x004fe20000010000 */
[----:B------:R-:W2:Y:S01]  /*f4a0*/  LDL R62, [R1+0x24] ;  /* 0x00002400013e7983 */ /* 0x000ea20000100800 */
[----:B------:R-:W-:-:S04]  /*f4b0*/  F2FP.BF16.F32.PACK_AB R25, R10, R4 ;  /* 0x000000040a19723e */ /* 0x000fc800000010ff */
[----:B------:R-:W0:Y:S01]  /*f4c0*/  MUFU.EX2 R35, R35 ;  /* 0x0000002300237308 */ /* 0x000e220000000800 */
[----:B------:R3:W-:Y:S07]  /*f4d0*/  STSM.16.M88.4 [R140+0x21800], R24 ;  /* 0x021800188c007844 */ /* 0x0007ee0000000200 */
[----:B------:R-:W4:Y:S01]  /*f4e0*/  MUFU.EX2 R36, R36 ;  /* 0x0000002400247308 */ /* 0x000f220000000800 */
[----:B-1----:R-:W-:Y:S01]  /*f4f0*/  FADD.FTZ R4, R72, R29 ;  /* 0x0000001d48047221 */ /* 0x002fe20000010000 */
[----:B------:R-:W-:-:S02]  /*f500*/  F2FP.BF16.F32.PACK_AB R29, R65, R21 ;  /* 0x00000015411d723e */ /* 0x000fc400000010ff */
[----:B------:R-:W-:-:S04]  /*f510*/  F2FP.BF16.F32.PACK_AB R33, R72, R70 ;  /* 0x000000464821723e */ /* 0x000fc800000010ff */
[----:B------:R-:W1:Y:S01]  /*f520*/  MUFU.EX2 R14, R14 ;  /* 0x0000000e000e7308 */ /* 0x000e620000000800 */
[----:B0-----:R-:W-:Y:S01]  /*f530*/  FADD.FTZ R21, R35, R4 ;  /* 0x0000000423157221 */ /* 0x001fe20000010000 */
[----:B------:R-:W-:-:S06]  /*f540*/  FADD.FTZ R4, R38, R31 ;  /* 0x0000001f26047221 */ /* 0x000fcc0000010000 */
[----:B------:R-:W0:Y:S01]  /*f550*/  MUFU.EX2 R39, R39 ;  /* 0x0000002700277308 */ /* 0x000e220000000800 */
[----:B------:R-:W-:Y:S01]  /*f560*/  FADD.FTZ R10, R15, R4 ;  /* 0x000000040f0a7221 */ /* 0x000fe20000010000 */
[C---:B----4-:R-:W-:Y:S01]  /*f570*/  FADD.FTZ R21, R36.reuse, R21 ;  /* 0x0000001524157221 */ /* 0x050fe20000010000 */
[----:B------:R-:W-:Y:S02]  /*f580*/  F2FP.BF16.F32.PACK_AB R35, R36, R35 ;  /* 0x000000232423723e */ /* 0x000fe400000010ff */
[----:B------:R-:W-:-:S03]  /*f590*/  FADD.FTZ R10, R37, R10 ;  /* 0x0000000a250a7221 */ /* 0x000fc60000010000 */
[----:B------:R-:W4:Y:S01]  /*f5a0*/  MUFU.EX2 R40, R40 ;  /* 0x0000002800287308 */ /* 0x000f220000000800 */
[----:B-1----:R-:W-:Y:S01]  /*f5b0*/  FADD.FTZ R4, R14, R21 ;  /* 0x000000150e047221 */ /* 0x002fe20000010000 */
[----:B------:R-:W-:-:S06]  /*f5c0*/  FADD.FTZ R61, R71, R10 ;  /* 0x0000000a473d7221 */ /* 0x000fcc0000010000 */
[----:B------:R-:W1:Y:S01]  /*f5d0*/  MUFU.EX2 R43, R43 ;  /* 0x0000002b002b7308 */ /* 0x000e620000000800 */
[----:B0-----:R-:W-:Y:S01]  /*f5e0*/  FADD.FTZ R21, R39, R4 ;  /* 0x0000000427157221 */ /* 0x001fe20000010000 */
[----:B------:R-:W-:-:S06]  /*f5f0*/  FADD.FTZ R10, R76, R61 ;  /* 0x0000003d4c0a7221 */ /* 0x000fcc0000010000 */
[----:B------:R-:W0:Y:S01]  /*f600*/  MUFU.EX2 R44, R44 ;  /* 0x0000002c002c7308 */ /* 0x000e220000000800 */
[----:B------:R-:W-:Y:S01]  /*f610*/  F2FP.BF16.F32.PACK_AB R36, R11, R5 ;  /* 0x000000050b24723e */ /* 0x000fe200000010ff */
[----:B----4-:R-:W-:Y:S01]  /*f620*/  FADD.FTZ R4, R40, R21 ;  /* 0x0000001528047221 */ /* 0x010fe20000010000 */
[----:B------:R-:W-:-:S05]  /*f630*/  FADD.FTZ R11, R81, R10 ;  /* 0x0000000a510b7221 */ /* 0x000fca0000010000 */
[----:B------:R-:W4:Y:S01]  /*f640*/  MUFU.EX2 R47, R47 ;  /* 0x0000002f002f7308 */ /* 0x000f220000000800 */
[----:B-1----:R-:W-:Y:S01]  /*f650*/  FADD.FTZ R5, R43, R4 ;  /* 0x000000042b057221 */ /* 0x002fe20000010000 */
[----:B------:R-:W-:-:S06]  /*f660*/  FADD.FTZ R11, R42, R11 ;  /* 0x0000000b2a0b7221 */ /* 0x000fcc0000010000 */
[----:B------:R-:W-:Y:S08]  /*f670*/  MUFU.EX2 R50, R50 ;  /* 0x0000003200327308 */ /* 0x000ff00000000800 */
[----:B------:R-:W1:Y:S01]  /*f680*/  MUFU.EX2 R48, R48 ;  /* 0x0000003000307308 */ /* 0x000e620000000800 */
[----:B0-----:R-:W-:Y:S01]  /*f690*/  FADD.FTZ R4, R44, R5 ;  /* 0x000000052c047221 */ /* 0x001fe20000010000 */
[----:B------:R-:W-:-:S06]  /*f6a0*/  FADD.FTZ R10, R46, R11 ;  /* 0x0000000b2e0a7221 */ /* 0x000fcc0000010000 */
[----:B------:R-:W0:Y:S08]  /*f6b0*/  MUFU.EX2 R51, R51 ;  /* 0x0000003300337308 */ /* 0x000e300000000800 */
[----:B------:R-:W5:Y:S01]  /*f6c0*/  MUFU.EX2 R53, R53 ;  /* 0x0000003500357308 */ /* 0x000f620000000800 */
[----:B----4-:R-:W-:Y:S01]  /*f6d0*/  FADD.FTZ R5, R47, R4 ;  /* 0x000000042f057221 */ /* 0x010fe20000010000 */
[----:B------:R-:W-:-:S06]  /*f6e0*/  FADD.FTZ R11, R49, R10 ;  /* 0x0000000a310b7221 */ /* 0x000fcc0000010000 */
[----:B------:R-:W4:Y:S01]  /*f6f0*/  MUFU.EX2 R52, R52 ;  /* 0x0000003400347308 */ /* 0x000f220000000800 */
[----:B-1----:R-:W-:Y:S01]  /*f700*/  FADD.FTZ R4, R48, R5 ;  /* 0x0000000530047221 */ /* 0x002fe20000010000 */
[----:B------:R-:W-:-:S06]  /*f710*/  FADD.FTZ R10, R50, R11 ;  /* 0x0000000b320a7221 */ /* 0x000fcc0000010000 */
[----:B------:R-:W-:Y:S08]  /*f720*/  MUFU.EX2 R54, R54 ;  /* 0x0000003600367308 */ /* 0x000ff00000000800 */
[----:B------:R-:W1:Y:S01]  /*f730*/  MUFU.EX2 R55, R55 ;  /* 0x0000003700377308 */ /* 0x000e620000000800 */
[----:B0-----:R-:W-:Y:S01]  /*f740*/  FADD.FTZ R5, R51, R4 ;  /* 0x0000000433057221 */ /* 0x001fe20000010000 */
[----:B-----5:R-:W-:-:S06]  /*f750*/  FADD.FTZ R11, R53, R10 ;  /* 0x0000000a350b7221 */ /* 0x020fcc0000010000 */
[----:B------:R-:W0:Y:S08]  /*f760*/  MUFU.EX2 R56, R56 ;  /* 0x0000003800387308 */ /* 0x000e300000000800 */
[----:B------:R-:W5:Y:S01]  /*f770*/  MUFU.EX2 R57, R57 ;  /* 0x0000003900397308 */ /* 0x000f620000000800 */
[----:B----4-:R-:W-:Y:S01]  /*f780*/  FADD.FTZ R4, R52, R5 ;  /* 0x0000000534047221 */ /* 0x010fe20000010000 */
[----:B---3--:R-:W-:-:S02]  /*f790*/  F2FP.BF16.F32.PACK_AB R24, R71, R37 ;  /* 0x000000254718723e */ /* 0x008fc400000010ff */
[----:B------:R-:W-:-:S04]  /*f7a0*/  F2FP.BF16.F32.PACK_AB R31, R69, R66 ;  /* 0x00000042451f723e */ /* 0x000fc800000010ff */
[----:B------:R-:W3:Y:S01]  /*f7b0*/  MUFU.EX2 R58, R58 ;  /* 0x0000003a003a7308 */ /* 0x000ee20000000800 */
[----:B------:R-:W-:-:S07]  /*f7c0*/  F2FP.BF16.F32.PACK_AB R37, R39, R14 ;  /* 0x0000000e2725723e */ /* 0x000fce00000010ff */
[----:B------:R-:W-:Y:S01]  /*f7d0*/  MUFU.EX2 R63, R63 ;  /* 0x0000003f003f7308 */ /* 0x000fe20000000800 */
[----:B-1----:R-:W-:-:S07]  /*f7e0*/  FADD.FTZ R5, R55, R4 ;  /* 0x0000000437057221 */ /* 0x002fce0000010000 */
[----:B------:R-:W1:Y:S01]  /*f7f0*/  MUFU.EX2 R64, R64 ;  /* 0x0000004000407308 */ /* 0x000e620000000800 */
[----:B------:R-:W-:-:S07]  /*f800*/  FADD.FTZ R14, R54, R11 ;  /* 0x0000000b360e7221 */ /* 0x000fce0000010000 */
[----:B------:R-:W-:Y:S08]  /*f810*/  MUFU.EX2 R67, R67 ;  /* 0x0000004300437308 */ /* 0x000ff00000000800 */
[----:B------:R-:W4:Y:S08]  /*f820*/  MUFU.EX2 R68, R68 ;  /* 0x0000004400447308 */ /* 0x000f300000000800 */
[----:B------:R-:W-:Y:S08]  /*f830*/  MUFU.EX2 R0, R0 ;  /* 0x0000000000007308 */ /* 0x000ff00000000800 */
[----:B------:R-:W4:Y:S08]  /*f840*/  MUFU.EX2 R20, R20 ;  /* 0x0000001400147308 */ /* 0x000f300000000800 */
[----:B------:R-:W-:Y:S08]  /*f850*/  MUFU.EX2 R41, R41 ;  /* 0x0000002900297308 */ /* 0x000ff00000000800 */
[----:B------:R-:W4:Y:S08]  /*f860*/  MUFU.EX2 R45, R45 ;  /* 0x0000002d002d7308 */ /* 0x000f300000000800 */
[----:B------:R-:W-:Y:S08]  /*f870*/  MUFU.EX2 R73, R73 ;  /* 0x0000004900497308 */ /* 0x000ff00000000800 */
[----:B------:R-:W4:Y:S08]  /*f880*/  MUFU.EX2 R60, R60 ;  /* 0x0000003c003c7308 */ /* 0x000f300000000800 */
[----:B------:R-:W-:Y:S08]  /*f890*/  MUFU.EX2 R59, R59 ;  /* 0x0000003b003b7308 */ /* 0x000ff00000000800 */
[----:B------:R-:W4:Y:S01]  /*f8a0*/  MUFU.EX2 R10, R75 ;  /* 0x0000004b000a7308 */ /* 0x000f220000000800 */
[----:B------:R-:W-:Y:S01]  /*f8b0*/  F2FP.BF16.F32.PACK_AB R38, R15, R38 ;  /* 0x000000260f26723e */ /* 0x000fe200000010ff */
[----:B------:R3:W-:Y:S01]  /*f8c0*/  STSM.16.M88.4 [R87], R28 ;  /* 0x0000001c57007844 */ /* 0x0007e20000000200 */
[----:B------:R-:W-:Y:S01]  /*f8d0*/  F2FP.BF16.F32.PACK_AB R39, R43, R40 ;  /* 0x000000282b27723e */ /* 0x000fe200000010ff */
[----:B0-----:R-:W-:Y:S01]  /*f8e0*/  FADD.FTZ R4, R56, R5 ;  /* 0x0000000538047221 */ /* 0x001fe20000010000 */
[----:B------:R-:W-:-:S02]  /*f8f0*/  F2FP.BF16.F32.PACK_AB R26, R81, R76 ;  /* 0x0000004c511a723e */ /* 0x000fc400000010ff */
[----:B------:R-:W-:Y:S02]  /*f900*/  F2FP.BF16.F32.PACK_AB R25, R47, R44 ;  /* 0x0000002c2f19723e */ /* 0x000fe400000010ff */
[----:B------:R-:W-:Y:S01]  /*f910*/  F2FP.BF16.F32.PACK_AB R27, R51, R48 ;  /* 0x00000030331b723e */ /* 0x000fe200000010ff */
[----:B-----5:R-:W-:Y:S01]  /*f920*/  FADD.FTZ R5, R57, R14 ;  /* 0x0000000e39057221 */ /* 0x020fe20000010000 */
[----:B------:R0:W-:Y:S01]  /*f930*/  STSM.16.M88.4 [R142], R32 ;  /* 0x000000208e007844 */ /* 0x0001e20000000200 */
[----:B------:R-:W5:Y:S03]  /*f940*/  @P2 LDC R14, c[0x0][0x44c] ;  /* 0x00011300ff0e2b82 */ /* 0x000f660000000800 */
[----:B------:R-:W-:Y:S04]  /*f950*/  STSM.16.M88.4 [R141], R36 ;  /* 0x000000248d007844 */ /* 0x000fe80000000200 */
[----:B------:R0:W-:Y:S01]  /*f960*/  STSM.16.M88.4 [R140+0x27800], R24 ;  /* 0x027800188c007844 */ /* 0x0001e20000000200 */
[----:B---3--:R-:W-:Y:S01]  /*f970*/  F2FP.BF16.F32.PACK_AB R28, R54, R53 ;  /* 0x00000035361c723e */ /* 0x008fe200000010ff */
[----:B------:R-:W3:Y:S01]  /*f980*/  @P2 LDC R15, c[0x0][0x450] ;  /* 0x00011400ff0f2b82 */ /* 0x000ee20000000800 */
[----:B------:R-:W-:-:S02]  /*f990*/  F2FP.BF16.F32.PACK_AB R30, R58, R57 ;  /* 0x000000393a1e723e */ /* 0x000fc400000010ff */
[----:B-1----:R-:W-:Y:S02]  /*f9a0*/  F2FP.BF16.F32.PACK_AB R29, R64, R63 ;  /* 0x0000003f401d723e */ /* 0x002fe400000010ff */
[----:B----4-:R-:W-:Y:S01]  /*f9b0*/  F2FP.BF16.F32.PACK_AB R31, R68, R67 ;  /* 0x00000043441f723e */ /* 0x010fe200000010ff */
[----:B------:R-:W-:Y:S01]  /*f9c0*/  FADD.FTZ R4, R3, R4 ;  /* 0x0000000403047221 */ /* 0x000fe20000010000 */
[----:B0-----:R-:W-:Y:S02]  /*f9d0*/  F2FP.BF16.F32.PACK_AB R32, R20, R0 ;  /* 0x000000001420723e */ /* 0x001fe400000010ff */
[----:B------:R-:W-:Y:S02]  /*f9e0*/  F2FP.BF16.F32.PACK_AB R34, R45, R41 ;  /* 0x000000292d22723e */ /* 0x000fe400000010ff */
[----:B------:R-:W-:Y:S02]  /*f9f0*/  F2FP.BF16.F32.PACK_AB R33, R60, R73 ;  /* 0x000000493c21723e */ /* 0x000fe400000010ff */
[----:B------:R-:W-:-:S02]  /*fa00*/  F2FP.BF16.F32.PACK_AB R24, R46, R42 ;  /* 0x0000002a2e18723e */ /* 0x000fc400000010ff */
[----:B------:R-:W-:Y:S02]  /*fa10*/  F2FP.BF16.F32.PACK_AB R26, R50, R49 ;  /* 0x00000031321a723e */ /* 0x000fe400000010ff */
[----:B------:R-:W-:Y:S02]  /*fa20*/  F2FP.BF16.F32.PACK_AB R25, R55, R52 ;  /* 0x000000343719723e */ /* 0x000fe400000010ff */
[----:B------:R-:W-:Y:S02]  /*fa30*/  F2FP.BF16.F32.PACK_AB R27, R3, R56 ;  /* 0x00000038031b723e */ /* 0x000fe400000010ff */
[----:B------:R-:W-:Y:S01]  /*fa40*/  F2FP.BF16.F32.PACK_AB R35, R10, R59 ;  /* 0x0000003b0a23723e */ /* 0x000fe200000010ff */
[----:B------:R-:W-:Y:S01]  /*fa50*/  FADD.FTZ R11, R58, R5 ;  /* 0x000000053a0b7221 */ /* 0x000fe20000010000 */
[----:B------:R-:W-:-:S04]  /*fa60*/  FADD.FTZ R5, R63, R4 ;  /* 0x000000043f057221 */ /* 0x000fc80000010000 */
[----:B------:R-:W-:-:S04]  /*fa70*/  FADD.FTZ R4, R64, R5 ;  /* 0x0000000540047221 */ /* 0x000fc80000010000 */
[----:B------:R-:W-:Y:S01]  /*fa80*/  FADD.FTZ R3, R67, R4 ;  /* 0x0000000443037221 */ /* 0x000fe20000010000 */
[----:B--2---:R0:W-:Y:S04]  /*fa90*/  STSM.16.M88.4 [R62], R24 ;  /* 0x000000183e007844 */ /* 0x0041e80000000200 */
[----:B------:R0:W-:Y:S04]  /*faa0*/  STSM.16.M88.4 [R142+0x6000], R28 ;  /* 0x0060001c8e007844 */ /* 0x0001e80000000200 */
[----:B------:R0:W-:Y:S01]  /*fab0*/  STSM.16.M88.4 [R141+0x6000], R32 ;  /* 0x006000208d007844 */ /* 0x0001e20000000200 */
[----:B------:R1:W-:Y:S06]  /*fac0*/  MEMBAR.ALL.CTA ;  /* 0x0000000000007992 */ /* 0x0003ec0000008000 */
[----:B-1----:R-:W1:Y:S01]  /*fad0*/  FENCE.VIEW.ASYNC.S ;  /* 0x00000000000073c6 */ /* 0x002e620000000000 */
[----:B------:R-:W-:Y:S01]  /*fae0*/  FADD.FTZ R68, R68, R3 ;  /* 0x0000000344447221 */ /* 0x000fe20000010000 */
[----:B------:R-:W-:Y:S01]  /*faf0*/  PLOP3.LUT P3, PT, PT, PT, UP0, 0x40, 0x0 ;  /* 0x000000000000781c */ /* 0x000fe20003f6e808 */
[----:B-----5:R-:W-:-:S04]  /*fb00*/  @P2 IMAD.HI.U32 R14, R89, R14, RZ ;  /* 0x0000000e590e2227 */ /* 0x020fc800078e00ff */
[----:B------:R-:W-:Y:S01]  /*fb10*/  FADD.FTZ R11, R0, R11 ;  /* 0x0000000b000b7221 */ /* 0x000fe20000010000 */
[----:B------:R-:W-:Y:S01]  /*fb20*/  FADD.FTZ R73, R73, R68 ;  /* 0x0000004449497221 */ /* 0x000fe20000010000 */
[----:B------:R-:W-:Y:S01]  /*fb30*/  IMAD.MOV.U32 R0, RZ, RZ, R89 ;  /* 0x000000ffff007224 */ /* 0x000fe200078e0059 */
[----:B---3--:R-:W-:Y:S01]  /*fb40*/  @P2 SHF.R.U32.HI R0, RZ, R15, R14 ;  /* 0x0000000fff002219 */ /* 0x008fe2000001160e */
[----:B------:R-:W-:Y:S01]  /*fb50*/  FADD.FTZ R20, R20, R11 ;  /* 0x0000000b14147221 */ /* 0x000fe20000010000 */
[----:B------:R-:W-:-:S03]  /*fb60*/  FADD.FTZ R60, R60, R73 ;  /* 0x000000493c3c7221 */ /* 0x000fc60000010000 */
[----:B------:R-:W-:Y:S01]  /*fb70*/  FADD.FTZ R20, R41, R20 ;  /* 0x0000001429147221 */ /* 0x000fe20000010000 */
[----:B------:R-:W-:Y:S01]  /*fb80*/  FADD.FTZ R3, R59, R60 ;  /* 0x0000003c3b037221 */ /* 0x000fe20000010000 */
[----:B------:R-:W-:Y:S02]  /*fb90*/  IMAD.IADD R113, R113, 0x1, R0 ;  /* 0x0000000171717824 */ /* 0x000fe400078e0200 */
[----:B------:R-:W-:Y:S01]  /*fba0*/  FADD.FTZ R4, R45, R20 ;  /* 0x000000142d047221 */ /* 0x000fe20000010000 */
[----:B------:R-:W-:Y:S01]  /*fbb0*/  FADD.FTZ R3, R10, R3 ;  /* 0x000000030a037221 */ /* 0x000fe20000010000 */
[----:B------:R-:W-:Y:S02]  /*fbc0*/  VIADD R0, R88, 0xfffffffe ;  /* 0xfffffffe58007836 */ /* 0x000fe40000000000 */
[----:B------:R-:W-:Y:S01]  /*fbd0*/  VIADD R5, R113, UR6 ;  /* 0x0000000671057c36 */ /* 0x000fe20008000000 */
[----:B-1----:R-:W-:Y:S01]  /*fbe0*/  NOP ;  /* 0x0000000000007918 */ /* 0x002fe20000000000 */
[----:B0-----:R-:W-:Y:S05]  /*fbf0*/  @P3 BRA `(.L_x_1514) ;  /* 0x0000000000543947 */ /* 0x001fea0003800000 */
[C---:B------:R-:W-:Y:S01]  /*fc00*/  ISETP.GT.AND P3, PT, R113.reuse, RZ, PT ;  /* 0x000000ff7100720c */ /* 0x040fe20003f64270 */
[----:B------:R-:W-:Y:S01]  /*fc10*/  BSSY B0, `(.L_x_1515) ;  /* 0x0000010000007945 */ /* 0x000fe20003800000 */
[----:B------:R-:W-:-:S11]  /*fc20*/  VIADD R10, R113, 0xffffffff ;  /* 0xffffffff710a7836 */ /* 0x000fd60000000000 */
[----:B------:R-:W-:Y:S05]  /*fc30*/  @P3 BRA `(.L_x_1516) ;  /* 0x0000000000203947 */ /* 0x000fea0003800000 */
[----:B------:R-:W-:Y:S01]  /*fc40*/  UISETP.NE.AND UP1, UPT, UR7, 0x1, UPT ;  /* 0x000000010700788c */ /* 0x000fe2000bf25270 */
[----:B------:R-:W-:-:S05]  /*fc50*/  IMAD.MOV R10, RZ, RZ, -R113 ;  /* 0x000000ffff0a7224 */ /* 0x000fca00078e0a71 */
[----:B------:R-:W-:-:S05]  /*fc60*/  PLOP3.LUT P3, PT, PT, PT, UP1, 0x80, 0x0 ;  /* 0x000000000000781c */ /* 0x000fca0003f6f018 */
[----:B------:R-:W-:-:S08]  /*fc70*/  @UP1 ULDC.64 UR4, c[0x0][0x9e8] ;  /* 0x00027a0000041ab9 */ /* 0x000fd00000000a00 */
[----:B------:R-:W-:-:S05]  /*fc80*/  @P3 IMAD.HI.U32 R11, R10, UR4, RZ ;  /* 0x000000040a0b3c27 */ /* 0x000fca000f8e00ff */
[----:B------:R-:W-:-:S04]  /*fc90*/  @P3 SHF.R.U32.HI R10, RZ, UR5, R11 ;  /* 0x00000005ff0a3c19 */ /* 0x000fc8000801160b */
[----:B------:R-:W-:Y:S01]  /*fca0*/  LOP3.LUT R10, RZ, R10, RZ, 0x33, !PT ;  /* 0x0000000aff0a7212 */ /* 0x000fe200078e33ff */
[----:B------:R-:W-:Y:S06]  /*fcb0*/  BRA `(.L_x_1517) ;  /* 0x0000000000147947 */ /* 0x000fec0003800000 */
.L_x_1516:
[----:B------:R-:W-:-:S06]  /*fcc0*/  UISETP.NE.AND UP1, UPT, UR7, 0x1, UPT ;  /* 0x000000010700788c */ /* 0x000fcc000bf25270 */
[----:B------:R-:W-:-:S05]  /*fcd0*/  PLOP3.LUT P3, PT, PT, PT, UP1, 0x80, 0x0 ;  /* 0x000000000000781c */ /* 0x000fca0003f6f018 */
[----:B------:R-:W-:-:S08]  /*fce0*/  @UP1 ULDC.64 UR4, c[0x0][0x9e8] ;  /* 0x00027a0000041ab9 */ /* 0x000fd00000000a00 */
[----:B------:R-:W-:-:S05]  /*fcf0*/  @P3 IMAD.HI.U32 R11, R10, UR4, RZ ;  /* 0x000000040a0b3c27 */ /* 0x000fca000f8e00ff */
[----:B------:R-:W-:-:S07]  /*fd00*/  @P3 SHF.R.U32.HI R10, RZ, UR5, R11 ;  /* 0x00000005ff0a3c19 */ /* 0x000fce000801160b */
.L_x_1517:
[----:B------:R-:W-:Y:S05]  /*fd10*/  BSYNC B0 ;  /* 0x0000000000007941 */ /* 0x000fea0003800000 */
.L_x_1515:
[----:B------:R-:W-:-:S04]  /*fd20*/  IMAD.U32 R11, RZ, RZ, UR7 ;  /* 0x00000007ff0b7e24 */ /* 0x000fc8000f8e00ff */
[----:B------:R-:W-:-:S05]  /*fd30*/  IMAD R10, R10, R11, UR7 ;  /* 0x000000070a0a7e24 */ /* 0x000fca000f8e020b */
[----:B------:R-:W-:-:S07]  /*fd40*/  VIMNMX R5, R5, R10, PT ;  /* 0x0000000a05057248 */ /* 0x000fce0003fe0100 */
.L_x_1514:
[----:B------:R-:W2:Y:S01]  /*fd50*/  LDL R11, [R1+0x44] ;  /* 0x00004400010b7983 */ /* 0x000ea20000100800 */
[----:B------:R-:W-:Y:S01]  /*fd60*/  SHF.R.S32.HI R10, RZ, 0x1f, R5 ;  /* 0x0000001fff0a7819 */ /* 0x000fe20000011405 */
[----:B------:R-:W-:Y:S01]  /*fd70*/  ULDC UR42, c[0x0][0x9e4] ;  /* 0x00027900002a7ab9 */ /* 0x000fe20000000800 */
[----:B------:R-:W-:Y:S01]  /*fd80*/  ULDC UR5, c[0x0][0x9e4] ;  /* 0x0002790000057ab9 */ /* 0x000fe20000000800 */
[----:B------:R-:W-:Y:S01]  /*fd90*/  ULDC UR48, c[0x0][0x9d8] ;  /* 0x0002760000307ab9 */ /* 0x000fe20000000800 */
[----:B------:R-:W-:Y:S01]  /*fda0*/  LEA.HI R10, R10, R5, RZ, 0x7 ;  /* 0x000000050a0a7211 */ /* 0x000fe200078f38ff */
[----:B------:R-:W-:Y:S01]  /*fdb0*/  ULDC UR51, c[0x0][0x9d8] ;  /* 0x0002760000337ab9 */ /* 0x000fe20000000800 */
[----:B------:R-:W-:Y:S01]  /*fdc0*/  ULDC UR49, c[0x0][0x9d8] ;  /* 0x0002760000317ab9 */ /* 0x000fe20000000800 */
[----:B------:R-:W-:Y:S01]  /*fdd0*/  ULDC UR4, c[0x0][0x988] ;  /* 0x0002620000047ab9 */ /* 0x000fe20000000800 */
[----:B------:R-:W-:Y:S01]  /*fde0*/  SHF.R.S32.HI R10, RZ, 0x7, R10 ;  /* 0x00000007ff0a7819 */ /* 0x000fe2000001140a */
[----:B------:R-:W-:Y:S01]  /*fdf0*/  ULDC UR7, c[0x0][0x988] ;  /* 0x0002620000077ab9 */ /* 0x000fe20000000800 */
[----:B------:R-:W-:Y:S01]  /*fe00*/  ULDC UR6, c[0x0][0x988] ;  /* 0x0002620000067ab9 */ /* 0x000fe20000000800 */
[----:B------:R-:W-:Y:S01]  /*fe10*/  ULDC UR50, c[0x0][0x9e0] ;  /* 0x0002780000327ab9 */ /* 0x000fe20000000800 */
[----:B------:R-:W-:Y:S01]  /*fe20*/  ULDC UR43, c[0x0][0x9e0] ;  /* 0x00027800002b7ab9 */ /* 0x000fe20000000800 */
        /* <DEDUP_REMOVED lines=24> */
[----:B--2---:R-:W-:-:S04]  /*ffb0*/  VIMNMX R11, R11, R10, !PT ;  /* 0x0000000a0b0b7248 */ /* 0x004fc80007fe0100 */
[----:B------:R-:W-:Y:S01]  /*ffc0*/  ISETP.GE.AND P3, PT, R0, R11, PT ;  /* 0x0000000b0000720c */ /* 0x000fe20003f66270 */
[----:B------:R0:W-:-:S12]  /*ffd0*/  STL [R1+0xc], R11 ;  /* 0x00000c0b01007387 */ /* 0x0001d80000100800 */
[----:B0-----:R-:W-:Y:S05]  /*ffe0*/  @!P3 BRA `(.L_x_1518) ;  /* 0x0000003800e8b947 */ /* 0x001fea0003800000 */
[----:B------:R-:W-:-:S07]  /*fff0*/  IMAD.MOV.U32 R135, RZ, RZ, RZ ;  /* 0x000000ffff877224 */ /* 0x000fce00078e00ff */
.L_x_1536:
[----:B------:R-:W2:Y:S01]  /*10000*/  LDL R10, [R1] ;  /* 0x00000000010a7983 */ /* 0x000ea20000100800 */
[----:B------:R-:W-:Y:S01]  /*10010*/  VIADD R20, R16, 0x1 ;  /* 0x0000000110147836 */ /* 0x000fe20000000000 */
[----:B------:R-:W-:Y:S05]  /*10020*/  YIELD ;  /* 0x0000000000007946 */ /* 0x000fea0003800000 */
[----:B------:R-:W-:-:S04]  /*10030*/  ISETP.NE.AND P4, PT, R20, 0x2, PT ;  /* 0x000000021400780c */ /* 0x000fc80003f85270 */
[----:B------:R-:W-:Y:S02]  /*10040*/  SEL R5, RZ, 0x1, P4 ;  /* 0x00000001ff057807 */ /* 0x000fe40002000000 */
[----:B------:R-:W-:Y:S02]  /*10050*/  SEL R20, R20, RZ, P4 ;  /* 0x000000ff14147207 */ /* 0x000fe40002000000 */
[----:B------:R-:W-:Y:S02]  /*10060*/  LOP3.LUT R5, R18, R5, RZ, 0x3c, !PT ;  /* 0x0000000512057212 */ /* 0x000fe400078e3cff */
[----:B--2---:R-:W-:-:S13]  /*10070*/  ISETP.NE.AND P3, PT, R10, RZ, PT ;  /* 0x000000ff0a00720c */ /* 0x004fda0003f65270 */
[----:B------:R-:W-:Y:S05]  /*10080*/  @P3 BRA `(.L_x_1519) ;  /* 0x0000000000303947 */ /* 0x000fea0003800000 */
[----:B------:R-:W-:Y:S05]  /*10090*/  @!P0 BRA `(.L_x_1520) ;  /* 0x0000000000048947 */ /* 0x000fea0003800000 */
[----:B------:R-:W-:Y:S01]  /*100a0*/  BPT.TRAP 0x1 ;  /* 0x000000040000795c */ /* 0x000fe20000300000 */
.L_x_1520:
[----:B------:R-:W-:Y:S01]  /*100b0*/  IMAD R11, R20, 0x8, R2 ;  /* 0x00000008140b7824 */ /* 0x000fe200078e0202 */
[----:B------:R-:W-:-:S04]  /*100c0*/  SHF.L.U32 R10, R5, 0x1f, RZ ;  /* 0x0000001f050a7819 */ /* 0x000fc800000006ff */
[----:B------:R0:W1:Y:S01]  /*100d0*/  SYNCS.PHASECHK.TRANS64.TRYWAIT P4, [R11+URZ+0x2d830], R10 ;  /* 0x02d8300a0b0075a7 */ /* 0x000062000808017f */
[----:B------:R-:W-:Y:S05]  /*100e0*/  @!P0 BRA `(.L_x_1521) ;  /* 0x0000000000048947 */ /* 0x000fea0003800000 */
[----:B------:R-:W-:Y:S01]  /*100f0*/  BPT.TRAP 0x1 ;  /* 0x000000040000795c */ /* 0x000fe20000300000 */
.L_x_1521:
[----:B------:R-:W-:Y:S04]  /*10100*/  BSSY B0, `(.L_x_1519) ;  /* 0x0000004000007945 */ /* 0x000fe80003800000 */
[----:B-1----:R-:W-:Y:S05]  /*10110*/  @P4 BRA `(.L_x_1522) ;  /* 0x0000000000084947 */ /* 0x002fea0003800000 */
[----:B------:R-:W1:Y:S02]  /*10120*/  SYNCS.PHASECHK.TRANS64.TRYWAIT P4, [R11+URZ+0x2d830], R10 ;  /* 0x02d8300a0b0075a7 */ /* 0x000e64000808017f */
[----:B-1----:R-:W-:Y:S05]  /*10130*/  @!P4 BRA `(.L_x_1523) ;  /* 0x0000017000d8c947 */ /* 0x002fea0003800000 */
.L_x_1522:
[----:B------:R-:W-:Y:S05]  /*10140*/  BSYNC B0 ;  /* 0x0000000000007941 */ /* 0x000fea0003800000 */
.L_x_1519:
[----:B01----:R-:W2:Y:S01]  /*10150*/  LDL R10, [R1+0x4] ;  /* 0x00000400010a7983 */ /* 0x003ea20000100800 */
[----:B------:R-:W0:Y:S01]  /*10160*/  S2R R14, SR_TID.X ;  /* 0x00000000000e7919 */ /* 0x000e220000002100 */
[----:B------:R-:W-:Y:S05]  /*10170*/  WARPSYNC.ALL ;  /* 0x0000000000007948 */ /* 0x000fea0003800000 */
[----:B------:R-:W-:Y:S01]  /*10180*/  IMAD.MOV.U32 R11, RZ, RZ, -0x7fffffe0 ;  /* 0x80000020ff0b7424 */ /* 0x000fe200078e00ff */
[----:B0-----:R-:W-:-:S05]  /*10190*/  SHF.R.U32.HI R14, RZ, 0x7, R14 ;  /* 0x00000007ff0e7819 */ /* 0x001fca000001160e */
[----:B------:R-:W-:Y:S01]  /*101a0*/  VIADD R21, R14, 0x8 ;  /* 0x000000080e157836 */ /* 0x000fe20000000000 */
[----:B------:R-:W-:Y:S01]  /*101b0*/  R2UR UR11, R11 ;  /* 0x000000000b0b72ca */ /* 0x000fe200000e0000 */
[----:B------:R-:W-:Y:S01]  /*101c0*/  IMAD.MOV.U32 R25, RZ, RZ, -0x7fffffe0 ;  /* 0x80000020ff197424 */ /* 0x000fe200078e00ff */
[----:B------:R-:W-:Y:S01]  /*101d0*/  R2UR UR8, R6 ;  /* 0x00000000060872ca */ /* 0x000fe200000e0000 */
[----:B------:R-:W-:Y:S01]  /*101e0*/  IMAD.MOV.U32 R27, RZ, RZ, -0x7fffffe0 ;  /* 0x80000020ff1b7424 */ /* 0x000fe200078e00ff */
[----:B------:R-:W-:Y:S02]  /*101f0*/  R2UR UR9, R7 ;  /* 0x00000000070972ca */ /* 0x000fe400000e0000 */
[C---:B------:R-:W-:Y:S02]  /*10200*/  R2UR UR15, R25.reuse ;  /* 0x00000000190f72ca */ /* 0x040fe400000e0000 */
[----:B------:R-:W-:Y:S02]  /*10210*/  R2UR UR23, R25 ;  /* 0x00000000191772ca */ /* 0x000fe400000e0000 */
[----:B------:R-:W-:-:S02]  /*10220*/  R2UR UR27, R27 ;  /* 0x000000001b1b72ca */ /* 0x000fc400000e0000 */
[----:B------:R-:W-:Y:S02]  /*10230*/  R2UR UR12, R152 ;  /* 0x00000000980c72ca */ /* 0x000fe400000e0000 */
[----:B------:R-:W-:Y:S01]  /*10240*/  R2UR UR13, R153 ;  /* 0x00000000990d72ca */ /* 0x000fe200000e0000 */
[----:B------:R0:W-:Y:S01]  /*10250*/  BAR.SYNC.DEFER_BLOCKING R21, 0x100 ;  /* 0x000400150000751d */ /* 0x0001e20000010000 */
[----:B------:R-:W-:Y:S01]  /*10260*/  IMAD.MOV.U32 R15, RZ, RZ, -0x7fffffe0 ;  /* 0x80000020ff0f7424 */ /* 0x000fe200078e00ff */
[----:B------:R-:W-:Y:S02]  /*10270*/  R2UR UR16, R150 ;  /* 0x00000000961072ca */ /* 0x000fe400000e0000 */
[----:B------:R-:W-:Y:S01]  /*10280*/  R2UR UR17, R151 ;  /* 0x00000000971172ca */ /* 0x000fe200000e0000 */
[----:B--2---:R-:W-:-:S04]  /*10290*/  IMAD R10, R20, 0x600, R10 ;  /* 0x00000600140a7824 */ /* 0x004fc800078e020a */
[C---:B------:R-:W-:Y:S01]  /*102a0*/  VIADD R24, R10.reuse, 0x2 ;  /* 0x000000020a187836 */ /* 0x040fe20000000000 */
[C---:B------:R-:W-:Y:S01]  /*102b0*/  R2UR UR10, R10.reuse ;  /* 0x000000000a0a72ca */ /* 0x040fe200000e0000 */
[----:B------:R-:W-:-:S03]  /*102c0*/  VIADD R26, R10, 0x400 ;  /* 0x000004000a1a7836 */ /* 0x000fc60000000000 */
[----:B------:R-:W-:Y:S01]  /*102d0*/  R2UR UR14, R24 ;  /* 0x00000000180e72ca */ /* 0x000fe200000e0000 */
[----:B------:R-:W-:Y:S01]  /*102e0*/  VIADD R24, R10, 0x202 ;  /* 0x000002020a187836 */ /* 0x000fe20000000000 */
[----:B------:R-:W-:-:S04]  /*102f0*/  R2UR UR26, R26 ;  /* 0x000000001a1a72ca */ /* 0x000fc800000e0000 */
[----:B------:R-:W-:Y:S02]  /*10300*/  R2UR UR22, R24 ;  /* 0x00000000181672ca */ /* 0x000fe400000e0000 */
[----:B------:R-:W-:-:S06]  /*10310*/  WARPGROUP.ARRIVE ;  /* 0x00000000000079c5 */ /* 0x000fcc0000000000 */
[----:B------:R-:W-:Y:S01]  /*10320*/  HGMMA.64x128x16.F32.BF16 R24, gdesc[UR8], RZ, !UPT, gsb0 ;  /* 0x01e00000081879f0 */ /* 0x000fe2000c0018ff */
[----:B------:R-:W-:Y:S01]  /*10330*/  VIADD R14, R10, 0x200 ;  /* 0x000002000a0e7836 */ /* 0x000fe20000000000 */
[----:B------:R-:W-:-:S04]  /*10340*/  R2UR UR19, R15 ;  /* 0x000000000f1372ca */ /* 0x000fc800000e0000 */
[----:B------:R-:W-:Y:S01]  /*10350*/  R2UR UR18, R14 ;  /* 0x000000000e1272ca */ /* 0x000fe200000e0000 */
[----:B------:R-:W-:Y:S02]  /*10360*/  WARPGROUP.DEPBAR.LE gsb0, 0x0 ;  /* 0x00008000000079c5 */ /* 0x000fe40000010000 */
[----:B------:R-:W-:-:S06]  /*10370*/  WARPGROUP.ARRIVE ;  /* 0x00000000000079c5 */ /* 0x000fcc0000000000 */
[----:B------:R-:W-:Y:S01]  /*10380*/  HGMMA.64x128x16.F32.BF16 R24, gdesc[UR12], R24, gsb0 ;  /* 0x01e000000c1879f0 */ /* 0x000fe20008001818 */
[----:B------:R-:W-:Y:S02]  /*10390*/  R2UR UR20, R148 ;  /* 0x00000000941472ca */ /* 0x000fe400000e0000 */
        /* <DEDUP_REMOVED lines=9> */
[----:B------:R-:W-:Y:S01]  /*10430*/  VIADD R10, R10, 0x402 ;  /* 0x000004020a0a7836 */ /* 0x000fe20000000000 */
[----:B------:R-:W-:Y:S02]  /*10440*/  R2UR UR31, R11 ;  /* 0x000000000b1f72ca */ /* 0x000fe400000e0000 */
[----:B------:R-:W-:Y:S02]  /*10450*/  R2UR UR28, R8 ;  /* 0x00000000081c72ca */ /* 0x000fe400000e0000 */
[----:B------:R-:W-:Y:S02]  /*10460*/  R2UR UR30, R10 ;  /* 0x000000000a1e72ca */ /* 0x000fe400000e0000 */
[----:B------:R-:W-:Y:S01]  /*10470*/  R2UR UR29, R9 ;  /* 0x00000000091d72ca */ /* 0x000fe200000e0000 */
[----:B------:R-:W-:Y:S02]  /*10480*/  WARPGROUP.DEPBAR.LE gsb0, 0x0 ;  /* 0x00008000000079c5 */ /* 0x000fe40000010000 */
[----:B------:R-:W-:-:S06]  /*10490*/  WARPGROUP.ARRIVE ;  /* 0x00000000000079c5 */ /* 0x000fcc0000000000 */
        /* <DEDUP_REMOVED lines=8> */
.L_x_1525:
[----:B------:R-:W-:Y:S01]  /*10520*/  SHF.L.U32 R10, R18, 0x1f, RZ ;  /* 0x0000001f120a7819 */ /* 0x000fe200000006ff */
[----:B------:R-:W-:-:S04]  /*10530*/  IMAD R11, R16, 0x8, R2 ;  /* 0x00000008100b7824 */ /* 0x000fc800078e0202 */
[----:B------:R0:W1:Y:S01]  /*10540*/  SYNCS.PHASECHK.TRANS64.TRYWAIT P3, [R11+URZ+0x2d850], R10 ;  /* 0x02d8500a0b0075a7 */ /* 0x000062000806017f */
[----:B------:R-:W-:Y:S05]  /*10550*/  @!P0 BRA `(.L_x_1526) ;  /* 0x0000000000048947 */ /* 0x000fea0003800000 */
[----:B------:R-:W-:Y:S01]  /*10560*/  BPT.TRAP 0x1 ;  /* 0x000000040000795c */ /* 0x000fe20000300000 */
.L_x_1526:
[----:B-1----:R-:W-:Y:S05]  /*10570*/  @P3 BRA `(.L_x_1524) ;  /* 0x0000000000083947 */ /* 0x002fea0003800000 */
[----:B------:R-:W1:Y:S02]  /*10580*/  SYNCS.PHASECHK.TRANS64.TRYWAIT P3, [R11+URZ+0x2d850], R10 ;  /* 0x02d8500a0b0075a7 */ /* 0x000e64000806017f */
[----:B-1----:R-:W-:Y:S05]  /*10590*/  @!P3 BRA `(.L_x_1527) ;  /* 0x0000016c00d4b947 */ /* 0x002fea0003800000 */
.L_x_1524:
[----:B------:R-:W2:Y:S01]  /*105a0*/  LDL R18, [R1+0x18] ;  /* 0x0000180001127983 */ /* 0x000ea20000100800 */
[----:B01----:R-:W0:Y:S03]  /*105b0*/  @P2 LDC R11, c[0x0][0x44c] ;  /* 0x00011300ff0b2b82 */ /* 0x003e260000000800 */
[----:B------:R-:W2:Y:S04]  /*105c0*/  LDL R14, [R1+0x40] ;  /* 0x00004000010e7983 */ /* 0x000ea80000100800 */
[----:B------:R-:W3:Y:S01]  /*105d0*/  LDL R21, [R1+0x1c] ;  /* 0x00001c0001157983 */ /* 0x000ee20000100800 */
[----:B------:R-:W1:Y:S01]  /*105e0*/  @P2 LDC R10, c[0x0][0x450] ;  /* 0x00011400ff0a2b82 */ /* 0x000e620000000800 */
[----:B------:R-:W-:Y:S05]  /*105f0*/  WARPSYNC.ALL ;  /* 0x0000000000007948 */ /* 0x000fea0003800000 */
[----:B------:R-:W-:Y:S01]  /*10600*/  WARPGROUP.ARRIVE ;  /* 0x00000000000079c5 */ /* 0x000fe20000000000 */
[----:B------:R-:W-:Y:S01]  /*10610*/  UMOV UR9, 0x40000040 ;  /* 0x4000004000097882 */ /* 0x000fe20000000000 */
[----:B------:R-:W-:Y:S01]  /*10620*/  IMAD.MOV.U32 R15, RZ, RZ, -0x7fffffe0 ;  /* 0x80000020ff0f7424 */ /* 0x000fe200078e00ff */
[----:B------:R-:W-:Y:S01]  /*10630*/  UMOV UR13, 0x40000040 ;  /* 0x40000040000d7882 */ /* 0x000fe20000000000 */
[----:B------:R-:W-:Y:S01]  /*10640*/  UMOV UR17, 0x40000040 ;  /* 0x4000004000117882 */ /* 0x000fe20000000000 */
[----:B------:R-:W-:Y:S01]  /*10650*/  UMOV UR21, 0x40000040 ;  /* 0x4000004000157882 */ /* 0x000fe20000000000 */
[----:B------:R-:W-:Y:S01]  /*10660*/  UMOV UR25, 0x40000040 ;  /* 0x4000004000197882 */ /* 0x000fe20000000000 */
[C---:B------:R-:W-:Y:S01]  /*10670*/  R2UR UR15, R15.reuse ;  /* 0x000000000f0f72ca */ /* 0x040fe200000e0000 */
[----:B------:R-:W-:Y:S01]  /*10680*/  UMOV UR29, 0x40000040 ;  /* 0x40000040001d7882 */ /* 0x000fe20000000000 */
[C---:B------:R-:W-:Y:S01]  /*10690*/  R2UR UR19, R15.reuse ;  /* 0x000000000f1372ca */ /* 0x040fe200000e0000 */
[----:B------:R-:W-:Y:S01]  /*106a0*/  UMOV UR33, 0x40000040 ;  /* 0x4000004000217882 */ /* 0x000fe20000000000 */
[C---:B------:R-:W-:Y:S01]  /*106b0*/  R2UR UR23, R15.reuse ;  /* 0x000000000f1772ca */ /* 0x040fe200000e0000 */
[----:B------:R-:W4:Y:S01]  /*106c0*/  S2R R144, SR_TID.X ;  /* 0x0000000000907919 */ /* 0x000f220000002100 */
[C---:B------:R-:W-:Y:S01]  /*106d0*/  R2UR UR27, R15.reuse ;  /* 0x000000000f1b72ca */ /* 0x040fe200000e0000 */
[----:B------:R-:W-:Y:S01]  /*106e0*/  FMUL.FTZ R84, R84, UR51 ;  /* 0x0000003354547c20 */ /* 0x000fe20008410000 */
[----:B------:R-:W-:Y:S01]  /*106f0*/  R2UR UR31, R15 ;  /* 0x000000000f1f72ca */ /* 0x000fe200000e0000 */
[----:B------:R-:W-:Y:S01]  /*10700*/  FMUL.FTZ R85, R85, UR51 ;  /* 0x0000003355557c20 */ /* 0x000fe20008410000 */
        /* <DEDUP_REMOVED lines=18> */
[----:B------:R-:W0:Y:S08]  /*10830*/  MUFU.TANH R15, R15 ;  /* 0x0000000f000f7308 */ /* 0x000e300000002400 */
[----:B------:R-:W0:Y:S01]  /*10840*/  MUFU.TANH R27, R27 ;  /* 0x0000001b001b7308 */ /* 0x000e220000002400 */
[----:B----4-:R-:W-:-:S02]  /*10850*/  SHF.R.U32.HI R143, RZ, 0x7, R144 ;  /* 0x00000007ff8f7819 */ /* 0x010fc40000011690 */
[----:B------:R-:W-:-:S05]  /*10860*/  ISETP.GE.U32.AND P3, PT, R144, 0x180, PT ;  /* 0x000001809000780c */ /* 0x000fca0003f66070 */
        /* <DEDUP_REMOVED lines=17> */
[----:B--2---:R-:W-:-:S04]  /*10980*/  IMAD.IADD R18, R14, 0x1, R18 ;  /* 0x000000010e127824 */ /* 0x004fc800078e0212 */
[----:B0-----:R-:W-:-:S05]  /*10990*/  @P2 IMAD.HI.U32 R11, R18, R11, RZ ;  /* 0x0000000b120b2227 */ /* 0x001fca00078e00ff */
[----:B-1----:R-:W-:Y:S01]  /*109a0*/  @P2 SHF.R.U32.HI R18, RZ, R10, R11 ;  /* 0x0000000aff122219 */ /* 0x002fe2000001160b */
[----:B------:R-:W-:Y:S02]  /*109b0*/  IMAD.MOV.U32 R11, RZ, RZ, -0x7fffffe0 ;  /* 0x80000020ff0b7424 */ /* 0x000fe400078e00ff */
[----:B------:R-:W-:Y:S02]  /*109c0*/  VIADD R10, R2, 0x400 ;  /* 0x00000400020a7836 */ /* 0x000fe40000000000 */
[----:B------:R-:W0:Y:S01]  /*109d0*/  SHFL.IDX PT, R145, R18, RZ, 0x1c1f ;  /* 0x001c1fff12917589 */ /* 0x000e2200000e0000 */
[----:B------:R-:W-:Y:S01]  /*109e0*/  R2UR UR11, R11 ;  /* 0x000000000b0b72ca */ /* 0x000fe200000e0000 */
[----:B---3--:R-:W-:Y:S01]  /*109f0*/  IMAD R11, R21, 0x2000, R2 ;  /* 0x00002000150b7824 */ /* 0x008fe200078e0202 */
[----:B------:R-:W-:Y:S01]  /*10a00*/  SHF.R.U32.HI R10, RZ, 0x4, R10 ;  /* 0x00000004ff0a7819 */ /* 0x000fe2000001160a */
[----:B------:R-:W-:Y:S01]  /*10a10*/  FMUL.FTZ R21, R28, UR51 ;  /* 0x000000331c157c20 */ /* 0x000fe20008410000 */
[----:B------:R-:W-:Y:S01]  /*10a20*/  FMUL.FTZ R28, R33, UR51 ;  /* 0x00000033211c7c20 */ /* 0x000fe20008410000 */
[----:B------:R-:W-:Y:S01]  /*10a30*/  FMUL.FTZ R33, R38, UR51 ;  /* 0x0000003326217c20 */ /* 0x000fe20008410000 */
[----:B------:R-:W-:Y:S01]  /*10a40*/  R2UR UR8, R11 ;  /* 0x000000000b0872ca */ /* 0x000fe200000e0000 */
[----:B------:R-:W-:Y:S01]  /*10a50*/  IMAD.MOV.U32 R11, RZ, RZ, -0x7fffffe0 ;  /* 0x80000020ff0b7424 */ /* 0x000fe200078e00ff */
[----:B------:R-:W-:Y:S01]  /*10a60*/  LOP3.LUT R10, R10, 0x3fff, RZ, 0xc0, !PT ;  /* 0x00003fff0a0a7812 */ /* 0x000fe200078ec0ff */
[----:B------:R-:W-:Y:S01]  /*10a70*/  FMUL.FTZ R38, R43, UR51 ;  /* 0x000000332b267c20 */ /* 0x000fe20008410000 */
[----:B------:R-:W-:Y:S01]  /*10a80*/  FMUL.FTZ R43, R48, UR51 ;  /* 0x00000033302b7c20 */ /* 0x000fe20008410000 */
[----:B------:R-:W-:Y:S01]  /*10a90*/  FMUL.FTZ R48, R53, UR51 ;  /* 0x0000003335307c20 */ /* 0x000fe20008410000 */
[----:B------:R-:W-:Y:S01]  /*10aa0*/  LOP3.LUT R10, R10, 0x2000000, RZ, 0xfc, !PT ;  /* 0x020000000a0a7812 */ /* 0x000fe200078efcff */
[----:B------:R-:W-:Y:S01]  /*10ab0*/  FMUL.FTZ R53, R56, UR51 ;  /* 0x0000003338357c20 */ /* 0x000fe20008410000 */
[----:B------:R-:W-:Y:S01]  /*10ac0*/  FMUL.FTZ R56, R59, UR51 ;  /* 0x000000333b387c20 */ /* 0x000fe20008410000 */
[----:B------:R-:W-:Y:S01]  /*10ad0*/  FMUL.FTZ R59, R62, UR51 ;  /* 0x000000333e3b7c20 */ /* 0x000fe20008410000 */
[----:B------:R-:W-:Y:S01]  /*10ae0*/  FMUL.FTZ R62, R65, UR51 ;  /* 0x00000033413e7c20 */ /* 0x000fe20008410000 */
[----:B------:R-:W-:-:S02]  /*10af0*/  IMAD R10, R16, 0x600, R10 ;  /* 0x00000600100a7824 */ /* 0x000fc400078e020a */
[----:B------:R-:W-:Y:S01]  /*10b00*/  FMUL.FTZ R65, R68, UR51 ;  /* 0x0000003344417c20 */ /* 0x000fe20008410000 */
[----:B------:R-:W-:Y:S01]  /*10b10*/  UIADD3 UR8, UR8, 0x21800, URZ ;  /* 0x0002180008087890 */ /* 0x000fe2000fffe03f */
[----:B------:R-:W-:Y:S01]  /*10b20*/  FMUL.FTZ R68, R71, UR51 ;  /* 0x0000003347447c20 */ /* 0x000fe20008410000 */
[C---:B------:R-:W-:Y:S01]  /*10b30*/  VIADD R14, R10.reuse, 0x40 ;  /* 0x000000400a0e7836 */ /* 0x040fe20000000000 */
[----:B------:R-:W-:Y:S01]  /*10b40*/  R2UR UR10, R10 ;  /* 0x000000000a0a72ca */ /* 0x000fe200000e0000 */
[----:B------:R-:W-:Y:S01]  /*10b50*/  USHF.R.U32.HI UR8, URZ, 0x4, UR8 ;  /* 0x000000043f087899 */ /* 0x000fe20008011608 */
[----:B------:R-:W-:Y:S01]  /*10b60*/  FMUL.FTZ R71, R74, UR51 ;  /* 0x000000334a477c20 */ /* 0x000fe20008410000 */
[----:B------:R-:W-:Y:S01]  /*10b70*/  FMUL.FTZ R74, R77, UR51 ;  /* 0x000000334d4a7c20 */ /* 0x000fe20008410000 */
[----:B------:R-:W-:Y:S01]  /*10b80*/  R2UR UR14, R14 ;  /* 0x000000000e0e72ca */ /* 0x000fe200000e0000 */
[----:B------:R-:W-:Y:S01]  /*10b90*/  ULOP3.LUT UR8, UR8, 0x3fff, URZ, 0xc0, !UPT ;  /* 0x00003fff08087892 */ /* 0x000fe2000f8ec03f */
[----:B------:R-:W-:-:S02]  /*10ba0*/  VIADD R14, R10, 0x80 ;  /* 0x000000800a0e7836 */ /* 0x000fc40000000000 */
[----:B------:R-:W-:Y:S01]  /*10bb0*/  FMUL.FTZ R77, R80, UR51 ;  /* 0x00000033504d7c20 */ /* 0x000fe20008410000 */
[----:B------:R-:W-:Y:S01]  /*10bc0*/  FMUL.FTZ R80, R83, UR51 ;  /* 0x0000003353507c20 */ /* 0x000fe20008410000 */
[----:B------:R-:W-:Y:S01]  /*10bd0*/  ULOP3.LUT UR8, UR8, 0x10000, URZ, 0xfc, !UPT ;  /* 0x0001000008087892 */ /* 0x000fe2000f8efc3f */
[----:B------:R-:W-:Y:S01]  /*10be0*/  FMUL.FTZ R83, R87, UR51 ;  /* 0x0000003357537c20 */ /* 0x000fe20008410000 */
[----:B------:R-:W-:Y:S01]  /*10bf0*/  R2UR UR18, R14 ;  /* 0x000000000e1272ca */ /* 0x000fe200000e0000 */
[----:B------:R-:W-:Y:S01]  /*10c00*/  VIADD R14, R10, 0xc0 ;  /* 0x000000c00a0e7836 */ /* 0x000fe20000000000 */
[----:B------:R-:W-:Y:S01]  /*10c10*/  UIADD3 UR12, UR8, 0x2, URZ ;  /* 0x00000002080c7890 */ /* 0x000fe2000fffe03f */
[----:B------:R-:W1:Y:S01]  /*10c20*/  MUFU.TANH R21, R21 ;  /* 0x0000001500157308 */ /* 0x000e620000002400 */
[----:B------:R-:W-:Y:S02]  /*10c30*/  UIADD3 UR16, UR8, 0x4, URZ ;  /* 0x0000000408107890 */ /* 0x000fe4000fffe03f */
[----:B------:R-:W-:Y:S01]  /*10c40*/  R2UR UR22, R14 ;  /* 0x000000000e1672ca */ /* 0x000fe200000e0000 */
[----:B------:R-:W-:Y:S01]  /*10c50*/  HGMMA.64x96x16.F32.BF16 R88, gdesc[UR8].tnspB, R88, gsb0 ;  /* 0x41600000085879f0 */ /* 0x000fe20008001858 */
[----:B------:R-:W-:Y:S01]  /*10c60*/  UIADD3 UR20, UR8, 0x6, URZ ;  /* 0x0000000608147890 */ /* 0x000fe2000fffe03f */
[----:B------:R-:W-:Y:S01]  /*10c70*/  VIADD R14, R10, 0x100 ;  /* 0x000001000a0e7836 */ /* 0x000fe20000000000 */
[----:B------:R-:W-:Y:S01]  /*10c80*/  UIADD3 UR24, UR8, 0x600, URZ ;  /* 0x0000060008187890 */ /* 0x000fe2000fffe03f */
[----:B------:R-:W-:Y:S01]  /*10c90*/  R2UR UR11, R11 ;  /* 0x000000000b0b72ca */ /* 0x000fe200000e0000 */
[----:B------:R-:W-:Y:S01]  /*10ca0*/  UIADD3 UR28, UR8, 0x602, URZ ;  /* 0x00000602081c7890 */ /* 0x000fe2000fffe03f */
[----:B------:R-:W-:Y:S01]  /*10cb0*/  FMUL.FTZ R11, R25, UR51 ;  /* 0x00000033190b7c20 */ /* 0x000fe20008410000 */
[----:B------:R-:W-:Y:S01]  /*10cc0*/  R2UR UR26, R14 ;  /* 0x000000000e1a72ca */ /* 0x000fe200000e0000 */
[----:B------:R-:W-:Y:S01]  /*10cd0*/  VIADD R14, R10, 0x140 ;  /* 0x000001400a0e7836 */ /* 0x000fe20000000000 */
[----:B------:R-:W-:Y:S01]  /*10ce0*/  UIADD3 UR32, UR8, 0x604, URZ ;  /* 0x0000060408207890 */ /* 0x000fe2000fffe03f */
[----:B------:R-:W-:Y:S01]  /*10cf0*/  FMUL.FTZ R25, R30, UR51 ;  /* 0x000000331e197c20 */ /* 0x000fe20008410000 */
[----:B------:R-:W-:Y:S01]  /*10d00*/  UIADD3 UR8, UR8, 0x606, URZ ;  /* 0x0000060608087890 */ /* 0x000fe2000fffe03f */
[----:B------:R-:W-:Y:S01]  /*10d10*/  FMUL.FTZ R30, R35, UR51 ;  /* 0x00000033231e7c20 */ /* 0x000fe20008410000 */
[----:B------:R-:W-:Y:S01]  /*10d20*/  R2UR UR30, R14 ;  /* 0x000000000e1e72ca */ /* 0x000fe200000e0000 */
[C---:B------:R-:W-:Y:S01]  /*10d30*/  VIADD R14, R10.reuse, 0x180 ;  /* 0x000001800a0e7836 */ /* 0x040fe20000000000 */
[----:B------:R-:W-:Y:S01]  /*10d40*/  UMOV UR9, 0x40000040 ;  /* 0x4000004000097882 */ /* 0x000fe20000000000 */
[----:B------:R-:W-:-:S02]  /*10d50*/  VIADD R10, R10, 0x1c0 ;  /* 0x000001c00a0a7836 */ /* 0x000fc40000000000 */
[----:B------:R-:W-:Y:S01]  /*10d60*/  FMUL.FTZ R35, R40, UR51 ;  /* 0x0000003328237c20 */ /* 0x000fe20008410000 */
        /* <DEDUP_REMOVED lines=13> */
[----:B------:R-:W-:-:S02]  /*10e40*/  VIADD R50, R143, 0x9 ;  /* 0x000000098f327836 */ /* 0x000fc40000000000 */
[----:B------:R-:W-:Y:S01]  /*10e50*/  FMUL.FTZ R60, R63, UR51 ;  /* 0x000000333f3c7c20 */ /* 0x000fe20008410000 */
[----:B------:R-:W-:Y:S01]  /*10e60*/  FMUL.FTZ R63, R66, UR51 ;  /* 0x00000033423f7c20 */ /* 0x000fe20008410000 */
[----:B------:R-:W-:Y:S01]  /*10e70*/  FMUL.FTZ R66, R69, UR51 ;  /* 0x0000003345427c20 */ /* 0x000fe20008410000 */
[----:B------:R-:W-:Y:S01]  /*10e80*/  FMUL.FTZ R14, R26, UR51 ;  /* 0x000000331a0e7c20 */ /* 0x000fe20008410000 */
[----:B------:R-:W-:Y:S01]  /*10e90*/  FMUL.FTZ R69, R72, UR51 ;  /* 0x0000003348457c20 */ /* 0x000fe20008410000 */
[----:B------:R-:W-:Y:S01]  /*10ea0*/  FMUL.FTZ R26, R31, UR51 ;  /* 0x000000331f1a7c20 */ /* 0x000fe20008410000 */
[----:B------:R-:W-:Y:S01]  /*10eb0*/  FMUL.FTZ R72, R75, UR51 ;  /* 0x000000334b487c20 */ /* 0x000fe20008410000 */
[----:B------:R-:W-:Y:S01]  /*10ec0*/  SEL R50, R50, 0x9, !P3 ;  /* 0x0000000932327807 */ /* 0x000fe20005800000 */
[----:B------:R-:W-:Y:S01]  /*10ed0*/  FMUL.FTZ R31, R36, UR51 ;  /* 0x00000033241f7c20 */ /* 0x000fe20008410000 */
[----:B------:R-:W-:Y:S01]  /*10ee0*/  FMUL.FTZ R75, R78, UR51 ;  /* 0x000000334e4b7c20 */ /* 0x000fe20008410000 */
[----:B------:R-:W-:Y:S01]  /*10ef0*/  FMUL.FTZ R36, R41, UR51 ;  /* 0x0000003329247c20 */ /* 0x000fe20008410000 */
[----:B------:R-:W-:Y:S01]  /*10f00*/  FMUL.FTZ R78, R81, UR51 ;  /* 0x00000033514e7c20 */ /* 0x000fe20008410000 */
[----:B------:R-:W-:Y:S01]  /*10f10*/  FMUL.FTZ R41, R46, UR51 ;  /* 0x000000332e297c20 */ /* 0x000fe20008410000 */
[----:B------:R-:W-:-:S02]  /*10f20*/  IMAD.SHL.U32 R81, R0, 0x80, RZ ;  /* 0x0000008000517824 */ /* 0x000fc400078e00ff */
[----:B------:R-:W-:Y:S01]  /*10f30*/  FMUL.FTZ R46, R51, UR51 ;  /* 0x00000033332e7c20 */ /* 0x000fe20008410000 */
[----:B------:R-:W-:Y:S01]  /*10f40*/  PLOP3.LUT P3, PT, PT, PT, UP0, 0x40, 0x0 ;  /* 0x000000000000781c */ /* 0x000fe20003f6e808 */
[----:B------:R-:W2:Y:S01]  /*10f50*/  MUFU.TANH R10, R10 ;  /* 0x0000000a000a7308 */ /* 0x000ea20000002400 */
[----:B------:R-:W-:-:S04]  /*10f60*/  IADD3 R143, -R22, 0x1, -R81 ;  /* 0x00000001168f7810 */ /* 0x000fc80007ffe951 */
[----:B------:R-:W-:-:S03]  /*10f70*/  IADD3 R143, -R138, R143, R139 ;  /* 0x0000008f8a8f7210 */ /* 0x000fc60007ffe18b */
[----:B------:R-:W3:Y:S02]  /*10f80*/  MUFU.TANH R11, R11 ;  /* 0x0000000b000b7308 */ /* 0x000ee40000002400 */
[C---:B------:R-:W-:Y:S02]  /*10f90*/  VIADD R144, R143.reuse, UR50 ;  /* 0x000000328f907c36 */ /* 0x040fe40008000000 */
[----:B------:R-:W-:Y:S02]  /*10fa0*/  VIADD R143, R143, UR52 ;  /* 0x000000348f8f7c36 */ /* 0x000fe40008000000 */
[C---:B0-----:R-:W-:Y:S02]  /*10fb0*/  IMAD.IADD R87, R145.reuse, 0x1, R144 ;  /* 0x0000000191577824 */ /* 0x041fe400078e0290 */
[----:B------:R-:W0:Y:S01]  /*10fc0*/  MUFU.TANH R14, R14 ;  /* 0x0000000e000e7308 */ /* 0x000e220000002400 */
[----:B------:R-:W-:-:S07]  /*10fd0*/  IMAD.IADD R86, R145, 0x1, R143 ;  /* 0x0000000191567824 */ /* 0x000fce00078e028f */
        /* <DEDUP_REMOVED lines=63> */
[----:B------:R5:W-:Y:S06]  /*113d0*/  BAR.ARV R50, 0x100 ;  /* 0x000400320000751d */ /* 0x000bec0000002000 */
[----:B-----5:R-:W-:-:S04]  /*113e0*/  @!P1 IMAD R50, R20, 0x8, R2 ;  /* 0x0000000814329824 */ /* 0x020fc800078e0202 */
[----:B------:R-:W-:-:S05]  /*113f0*/  @!P1 VIADD R50, R50, 0x2d840 ;  /* 0x0002d84032329836 */ /* 0x000fca0000000000 */
[----:B------:R-:W-:-:S04]  /*11400*/  @!P1 PRMT R50, RZ, 0x654, R50 ;  /* 0x00000654ff329816 */ /* 0x000fc80000000032 */
[----:B------:R0:W-:Y:S01]  /*11410*/  @!P1 SYNCS.ARRIVE.TRANS64.RED.A1T0 RZ, [R50+URZ], RZ ;  /* 0x000000ff32ff99a7 */ /* 0x0001e2000810043f */
[----:B-1234-:R-:W-:Y:S05]  /*11420*/  @P3 BRA `(.L_x_1528) ;  /* 0x0000000000583947 */ /* 0x01efea0003800000 */
[----:B------:R-:W-:Y:S01]  /*11430*/  IADD3 R145, -R138, R139, R145 ;  /* 0x0000008b8a917210 */ /* 0x000fe20007ffe191 */
[----:B------:R-:W-:Y:S03]  /*11440*/  BSSY B0, `(.L_x_1529) ;  /* 0x0000010000007945 */ /* 0x000fe60003800000 */
[----:B------:R-:W-:-:S13]  /*11450*/  ISETP.GT.AND P3, PT, R145, -0x1, PT ;  /* 0xffffffff9100780c */ /* 0x000fda0003f64270 */
[----:B------:R-:W-:Y:S05]  /*11460*/  @P3 BRA `(.L_x_1530) ;  /* 0x0000000000203947 */ /* 0x000fea0003800000 */
[----:B------:R-:W-:Y:S01]  /*11470*/  IMAD.U32 R155, RZ, RZ, UR42 ;  /* 0x0000002aff9b7e24 */ /* 0x000fe2000f8e00ff */
[----:B------:R-:W-:-:S04]  /*11480*/  LOP3.LUT R145, RZ, R145, RZ, 0x33, !PT ;  /* 0x00000091ff917212 */ /* 0x000fc800078e33ff */
[----:B------:R-:W-:-:S13]  /*11490*/  ISETP.NE.AND P3, PT, R155, 0x1, PT ;  /* 0x000000019b00780c */ /* 0x000fda0003f65270 */
[----:B0-----:R-:W0:Y:S02]  /*114a0*/  @P3 LDC.64 R50, c[0x0][0x9e8] ;  /* 0x00027a00ff323b82 */ /* 0x001e240000000a00 */
[----:B0-----:R-:W-:-:S05]  /*114b0*/  @P3 IMAD.HI.U32 R50, R145, R50, RZ ;  /* 0x0000003291323227 */ /* 0x001fca00078e00ff */
[----:B------:R-:W-:-:S04]  /*114c0*/  @P3 SHF.R.U32.HI R145, RZ, R51, R50 ;  /* 0x00000033ff913219 */ /* 0x000fc80000011632 */
[----:B------:R-:W-:Y:S01]  /*114d0*/  LOP3.LUT R145, RZ, R145, RZ, 0x33, !PT ;  /* 0x00000091ff917212 */ /* 0x000fe200078e33ff */
[----:B------:R-:W-:Y:S06]  /*114e0*/  BRA `(.L_x_1531) ;  /* 0x0000000000147947 */ /* 0x000fec0003800000 */
.L_x_1530:
[----:B------:R-:W-:-:S05]  /*114f0*/  IMAD.U32 R155, RZ, RZ, UR42 ;  /* 0x0000002aff9b7e24 */ /* 0x000fca000f8e00ff */
[----:B------:R-:W-:-:S13]  /*11500*/  ISETP.NE.AND P3, PT, R155, 0x1, PT ;  /* 0x000000019b00780c */ /* 0x000fda0003f65270 */
[----:B0-----:R-:W0:Y:S02]  /*11510*/  @P3 LDC.64 R50, c[0x0][0x9e8] ;  /* 0x00027a00ff323b82 */ /* 0x001e240000000a00 */
[----:B0-----:R-:W-:-:S05]  /*11520*/  @P3 IMAD.HI.U32 R50, R145, R50, RZ ;  /* 0x0000003291323227 */ /* 0x001fca00078e00ff */
[----:B------:R-:W-:-:S07]  /*11530*/  @P3 SHF.R.U32.HI R145, RZ, R51, R50 ;  /* 0x00000033ff913219 */ /* 0x000fce0000011632 */
.L_x_1531:
[----:B------:R-:W-:Y:S05]  /*11540*/  BSYNC B0 ;  /* 0x0000000000007941 */ /* 0x000fea0003800000 */
.L_x_1529:
[----:B------:R-:W-:-:S04]  /*11550*/  IMAD R145, R145, R155, -R81 ;  /* 0x0000009b91917224 */ /* 0x000fc800078e0a51 */
[----:B------:R-:W-:-:S05]  /*11560*/  IMAD.IADD R145, R145, 0x1, -R22 ;  /* 0x0000000191917824 */ /* 0x000fca00078e0a16 */
[----:B------:R-:W-:Y:S02]  /*11570*/  VIMNMX R86, R86, R145, !PT ;  /* 0x0000009156567248 */ /* 0x000fe40007fe0100 */
[----:B------:R-:W-:-:S07]  /*11580*/  VIADDMNMX R87, R145, R155, R87, PT ;  /* 0x0000009b91577246 */ /* 0x000fce0003800157 */
.L_x_1528:
[----:B------:R-:W-:Y:S01]  /*11590*/  ISETP.GT.AND P3, PT, R0, -0x1, PT ;  /* 0xffffffff0000780c */ /* 0x000fe20003f64270 */
[----:B------:R-:W1:Y:S03]  /*115a0*/  SHFL.IDX PT, R18, R18, 0x1, 0x1c1f ;  /* 0x003c1f0012127f89 */ /* 0x000e6600000e0000 */
[C---:B------:R-:W-:Y:S02]  /*115b0*/  ISETP.GT.AND P4, PT, R86.reuse, RZ, P3 ;  /* 0x000000ff5600720c */ /* 0x040fe40001f84270 */
[----:B------:R-:W-:Y:S02]  /*115c0*/  ISETP.GT.AND P5, PT, R86, 0x1, P3 ;  /* 0x000000015600780c */ /* 0x000fe40001fa4270 */
[C---:B------:R-:W-:Y:S02]  /*115d0*/  ISETP.LT.OR P4, PT, R87.reuse, 0x1, P4 ;  /* 0x000000015700780c */ /* 0x040fe40002781670 */
[----:B------:R-:W-:-:S02]  /*115e0*/  ISETP.LT.OR P5, PT, R87, 0x2, P5 ;  /* 0x000000025700780c */ /* 0x000fc40002fa1670 */
[----:B0-----:R-:W-:Y:S02]  /*115f0*/  FSEL R50, R10, -INF , !P4 ;  /* 0xff8000000a327808 */ /* 0x001fe40006000000 */
[C---:B------:R-:W-:Y:S02]  /*11600*/  ISETP.GT.AND P4, PT, R86.reuse, 0x8, P3 ;  /* 0x000000085600780c */ /* 0x040fe40001f84270 */
[----:B------:R-:W-:Y:S02]  /*11610*/  FSEL R51, R11, -INF , !P5 ;  /* 0xff8000000b337808 */ /* 0x000fe40006800000 */
[----:B------:R-:W-:Y:S02]  /*11620*/  ISETP.LT.OR P4, PT, R87, 0x9, P4 ;  /* 0x000000095700780c */ /* 0x000fe40002781670 */
[----:B------:R-:W-:Y:S02]  /*11630*/  ISETP.GT.AND P5, PT, R86, 0x9, P3 ;  /* 0x000000095600780c */ /* 0x000fe40001fa4270 */
[----:B------:R-:W-:-:S02]  /*11640*/  FSEL R21, R21, -INF , !P4 ;  /* 0xff80000015157808 */ /* 0x000fc40006000000 */
[----:B------:R-:W-:Y:S01]  /*11650*/  ISETP.GT.AND P4, PT, R86, 0x10, P3 ;  /* 0x000000105600780c */ /* 0x000fe20001f84270 */
[--C-:B-1----:R-:W-:Y:S01]  /*11660*/  IMAD.IADD R144, R144, 0x1, R18.reuse ;  /* 0x0000000190907824 */ /* 0x102fe200078e0212 */
[----:B------:R-:W-:Y:S01]  /*11670*/  ISETP.LT.OR P5, PT, R87, 0xa, P5 ;  /* 0x0000000a5700780c */ /* 0x000fe20002fa1670 */
[----:B------:R-:W-:Y:S01]  /*11680*/  IMAD.IADD R143, R143, 0x1, R18 ;  /* 0x000000018f8f7824 */ /* 0x000fe200078e0212 */
[----:B------:R-:W-:Y:S02]  /*11690*/  ISETP.LT.OR P4, PT, R87, 0x11, P4 ;  /* 0x000000115700780c */ /* 0x000fe40002781670 */
[----:B------:R-:W-:Y:S02]  /*116a0*/  FSEL R24, R24, -INF , !P5 ;  /* 0xff80000018187808 */ /* 0x000fe40006800000 */
[----:B------:R-:W-:Y:S02]  /*116b0*/  FSEL R27, R27, -INF , !P4 ;  /* 0xff8000001b1b7808 */ /* 0x000fe40006000000 */
[----:B------:R-:W-:-:S02]  /*116c0*/  ISETP.GT.AND P4, PT, R86, 0x18, P3 ;  /* 0x000000185600780c */ /* 0x000fc40001f84270 */
[C---:B------:R-:W-:Y:S02]  /*116d0*/  ISETP.GT.AND P5, PT, R86.reuse, 0x11, P3 ;  /* 0x000000115600780c */ /* 0x040fe40001fa4270 */
[C---:B------:R-:W-:Y:S02]  /*116e0*/  ISETP.LT.OR P4, PT, R87.reuse, 0x19, P4 ;  /* 0x000000195700780c */ /* 0x040fe40002781670 */
[----:B------:R-:W-:Y:S02]  /*116f0*/  ISETP.LT.OR P5, PT, R87, 0x12, P5 ;  /* 0x000000125700780c */ /* 0x000fe40002fa1670 */
[----:B------:R-:W-:Y:S02]  /*11700*/  FSEL R31, R31, -INF , !P4 ;  /* 0xff8000001f1f7808 */ /* 0x000fe40006000000 */
[----:B------:R-:W-:Y:S02]  /*11710*/  ISETP.GT.AND P4, PT, R86, 0x20, P3 ;  /* 0x000000205600780c */ /* 0x000fe40001f84270 */
[----:B------:R-:W-:-:S02]  /*11720*/  FSEL R28, R28, -INF , !P5 ;  /* 0xff8000001c1c7808 */ /* 0x000fc40006800000 */
[----:B------:R-:W-:Y:S02]  /*11730*/  ISETP.LT.OR P4, PT, R87, 0x21, P4 ;  /* 0x000000215700780c */ /* 0x000fe40002781670 */
        /* <DEDUP_REMOVED lines=66> */
[----:B------:R-:W-:Y:S02]  /*11b60*/  ISETP.GT.AND P5, PT, R86, 0x71, P3 ;  /* 0x000000715600780c */ /* 0x000fe40001fa4270 */
[----:B------:R-:W-:Y:S02]  /*11b70*/  FSEL R84, R84, -INF , !P4 ;  /* 0xff80000054547808 */ /* 0x000fe40006000000 */
[----:B------:R-:W-:Y:S02]  /*11b80*/  PLOP3.LUT P4, PT, PT, PT, UP0, 0x40, 0x0 ;  /* 0x000000000000781c */ /* 0x000fe40003f8e808 */
[----:B------:R-:W-:-:S04]  /*11b90*/  ISETP.LT.OR P5, PT, R87, 0x72, P5 ;  /* 0x000000725700780c */ /* 0x000fc80002fa1670 */
[----:B------:R-:W-:Y:S02]  /*11ba0*/  FSEL R78, R78, -INF , !P5 ;  /* 0xff8000004e4e7808 */ /* 0x000fe40006800000 */
[----:B------:R-:W-:-:S04]  /*11bb0*/  ISETP.GT.AND P5, PT, R86, 0x79, P3 ;  /* 0x000000795600780c */ /* 0x000fc80001fa4270 */
[----:B------:R-:W-:-:S04]  /*11bc0*/  ISETP.LT.OR P5, PT, R87, 0x7a, P5 ;  /* 0x0000007a5700780c */ /* 0x000fc80002fa1670 */
[----:B------:R-:W-:Y:S01]  /*11bd0*/  FSEL R85, R85, -INF , !P5 ;  /* 0xff80000055557808 */ /* 0x000fe20006800000 */
[----:B------:R-:W-:Y:S08]  /*11be0*/  @P4 BRA `(.L_x_1532) ;  /* 0x0000000000584947 */ /* 0x000ff00003800000 */
[----:B------:R-:W-:Y:S01]  /*11bf0*/  IADD3 R18, -R138, R139, R18 ;  /* 0x0000008b8a127210 */ /* 0x000fe20007ffe112 */
[----:B------:R-:W-:Y:S03]  /*11c00*/  BSSY B0, `(.L_x_1533) ;  /* 0x0000010000007945 */ /* 0x000fe60003800000 */
        /* <DEDUP_REMOVED lines=10> */
.L_x_1534:
[----:B------:R-:W-:-:S05]  /*11cb0*/  IMAD.U32 R86, RZ, RZ, UR42 ;  /* 0x0000002aff567e24 */ /* 0x000fca000f8e00ff */
[----:B------:R-:W-:-:S13]  /*11cc0*/  ISETP.NE.AND P4, PT, R86, 0x1, PT ;  /* 0x000000015600780c */ /* 0x000fda0003f85270 */
[----:B------:R-:W0:Y:S02]  /*11cd0*/  @P4 LDC.64 R10, c[0x0][0x9e8] ;  /* 0x00027a00ff0a4b82 */ /* 0x000e240000000a00 */
[----:B0-----:R-:W-:-:S05]  /*11ce0*/  @P4 IMAD.HI.U32 R10, R18, R10, RZ ;  /* 0x0000000a120a4227 */ /* 0x001fca00078e00ff */
[----:B------:R-:W-:-:S07]  /*11cf0*/  @P4 SHF.R.U32.HI R18, RZ, R11, R10 ;  /* 0x0000000bff124219 */ /* 0x000fce000001160a */
.L_x_1535:
[----:B------:R-:W-:Y:S05]  /*11d00*/  BSYNC B0 ;  /* 0x0000000000007941 */ /* 0x000fea0003800000 */
.L_x_1533:
[----:B------:R-:W-:-:S04]  /*11d10*/  IMAD R18, R18, R86, -R81 ;  /* 0x0000005612127224 */ /* 0x000fc800078e0a51 */
[----:B------:R-:W-:-:S05]  /*11d20*/  IMAD.IADD R18, R18, 0x1, -R22 ;  /* 0x0000000112127824 */ /* 0x000fca00078e0a16 */
[----:B------:R-:W-:Y:S02]  /*11d30*/  VIMNMX R143, R143, R18, !PT ;  /* 0x000000128f8f7248 */ /* 0x000fe40007fe0100 */
[----:B------:R-:W-:-:S07]  /*11d40*/  VIADDMNMX R144, R18, R86, R144, PT ;  /* 0x0000005612907246 */ /* 0x000fce0003800190 */
.L_x_1532:
[----:B------:R-:W-:Y:S01]  /*11d50*/  @!P1 IMAD R10, R16, 0x8, R2 ;  /* 0x00000008100a9824 */ /* 0x000fe200078e0202 */
[----:B------:R-:W2:Y:S01]  /*11d60*/  LDL R86, [R1+0x20] ;  /* 0x0000200001567983 */ /* 0x000ea20000100800 */
[----:B------:R-:W-:Y:S02]  /*11d70*/  UMOV UR41, UR7 ;  /* 0x0000000700297c82 */ /* 0x000fe40008000000 */
[----:B------:R-:W-:-:S05]  /*11d80*/  @!P1 VIADD R10, R10, 0x2d860 ;  /* 0x0002d8600a0a9836 */ /* 0x000fca0000000000 */
[----:B------:R-:W-:-:S04]  /*11d90*/  @!P1 PRMT R10, RZ, 0x654, R10 ;  /* 0x00000654ff0a9816 */ /* 0x000fc8000000000a */
[----:B------:R0:W-:Y:S02]  /*11da0*/  @!P1 SYNCS.ARRIVE.TRANS64.RED.A1T0 RZ, [R10+URZ], RZ ;  /* 0x000000ff0aff99a7 */ /* 0x0001e4000810043f */
[----:B0-----:R-:W-:-:S04]  /*11db0*/  FMNMX.FTZ R10, R50, R12, !PT ;  /* 0x0000000c320a7209 */ /* 0x001fc80007810000 */
[----:B------:R-:W-:-:S04]  /*11dc0*/  FMNMX.FTZ R10, R51, R10, !PT ;  /* 0x0000000a330a7209 */ /* 0x000fc80007810000 */
        /* <DEDUP_REMOVED lines=34> */
[----:B------:R-:W-:-:S04]  /*11ff0*/  FSETP.NEU.FTZ.AND P4, PT, R10, -INF , PT ;  /* 0xff8000000a00780b */ /* 0x000fc80003f9d000 */
[----:B------:R-:W-:-:S05]  /*12000*/  FSEL R11, R10, RZ, P4 ;  /* 0x000000ff0a0b7208 */ /* 0x000fca0002000000 */
[----:B------:R-:W-:Y:S01]  /*12010*/  FADD.FTZ R12, -R11, R12 ;  /* 0x0000000c0b0c7221 */ /* 0x000fe20000010100 */
[----:B------:R-:W-:-:S03]  /*12020*/  FMUL.FTZ R11, R10, UR41 ;  /* 0x000000290a0b7c20 */ /* 0x000fc60008410000 */
[----:B------:R-:W-:Y:S02]  /*12030*/  FMUL.FTZ R12, R12, UR41 ;  /* 0x000000290c0c7c20 */ /* 0x000fe40008410000 */
[----:B------:R-:W-:Y:S02]  /*12040*/  FSEL R11, R11, RZ, P4 ;  /* 0x000000ff0b0b7208 */ /* 0x000fe40002000000 */
[----:B------:R-:W-:Y:S02]  /*12050*/  ISETP.GT.AND P4, PT, R143, 0x1, P3 ;  /* 0x000000018f00780c */ /* 0x000fe40001f84270 */
[----:B------:R-:W-:Y:S01]  /*12060*/  MUFU.EX2 R12, R12 ;  /* 0x0000000c000c7308 */ /* 0x000fe20000000800 */
[--C-:B------:R-:W-:Y:S01]  /*12070*/  FFMA.FTZ R50, R50, UR41, -R11.reuse ;  /* 0x0000002932327c23 */ /* 0x100fe2000801080b */
[----:B------:R-:W-:Y:S01]  /*12080*/  ISETP.LT.OR P5, PT, R144, 0x2, P4 ;  /* 0x000000029000780c */ /* 0x000fe200027a1670 */
[--C-:B------:R-:W-:Y:S01]  /*12090*/  FFMA.FTZ R51, R51, UR41, -R11.reuse ;  /* 0x0000002933337c23 */ /* 0x100fe2000801080b */
[--C-:B------:R-:W-:Y:S01]  /*120a0*/  FFMA.FTZ R21, R21, UR41, -R11.reuse ;  /* 0x0000002915157c23 */ /* 0x100fe2000801080b */
[--C-:B------:R-:W-:Y:S01]  /*120b0*/  FFMA.FTZ R24, R24, UR41, -R11.reuse ;  /* 0x0000002918187c23 */ /* 0x100fe2000801080b */
[----:B------:R-:W-:Y:S01]  /*120c0*/  FSEL R15, R15, -INF , !P5 ;  /* 0xff8000000f0f7808 */ /* 0x000fe20006800000 */
[--C-:B------:R-:W-:Y:S01]  /*120d0*/  FFMA.FTZ R27, R27, UR41, -R11.reuse ;  /* 0x000000291b1b7c23 */ /* 0x100fe2000801080b */
[----:B------:R-:W-:Y:S01]  /*120e0*/  ISETP.GT.AND P5, PT, R143, 0x9, P3 ;  /* 0x000000098f00780c */ /* 0x000fe20001fa4270 */
[--C-:B------:R-:W-:Y:S01]  /*120f0*/  FFMA.FTZ R28, R28, UR41, -R11.reuse ;  /* 0x000000291c1c7c23 */ /* 0x100fe2000801080b */
[--C-:B------:R-:W-:Y:S01]  /*12100*/  FFMA.FTZ R31, R31, UR41, -R11.reuse ;  /* 0x000000291f1f7c23 */ /* 0x100fe2000801080b */
        /* <DEDUP_REMOVED lines=33> */
[----:B------:R-:W0:Y:S01]  /*12320*/  MUFU.EX2 R32, R50 ;  /* 0x0000003200207308 */ /* 0x000e220000000800 */
[----:B------:R-:W-:-:S02]  /*12330*/  ISETP.GT.AND P5, PT, R143, 0x21, P3 ;  /* 0x000000218f00780c */ /* 0x000fc40001fa4270 */
[C---:B------:R-:W-:Y:S02]  /*12340*/  ISETP.GT.AND P4, PT, R143.reuse, 0x8, P3 ;  /* 0x000000088f00780c */ /* 0x040fe40001f84270 */
[C---:B------:R-:W-:Y:S02]  /*12350*/  ISETP.LT.OR P5, PT, R144.reuse, 0x22, P5 ;  /* 0x000000229000780c */ /* 0x040fe40002fa1670 */
[----:B------:R-:W-:Y:S01]  /*12360*/  ISETP.LT.OR P4, PT, R144, 0x9, P4 ;  /* 0x000000099000780c */ /* 0x000fe20002781670 */
[----:B------:R-:W1:Y:S01]  /*12370*/  MUFU.EX2 R51, R51 ;  /* 0x0000003300337308 */ /* 0x000e620000000800 */
[----:B------:R-:W-:Y:S02]  /*12380*/  FSEL R38, R38, -INF , !P5 ;  /* 0xff80000026267808 */ /* 0x000fe40006800000 */
[----:B------:R-:W-:Y:S02]  /*12390*/  ISETP.GT.AND P5, PT, R143, 0x29, P3 ;  /* 0x000000298f00780c */ /* 0x000fe40001fa4270 */
[----:B------:R-:W-:-:S02]  /*123a0*/  FSEL R25, R25, -INF , !P4 ;  /* 0xff80000019197808 */ /* 0x000fc40006000000 */
[----:B------:R-:W-:Y:S01]  /*123b0*/  ISETP.LT.OR P5, PT, R144, 0x2a, P5 ;  /* 0x0000002a9000780c */ /* 0x000fe20002fa1670 */
[----:B------:R-:W-:Y:S01]  /*123c0*/  MUFU.EX2 R24, R24 ;  /* 0x0000001800187308 */ /* 0x000fe20000000800 */
[C---:B------:R-:W-:Y:S01]  /*123d0*/  ISETP.GT.AND P4, PT, R143.reuse, 0x10, P3 ;  /* 0x000000108f00780c */ /* 0x040fe20001f84270 */
[----:B0-----:R-:W-:Y:S01]  /*123e0*/  FFMA.FTZ R4, R12, R4, R32 ;  /* 0x000000040c047223 */ /* 0x001fe20000010020 */
[----:B------:R-:W-:Y:S02]  /*123f0*/  FSEL R42, R42, -INF , !P5 ;  /* 0xff8000002a2a7808 */ /* 0x000fe40006800000 */
[----:B------:R-:W-:Y:S02]  /*12400*/  ISETP.GT.AND P5, PT, R143, 0x31, P3 ;  /* 0x000000318f00780c */ /* 0x000fe40001fa4270 */
[C---:B------:R-:W-:Y:S01]  /*12410*/  ISETP.LT.OR P4, PT, R144.reuse, 0x11, P4 ;  /* 0x000000119000780c */ /* 0x040fe20002781670 */
[----:B------:R-:W-:Y:S01]  /*12420*/  MUFU.EX2 R27, R27 ;  /* 0x0000001b001b7308 */ /* 0x000fe20000000800 */
[----:B------:R-:W-:Y:S01]  /*12430*/  ISETP.LT.OR P5, PT, R144, 0x32, P5 ;  /* 0x000000329000780c */ /* 0x000fe20002fa1670 */
[----:B-1----:R-:W-:Y:S01]  /*12440*/  FADD.FTZ R4, R51, R4 ;  /* 0x0000000433047221 */ /* 0x002fe20000010000 */
[----:B------:R-:W-:-:S02]  /*12450*/  FSEL R29, R29, -INF , !P4 ;  /* 0xff8000001d1d7808 */ /* 0x000fc40006000000 */
[----:B------:R-:W-:Y:S02]  /*12460*/  FSEL R46, R46, -INF , !P5 ;  /* 0xff8000002e2e7808 */ /* 0x000fe40006800000 */
[C---:B------:R-:W-:Y:S01]  /*12470*/  ISETP.GT.AND P5, PT, R143.reuse, 0x39, P3 ;  /* 0x000000398f00780c */ /* 0x040fe20001fa4270 */
[----:B------:R-:W-:Y:S01]  /*12480*/  MUFU.EX2 R28, R28 ;  /* 0x0000001c001c7308 */ /* 0x000fe20000000800 */
[C---:B------:R-:W-:Y:S02]  /*12490*/  ISETP.GT.AND P4, PT, R143.reuse, 0x18, P3 ;  /* 0x000000188f00780c */ /* 0x040fe40001f84270 */
[C---:B------:R-:W-:Y:S02]  /*124a0*/  ISETP.LT.OR P5, PT, R144.reuse, 0x3a, P5 ;  /* 0x0000003a9000780c */ /* 0x040fe40002fa1670 */
[----:B------:R-:W-:Y:S02]  /*124b0*/  ISETP.LT.OR P4, PT, R144, 0x19, P4 ;  /* 0x000000199000780c */ /* 0x000fe40002781670 */
[----:B------:R-:W-:Y:S01]  /*124c0*/  FSEL R52, R52, -INF , !P5 ;  /* 0xff80000034347808 */ /* 0x000fe20006800000 */
[----:B------:R-:W-:Y:S01]  /*124d0*/  MUFU.EX2 R31, R31 ;  /* 0x0000001f001f7308 */ /* 0x000fe20000000800 */
[----:B------:R-:W-:-:S02]  /*124e0*/  ISETP.GT.AND P5, PT, R143, 0x41, P3 ;  /* 0x000000418f00780c */ /* 0x000fc40001fa4270 */
[----:B------:R-:W-:Y:S02]  /*124f0*/  FSEL R81, R33, -INF , !P4 ;  /* 0xff80000021517808 */ /* 0x000fe40006000000 */
[----:B------:R-:W-:Y:S02]  /*12500*/  ISETP.LT.OR P5, PT, R144, 0x42, P5 ;  /* 0x000000429000780c */ /* 0x000fe40002fa1670 */
[C---:B------:R-:W-:Y:S01]  /*12510*/  ISETP.GT.AND P4, PT, R143.reuse, 0x20, P3 ;  /* 0x000000208f00780c */ /* 0x040fe20001f84270 */
[----:B------:R-:W-:Y:S01]  /*12520*/  MUFU.EX2 R16, R16 ;  /* 0x0000001000107308 */ /* 0x000fe20000000800 */
[----:B------:R-:W-:Y:S02]  /*12530*/  FSEL R56, R56, -INF , !P5 ;  /* 0xff80000038387808 */ /* 0x000fe40006800000 */
[----:B------:R-:W-:Y:S02]  /*12540*/  ISETP.GT.AND P5, PT, R143, 0x49, P3 ;  /* 0x000000498f00780c */ /* 0x000fe40001fa4270 */
[----:B------:R-:W-:-:S02]  /*12550*/  ISETP.LT.OR P4, PT, R144, 0x21, P4 ;  /* 0x000000219000780c */ /* 0x000fc40002781670 */
[----:B------:R-:W-:Y:S01]  /*12560*/  ISETP.LT.OR P5, PT, R144, 0x4a, P5 ;  /* 0x0000004a9000780c */ /* 0x000fe20002fa1670 */
[----:B------:R-:W-:Y:S01]  /*12570*/  MUFU.EX2 R18, R18 ;  /* 0x0000001200127308 */ /* 0x000fe20000000800 */
[----:B------:R-:W-:Y:S02]  /*12580*/  FSEL R37, R37, -INF , !P4 ;  /* 0xff80000025257808 */ /* 0x000fe40006000000 */
[----:B------:R-:W-:Y:S02]  /*12590*/  FSEL R60, R60, -INF , !P5 ;  /* 0xff8000003c3c7808 */ /* 0x000fe40006800000 */
[C---:B------:R-:W-:Y:S02]  /*125a0*/  ISETP.GT.AND P5, PT, R143.reuse, 0x51, P3 ;  /* 0x000000518f00780c */ /* 0x040fe40001fa4270 */
[----:B------:R-:W-:Y:S01]  /*125b0*/  ISETP.GT.AND P4, PT, R143, 0x28, P3 ;  /* 0x000000288f00780c */ /* 0x000fe20001f84270 */
[----:B------:R-:W-:Y:S01]  /*125c0*/  MUFU.EX2 R36, R36 ;  /* 0x0000002400247308 */ /* 0x000fe20000000800 */
[----:B------:R-:W-:-:S02]  /*125d0*/  ISETP.LT.OR P5, PT, R144, 0x52, P5 ;  /* 0x000000529000780c */ /* 0x000fc40002fa1670 */
[----:B------:R-:W-:Y:S02]  /*125e0*/  ISETP.LT.OR P4, PT, R144, 0x29, P4 ;  /* 0x000000299000780c */ /* 0x000fe40002781670 */
[----:B------:R-:W-:Y:S02]  /*125f0*/  FSEL R64, R64, -INF , !P5 ;  /* 0xff80000040407808 */ /* 0x000fe40006800000 */
[----:B------:R-:W-:Y:S01]  /*12600*/  ISETP.GT.AND P5, PT, R143, 0x59, P3 ;  /* 0x000000598f00780c */ /* 0x000fe20001fa4270 */
[----:B------:R-:W-:Y:S01]  /*12610*/  MUFU.EX2 R39, R39 ;  /* 0x0000002700277308 */ /* 0x000fe20000000800 */
[----:B------:R-:W-:Y:S02]  /*12620*/  FSEL R41, R41, -INF , !P4 ;  /* 0xff80000029297808 */ /* 0x000fe40006000000 */
[----:B------:R-:W-:Y:S02]  /*12630*/  ISETP.LT.OR P5, PT, R144, 0x5a, P5 ;  /* 0x0000005a9000780c */ /* 0x000fe40002fa1670 */
[----:B------:R-:W-:-:S02]  /*12640*/  ISETP.GT.AND P4, PT, R143, 0x30, P3 ;  /* 0x000000308f00780c */ /* 0x000fc40001f84270 */
[----:B------:R-:W-:Y:S01]  /*12650*/  FSEL R68, R68, -INF , !P5 ;  /* 0xff80000044447808 */ /* 0x000fe20006800000 */
[----:B------:R-:W-:Y:S01]  /*12660*/  MUFU.EX2 R40, R40 ;  /* 0x0000002800287308 */ /* 0x000fe20000000800 */
[----:B------:R-:W-:Y:S02]  /*12670*/  ISETP.GT.AND P5, PT, R143, 0x61, P3 ;  /* 0x000000618f00780c */ /* 0x000fe40001fa4270 */
[C---:B------:R-:W-:Y:S02]  /*12680*/  ISETP.LT.OR P4, PT, R144.reuse, 0x31, P4 ;  /* 0x000000319000780c */ /* 0x040fe40002781670 */
[----:B------:R-:W-:Y:S02]  /*12690*/  ISETP.LT.OR P5, PT, R144, 0x62, P5 ;  /* 0x000000629000780c */ /* 0x000fe40002fa1670 */
[----:B------:R-:W-:Y:S01]  /*126a0*/  FSEL R45, R45, -INF , !P4 ;  /* 0xff8000002d2d7808 */ /* 0x000fe20006000000 */
[----:B------:R-:W-:Y:S01]  /*126b0*/  MUFU.EX2 R43, R43 ;  /* 0x0000002b002b7308 */ /* 0x000fe20000000800 */
[----:B------:R-:W-:-:S02]  /*126c0*/  FSEL R72, R72, -INF , !P5 ;  /* 0xff80000048487808 */ /* 0x000fc40006800000 */
[C---:B------:R-:W-:Y:S02]  /*126d0*/  ISETP.GT.AND P5, PT, R143.reuse, 0x69, P3 ;  /* 0x000000698f00780c */ /* 0x040fe40001fa4270 */
[C---:B------:R-:W-:Y:S02]  /*126e0*/  ISETP.GT.AND P4, PT, R143.reuse, 0x38, P3 ;  /* 0x000000388f00780c */ /* 0x040fe40001f84270 */
[C---:B------:R-:W-:Y:S01]  /*126f0*/  ISETP.LT.OR P5, PT, R144.reuse, 0x6a, P5 ;  /* 0x0000006a9000780c */ /* 0x040fe20002fa1670 */
[----:B------:R-:W-:Y:S01]  /*12700*/  MUFU.EX2 R44, R44 ;  /* 0x0000002c002c7308 */ /* 0x000fe20000000800 */
[----:B------:R-:W-:Y:S02]  /*12710*/  ISETP.LT.OR P4, PT, R144, 0x39, P4 ;  /* 0x000000399000780c */ /* 0x000fe40002781670 */
[----:B------:R-:W-:Y:S02]  /*12720*/  FSEL R76, R76, -INF , !P5 ;  /* 0xff8000004c4c7808 */ /* 0x000fe40006800000 */
[----:B------:R-:W-:-:S02]  /*12730*/  ISETP.GT.AND P5, PT, R143, RZ, P3 ;  /* 0x000000ff8f00720c */ /* 0x000fc40001fa4270 */
[----:B------:R-:W-:Y:S01]  /*12740*/  FSEL R49, R49, -INF , !P4 ;  /* 0xff80000031317808 */ /* 0x000fe20006000000 */
[----:B------:R-:W-:Y:S01]  /*12750*/  MUFU.EX2 R47, R47 ;  /* 0x0000002f002f7308 */ /* 0x000fe20000000800 */
[----:B------:R-:W-:Y:S02]  /*12760*/  ISETP.LT.OR P5, PT, R144, 0x1, P5 ;  /* 0x000000019000780c */ /* 0x000fe40002fa1670 */
[----:B------:R-:W-:Y:S02]  /*12770*/  ISETP.GT.AND P4, PT, R143, 0x40, P3 ;  /* 0x000000408f00780c */ /* 0x000fe40001f84270 */
[----:B------:R-:W-:Y:S02]  /*12780*/  FSEL R33, R14, -INF , !P5 ;  /* 0xff8000000e217808 */ /* 0x000fe40006800000 */
[----:B------:R-:W-:Y:S01]  /*12790*/  ISETP.LT.OR P4, PT, R144, 0x41, P4 ;  /* 0x000000419000780c */ /* 0x000fe20002781670 */
[----:B------:R-:W-:Y:S01]  /*127a0*/  MUFU.EX2 R48, R48 ;  /* 0x0000003000307308 */ /* 0x000fe20000000800 */
[----:B------:R-:W-:-:S02]  /*127b0*/  FMNMX.FTZ R14, R33, R13, !PT ;  /* 0x0000000d210e7209 */ /* 0x000fc40007810000 */
[----:B------:R-:W-:Y:S02]  /*127c0*/  FSEL R55, R55, -INF , !P4 ;  /* 0xff80000037377808 */ /* 0x000fe40006000000 */
[----:B------:R-:W-:Y:S02]  /*127d0*/  FMNMX.FTZ R14, R15, R14, !PT ;  /* 0x0000000e0f0e7209 */ /* 0x000fe40007810000 */
[----:B------:R-:W-:Y:S01]  /*127e0*/  ISETP.GT.AND P4, PT, R143, 0x48, P3 ;  /* 0x000000488f00780c */ /* 0x000fe20001f84270 */
[----:B------:R-:W-:Y:S01]  /*127f0*/  MUFU.EX2 R53, R53 ;  /* 0x0000003500357308 */ /* 0x000fe20000000800 */
[----:B------:R-:W-:Y:S02]  /*12800*/  FMNMX.FTZ R14, R25, R14, !PT ;  /* 0x0000000e190e7209 */ /* 0x000fe40007810000 */
[----:B------:R-:W-:Y:S02]  /*12810*/  ISETP.LT.OR P4, PT, R144, 0x49, P4 ;  /* 0x000000499000780c */ /* 0x000fe40002781670 */
[----:B------:R-:W-:-:S02]  /*12820*/  FMNMX.FTZ R14, R26, R14, !PT ;  /* 0x0000000e1a0e7209 */ /* 0x000fc40007810000 */
[----:B------:R-:W-:Y:S01]  /*12830*/  FSEL R59, R59, -INF , !P4 ;  /* 0xff8000003b3b7808 */ /* 0x000fe20006000000 */
[----:B------:R-:W-:Y:S01]  /*12840*/  MUFU.EX2 R54, R54 ;  /* 0x0000003600367308 */ /* 0x000fe20000000800 */
[----:B------:R-:W-:Y:S02]  /*12850*/  FMNMX.FTZ R14, R29, R14, !PT ;  /* 0x0000000e1d0e7209 */ /* 0x000fe40007810000 */
[----:B------:R-:W-:Y:S02]  /*12860*/  ISETP.GT.AND P4, PT, R143, 0x50, P3 ;  /* 0x000000508f00780c */ /* 0x000fe40001f84270 */
[----:B------:R-:W-:Y:S02]  /*12870*/  FMNMX.FTZ R14, R30, R14, !PT ;  /* 0x0000000e1e0e7209 */ /* 0x000fe40007810000 */
        /* <DEDUP_REMOVED lines=38> */
[----:B------:R-:W-:Y:S02]  /*12ae0*/  ISETP.GT.AND P5, PT, R143, 0x78, P3 ;  /* 0x000000788f00780c */ /* 0x000fe40001fa4270 */
[----:B------:R-:W-:-:S02]  /*12af0*/  FMNMX.FTZ R14, R64, R14, !PT ;  /* 0x0000000e400e7209 */ /* 0x000fc40007810000 */
[----:B------:R-:W-:Y:S01]  /*12b00*/  ISETP.LT.OR P4, PT, R144, 0x72, P4 ;  /* 0x000000729000780c */ /* 0x000fe20002781670 */
        /* <DEDUP_REMOVED lines=9> */
[----:B------:R-:W-:Y:S01]  /*12ba0*/  ISETP.LT.OR P3, PT, R144, 0x7a, P3 ;  /* 0x0000007a9000780c */ /* 0x000fe20001f61670 */
[----:B------:R-:W-:Y:S01]  /*12bb0*/  MUFU.EX2 R77, R77 ;  /* 0x0000004d004d7308 */ /* 0x000fe20000000800 */
[----:B------:R-:W-:Y:S02]  /*12bc0*/  FMNMX.FTZ R14, R75, R14, !PT ;  /* 0x0000000e4b0e7209 */ /* 0x000fe40007810000 */
[----:B------:R-:W-:Y:S02]  /*12bd0*/  FSEL R82, R82, -INF , !P5 ;  /* 0xff80000052527808 */ /* 0x000fe40006800000 */
[----:B------:R-:W-:-:S02]  /*12be0*/  FMNMX.FTZ R14, R76, R14, !PT ;  /* 0x0000000e4c0e7209 */ /* 0x000fc40007810000 */
[----:B------:R-:W-:Y:S01]  /*12bf0*/  FSEL R83, R83, -INF , !P3 ;  /* 0xff80000053537808 */ /* 0x000fe20005800000 */
[----:B------:R-:W-:Y:S01]  /*12c00*/  MUFU.EX2 R78, R78 ;  /* 0x0000004e004e7308 */ /* 0x000fe20000000800 */
[----:B------:R-:W-:Y:S02]  /*12c10*/  FMNMX.FTZ R14, R79, R14, !PT ;  /* 0x0000000e4f0e7209 */ /* 0x000fe40007810000 */
[----:B------:R-:W-:Y:S02]  /*12c20*/  F2FP.BF16.F32.PACK_AB R32, R51, R32 ;  /* 0x000000203320723e */ /* 0x000fe400000010ff */
[----:B------:R-:W-:-:S03]  /*12c30*/  FMNMX.FTZ R14, R80, R14, !PT ;  /* 0x0000000e500e7209 */ /* 0x000fc60007810000 */
[----:B------:R-:W-:Y:S01]  /*12c40*/  MUFU.EX2 R84, R84 ;  /* 0x0000005400547308 */ /* 0x000fe20000000800 */
[----:B------:R-:W-:-:S04]  /*12c50*/  FMNMX.FTZ R14, R82, R14, !PT ;  /* 0x0000000e520e7209 */ /* 0x000fc80007810000 */
[----:B------:R-:W-:-:S03]  /*12c60*/  FMNMX.FTZ R14, R83, R14, !PT ;  /* 0x0000000e530e7209 */ /* 0x000fc60007810000 */
[----:B------:R-:W-:Y:S02]  /*12c70*/  MUFU.EX2 R11, R11 ;  /* 0x0000000b000b7308 */ /* 0x000fe40000000800 */
[----:B------:R-:W0:Y:S02]  /*12c80*/  SHFL.BFLY PT, R34, R14, 0x2, 0x1f ;  /* 0x0c401f000e227f89 */ /* 0x000e2400000e0000 */
[----:B0-----:R-:W-:-:S04]  /*12c90*/  FMNMX.FTZ R14, R14, R34, !PT ;  /* 0x000000220e0e7209 */ /* 0x001fc80007810000 */
[----:B------:R0:W1:Y:S02]  /*12ca0*/  MUFU.EX2 R34, R21 ;  /* 0x0000001500227308 */ /* 0x0000640000000800 */
[----:B0-----:R-:W0:Y:S01]  /*12cb0*/  SHFL.BFLY PT, R21, R14, 0x1, 0x1f ;  /* 0x0c201f000e157f89 */ /* 0x001e2200000e0000 */
[----:B-1----:R-:W-:Y:S01]  /*12cc0*/  FADD.FTZ R4, R34, R4 ;  /* 0x0000000422047221 */ /* 0x002fe20000010000 */
[----:B------:R-:W-:Y:S02]  /*12cd0*/  F2FP.BF16.F32.PACK_AB R34, R24, R34 ;  /* 0x000000221822723e */ /* 0x000fe400000010ff */
[----:B0-----:R-:W-:Y:S01]  /*12ce0*/  FMNMX.FTZ R14, R14, R21, !PT ;  /* 0x000000150e0e7209 */ /* 0x001fe20007810000 */
[----:B------:R-:W-:-:S03]  /*12cf0*/  FADD.FTZ R21, R24, R4 ;  /* 0x0000000418157221 */ /* 0x000fc60000010000 */
[C---:B------:R-:W-:Y:S01]  /*12d00*/  FSETP.NEU.FTZ.AND P3, PT, R14.reuse, -INF , PT ;  /* 0xff8000000e00780b */ /* 0x040fe20003f7d000 */
[----:B------:R-:W-:Y:S01]  /*12d10*/  FMUL.FTZ R4, R14, UR41 ;  /* 0x000000290e047c20 */ /* 0x000fe20008410000 */
[----:B------:R-:W-:-:S04]  /*12d20*/  FADD.FTZ R21, R27, R21 ;  /* 0x000000151b157221 */ /* 0x000fc80000010000 */
[----:B------:R-:W-:Y:S01]  /*12d30*/  FSEL R4, R4, RZ, P3 ;  /* 0x000000ff04047208 */ /* 0x000fe20001800000 */
[C---:B------:R-:W-:Y:S01]  /*12d40*/  FADD.FTZ R21, R28.reuse, R21 ;  /* 0x000000151c157221 */ /* 0x040fe20000010000 */
[----:B------:R-:W-:-:S03]  /*12d50*/  F2FP.BF16.F32.PACK_AB R28, R28, R27 ;  /* 0x0000001b1c1c723e */ /* 0x000fc600000010ff */
        /* <DEDUP_REMOVED lines=8> */
[----:B------:R-:W-:Y:S01]  /*12de0*/  FADD.FTZ R21, R31, R21 ;  /* 0x000000151f157221 */ /* 0x000fe20000010000 */
[--C-:B------:R-:W-:Y:S01]  /*12df0*/  FFMA.FTZ R41, R41, UR41, -R4.reuse ;  /* 0x0000002929297c23 */ /* 0x100fe20008010804 */
[--C-:B------:R-:W-:Y:S01]  /*12e00*/  FFMA.FTZ R42, R42, UR41, -R4.reuse ;  /* 0x000000292a2a7c23 */ /* 0x100fe20008010804 */
[--C-:B------:R-:W-:Y:S01]  /*12e10*/  FFMA.FTZ R45, R45, UR41, -R4.reuse ;  /* 0x000000292d2d7c23 */ /* 0x100fe20008010804 */
[----:B------:R-:W-:Y:S01]  /*12e20*/  FADD.FTZ R21, R16, R21 ;  /* 0x0000001510157221 */ /* 0x000fe20000010000 */
[--C-:B------:R-:W-:Y:S01]  /*12e30*/  FFMA.FTZ R59, R59, UR41, -R4.reuse ;  /* 0x000000293b3b7c23 */ /* 0x100fe20008010804 */
[----:B------:R-:W0:Y:S01]  /*12e40*/  MUFU.EX2 R15, R15 ;  /* 0x0000000f000f7308 */ /* 0x000e220000000800 */
[--C-:B------:R-:W-:Y:S01]  /*12e50*/  FFMA.FTZ R60, R60, UR41, -R4.reuse ;  /* 0x000000293c3c7c23 */ /* 0x100fe20008010804 */
[----:B------:R-:W-:Y:S01]  /*12e60*/  FADD.FTZ R21, R18, R21 ;  /* 0x0000001512157221 */ /* 0x000fe20000010000 */
[--C-:B------:R-:W-:Y:S01]  /*12e70*/  FFMA.FTZ R63, R63, UR41, -R4.reuse ;  /* 0x000000293f3f7c23 */ /* 0x100fe20008010804 */
[--C-:B------:R-:W-:Y:S01]  /*12e80*/  FFMA.FTZ R64, R64, UR41, -R4.reuse ;  /* 0x0000002940407c23 */ /* 0x100fe20008010804 */
[--C-:B------:R-:W-:Y:S01]  /*12e90*/  FFMA.FTZ R67, R67, UR41, -R4.reuse ;  /* 0x0000002943437c23 */ /* 0x100fe20008010804 */
[C---:B------:R-:W-:Y:S01]  /*12ea0*/  FADD.FTZ R21, R36.reuse, R21 ;  /* 0x0000001524157221 */ /* 0x040fe20000010000 */
[----:B------:R-:W-:Y:S01]  /*12eb0*/  F2FP.BF16.F32.PACK_AB R36, R36, R18 ;  /* 0x000000122424723e */ /* 0x000fe200000010ff */
[----:B------:R-:W-:Y:S01]  /*12ec0*/  MUFU.EX2 R25, R25 ;  /* 0x0000001900197308 */ /* 0x000fe20000000800 */
[--C-:B------:R-:W-:Y:S01]  /*12ed0*/  FFMA.FTZ R68, R68, UR41, -R4.reuse ;  /* 0x0000002944447c23 */ /* 0x100fe20008010804 */
[----:B------:R-:W-:Y:S01]  /*12ee0*/  FADD.FTZ R18, R39, R21 ;  /* 0x0000001527127221 */ /* 0x000fe20000010000 */
[--C-:B------:R-:W-:Y:S01]  /*12ef0*/  FFMA.FTZ R71, R71, UR41, -R4.reuse ;  /* 0x0000002947477c23 */ /* 0x100fe20008010804 */
[--C-:B------:R-:W-:Y:S01]  /*12f00*/  FFMA.FTZ R72, R72, UR41, -R4.reuse ;  /* 0x0000002948487c23 */ /* 0x100fe20008010804 */
[----:B------:R-:W-:Y:S01]  /*12f10*/  FFMA.FTZ R75, R75, UR41, -R4 ;  /* 0x000000294b4b7c23 */ /* 0x000fe20008010804 */
[----:B------:R-:W-:Y:S01]  /*12f20*/  FADD.FTZ R18, R40, R18 ;  /* 0x0000001228127221 */ /* 0x000fe20000010000 */
[----:B------:R-:W-:Y:S01]  /*12f30*/  FFMA.FTZ R76, R76, UR41, -R4 ;  /* 0x000000294c4c7c23 */ /* 0x000fe20008010804 */
[----:B------:R-:W1:Y:S01]  /*12f40*/  MUFU.EX2 R26, R26 ;  /* 0x0000001a001a7308 */ /* 0x000e620000000800 */
[----:B0-----:R-:W-:Y:S01]  /*12f50*/  F2FP.BF16.F32.PACK_AB R33, R15, R24 ;  /* 0x000000180f21723e */ /* 0x001fe200000010ff */
[----:B------:R-:W-:Y:S01]  /*12f60*/  FADD.FTZ R21, R43, R18 ;  /* 0x000000122b157221 */ /* 0x000fe20000010000 */
[--C-:B------:R-:W-:Y:S01]  /*12f70*/  FFMA.FTZ R79, R79, UR41, -R4.reuse ;  /* 0x000000294f4f7c23 */ /* 0x100fe20008010804 */
[--C-:B------:R-:W-:Y:S01]  /*12f80*/  FFMA.FTZ R80, R80, UR41, -R4.reuse ;  /* 0x0000002950507c23 */ /* 0x100fe20008010804 */
[----:B------:R-:W-:Y:S01]  /*12f90*/  FFMA.FTZ R82, R82, UR41, -R4 ;  /* 0x0000002952527c23 */ /* 0x000fe20008010804 */
[----:B------:R-:W-:Y:S01]  /*12fa0*/  FADD.FTZ R21, R44, R21 ;  /* 0x000000152c157221 */ /* 0x000fe20000010000 */
[----:B------:R-:W-:Y:S01]  /*12fb0*/  F2FP.BF16.F32.PACK_AB R38, R40, R39 ;  /* 0x000000272826723e */ /* 0x000fe200000010ff */
[----:B------:R-:W-:Y:S08]  /*12fc0*/  MUFU.EX2 R29, R29 ;  /* 0x0000001d001d7308 */ /* 0x000ff00000000800 */
[----:B------:R-:W-:Y:S01]  /*12fd0*/  MUFU.EX2 R37, R37 ;  /* 0x0000002500257308 */ /* 0x000fe20000000800 */
[----:B-1----:R-:W-:-:S05]  /*12fe0*/  F2FP.BF16.F32.PACK_AB R35, R26, R25 ;  /* 0x000000191a23723e */ /* 0x002fca00000010ff */
[----:B------:R0:W-:Y:S02]  /*12ff0*/  STSM.16.M88.4 [R140+0x21800], R32 ;  /* 0x021800208c007844 */ /* 0x0001e40000000200 */
[----:B------:R-:W-:Y:S08]  /*13000*/  MUFU.EX2 R50, R50 ;  /* 0x0000003200327308 */ /* 0x000ff00000000800 */
[----:B------:R-:W-:Y:S01]  /*13010*/  MUFU.EX2 R41, R41 ;  /* 0x0000002900297308 */ /* 0x000fe20000000800 */
[--C-:B0-----:R-:W-:Y:S01]  /*13020*/  FFMA.FTZ R32, R30, UR41, -R4.reuse ;  /* 0x000000291e207c23 */ /* 0x101fe20008010804 */
[----:B------:R-:W-:Y:S01]  /*13030*/  FSEL R30, R14, RZ, P3 ;  /* 0x000000ff0e1e7208 */ /* 0x000fe20001800000 */
[--C-:B------:R-:W-:Y:S01]  /*13040*/  FFMA.FTZ R33, R81, UR41, -R4.reuse ;  /* 0x0000002951217c23 */ /* 0x100fe20008010804 */
[----:B------:R-:W-:-:S04]  /*13050*/  FFMA.FTZ R34, R85, UR41, -R4 ;  /* 0x0000002955227c23 */ /* 0x000fc80008010804 */
[----:B------:R-:W0:Y:S01]  /*13060*/  MUFU.EX2 R42, R42 ;  /* 0x0000002a002a7308 */ /* 0x000e220000000800 */
[----:B------:R-:W-:Y:S01]  /*13070*/  FFMA.FTZ R35, R46, UR41, -R4 ;  /* 0x000000292e237c23 */ /* 0x000fe20008010804 */
[----:B------:R-:W-:-:S04]  /*13080*/  FADD.FTZ R30, -R30, R13 ;  /* 0x0000000d1e1e7221 */ /* 0x000fc80000010100 */
[----:B------:R-:W-:Y:S01]  /*13090*/  FMUL.FTZ R13, R30, UR41 ;  /* 0x000000291e0d7c20 */ /* 0x000fe20008410000 */
[----:B------:R-:W-:Y:S01]  /*130a0*/  F2FP.BF16.F32.PACK_AB R30, R16, R31 ;  /* 0x0000001f101e723e */ /* 0x000fe200000010ff */
[----:B------:R-:W-:Y:S08]  /*130b0*/  MUFU.EX2 R32, R32 ;  /* 0x0000002000207308 */ /* 0x000ff00000000800 */
[----:B------:R-:W1:Y:S01]  /*130c0*/  MUFU.EX2 R13, R13 ;  /* 0x0000000d000d7308 */ /* 0x000e620000000800 */
[----:B0-----:R-:W-:-:S07]  /*130d0*/  F2FP.BF16.F32.PACK_AB R39, R42, R41 ;  /* 0x000000292a27723e */ /* 0x001fce00000010ff */
[----:B------:R-:W-:Y:S08]  /*130e0*/  MUFU.EX2 R33, R33 ;  /* 0x0000002100217308 */ /* 0x000ff00000000800 */
[----:B------:R-:W0:Y:S01]  /*130f0*/  MUFU.EX2 R34, R34 ;  /* 0x0000002200227308 */ /* 0x000e220000000800 */
[----:B-1----:R-:W-:Y:S01]  /*13100*/  FFMA.FTZ R24, R13, R3, R24 ;  /* 0x000000030d187223 */ /* 0x002fe20000010018 */
[--C-:B------:R-:W-:Y:S01]  /*13110*/  FFMA.FTZ R3, R49, UR41, -R4.reuse ;  /* 0x0000002931037c23 */ /* 0x100fe20008010804 */
[----:B------:R-:W-:-:S02]  /*13120*/  FFMA.FTZ R49, R56, UR41, -R4 ;  /* 0x0000002938317c23 */ /* 0x000fc40008010804 */
[----:B------:R-:W-:Y:S01]  /*13130*/  FADD.FTZ R24, R15, R24 ;  /* 0x000000180f187221 */ /* 0x000fe20000010000 */
[----:B------:R-:W-:Y:S02]  /*13140*/  FFMA.FTZ R15, R52, UR41, -R4 ;  /* 0x00000029340f7c23 */ /* 0x000fe40008010804 */
[----:B------:R-:W1:Y:S01]  /*13150*/  MUFU.EX2 R45, R45 ;  /* 0x0000002d002d7308 */ /* 0x000e620000000800 */
[----:B------:R-:W-:Y:S01]  /*13160*/  FADD.FTZ R24, R25, R24 ;  /* 0x0000001819187221 */ /* 0x000fe20000010000 */
[--C-:B------:R-:W-:Y:S01]  /*13170*/  FFMA.FTZ R25, R55, UR41, -R4.reuse ;  /* 0x0000002937197c23 */ /* 0x100fe20008010804 */
[----:B------:R-:W-:Y:S02]  /*13180*/  FFMA.FTZ R4, R83, UR41, -R4 ;  /* 0x0000002953047c23 */ /* 0x000fe40008010804 */
[----:B------:R-:W-:-:S03]  /*13190*/  FADD.FTZ R24, R26, R24 ;  /* 0x000000181a187221 */ /* 0x000fc60000010000 */
[----:B------:R-:W3:Y:S01]  /*131a0*/  MUFU.EX2 R35, R35 ;  /* 0x0000002300237308 */ /* 0x000ee20000000800 */
[----:B------:R-:W-:Y:S01]  /*131b0*/  FADD.FTZ R24, R29, R24 ;  /* 0x000000181d187221 */ /* 0x000fe20000010000 */
[----:B------:R-:W-:Y:S02]  /*131c0*/  F2FP.BF16.F32.PACK_AB R29, R32, R29 ;  /* 0x0000001d201d723e */ /* 0x000fe400000010ff */
[----:B0-----:R-:W-:Y:S01]  /*131d0*/  F2FP.BF16.F32.PACK_AB R31, R34, R33 ;  /* 0x00000021221f723e */ /* 0x001fe200000010ff */
[----:B------:R-:W-:Y:S02]  /*131e0*/  FADD.FTZ R24, R32, R24 ;  /* 0x0000001820187221 */ /* 0x000fe40000010000 */
[----:B------:R-:W4:Y:S01]  /*131f0*/  LDL R32, [R1+0x24] ;  /* 0x0000240001207983 */ /* 0x000f220000100800 */
[----:B------:R-:W0:Y:S01]  /*13200*/  MUFU.EX2 R3, R3 ;  /* 0x0000000300037308 */ /* 0x000e220000000800 */
[----:B------:R-:W-:Y:S02]  /*13210*/  FADD.FTZ R24, R33, R24 ;  /* 0x0000001821187221 */ /* 0x000fe40000010000 */
[----:B--2---:R2:W-:Y:S02]  /*13220*/  STSM.16.M88.4 [R86], R28 ;  /* 0x0000001c56007844 */ /* 0x0045e40000000200 */
[----:B------:R-:W-:-:S03]  /*13230*/  FADD.FTZ R24, R34, R24 ;  /* 0x0000001822187221 */ /* 0x000fc60000010000 */
[----:B------:R-:W5:Y:S01]  /*13240*/  MUFU.EX2 R15, R15 ;  /* 0x0000000f000f7308 */ /* 0x000f620000000800 */
[----:B------:R-:W-:-:S07]  /*13250*/  FADD.FTZ R24, R37, R24 ;  /* 0x0000001825187221 */ /* 0x000fce0000010000 */
[----:B------:R-:W-:Y:S01]  /*13260*/  MUFU.EX2 R59, R59 ;  /* 0x0000003b003b7308 */ /* 0x000fe20000000800 */
[----:B------:R-:W-:-:S07]  /*13270*/  FADD.FTZ R24, R50, R24 ;  /* 0x0000001832187221 */ /* 0x000fce0000010000 */
[----:B------:R-:W-:Y:S01]  /*13280*/  MUFU.EX2 R27, R60 ;  /* 0x0000003c001b7308 */ /* 0x000fe20000000800 */
[----:B------:R-:W-:-:S07]  /*13290*/  FADD.FTZ R24, R41, R24 ;  /* 0x0000001829187221 */ /* 0x000fce0000010000 */
[----:B------:R-:W-:Y:S01]  /*132a0*/  MUFU.EX2 R63, R63 ;  /* 0x0000003f003f7308 */ /* 0x000fe20000000800 */
[----:B------:R-:W-:Y:S01]  /*132b0*/  FADD.FTZ R18, R42, R24 ;  /* 0x000000182a127221 */ /* 0x000fe20000010000 */
[----:B------:R-:W-:-:S06]  /*132c0*/  FADD.FTZ R24, R47, R21 ;  /* 0x000000152f187221 */ /* 0x000fcc0000010000 */
[----:B------:R-:W-:Y:S01]  /*132d0*/  MUFU.EX2 R67, R67 ;  /* 0x0000004300437308 */ /* 0x000fe20000000800 */
[----:B-1----:R-:W-:Y:S01]  /*132e0*/  FADD.FTZ R18, R45, R18 ;  /* 0x000000122d127221 */ /* 0x002fe20000010000 */
[----:B------:R-:W-:-:S06]  /*132f0*/  FADD.FTZ R24, R48, R24 ;  /* 0x0000001830187221 */ /* 0x000fcc0000010000 */
[----:B------:R-:W-:Y:S01]  /*13300*/  MUFU.EX2 R68, R68 ;  /* 0x0000004400447308 */ /* 0x000fe20000000800 */
[----:B---3--:R-:W-:Y:S01]  /*13310*/  FADD.FTZ R21, R35, R18 ;  /* 0x0000001223157221 */ /* 0x008fe20000010000 */
[----:B------:R-:W-:-:S06]  /*13320*/  FADD.FTZ R24, R53, R24 ;  /* 0x0000001835187221 */ /* 0x000fcc0000010000 */
[----:B------:R-:W-:Y:S01]  /*13330*/  MUFU.EX2 R71, R71 ;  /* 0x0000004700477308 */ /* 0x000fe20000000800 */
[----:B0-----:R-:W-:Y:S01]  /*13340*/  FADD.FTZ R21, R3, R21 ;  /* 0x0000001503157221 */ /* 0x001fe20000010000 */
[----:B------:R-:W-:Y:S01]  /*13350*/  FADD.FTZ R24, R54, R24 ;  /* 0x0000001836187221 */ /* 0x000fe20000010000 */
[----:B------:R-:W-:Y:S02]  /*13360*/  F2FP.BF16.F32.PACK_AB R46, R48, R47 ;  /* 0x0000002f302e723e */ /* 0x000fe400000010ff */
[----:B-----5:R-:W-:Y:S01]  /*13370*/  FADD.FTZ R21, R15, R21 ;  /* 0x000000150f157221 */ /* 0x020fe20000010000 */
[----:B------:R-:W-:Y:S01]  /*13380*/  FADD.FTZ R24, R57, R24 ;  /* 0x0000001839187221 */ /* 0x000fe20000010000 */
[----:B------:R-:W-:Y:S01]  /*13390*/  F2FP.BF16.F32.PACK_AB R37, R50, R37 ;  /* 0x000000253225723e */ /* 0x000fe200000010ff */
[----:B------:R-:W0:Y:S08]  /*133a0*/  MUFU.EX2 R25, R25 ;  /* 0x0000001900197308 */ /* 0x000e300000000800 */
[----:B------:R-:W1:Y:S01]  /*133b0*/  MUFU.EX2 R49, R49 ;  /* 0x0000003100317308 */ /* 0x000e620000000800 */
[----:B------:R-:W-:-:S07]  /*133c0*/  FADD.FTZ R24, R58, R24 ;  /* 0x000000183a187221 */ /* 0x000fce0000010000 */
[----:B------:R-:W3:Y:S01]  /*133d0*/  MUFU.EX2 R16, R64 ;  /* 0x0000004000107308 */ /* 0x000ee20000000800 */
[----:B0-----:R-:W-:Y:S01]  /*133e0*/  FADD.FTZ R21, R25, R21 ;  /* 0x0000001519157221 */ /* 0x001fe20000010000 */
[----:B------:R-:W-:-:S06]  /*133f0*/  FADD.FTZ R24, R61, R24 ;  /* 0x000000183d187221 */ /* 0x000fcc0000010000 */
[----:B------:R-:W0:Y:S01]  /*13400*/  MUFU.EX2 R18, R72 ;  /* 0x0000004800127308 */ /* 0x000e220000000800 */
[----:B-1----:R-:W-:Y:S01]  /*13410*/  FADD.FTZ R21, R49, R21 ;  /* 0x0000001531157221 */ /* 0x002fe20000010000 */
[----:B------:R-:W-:-:S03]  /*13420*/  FADD.FTZ R26, R62, R24 ;  /* 0x000000183e1a7221 */ /* 0x000fc60000010000 */
[----:B------:R-:W-:Y:S01]  /*13430*/  FADD.FTZ R21, R59, R21 ;  /* 0x000000153b157221 */ /* 0x000fe20000010000 */
[----:B--2---:R-:W-:Y:S02]  /*13440*/  FADD.FTZ R28, R65, R26 ;  /* 0x0000001a411c7221 */ /* 0x004fe40000010000 */
[----:B------:R-:W1:Y:S01]  /*13450*/  MUFU.EX2 R75, R75 ;  /* 0x0000004b004b7308 */ /* 0x000e620000000800 */
[----:B------:R-:W-:Y:S01]  /*13460*/  FADD.FTZ R21, R27, R21 ;  /* 0x000000151b157221 */ /* 0x000fe20000010000 */
[----:B------:R-:W-:-:S03]  /*13470*/  FADD.FTZ R28, R66, R28 ;  /* 0x0000001c421c7221 */ /* 0x000fc60000010000 */
[----:B------:R-:W-:Y:S01]  /*13480*/  FADD.FTZ R21, R63, R21 ;  /* 0x000000153f157221 */ /* 0x000fe20000010000 */
[----:B------:R-:W-:Y:S02]  /*13490*/  F2FP.BF16.F32.PACK_AB R66, R66, R65 ;  /* 0x000000414242723e */ /* 0x000fe400000010ff */
[C---:B---3--:R-:W-:Y:S01]  /*134a0*/  F2FP.BF16.F32.PACK_AB R65, R16.reuse, R63 ;  /* 0x0000003f1041723e */ /* 0x048fe200000010ff */
[----:B------:R-:W-:Y:S02]  /*134b0*/  FADD.FTZ R21, R16, R21 ;  /* 0x0000001510157221 */ /* 0x000fe40000010000 */
[----:B------:R-:W2:Y:S01]  /*134c0*/  LDL R16, [R1+0xc] ;  /* 0x00000c0001107983 */ /* 0x000ea20000100800 */
[----:B------:R-:W3:Y:S01]  /*134d0*/  MUFU.EX2 R76, R76 ;  /* 0x0000004c004c7308 */ /* 0x000ee20000000800 */
[----:B------:R-:W-:Y:S01]  /*134e0*/  F2FP.BF16.F32.PACK_AB R47, R15, R3 ;  /* 0x000000030f2f723e */ /* 0x000fe200000010ff */
[----:B------:R-:W-:Y:S01]  /*134f0*/  FADD.FTZ R21, R67, R21 ;  /* 0x0000001543157221 */ /* 0x000fe20000010000 */
[----:B------:R-:W-:-:S05]  /*13500*/  FADD.FTZ R28, R69, R28 ;  /* 0x0000001c451c7221 */ /* 0x000fca0000010000 */
[----:B------:R-:W-:Y:S01]  /*13510*/  MUFU.EX2 R79, R79 ;  /* 0x0000004f004f7308 */ /* 0x000fe20000000800 */
[----:B------:R-:W-:Y:S01]  /*13520*/  FADD.FTZ R21, R68, R21 ;  /* 0x0000001544157221 */ /* 0x000fe20000010000 */
[----:B------:R-:W-:-:S06]  /*13530*/  FADD.FTZ R28, R70, R28 ;  /* 0x0000001c461c7221 */ /* 0x000fcc0000010000 */
[----:B------:R-:W5:Y:S01]  /*13540*/  MUFU.EX2 R80, R80 ;  /* 0x0000005000507308 */ /* 0x000f620000000800 */
[----:B------:R-:W-:-:S07]  /*13550*/  FADD.FTZ R21, R71, R21 ;  /* 0x0000001547157221 */ /* 0x000fce0000010000 */
[----:B------:R-:W-:Y:S08]  /*13560*/  MUFU.EX2 R82, R82 ;  /* 0x0000005200527308 */ /* 0x000ff00000000800 */
[----:B------:R-:W5:Y:S01]  /*13570*/  MUFU.EX2 R3, R4 ;  /* 0x0000000400037308 */ /* 0x000f620000000800 */
[----:B------:R-:W-:Y:S01]  /*13580*/  F2FP.BF16.F32.PACK_AB R44, R44, R43 ;  /* 0x0000002b2c2c723e */ /* 0x000fe200000010ff */
[----:B------:R-:W-:Y:S01]  /*13590*/  FADD.FTZ R28, R73, R28 ;  /* 0x0000001c491c7221 */ /* 0x000fe20000010000 */
[----:B------:R-:W-:Y:S01]  /*135a0*/  F2FP.BF16.F32.PACK_AB R45, R35, R45 ;  /* 0x0000002d232d723e */ /* 0x000fe200000010ff */
[----:B0-----:R-:W-:Y:S01]  /*135b0*/  FADD.FTZ R30, R18, R21 ;  /* 0x00000015121e7221 */ /* 0x001fe20000010000 */
[----:B------:R-:W-:-:S02]  /*135c0*/  F2FP.BF16.F32.PACK_AB R24, R54, R53 ;  /* 0x000000353618723e */ /* 0x000fc400000010ff */
[----:B------:R-:W-:Y:S02]  /*135d0*/  F2FP.BF16.F32.PACK_AB R26, R58, R57 ;  /* 0x000000393a1a723e */ /* 0x000fe400000010ff */
[----:B------:R-:W-:Y:S02]  /*135e0*/  F2FP.BF16.F32.PACK_AB R25, R49, R25 ;  /* 0x000000193119723e */ /* 0x000fe400000010ff */
[----:B------:R-:W-:Y:S01]  /*135f0*/  F2FP.BF16.F32.PACK_AB R27, R27, R59 ;  /* 0x0000003b1b1b723e */ /* 0x000fe200000010ff */
[----:B------:R-:W-:Y:S01]  /*13600*/  STSM.16.M88.4 [R142], R36 ;  /* 0x000000248e007844 */ /* 0x000fe20000000200 */
[----:B------:R-:W-:Y:S01]  /*13610*/  FADD.FTZ R28, R74, R28 ;  /* 0x0000001c4a1c7221 */ /* 0x000fe20000010000 */
[----:B------:R-:W-:Y:S01]  /*13620*/  F2FP.BF16.F32.PACK_AB R64, R62, R61 ;  /* 0x0000003d3e40723e */ /* 0x000fe200000010ff */
[----:B-1----:R-:W-:Y:S01]  /*13630*/  FADD.FTZ R15, R75, R30 ;  /* 0x0000001e4b0f7221 */ /* 0x002fe20000010000 */
[----:B------:R-:W-:Y:S01]  /*13640*/  STSM.16.M88.4 [R141], R44 ;  /* 0x0000002c8d007844 */ /* 0x000fe20000000200 */
[----:B------:R-:W-:-:S02]  /*13650*/  F2FP.BF16.F32.PACK_AB R74, R74, R73 ;  /* 0x000000494a4a723e */ /* 0x000fc400000010ff */
[----:B------:R-:W-:Y:S01]  /*13660*/  F2FP.BF16.F32.PACK_AB R67, R68, R67 ;  /* 0x000000434443723e */ /* 0x000fe200000010ff */
[----:B------:R0:W-:Y:S01]  /*13670*/  STSM.16.M88.4 [R140+0x27800], R24 ;  /* 0x027800188c007844 */ /* 0x0001e20000000200 */
[----:B------:R-:W-:Y:S02]  /*13680*/  F2FP.BF16.F32.PACK_AB R72, R70, R69 ;  /* 0x000000454648723e */ /* 0x000fe400000010ff */
[----:B------:R-:W-:Y:S02]  /*13690*/  F2FP.BF16.F32.PACK_AB R73, R18, R71 ;  /* 0x000000471249723e */ /* 0x000fe400000010ff */
[----:B---3--:R-:W-:Y:S02]  /*136a0*/  F2FP.BF16.F32.PACK_AB R75, R76, R75 ;  /* 0x0000004b4c4b723e */ /* 0x008fe400000010ff */
[----:B0-----:R-:W-:Y:S02]  /*136b0*/  F2FP.BF16.F32.PACK_AB R24, R78, R77 ;  /* 0x0000004d4e18723e */ /* 0x001fe400000010ff */
[----:B-----5:R-:W-:-:S02]  /*136c0*/  F2FP.BF16.F32.PACK_AB R25, R80, R79 ;  /* 0x0000004f5019723e */ /* 0x020fc400000010ff */
[----:B------:R-:W-:Y:S02]  /*136d0*/  F2FP.BF16.F32.PACK_AB R26, R11, R84 ;  /* 0x000000540b1a723e */ /* 0x000fe400000010ff */
[----:B------:R-:W-:Y:S01]  /*136e0*/  F2FP.BF16.F32.PACK_AB R27, R3, R82 ;  /* 0x00000052031b723e */ /* 0x000fe200000010ff */
[----:B------:R-:W-:Y:S01]  /*136f0*/  FADD.FTZ R21, R77, R28 ;  /* 0x0000001c4d157221 */ /* 0x000fe20000010000 */
[----:B------:R-:W-:-:S04]  /*13700*/  FADD.FTZ R28, R76, R15 ;  /* 0x0000000f4c1c7221 */ /* 0x000fc80000010000 */
[----:B------:R-:W-:Y:S01]  /*13710*/  FADD.FTZ R15, R79, R28 ;  /* 0x0000001c4f0f7221 */ /* 0x000fe20000010000 */
[----:B------:R-:W-:-:S03]  /*13720*/  FADD.FTZ R4, R78, R21 ;  /* 0x000000154e047221 */ /* 0x000fc60000010000 */
[----:B------:R-:W-:Y:S01]  /*13730*/  FADD.FTZ R15, R80, R15 ;  /* 0x0000000f500f7221 */ /* 0x000fe20000010000 */
[----:B------:R-:W-:-:S03]  /*13740*/  FADD.FTZ R4, R84, R4 ;  /* 0x0000000454047221 */ /* 0x000fc60000010000 */
[----:B------:R-:W-:Y:S01]  /*13750*/  FADD.FTZ R82, R82, R15 ;  /* 0x0000000f52527221 */ /* 0x000fe20000010000 */
        /* <DEDUP_REMOVED lines=48> */
[----:B------:R-:W-:Y:S01]  /*13a60*/  FADD.FTZ R4, R11, R4 ;  /* 0x000000040b047221 */ /* 0x000fe20000010000 */
[----:B------:R-:W-:Y:S01]  /*13a70*/  FADD.FTZ R3, R3, R82 ;  /* 0x0000005203037221 */ /* 0x000fe20000010000 */
[----:B------:R-:W-:-:S02]  /*13a80*/  IMAD.MOV.U32 R18, RZ, RZ, R5 ;  /* 0x000000ffff127224 */ /* 0x000fc400078e0005 */
[----:B------:R-:W-:Y:S02]  /*13a90*/  IMAD.MOV.U32 R12, RZ, RZ, R10 ;  /* 0x000000ffff0c7224 */ /* 0x000fe400078e000a */
[----:B------:R-:W-:Y:S01]  /*13aa0*/  IMAD.MOV.U32 R13, RZ, RZ, R14 ;  /* 0x000000ffff0d7224 */ /* 0x000fe200078e000e */
[----:B----4-:R0:W-:Y:S04]  /*13ab0*/  STSM.16.M88.4 [R32], R64 ;  /* 0x0000004020007844 */ /* 0x0101e80000000200 */
[----:B------:R0:W-:Y:S04]  /*13ac0*/  STSM.16.M88.4 [R142+0x6000], R72 ;  /* 0x006000488e007844 */ /* 0x0001e80000000200 */
[----:B------:R0:W-:Y:S01]  /*13ad0*/  STSM.16.M88.4 [R141+0x6000], R24 ;  /* 0x006000188d007844 */ /* 0x0001e20000000200 */
[----:B------:R1:W-:Y:S06]  /*13ae0*/  MEMBAR.ALL.CTA ;  /* 0x0000000000007992 */ /* 0x0003ec0000008000 */
[----:B-1----:R-:W1:Y:S01]  /*13af0*/  FENCE.VIEW.ASYNC.S ;  /* 0x00000000000073c6 */ /* 0x002e620000000000 */
[C---:B--2---:R-:W-:Y:S01]  /*13b00*/  ISETP.GT.AND P3, PT, R0.reuse, R16, PT ;  /* 0x000000100000720c */ /* 0x044fe20003f64270 */
[----:B------:R-:W-:-:S02]  /*13b10*/  VIADD R0, R0, 0xffffffff ;  /* 0xffffffff00007836 */ /* 0x000fc40000000000 */
[----:B------:R-:W-:Y:S01]  /*13b20*/  IMAD.MOV.U32 R16, RZ, RZ, R20 ;  /* 0x000000ffff107224 */ /* 0x000fe200078e0014 */
[----:B-1----:R-:W-:-:S09]  /*13b30*/  NOP ;  /* 0x0000000000007918 */ /* 0x002fd20000000000 */
[----:B0-----:R-:W-:Y:S05]  /*13b40*/  @P3 BRA `(.L_x_1536) ;  /* 0xffffffc4002c3947 */ /* 0x001fea000383ffff */
[----:B------:R-:W-:Y:S02]  /*13b50*/  IMAD.MOV.U32 R13, RZ, RZ, R14 ;  /* 0x000000ffff0d7224 */ /* 0x000fe400078e000e */
[----:B------:R-:W-:Y:S02]  /*13b60*/  IMAD.MOV.U32 R12, RZ, RZ, R10 ;  /* 0x000000ffff0c7224 */ /* 0x000fe400078e000a */
[----:B------:R-:W-:Y:S02]  /*13b70*/  IMAD.MOV.U32 R16, RZ, RZ, R20 ;  /* 0x000000ffff107224 */ /* 0x000fe400078e0014 */
[----:B------:R-:W-:-:S07]  /*13b80*/  IMAD.MOV.U32 R18, RZ, RZ, R5 ;  /* 0x000000ffff127224 */ /* 0x000fce00078e0005 */
.L_x_1518:
[----:B------:R-:W2:Y:S01]  /*13b90*/  LDL R14, [R1+0x18] ;  /* 0x00001800010e7983 */ /* 0x000ea20000100800 */
[----:B------:R-:W0:Y:S01]  /*13ba0*/  LDC R5, c[0x0][0x448] ;  /* 0x00011200ff057b82 */ /* 0x000e220000000800 */
[----:B------:R-:W-:-:S07]  /*13bb0*/  ULDC UR8, c[0x0][0x9dc] ;  /* 0x0002770000087ab9 */ /* 0x000fce0000000800 */
[----:B------:R-:W1:Y:S01]  /*13bc0*/  LDC R20, c[0x0][0x9e4] ;  /* 0x00027900ff147b82 */ /* 0x000e620000000800 */
[----:B0-----:R-:W-:Y:S02]  /*13bd0*/  ISETP.NE.AND P5, PT, R5, 0x1, PT ;  /* 0x000000010500780c */ /* 0x001fe40003fa5270 */
[----:B-1----:R-:W-:-:S11]  /*13be0*/  ISETP.GE.AND P4, PT, R20, 0x1, PT ;  /* 0x000000011400780c */ /* 0x002fd60003f86270 */
[----:B------:R-:W0:Y:S08]  /*13bf0*/  @P5 LDC R10, c[0x0][0x44c] ;  /* 0x00011300ff0a5b82 */ /* 0x000e300000000800 */
[----:B------:R-:W1:Y:S01]  /*13c00*/  @P5 LDC R11, c[0x0][0x450] ;  /* 0x00011400ff0b5b82 */ /* 0x000e620000000800 */
[----:B--2---:R-:W-:Y:S01]  /*13c10*/  VIADD R5, R14, 0xbf ;  /* 0x000000bf0e057836 */ /* 0x004fe20000000000 */
[----:B------:R-:W-:-:S03]  /*13c20*/  IADD3 R14, R139, 0x1, -R138 ;  /* 0x000000018b0e7810 */ /* 0x000fc60007ffe88a */
        /* <DEDUP_REMOVED lines=15> */
.L_x_1539:
[----:B------:R-:W-:-:S13]  /*13d20*/  ISETP.NE.AND P2, PT, R20, 0x1, PT ;  /* 0x000000011400780c */ /* 0x000fda0003f45270 */
[----:B------:R-:W0:Y:S02]  /*13d30*/  @P2 LDC.64 R10, c[0x0][0x9e8] ;  /* 0x00027a00ff0a2b82 */ /* 0x000e240000000a00 */
[----:B0-----:R-:W-:-:S05]  /*13d40*/  @P2 IMAD.HI.U32 R10, R5, R10, RZ ;  /* 0x0000000a050a2227 */ /* 0x001fca00078e00ff */
[----:B------:R-:W-:-:S07]  /*13d50*/  @P2 SHF.R.U32.HI R5, RZ, R11, R10 ;  /* 0x0000000bff052219 */ /* 0x000fce000001160a */
.L_x_1540:
[----:B------:R-:W-:Y:S05]  /*13d60*/  BSYNC B0 ;  /* 0x0000000000007941 */ /* 0x000fea0003800000 */
.L_x_1538:
[----:B------:R-:W-:-:S05]  /*13d70*/  IMAD R5, R5, R20, RZ ;  /* 0x0000001405057224 */ /* 0x000fca00078e02ff */
[----:B------:R-:W-:-:S07]  /*13d80*/  VIMNMX R14, R14, R5, !PT ;  /* 0x000000050e0e7248 */ /* 0x000fce0007fe0100 */
.L_x_1537:
[----:B------:R-:W2:Y:S01]  /*13d90*/  LDL R10, [R1+0x44] ;  /* 0x00004400010a7983 */ /* 0x000ea20000100800 */
[----:B------:R-:W-:-:S05]  /*13da0*/  VIADD R14, R14, 0x7f ;  /* 0x0000007f0e0e7836 */ /* 0x000fca0000000000 */
[----:B------:R-:W-:-:S04]  /*13db0*/  SHF.R.S32.HI R5, RZ, 0x1f, R14 ;  /* 0x0000001fff057819 */ /* 0x000fc8000001140e */
[----:B------:R-:W-:-:S04]  /*13dc0*/  LEA.HI R5, R5, R14, RZ, 0x7 ;  /* 0x0000000e05057211 */ /* 0x000fc800078f38ff */
[----:B------:R-:W-:-:S04]  /*13dd0*/  SHF.R.S32.HI R5, RZ, 0x7, R5 ;  /* 0x00000007ff057819 */ /* 0x000fc80000011405 */
[----:B--2---:R-:W-:-:S04]  /*13de0*/  VIMNMX R155, R10, R5, !PT ;  /* 0x000000050a9b7248 */ /* 0x004fc80007fe0100 */
[----:B------:R-:W-:-:S13]  /*13df0*/  ISETP.GE.AND P2, PT, R0, R155, PT ;  /* 0x0000009b0000720c */ /* 0x000fda0003f46270 */
[----:B------:R-:W-:Y:S05]  /*13e00*/  @!P2 BRA `(.L_x_1541) ;  /* 0x0000002800f4a947 */ /* 0x000fea0003800000 */
[----:B------:R-:W-:Y:S02]  /*13e10*/  IMAD.MOV.U32 R5, RZ, RZ, R13 ;  /* 0x000000ffff057224 */ /* 0x000fe400078e000d */
[----:B------:R-:W-:Y:S02]  /*13e20*/  IMAD.MOV.U32 R11, RZ, RZ, R12 ;  /* 0x000000ffff0b7224 */ /* 0x000fe400078e000c */
[----:B------:R-:W-:Y:S02]  /*13e30*/  IMAD.MOV.U32 R14, RZ, RZ, R18 ;  /* 0x000000ffff0e7224 */ /* 0x000fe400078e0012 */
[----:B------:R-:W-:-:S07]  /*13e40*/  IMAD.MOV.U32 R10, RZ, RZ, R16 ;  /* 0x000000ffff0a7224 */ /* 0x000fce00078e0010 */
.L_x_1551:
        /* <DEDUP_REMOVED lines=11> */
.L_x_1543:
[----:B------:R-:W-:Y:S01]  /*13f00*/  IMAD R12, R16, 0x8, R2 ;  /* 0x00000008100c7824 */ /* 0x000fe200078e0202 */
[----:B------:R-:W-:-:S04]  /*13f10*/  SHF.L.U32 R13, R18, 0x1f, RZ ;  /* 0x0000001f120d7819 */ /* 0x000fc800000006ff */
[----:B------:R0:W1:Y:S01]  /*13f20*/  SYNCS.PHASECHK.TRANS64.TRYWAIT P3, [R12+URZ+0x2d830], R13 ;  /* 0x02d8300d0c0075a7 */ /* 0x000062000806017f */
[----:B------:R-:W-:Y:S05]  /*13f30*/  @!P0 BRA `(.L_x_1544) ;  /* 0x0000000000048947 */ /* 0x000fea0003800000 */
[----:B------:R-:W-:Y:S01]  /*13f40*/  BPT.TRAP 0x1 ;  /* 0x000000040000795c */ /* 0x000fe20000300000 */
.L_x_1544:
[----:B------:R-:W-:Y:S04]  /*13f50*/  BSSY B0, `(.L_x_1542) ;  /* 0x0000004000007945 */ /* 0x000fe80003800000 */
[----:B-1----:R-:W-:Y:S05]  /*13f60*/  @P3 BRA `(.L_x_1545) ;  /* 0x0000000000083947 */ /* 0x002fea0003800000 */
[----:B------:R-:W1:Y:S02]  /*13f70*/  SYNCS.PHASECHK.TRANS64.TRYWAIT P3, [R12+URZ+0x2d830], R13 ;  /* 0x02d8300d0c0075a7 */ /* 0x000e64000806017f */
[----:B-1----:R-:W-:Y:S05]  /*13f80*/  @!P3 BRA `(.L_x_1546) ;  /* 0x00000134006cb947 */ /* 0x002fea0003800000 */
.L_x_1545:
[----:B------:R-:W-:Y:S05]  /*13f90*/  BSYNC B0 ;  /* 0x0000000000007941 */ /* 0x000fea0003800000 */
.L_x_1542:
        /* <DEDUP_REMOVED lines=61> */
.L_x_1548:
[----:B------:R-:W-:Y:S01]  /*14370*/  SHF.L.U32 R12, R14, 0x1f, RZ ;  /* 0x0000001f0e0c7819 */ /* 0x000fe200000006ff */
[----:B------:R-:W-:-:S04]  /*14380*/  IMAD R13, R10, 0x8, R2 ;  /* 0x000000080a0d7824 */ /* 0x000fc800078e0202 */
[----:B------:R0:W1:Y:S01]  /*14390*/  SYNCS.PHASECHK.TRANS64.TRYWAIT P2, [R13+URZ+0x2d850], R12 ;  /* 0x02d8500c0d0075a7 */ /* 0x000062000804017f */
[----:B------:R-:W-:Y:S05]  /*143a0*/  @!P0 BRA `(.L_x_1549) ;  /* 0x0000000000048947 */ /* 0x000fea0003800000 */
[----:B------:R-:W-:Y:S01]  /*143b0*/  BPT.TRAP 0x1 ;  /* 0x000000040000795c */ /* 0x000fe20000300000 */
.L_x_1549:
[----:B-1----:R-:W-:Y:S05]  /*143c0*/  @P2 BRA `(.L_x_1547) ;  /* 0x0000000000082947 */ /* 0x002fea0003800000 */
[----:B------:R-:W1:Y:S02]  /*143d0*/  SYNCS.PHASECHK.TRANS64.TRYWAIT P2, [R13+URZ+0x2d850], R12 ;  /* 0x02d8500c0d0075a7 */ /* 0x000e64000804017f */
[----:B-1----:R-:W-:Y:S05]  /*143e0*/  @!P2 BRA `(.L_x_1550) ;  /* 0x000001300068a947 */ /* 0x002fea0003800000 */
.L_x_1547:
[----:B01----:R-:W-:Y:S01]  /*143f0*/  VIADD R12, R2, 0x400 ;  /* 0x00000400020c7836 */ /* 0x003fe20000000000 */
[----:B------:R-:W-:Y:S05]  /*14400*/  WARPSYNC.ALL ;  /* 0x0000000000007948 */ /* 0x000fea0003800000 */
[----:B------:R-:W-:-:S04]  /*14410*/  SHF.R.U32.HI R12, RZ, 0x4, R12 ;  /* 0x00000004ff0c7819 */ /* 0x000fc8000001160c */
[----:B------:R-:W-:-:S04]  /*14420*/  LOP3.LUT R12, R12, 0x3fff, RZ, 0xc0, !PT ;  /* 0x00003fff0c0c7812 */ /* 0x000fc800078ec0ff */
[----:B------:R-:W-:-:S05]  /*14430*/  LOP3.LUT R12, R12, 0x2000000, RZ, 0xfc, !PT ;  /* 0x020000000c0c7812 */ /* 0x000fca00078efcff */
[----:B------:R-:W-:Y:S02]  /*14440*/  IMAD R12, R10, 0x600, R12 ;  /* 0x000006000a0c7824 */ /* 0x000fe400078e020c */
[----:B------:R-:W-:Y:S01]  /*14450*/  FMUL.FTZ R20, R29, UR49 ;  /* 0x000000311d147c20 */ /* 0x000fe20008410000 */
[----:B------:R-:W-:Y:S02]  /*14460*/  IMAD.MOV.U32 R13, RZ, RZ, -0x7fffffe0 ;  /* 0x80000020ff0d7424 */ /* 0x000fe400078e00ff */
[----:B------:R-:W-:Y:S01]  /*14470*/  FMUL.FTZ R21, R32, UR49 ;  /* 0x0000003120157c20 */ /* 0x000fe20008410000 */
[C---:B------:R-:W-:Y:S01]  /*14480*/  VIADD R14, R12.reuse, 0x40 ;  /* 0x000000400c0e7836 */ /* 0x040fe20000000000 */
[----:B------:R-:W-:Y:S01]  /*14490*/  R2UR UR10, R12 ;  /* 0x000000000c0a72ca */ /* 0x000fe200000e0000 */
[----:B------:R-:W-:Y:S01]  /*144a0*/  IMAD.MOV.U32 R15, RZ, RZ, -0x7fffffe0 ;  /* 0x80000020ff0f7424 */ /* 0x000fe200078e00ff */
[C---:B------:R-:W-:Y:S01]  /*144b0*/  R2UR UR11, R13.reuse ;  /* 0x000000000d0b72ca */ /* 0x040fe200000e0000 */
[----:B------:R-:W-:Y:S01]  /*144c0*/  MUFU.TANH R20, R20 ;  /* 0x0000001400147308 */ /* 0x000fe20000002400 */
[----:B------:R-:W-:Y:S01]  /*144d0*/  R2UR UR14, R14 ;  /* 0x000000000e0e72ca */ /* 0x000fe200000e0000 */
[----:B------:R-:W-:Y:S01]  /*144e0*/  VIADD R14, R12, 0x80 ;  /* 0x000000800c0e7836 */ /* 0x000fe20000000000 */
[----:B------:R-:W-:Y:S01]  /*144f0*/  R2UR UR47, R13 ;  /* 0x000000000d2f72ca */ /* 0x000fe200000e0000 */
[----:B------:R-:W-:Y:S01]  /*14500*/  FMUL.FTZ R13, R24, UR49 ;  /* 0x00000031180d7c20 */ /* 0x000fe20008410000 */
[----:B------:R-:W-:Y:S01]  /*14510*/  R2UR UR15, R15 ;  /* 0x000000000f0f72ca */ /* 0x000fe200000e0000 */
[----:B------:R-:W-:Y:S01]  /*14520*/  FMUL.FTZ R24, R33, UR49 ;  /* 0x0000003121187c20 */ /* 0x000fe20008410000 */
[----:B------:R-:W-:Y:S01]  /*14530*/  R2UR UR18, R14 ;  /* 0x000000000e1272ca */ /* 0x000fe200000e0000 */
[----:B------:R-:W-:Y:S01]  /*14540*/  VIADD R14, R12, 0xc0 ;  /* 0x000000c00c0e7836 */ /* 0x000fe20000000000 */
[C---:B------:R-:W-:Y:S01]  /*14550*/  R2UR UR19, R15.reuse ;  /* 0x000000000f1372ca */ /* 0x040fe200000e0000 */
[----:B------:R-:W0:Y:S01]  /*14560*/  MUFU.TANH R13, R13 ;  /* 0x0000000d000d7308 */ /* 0x000e220000002400 */
[C---:B------:R-:W-:Y:S01]  /*14570*/  R2UR UR23, R15.reuse ;  /* 0x000000000f1772ca */ /* 0x040fe200000e0000 */
[----:B------:R-:W-:Y:S01]  /*14580*/  FMUL.FTZ R29, R40, UR49 ;  /* 0x00000031281d7c20 */ /* 0x000fe20008410000 */
[----:B------:R-:W-:Y:S01]  /*14590*/  R2UR UR22, R14 ;  /* 0x000000000e1672ca */ /* 0x000fe200000e0000 */
[----:B------:R-:W-:Y:S01]  /*145a0*/  VIADD R14, R12, 0x100 ;  /* 0x000001000c0e7836 */ /* 0x000fe20000000000 */
[----:B------:R-:W-:Y:S01]  /*145b0*/  R2UR UR27, R15 ;  /* 0x000000000f1b72ca */ /* 0x000fe200000e0000 */
[----:B------:R-:W-:Y:S01]  /*145c0*/  FMUL.FTZ R32, R41, UR49 ;  /* 0x0000003129207c20 */ /* 0x000fe20008410000 */
[C---:B------:R-:W-:Y:S01]  /*145d0*/  R2UR UR31, R15.reuse ;  /* 0x000000000f1f72ca */ /* 0x040fe200000e0000 */
[----:B------:R-:W-:Y:S01]  /*145e0*/  MUFU.TANH R21, R21 ;  /* 0x0000001500157308 */ /* 0x000fe20000002400 */
[----:B------:R-:W-:Y:S01]  /*145f0*/  R2UR UR26, R14 ;  /* 0x000000000e1a72ca */ /* 0x000fe200000e0000 */
[----:B------:R-:W-:Y:S01]  /*14600*/  VIADD R14, R12, 0x140 ;  /* 0x000001400c0e7836 */ /* 0x000fe20000000000 */
[----:B------:R-:W-:Y:S01]  /*14610*/  R2UR UR35, R15 ;  /* 0x000000000f2372ca */ /* 0x000fe200000e0000 */
[----:B------:R-:W-:Y:S01]  /*14620*/  FMUL.FTZ R15, R28, UR49 ;  /* 0x000000311c0f7c20 */ /* 0x000fe20008410000 */
[----:B------:R-:W-:Y:S01]  /*14630*/  FMUL.FTZ R28, R37, UR49 ;  /* 0x00000031251c7c20 */ /* 0x000fe20008410000 */
[----:B------:R-:W-:Y:S01]  /*14640*/  FMUL.FTZ R33, R44, UR49 ;  /* 0x000000312c217c20 */ /* 0x000fe20008410000 */
[----:B------:R-:W-:Y:S01]  /*14650*/  R2UR UR30, R14 ;  /* 0x000000000e1e72ca */ /* 0x000fe200000e0000 */
[C---:B------:R-:W-:Y:S01]  /*14660*/  VIADD R14, R12.reuse, 0x180 ;  /* 0x000001800c0e7836 */ /* 0x040fe20000000000 */
[----:B------:R-:W-:Y:S01]  /*14670*/  MUFU.TANH R24, R24 ;  /* 0x0000001800187308 */ /* 0x000fe20000002400 */
[----:B------:R-:W-:-:S02]  /*14680*/  VIADD R12, R12, 0x1c0 ;  /* 0x000001c00c0c7836 */ /* 0x000fc40000000000 */
[----:B------:R-:W-:Y:S01]  /*14690*/  FMUL.FTZ R37, R48, UR49 ;  /* 0x0000003130257c20 */ /* 0x000fe20008410000 */
[----:B------:R-:W-:Y:S01]  /*146a0*/  FMUL.FTZ R40, R49, UR49 ;  /* 0x0000003131287c20 */ /* 0x000fe20008410000 */
[----:B------:R-:W-:Y:S01]  /*146b0*/  R2UR UR34, R14 ;  /* 0x000000000e2272ca */ /* 0x000fe200000e0000 */
[----:B------:R-:W-:Y:S01]  /*146c0*/  FMUL.FTZ R14, R25, UR49 ;  /* 0x00000031190e7c20 */ /* 0x000fe20008410000 */
[----:B------:R-:W-:Y:S01]  /*146d0*/  R2UR UR46, R12 ;  /* 0x000000000c2e72ca */ /* 0x000fe200000e0000 */
[----:B------:R-:W-:Y:S01]  /*146e0*/  FMUL.FTZ R25, R36, UR49 ;  /* 0x0000003124197c20 */ /* 0x000fe20008410000 */
[----:B------:R-:W-:Y:S01]  /*146f0*/  MUFU.TANH R15, R15 ;  /* 0x0000000f000f7308 */ /* 0x000fe20000002400 */
        /* <DEDUP_REMOVED lines=16> */
[----:B------:R-:W-:Y:S01]  /*14800*/  FMUL.FTZ R65, R76, UR49 ;  /* 0x000000314c417c20 */ /* 0x000fe20008410000 */
        /* <DEDUP_REMOVED lines=10> */
[----:B------:R-:W-:Y:S01]  /*148b0*/  UMOV UR41, UR6 ;  /* 0x0000000600297c82 */ /* 0x000fe20008000000 */
[----:B------:R-:W-:Y:S01]  /*148c0*/  FMNMX.FTZ R12, R15, R12, !PT ;  /* 0x0000000c0f0c7209 */ /* 0x000fe20007810000 */
[----:B------:R-:W-:Y:S01]  /*148d0*/  FMUL.FTZ R144, R31, UR49 ;  /* 0x000000311f907c20 */ /* 0x000fe20008410000 */
[----:B------:R-:W-:Y:S01]  /*148e0*/  FMUL.FTZ R84, R27, UR49 ;  /* 0x000000311b547c20 */ /* 0x000fe20008410000 */
[----:B------:R-:W0:Y:S01]  /*148f0*/  MUFU.TANH R29, R29 ;  /* 0x0000001d001d7308 */ /* 0x000e220000002400 */
[----:B------:R-:W-:Y:S01]  /*14900*/  FMNMX.FTZ R12, R20, R12, !PT ;  /* 0x0000000c140c7209 */ /* 0x000fe20007810000 */
[----:B------:R-:W-:Y:S01]  /*14910*/  FMUL.FTZ R85, R30, UR49 ;  /* 0x000000311e557c20 */ /* 0x000fe20008410000 */
[----:B------:R-:W-:Y:S01]  /*14920*/  FMUL.FTZ R81, R35, UR49 ;  /* 0x0000003123517c20 */ /* 0x000fe20008410000 */
[----:B------:R-:W-:Y:S01]  /*14930*/  FMUL.FTZ R143, R38, UR49 ;  /* 0x00000031268f7c20 */ /* 0x000fe20008410000 */
[----:B------:R-:W-:Y:S01]  /*14940*/  FMNMX.FTZ R12, R21, R12, !PT ;  /* 0x0000000c150c7209 */ /* 0x000fe20007810000 */
[----:B------:R-:W-:Y:S01]  /*14950*/  FMUL.FTZ R39, R39, UR49 ;  /* 0x0000003127277c20 */ /* 0x000fe20008410000 */
[----:B------:R-:W-:Y:S01]  /*14960*/  FMUL.FTZ R38, R42, UR49 ;  /* 0x000000312a267c20 */ /* 0x000fe20008410000 */
[----:B------:R-:W3:Y:S01]  /*14970*/  MUFU.TANH R32, R32 ;  /* 0x0000002000207308 */ /* 0x000ee20000002400 */
[----:B------:R-:W-:Y:S01]  /*14980*/  FMNMX.FTZ R12, R24, R12, !PT ;  /* 0x0000000c180c7209 */ /* 0x000fe20007810000 */
[----:B------:R-:W-:Y:S01]  /*14990*/  FMUL.FTZ R35, R43, UR49 ;  /* 0x000000312b237c20 */ /* 0x000fe20008410000 */
[----:B------:R-:W-:Y:S01]  /*149a0*/  FMUL.FTZ R42, R46, UR49 ;  /* 0x000000312e2a7c20 */ /* 0x000fe20008410000 */
[----:B------:R-:W-:Y:S01]  /*149b0*/  FMUL.FTZ R27, R47, UR49 ;  /* 0x000000312f1b7c20 */ /* 0x000fe20008410000 */
[----:B-1----:R-:W-:Y:S01]  /*149c0*/  FMNMX.FTZ R12, R25, R12, !PT ;  /* 0x0000000c190c7209 */ /* 0x002fe20007810000 */
[----:B------:R-:W-:Y:S01]  /*149d0*/  FMUL.FTZ R46, R51, UR49 ;  /* 0x00000031332e7c20 */ /* 0x000fe20008410000 */
[----:B------:R-:W-:Y:S01]  /*149e0*/  FMUL.FTZ R47, R54, UR49 ;  /* 0x00000031362f7c20 */ /* 0x000fe20008410000 */
[----:B------:R-:W1:Y:S01]  /*149f0*/  MUFU.TANH R33, R33 ;  /* 0x0000002100217308 */ /* 0x000e620000002400 */
[----:B--2---:R-:W-:Y:S01]  /*14a00*/  FMNMX.FTZ R12, R28, R12, !PT ;  /* 0x0000000c1c0c7209 */ /* 0x004fe20007810000 */
[----:B------:R-:W-:Y:S01]  /*14a10*/  FMUL.FTZ R51, R58, UR49 ;  /* 0x000000313a337c20 */ /* 0x000fe20008410000 */
[----:B------:R-:W-:Y:S01]  /*14a20*/  FMUL.FTZ R54, R59, UR49 ;  /* 0x000000313b367c20 */ /* 0x000fe20008410000 */
[----:B------:R-:W-:Y:S01]  /*14a30*/  FMUL.FTZ R58, R63, UR49 ;  /* 0x000000313f3a7c20 */ /* 0x000fe20008410000 */
[----:B0-----:R-:W-:Y:S01]  /*14a40*/  FMNMX.FTZ R12, R29, R12, !PT ;  /* 0x0000000c1d0c7209 */ /* 0x001fe20007810000 */
        /* <DEDUP_REMOVED lines=50> */
[----:B------:R-:W-:Y:S01]  /*14d70*/  MUFU.TANH R145, R145 ;  /* 0x0000009100917308 */ /* 0x000fe20000002400 */
[----:B--2---:R-:W-:-:S07]  /*14d80*/  FMNMX.FTZ R12, R73, R12, !PT ;  /* 0x0000000c490c7209 */ /* 0x004fce0007810000 */
[----:B------:R-:W-:Y:S01]  /*14d90*/  MUFU.TANH R84, R84 ;  /* 0x0000005400547308 */ /* 0x000fe20000002400 */
[----:B-1----:R-:W-:-:S05]  /*14da0*/  FMNMX.FTZ R12, R76, R12, !PT ;  /* 0x0000000c4c0c7209 */ /* 0x002fca0007810000 */
[----:B------:R-:W0:Y:S02]  /*14db0*/  SHFL.BFLY PT, R26, R12, 0x2, 0x1f ;  /* 0x0c401f000c1a7f89 */ /* 0x000e2400000e0000 */
[----:B------:R-:W-:Y:S08]  /*14dc0*/  MUFU.TANH R85, R85 ;  /* 0x0000005500557308 */ /* 0x000ff00000002400 */
        /* <DEDUP_REMOVED lines=11> */
[----:B------:R0:W-:Y:S02]  /*14e80*/  MUFU.TANH R11, R50 ;  /* 0x00000032000b7308 */ /* 0x0001e40000002400 */
[----:B------:R-:W-:Y:S01]  /*14e90*/  FMUL.FTZ R34, R34, UR41 ;  /* 0x0000002922227c20 */ /* 0x000fe20008410000 */
[--C-:B------:R-:W-:Y:S01]  /*14ea0*/  FFMA.FTZ R13, R13, UR41, -R26.reuse ;  /* 0x000000290d0d7c23 */ /* 0x100fe2000801081a */
[--C-:B------:R-:W-:Y:S01]  /*14eb0*/  FFMA.FTZ R31, R14, UR41, -R26.reuse ;  /* 0x000000290e1f7c23 */ /* 0x100fe2000801081a */
[--C-:B------:R-:W-:Y:S01]  /*14ec0*/  FFMA.FTZ R14, R24, UR41, -R26.reuse ;  /* 0x00000029180e7c23 */ /* 0x100fe2000801081a */
[--C-:B------:R-:W-:Y:S01]  /*14ed0*/  FFMA.FTZ R30, R15, UR41, -R26.reuse ;  /* 0x000000290f1e7c23 */ /* 0x100fe2000801081a */
[--C-:B------:R-:W-:Y:S01]  /*14ee0*/  FFMA.FTZ R20, R20, UR41, -R26.reuse ;  /* 0x0000002914147c23 */ /* 0x100fe2000801081a */
[----:B------:R-:W-:Y:S01]  /*14ef0*/  MUFU.EX2 R34, R34 ;  /* 0x0000002200227308 */ /* 0x000fe20000000800 */
[----:B0-----:R-:W-:Y:S01]  /*14f00*/  FMUL.FTZ R50, R55, UR49 ;  /* 0x0000003137327c20 */ /* 0x001fe20008410000 */
[----:B------:R-:W-:Y:S01]  /*14f10*/  FMUL.FTZ R55, R62, UR49 ;  /* 0x000000313e377c20 */ /* 0x000fe20008410000 */
[----:B------:R-:W-:Y:S01]  /*14f20*/  FMUL.FTZ R62, R67, UR49 ;  /* 0x00000031433e7c20 */ /* 0x000fe20008410000 */
[----:B------:R-:W-:Y:S01]  /*14f30*/  FMUL.FTZ R67, R74, UR49 ;  /* 0x000000314a437c20 */ /* 0x000fe20008410000 */
[----:B------:R-:W-:Y:S01]  /*14f40*/  FMUL.FTZ R74, R79, UR49 ;  /* 0x000000314f4a7c20 */ /* 0x000fe20008410000 */
[----:B------:R-:W-:Y:S01]  /*14f50*/  FMUL.FTZ R79, R87, UR49 ;  /* 0x00000031574f7c20 */ /* 0x000fe20008410000 */
[--C-:B------:R-:W-:Y:S01]  /*14f60*/  FFMA.FTZ R21, R21, UR41, -R26.reuse ;  /* 0x0000002915157c23 */ /* 0x100fe2000801081a */
[----:B------:R-:W2:Y:S01]  /*14f70*/  LDL R87, [R1+0x3c] ;  /* 0x00003c0001577983 */ /* 0x000ea20000100800 */
        /* <DEDUP_REMOVED lines=15> */
[--C-:B------:R-:W-:Y:S01]  /*15070*/  FFMA.FTZ R52, R52, UR41, -R26.reuse ;  /* 0x0000002934347c23 */ /* 0x100fe2000801081a */
[----:B------:R-:W3:Y:S01]  /*15080*/  MUFU.TANH R35, R35 ;  /* 0x0000002300237308 */ /* 0x000ee20000002400 */
[----:B0-----:R-:W-:Y:S01]  /*15090*/  FFMA.FTZ R4, R34, R4, R13 ;  /* 0x0000000422047223 */ /* 0x001fe2000001000d */
[--C-:B------:R-:W-:Y:S01]  /*150a0*/  FFMA.FTZ R53, R53, UR41, -R26.reuse ;  /* 0x0000002935357c23 */ /* 0x100fe2000801081a */
[--C-:B------:R-:W-:Y:S01]  /*150b0*/  FFMA.FTZ R56, R56, UR41, -R26.reuse ;  /* 0x0000002938387c23 */ /* 0x100fe2000801081a */
[--C-:B------:R-:W-:Y:S01]  /*150c0*/  FFMA.FTZ R57, R57, UR41, -R26.reuse ;  /* 0x0000002939397c23 */ /* 0x100fe2000801081a */
[--C-:B------:R-:W-:Y:S01]  /*150d0*/  FFMA.FTZ R60, R60, UR41, -R26.reuse ;  /* 0x000000293c3c7c23 */ /* 0x100fe2000801081a */
[--C-:B------:R-:W-:Y:S01]  /*150e0*/  FFMA.FTZ R61, R61, UR41, -R26.reuse ;  /* 0x000000293d3d7c23 */ /* 0x100fe2000801081a */
[----:B------:R-:W-:Y:S01]  /*150f0*/  FFMA.FTZ R64, R64, UR41, -R26 ;  /* 0x0000002940407c23 */ /* 0x000fe2000801081a */
[----:B------:R-:W0:Y:S01]  /*15100*/  MUFU.TANH R42, R42 ;  /* 0x0000002a002a7308 */ /* 0x000e220000002400 */
[C---:B-1----:R-:W-:Y:S01]  /*15110*/  FADD.FTZ R4, R24.reuse, R4 ;  /* 0x0000000418047221 */ /* 0x042fe20000010000 */
[----:B------:R-:W-:Y:S01]  /*15120*/  F2FP.BF16.F32.PACK_AB R24, R24, R13 ;  /* 0x0000000d1818723e */ /* 0x000fe200000010ff */
[--C-:B------:R-:W-:Y:S01]  /*15130*/  FFMA.FTZ R65, R65, UR41, -R26.reuse ;  /* 0x0000002941417c23 */ /* 0x100fe2000801081a */
[----:B------:R-:W-:Y:S01]  /*15140*/  FMNMX.FTZ R13, R145, R5, !PT ;  /* 0x00000005910d7209 */ /* 0x000fe20007810000 */
[--C-:B------:R-:W-:Y:S01]  /*15150*/  FFMA.FTZ R68, R68, UR41, -R26.reuse ;  /* 0x0000002944447c23 */ /* 0x100fe2000801081a */
[--C-:B------:R-:W-:Y:S01]  /*15160*/  FFMA.FTZ R69, R69, UR41, -R26.reuse ;  /* 0x0000002945457c23 */ /* 0x100fe2000801081a */
[--C-:B------:R-:W-:Y:S01]  /*15170*/  FFMA.FTZ R72, R72, UR41, -R26.reuse ;  /* 0x0000002948487c23 */ /* 0x100fe2000801081a */
[----:B------:R-:W-:Y:S01]  /*15180*/  FMNMX.FTZ R13, R84, R13, !PT ;  /* 0x0000000d540d7209 */ /* 0x000fe20007810000 */
[----:B------:R-:W1:Y:S01]  /*15190*/  MUFU.TANH R27, R27 ;  /* 0x0000001b001b7308 */ /* 0x000e620000002400 */
[--C-:B------:R-:W-:Y:S01]  /*151a0*/  FFMA.FTZ R73, R73, UR41, -R26.reuse ;  /* 0x0000002949497c23 */ /* 0x100fe2000801081a */
[----:B------:R-:W-:Y:S01]  /*151b0*/  FFMA.FTZ R76, R76, UR41, -R26 ;  /* 0x000000294c4c7c23 */ /* 0x000fe2000801081a */
[----:B------:R-:W-:-:S04]  /*151c0*/  FMNMX.FTZ R13, R85, R13, !PT ;  /* 0x0000000d550d7209 */ /* 0x000fc80007810000 */
[----:B------:R-:W-:Y:S01]  /*151d0*/  FMNMX.FTZ R13, R144, R13, !PT ;  /* 0x0000000d900d7209 */ /* 0x000fe20007810000 */
[----:B------:R-:W4:Y:S03]  /*151e0*/  MUFU.TANH R46, R46 ;  /* 0x0000002e002e7308 */ /* 0x000f260000002400 */
[----:B------:R-:W-:-:S04]  /*151f0*/  FMNMX.FTZ R13, R80, R13, !PT ;  /* 0x0000000d500d7209 */ /* 0x000fc80007810000 */
[----:B------:R-:W-:Y:S01]  /*15200*/  FMNMX.FTZ R13, R81, R13, !PT ;  /* 0x0000000d510d7209 */ /* 0x000fe20007810000 */
[----:B------:R-:W5:Y:S03]  /*15210*/  MUFU.TANH R47, R47 ;  /* 0x0000002f002f7308 */ /* 0x000f660000002400 */
[----:B------:R-:W-:-:S04]  /*15220*/  FMNMX.FTZ R13, R143, R13, !PT ;  /* 0x0000000d8f0d7209 */ /* 0x000fc80007810000 */
[----:B------:R-:W-:Y:S01]  /*15230*/  FMNMX.FTZ R13, R39, R13, !PT ;  /* 0x0000000d270d7209 */ /* 0x000fe20007810000 */
[----:B------:R-:W5:Y:S03]  /*15240*/  MUFU.TANH R50, R50 ;  /* 0x0000003200327308 */ /* 0x000f660000002400 */
[----:B------:R-:W-:-:S04]  /*15250*/  FMNMX.FTZ R13, R38, R13, !PT ;  /* 0x0000000d260d7209 */ /* 0x000fc80007810000 */
[----:B---3--:R-:W-:Y:S01]  /*15260*/  FMNMX.FTZ R13, R35, R13, !PT ;  /* 0x0000000d230d7209 */ /* 0x008fe20007810000 */
[----:B------:R-:W3:Y:S03]  /*15270*/  MUFU.TANH R51, R51 ;  /* 0x0000003300337308 */ /* 0x000ee60000002400 */
[----:B0-----:R-:W-:-:S04]  /*15280*/  FMNMX.FTZ R13, R42, R13, !PT ;  /* 0x0000000d2a0d7209 */ /* 0x001fc80007810000 */
[----:B-1----:R-:W-:Y:S01]  /*15290*/  FMNMX.FTZ R13, R27, R13, !PT ;  /* 0x0000000d1b0d7209 */ /* 0x002fe20007810000 */
[----:B------:R-:W0:Y:S03]  /*152a0*/  MUFU.TANH R54, R54 ;  /* 0x0000003600367308 */ /* 0x000e260000002400 */
[----:B------:R-:W-:-:S04]  /*152b0*/  FMNMX.FTZ R13, R11, R13, !PT ;  /* 0x0000000d0b0d7209 */ /* 0x000fc80007810000 */
[----:B----4-:R-:W-:Y:S01]  /*152c0*/  FMNMX.FTZ R13, R46, R13, !PT ;  /* 0x0000000d2e0d7209 */ /* 0x010fe20007810000 */
[----:B------:R-:W1:Y:S03]  /*152d0*/  MUFU.TANH R55, R55 ;  /* 0x0000003700377308 */ /* 0x000e660000002400 */
[----:B-----5:R-:W-:-:S04]  /*152e0*/  FMNMX.FTZ R13, R47, R13, !PT ;  /* 0x0000000d2f0d7209 */ /* 0x020fc80007810000 */
[----:B------:R-:W-:Y:S01]  /*152f0*/  FMNMX.FTZ R13, R50, R13, !PT ;  /* 0x0000000d320d7209 */ /* 0x000fe20007810000 */
[----:B------:R-:W4:Y:S03]  /*15300*/  MUFU.TANH R58, R58 ;  /* 0x0000003a003a7308 */ /* 0x000f260000002400 */
[----:B---3--:R-:W-:-:S04]  /*15310*/  FMNMX.FTZ R13, R51, R13, !PT ;  /* 0x0000000d330d7209 */ /* 0x008fc80007810000 */
[----:B0-----:R-:W-:Y:S01]  /*15320*/  FMNMX.FTZ R13, R54, R13, !PT ;  /* 0x0000000d360d7209 */ /* 0x001fe20007810000 */
[----:B------:R-:W0:Y:S03]  /*15330*/  MUFU.TANH R59, R59 ;  /* 0x0000003b003b7308 */ /* 0x000e260000002400 */
[----:B-1----:R-:W-:-:S05]  /*15340*/  FMNMX.FTZ R13, R55, R13, !PT ;  /* 0x0000000d370d7209 */ /* 0x002fca0007810000 */
[----:B------:R-:W1:Y:S01]  /*15350*/  MUFU.TANH R62, R62 ;  /* 0x0000003e003e7308 */ /* 0x000e620000002400 */
[----:B----4-:R-:W-:-:S07]  /*15360*/  FMNMX.FTZ R13, R58, R13, !PT ;  /* 0x0000000d3a0d7209 */ /* 0x010fce0007810000 */
[----:B------:R-:W3:Y:S01]  /*15370*/  MUFU.TANH R63, R63 ;  /* 0x0000003f003f7308 */ /* 0x000ee20000002400 */
[----:B0-----:R-:W-:-:S07]  /*15380*/  FMNMX.FTZ R13, R59, R13, !PT ;  /* 0x0000000d3b0d7209 */ /* 0x001fce0007810000 */
[----:B------:R-:W0:Y:S01]  /*15390*/  MUFU.TANH R66, R66 ;  /* 0x0000004200427308 */ /* 0x000e220000002400 */
[----:B-1----:R-:W-:-:S07]  /*153a0*/  FMNMX.FTZ R13, R62, R13, !PT ;  /* 0x0000000d3e0d7209 */ /* 0x002fce0007810000 */
[----:B------:R-:W1:Y:S01]  /*153b0*/  MUFU.TANH R67, R67 ;  /* 0x0000004300437308 */ /* 0x000e620000002400 */
[----:B---3--:R-:W-:-:S07]  /*153c0*/  FMNMX.FTZ R13, R63, R13, !PT ;  /* 0x0000000d3f0d7209 */ /* 0x008fce0007810000 */
        /* <DEDUP_REMOVED lines=12> */
[----:B------:R-:W3:Y:S08]  /*15490*/  MUFU.EX2 R26, R30 ;  /* 0x0000001e001a7308 */ /* 0x000ef00000000800 */
[----:B------:R-:W4:Y:S01]  /*154a0*/  MUFU.TANH R79, R79 ;  /* 0x0000004f004f7308 */ /* 0x000f220000002400 */
[----:B0-----:R-:W-:-:S07]  /*154b0*/  FMNMX.FTZ R13, R77, R13, !PT ;  /* 0x0000000d4d0d7209 */ /* 0x001fce0007810000 */
[----:B------:R-:W0:Y:S01]  /*154c0*/  MUFU.EX2 R20, R20 ;  /* 0x0000001400147308 */ /* 0x000e220000000800 */
[----:B-1----:R-:W-:Y:S01]  /*154d0*/  FMNMX.FTZ R13, R78, R13, !PT ;  /* 0x0000000d4e0d7209 */ /* 0x002fe20007810000 */
[----:B---3--:R-:W-:-:S03]  /*154e0*/  FADD.FTZ R4, R26, R4 ;  /* 0x000000041a047221 */ /* 0x008fc60000010000 */
[----:B----4-:R-:W-:Y:S01]  /*154f0*/  FMNMX.FTZ R13, R79, R13, !PT ;  /* 0x0000000d4f0d7209 */ /* 0x010fe20007810000 */
[C---:B0-----:R-:W-:Y:S01]  /*15500*/  FADD.FTZ R4, R20.reuse, R4 ;  /* 0x0000000414047221 */ /* 0x041fe20000010000 */
[----:B------:R-:W-:-:S03]  /*15510*/  F2FP.BF16.F32.PACK_AB R26, R20, R26 ;  /* 0x0000001a141a723e */ /* 0x000fc600000010ff */
[----:B------:R-:W0:Y:S02]  /*15520*/  SHFL.BFLY PT, R20, R13, 0x2, 0x1f ;  /* 0x0c401f000d147f89 */ /* 0x000e2400000e0000 */
[----:B0-----:R-:W-:-:S05]  /*15530*/  FMNMX.FTZ R13, R13, R20, !PT ;  /* 0x000000140d0d7209 */ /* 0x001fca0007810000 */
[----:B------:R-:W0:Y:S01]  /*15540*/  SHFL.BFLY PT, R20, R13, 0x1, 0x1f ;  /* 0x0c201f000d147f89 */ /* 0x000e2200000e0000 */
[----:B------:R-:W-:-:S05]  /*15550*/  IMAD.MOV.U32 R31, RZ, RZ, 0x40000040 ;  /* 0x40000040ff1f7424 */ /* 0x000fca00078e00ff */
[----:B------:R-:W-:Y:S02]  /*15560*/  R2UR UR9, R31 ;  /* 0x000000001f0972ca */ /* 0x000fe400000e0000 */
[----:B0-----:R-:W-:-:S05]  /*15570*/  FMNMX.FTZ R13, R13, R20, !PT ;  /* 0x000000140d0d7209 */ /* 0x001fca0007810000 */
[----:B------:R-:W-:-:S04]  /*15580*/  FMUL.FTZ R30, R13, UR41 ;  /* 0x000000290d1e7c20 */ /* 0x000fc80008410000 */
        /* <DEDUP_REMOVED lines=32> */
[----:B--2---:R-:W-:-:S04]  /*15790*/  LOP3.LUT R30, R87, 0x10000, RZ, 0xfc, !PT ;  /* 0x00010000571e7812 */ /* 0x004fc800078efcff */
[----:B------:R-:W-:Y:S01]  /*157a0*/  R2UR UR8, R30 ;  /* 0x000000001e0872ca */ /* 0x000fe200000e0000 */
[----:B------:R-:W-:-:S12]  /*157b0*/  WARPGROUP.ARRIVE ;  /* 0x00000000000079c5 */ /* 0x000fd80000000000 */
[----:B------:R-:W-:Y:S01]  /*157c0*/  HGMMA.64x96x16.F32.BF16 R88, gdesc[UR8].tnspB, R88, gsb0 ;  /* 0x41600000085879f0 */ /* 0x000fe20008001858 */
[----:B------:R-:W-:Y:S02]  /*157d0*/  VIADD R38, R30, 0x2 ;  /* 0x000000021e267836 */ /* 0x000fe40000000000 */
[----:B------:R-:W-:-:S03]  /*157e0*/  IMAD.MOV.U32 R39, RZ, RZ, 0x40000040 ;  /* 0x40000040ff277424 */ /* 0x000fc600078e00ff */
[----:B------:R-:W-:Y:S02]  /*157f0*/  R2UR UR12, R38 ;  /* 0x00000000260c72ca */ /* 0x000fe400000e0000 */
[----:B------:R-:W-:Y:S01]  /*15800*/  R2UR UR13, R39 ;  /* 0x00000000270d72ca */ /* 0x000fe200000e0000 */
[----:B------:R-:W-:Y:S02]  /*15810*/  VIADD R38, R30, 0x4 ;  /* 0x000000041e267836 */ /* 0x000fe40000000000 */
[----:B------:R-:W-:Y:S01]  /*15820*/  IMAD.MOV.U32 R39, RZ, RZ, 0x40000040 ;  /* 0x40000040ff277424 */ /* 0x000fe200078e00ff */
[----:B------:R-:W-:Y:S02]  /*15830*/  WARPGROUP.DEPBAR.LE gsb0, 0x0 ;  /* 0x00008000000079c5 */ /* 0x000fe40000010000 */
[----:B------:R-:W-:-:S07]  /*15840*/  WARPGROUP.ARRIVE ;  /* 0x00000000000079c5 */ /* 0x000fce0000000000 */
[----:B------:R-:W-:Y:S01]  /*15850*/  HGMMA.64x96x16.F32.BF16 R88, gdesc[UR12].tnspB, R88, gsb0 ;  /* 0x416000000c5879f0 */ /* 0x000fe20008001858 */
[----:B------:R-:W-:Y:S02]  /*15860*/  R2UR UR16, R38 ;  /* 0x00000000261072ca */ /* 0x000fe400000e0000 */
[----:B------:R-:W-:Y:S01]  /*15870*/  R2UR UR17, R39 ;  /* 0x00000000271172ca */ /* 0x000fe200000e0000 */
[----:B------:R-:W-:Y:S02]  /*15880*/  VIADD R38, R30, 0x6 ;  /* 0x000000061e267836 */ /* 0x000fe40000000000 */
[----:B------:R-:W-:-:S03]  /*15890*/  IMAD.MOV.U32 R39, RZ, RZ, 0x40000040 ;  /* 0x40000040ff277424 */ /* 0x000fc600078e00ff */
[----:B------:R-:W-:Y:S01]  /*158a0*/  R2UR UR20, R38 ;  /* 0x00000000261472ca */ /* 0x000fe200000e0000 */
[----:B------:R-:W-:Y:S02]  /*158b0*/  WARPGROUP.DEPBAR.LE gsb0, 0x0 ;  /* 0x00008000000079c5 */ /* 0x000fe40000010000 */
[----:B------:R-:W-:-:S06]  /*158c0*/  WARPGROUP.ARRIVE ;  /* 0x00000000000079c5 */ /* 0x000fcc0000000000 */
[----:B------:R-:W-:Y:S01]  /*158d0*/  HGMMA.64x96x16.F32.BF16 R88, gdesc[UR16].tnspB, R88, gsb0 ;  /* 0x41600000105879f0 */ /* 0x000fe20008001858 */
[----:B------:R-:W-:Y:S01]  /*158e0*/  R2UR UR21, R39 ;  /* 0x00000000271572ca */ /* 0x000fe200000e0000 */
[----:B------:R-:W-:Y:S02]  /*158f0*/  VIADD R38, R30, 0x600 ;  /* 0x000006001e267836 */ /* 0x000fe40000000000 */
[----:B------:R-:W-:-:S03]  /*15900*/  IMAD.MOV.U32 R39, RZ, RZ, 0x40000040 ;  /* 0x40000040ff277424 */ /* 0x000fc600078e00ff */
[----:B------:R-:W-:Y:S02]  /*15910*/  R2UR UR24, R38 ;  /* 0x00000000261872ca */ /* 0x000fe400000e0000 */
[----:B------:R-:W-:Y:S01]  /*15920*/  R2UR UR25, R39 ;  /* 0x00000000271972ca */ /* 0x000fe200000e0000 */
[----:B------:R-:W-:Y:S02]  /*15930*/  WARPGROUP.DEPBAR.LE gsb0, 0x0 ;  /* 0x00008000000079c5 */ /* 0x000fe40000010000 */
[----:B------:R-:W-:-:S06]  /*15940*/  WARPGROUP.ARRIVE ;  /* 0x00000000000079c5 */ /* 0x000fcc0000000000 */
[----:B------:R-:W-:Y:S01]  /*15950*/  HGMMA.64x96x16.F32.BF16 R88, gdesc[UR20].tnspB, R88, gsb0 ;  /* 0x41600000145879f0 */ /* 0x000fe20008001858 */
        /* <DEDUP_REMOVED lines=18> */
[----:B------:R-:W2:Y:S01]  /*15a80*/  LDL R30, [R1+0x20] ;  /* 0x00002000011e7983 */ /* 0x000ea20000100800 */
[----:B------:R-:W-:Y:S02]  /*15a90*/  WARPGROUP.DEPBAR.LE gsb0, 0x0 ;  /* 0x00008000000079c5 */ /* 0x000fe40000010000 */
[----:B------:R-:W-:-:S06]  /*15aa0*/  WARPGROUP.ARRIVE ;  /* 0x00000000000079c5 */ /* 0x000fcc0000000000 */
[----:B------:R-:W-:Y:S03]  /*15ab0*/  HGMMA.64x96x16.F32.BF16 R88, gdesc[UR32].tnspB, R88, gsb0 ;  /* 0x41600000205879f0 */ /* 0x000fe60008001858 */
[----:B------:R-:W0:Y:S01]  /*15ac0*/  S2R R87, SR_TID.X ;  /* 0x0000000000577919 */ /* 0x000e220000002100 */
[----:B------:R-:W-:-:S04]  /*15ad0*/  FADD.FTZ R5, -R13, R5 ;  /* 0x000000050d057221 */ /* 0x000fc80000010100 */
[----:B------:R-:W-:Y:S01]  /*15ae0*/  FMUL.FTZ R5, R5, UR41 ;  /* 0x0000002905057c20 */ /* 0x000fe20008410000 */
[----:B------:R-:W-:Y:S02]  /*15af0*/  WARPGROUP.DEPBAR.LE gsb0, 0x0 ;  /* 0x00008000000079c5 */ /* 0x000fe40000010000 */
[----:B------:R-:W-:-:S06]  /*15b00*/  WARPGROUP.ARRIVE ;  /* 0x00000000000079c5 */ /* 0x000fcc0000000000 */
[----:B------:R-:W-:Y:S01]  /*15b10*/  HGMMA.64x96x16.F32.BF16 R88, gdesc[UR44].tnspB, R88, gsb0 ;  /* 0x416000002c5879f0 */ /* 0x000fe20008001858 */
[----:B0-----:R-:W-:Y:S02]  /*15b20*/  SHF.R.U32.HI R27, RZ, 0x7, R87 ;  /* 0x00000007ff1b7819 */ /* 0x001fe40000011657 */
[----:B------:R-:W-:-:S03]  /*15b30*/  ISETP.GE.U32.AND P2, PT, R87, 0x180, PT ;  /* 0x000001805700780c */ /* 0x000fc60003f46070 */
[----:B------:R-:W-:Y:S01]  /*15b40*/  VIADD R27, R27, 0x9 ;  /* 0x000000091b1b7836 */ /* 0x000fe20000000000 */
[----:B------:R-:W-:Y:S04]  /*15b50*/  MUFU.EX2 R5, R5 ;  /* 0x0000000500057308 */ /* 0x000fe80000000800 */
[----:B------:R-:W-:-:S04]  /*15b60*/  SEL R27, R27, 0x9, !P2 ;  /* 0x000000091b1b7807 */ /* 0x000fc80005000000 */
[----:B------:R-:W0:Y:S08]  /*15b70*/  MUFU.EX2 R25, R25 ;  /* 0x0000001900197308 */ /* 0x000e300000000800 */
[----:B------:R-:W1:Y:S08]  /*15b80*/  MUFU.EX2 R84, R84 ;  /* 0x0000005400547308 */ /* 0x000e700000000800 */
[----:B------:R-:W-:Y:S08]  /*15b90*/  MUFU.EX2 R85, R85 ;  /* 0x0000005500557308 */ /* 0x000ff00000000800 */
[----:B------:R-:W-:Y:S01]  /*15ba0*/  MUFU.EX2 R86, R86 ;  /* 0x0000005600567308 */ /* 0x000fe20000000800 */
[----:B------:R-:W-:-:S07]  /*15bb0*/  @!P1 IMAD R10, R10, 0x8, R2 ;  /* 0x000000080a0a9824 */ /* 0x000fce00078e0202 */
[----:B------:R-:W3:Y:S01]  /*15bc0*/  MUFU.EX2 R21, R21 ;  /* 0x0000001500157308 */ /* 0x000ee20000000800 */
[----:B------:R-:W-:-:S07]  /*15bd0*/  @!P1 VIADD R10, R10, 0x2d860 ;  /* 0x0002d8600a0a9836 */ /* 0x000fce0000000000 */
[----:B------:R-:W4:Y:S01]  /*15be0*/  MUFU.EX2 R14, R14 ;  /* 0x0000000e000e7308 */ /* 0x000f220000000800 */
[----:B0-----:R-:W-:Y:S01]  /*15bf0*/  FFMA.FTZ R3, R5, R3, R25 ;  /* 0x0000000305037223 */ /* 0x001fe20000010019 */
[----:B------:R-:W-:Y:S02]  /*15c00*/  @!P1 PRMT R10, RZ, 0x654, R10 ;  /* 0x00000654ff0a9816 */ /* 0x000fe4000000000a */
[----:B-1----:R-:W-:Y:S01]  /*15c10*/  F2FP.BF16.F32.PACK_AB R25, R84, R25 ;  /* 0x000000195419723e */ /* 0x002fe200000010ff */
[----:B---3--:R-:W-:Y:S01]  /*15c20*/  FADD.FTZ R4, R21, R4 ;  /* 0x0000000415047221 */ /* 0x008fe20000010000 */
[----:B------:R-:W-:Y:S02]  /*15c30*/  WARPGROUP.DEPBAR.LE gsb0, 0x0 ;  /* 0x00008000000079c5 */ /* 0x000fe40000010000 */
[----:B------:R0:W-:Y:S06]  /*15c40*/  BAR.ARV R27, 0x100 ;  /* 0x0004001b0000751d */ /* 0x0001ec0000002000 */
[----:B0-----:R-:W-:-:S04]  /*15c50*/  @!P1 IMAD R27, R16, 0x8, R2 ;  /* 0x00000008101b9824 */ /* 0x001fc800078e0202 */
[----:B------:R-:W-:-:S05]  /*15c60*/  @!P1 VIADD R27, R27, 0x2d840 ;  /* 0x0002d8401b1b9836 */ /* 0x000fca0000000000 */
[----:B------:R-:W-:-:S04]  /*15c70*/  @!P1 PRMT R27, RZ, 0x654, R27 ;  /* 0x00000654ff1b9816 */ /* 0x000fc8000000001b */
[----:B------:R0:W-:Y:S02]  /*15c80*/  @!P1 SYNCS.ARRIVE.TRANS64.RED.A1T0 RZ, [R27+URZ], RZ ;  /* 0x000000ff1bff99a7 */ /* 0x0001e4000810043f */
[----:B0-----:R-:W-:Y:S01]  /*15c90*/  F2FP.BF16.F32.PACK_AB R27, R86, R85 ;  /* 0x00000055561b723e */ /* 0x001fe200000010ff */
[----:B------:R0:W-:Y:S04]  /*15ca0*/  @!P1 SYNCS.ARRIVE.TRANS64.RED.A1T0 RZ, [R10+URZ], RZ ;  /* 0x000000ff0aff99a7 */ /* 0x0001e8000810043f */
[----:B------:R4:W-:Y:S02]  /*15cb0*/  STSM.16.M88.4 [R140+0x21800], R24 ;  /* 0x021800188c007844 */ /* 0x0009e40000000200 */
[C---:B----4-:R-:W-:Y:S02]  /*15cc0*/  F2FP.BF16.F32.PACK_AB R24, R14.reuse, R21 ;  /* 0x000000150e18723e */ /* 0x050fe400000010ff */
[----:B------:R-:W3:Y:S01]  /*15cd0*/  LDL R21, [R1+0x24] ;  /* 0x0000240001157983 */ /* 0x000ee20000100800 */
[----:B------:R-:W1:Y:S08]  /*15ce0*/  MUFU.EX2 R15, R15 ;  /* 0x0000000f000f7308 */ /* 0x000e700000000800 */
[----:B------:R-:W-:Y:S08]  /*15cf0*/  MUFU.EX2 R26, R28 ;  /* 0x0000001c001a7308 */ /* 0x000ff00000000800 */
[----:B------:R-:W-:Y:S08]  /*15d00*/  MUFU.EX2 R80, R80 ;  /* 0x0000005000507308 */ /* 0x000ff00000000800 */
[----:B------:R-:W4:Y:S08]  /*15d10*/  MUFU.EX2 R81, R81 ;  /* 0x0000005100517308 */ /* 0x000f300000000800 */
[----:B------:R-:W-:Y:S08]  /*15d20*/  MUFU.EX2 R82, R82 ;  /* 0x0000005200527308 */ /* 0x000ff00000000800 */
[----:B------:R-:W5:Y:S01]  /*15d30*/  MUFU.EX2 R83, R83 ;  /* 0x0000005300537308 */ /* 0x000f620000000800 */
[----:B------:R-:W-:-:S04]  /*15d40*/  FADD.FTZ R4, R14, R4 ;  /* 0x000000040e047221 */ /* 0x000fc80000010000 */
[----:B-1----:R-:W-:Y:S01]  /*15d50*/  FADD.FTZ R4, R15, R4 ;  /* 0x000000040f047221 */ /* 0x002fe20000010000 */
[----:B------:R-:W-:Y:S01]  /*15d60*/  FADD.FTZ R3, R84, R3 ;  /* 0x0000000354037221 */ /* 0x000fe20000010000 */
[----:B----4-:R-:W-:Y:S02]  /*15d70*/  F2FP.BF16.F32.PACK_AB R25, R81, R80 ;  /* 0x000000505119723e */ /* 0x010fe400000010ff */
[C---:B------:R-:W-:Y:S01]  /*15d80*/  FADD.FTZ R4, R26.reuse, R4 ;  /* 0x000000041a047221 */ /* 0x040fe20000010000 */
[----:B------:R-:W-:Y:S01]  /*15d90*/  F2FP.BF16.F32.PACK_AB R26, R26, R15 ;  /* 0x0000000f1a1a723e */ /* 0x000fe200000010ff */
[----:B------:R-:W-:Y:S01]  /*15da0*/  FADD.FTZ R3, R85, R3 ;  /* 0x0000000355037221 */ /* 0x000fe20000010000 */
[----:B-----5:R-:W-:-:S03]  /*15db0*/  F2FP.BF16.F32.PACK_AB R27, R83, R82 ;  /* 0x00000052531b723e */ /* 0x020fc600000010ff */
[----:B------:R-:W-:Y:S02]  /*15dc0*/  FADD.FTZ R3, R86, R3 ;  /* 0x0000000356037221 */ /* 0x000fe40000010000 */
[----:B--2---:R1:W-:Y:S01]  /*15dd0*/  STSM.16.M88.4 [R30], R24 ;  /* 0x000000181e007844 */ /* 0x0043e20000000200 */
[----:B------:R-:W-:Y:S01]  /*15de0*/  MUFU.EX2 R32, R32 ;  /* 0x0000002000207308 */ /* 0x000fe20000000800 */
[----:B------:R-:W-:-:S07]  /*15df0*/  FADD.FTZ R3, R80, R3 ;  /* 0x0000000350037221 */ /* 0x000fce0000010000 */
[----:B------:R-:W-:Y:S08]  /*15e00*/  MUFU.EX2 R20, R20 ;  /* 0x0000001400147308 */ /* 0x000ff00000000800 */
[----:B-1----:R-:W1:Y:S01]  /*15e10*/  MUFU.EX2 R24, R29 ;  /* 0x0000001d00187308 */ /* 0x002e620000000800 */
[----:B------:R-:W-:-:S07]  /*15e20*/  FADD.FTZ R3, R81, R3 ;  /* 0x0000000351037221 */ /* 0x000fce0000010000 */
[----:B------:R-:W2:Y:S01]  /*15e30*/  MUFU.EX2 R26, R33 ;  /* 0x00000021001a7308 */ /* 0x000ea20000000800 */
[----:B------:R-:W-:-:S07]  /*15e40*/  FADD.FTZ R3, R82, R3 ;  /* 0x0000000352037221 */ /* 0x000fce0000010000 */
[----:B------:R-:W4:Y:S01]  /*15e50*/  MUFU.EX2 R25, R35 ;  /* 0x0000002300197308 */ /* 0x000f220000000800 */
[----:B-1----:R-:W-:Y:S01]  /*15e60*/  FADD.FTZ R4, R24, R4 ;  /* 0x0000000418047221 */ /* 0x002fe20000010000 */
[----:B------:R-:W-:-:S06]  /*15e70*/  FADD.FTZ R3, R83, R3 ;  /* 0x0000000353037221 */ /* 0x000fcc0000010000 */
[----:B0-----:R-:W0:Y:S08]  /*15e80*/  MUFU.EX2 R10, R36 ;  /* 0x00000024000a7308 */ /* 0x001e300000000800 */
[----:B------:R-:W1:Y:S01]  /*15e90*/  MUFU.EX2 R27, R42 ;  /* 0x0000002a001b7308 */ /* 0x000e620000000800 */
[----:B------:R-:W-:Y:S01]  /*15ea0*/  FADD.FTZ R4, R32, R4 ;  /* 0x0000000420047221 */ /* 0x000fe20000010000 */
[----:B------:R-:W-:-:S06]  /*15eb0*/  FADD.FTZ R3, R20, R3 ;  /* 0x0000000314037221 */ /* 0x000fcc0000010000 */
[----:B------:R-:W5:Y:S08]  /*15ec0*/  MUFU.EX2 R28, R37 ;  /* 0x00000025001c7308 */ /* 0x000f700000000800 */
[----:B------:R-:W5:Y:S01]  /*15ed0*/  MUFU.EX2 R43, R43 ;  /* 0x0000002b002b7308 */ /* 0x000f620000000800 */
[----:B--2---:R-:W-:Y:S01]  /*15ee0*/  FADD.FTZ R4, R26, R4 ;  /* 0x000000041a047221 */ /* 0x004fe20000010000 */
[----:B----4-:R-:W-:-:S06]  /*15ef0*/  FADD.FTZ R3, R25, R3 ;  /* 0x0000000319037221 */ /* 0x010fcc0000010000 */
[----:B------:R-:W2:Y:S08]  /*15f00*/  MUFU.EX2 R14, R40 ;  /* 0x00000028000e7308 */ /* 0x000eb00000000800 */
[----:B------:R-:W4:Y:S01]  /*15f10*/  MUFU.EX2 R11, R11 ;  /* 0x0000000b000b7308 */ /* 0x000f220000000800 */
[----:B0-----:R-:W-:Y:S01]  /*15f20*/  FADD.FTZ R4, R10, R4 ;  /* 0x000000040a047221 */ /* 0x001fe20000010000 */
[----:B-1----:R-:W-:-:S06]  /*15f30*/  FADD.FTZ R3, R27, R3 ;  /* 0x000000031b037221 */ /* 0x002fcc0000010000 */
[----:B------:R-:W0:Y:S08]  /*15f40*/  MUFU.EX2 R30, R41 ;  /* 0x00000029001e7308 */ /* 0x000e300000000800 */
[----:B------:R-:W1:Y:S01]  /*15f50*/  MUFU.EX2 R29, R46 ;  /* 0x0000002e001d7308 */ /* 0x000e620000000800 */
[----:B-----5:R-:W-:Y:S01]  /*15f60*/  FADD.FTZ R4, R28, R4 ;  /* 0x000000041c047221 */ /* 0x020fe20000010000 */
[----:B------:R-:W-:-:S06]  /*15f70*/  FADD.FTZ R3, R43, R3 ;  /* 0x000000032b037221 */ /* 0x000fcc0000010000 */
        /* <DEDUP_REMOVED lines=9> */
[----:B-----5:R-:W-:-:S07]  /*16010*/  FADD.FTZ R4, R31, R4 ;  /* 0x000000041f047221 */ /* 0x020fce0000010000 */
[----:B------:R-:W5:Y:S08]  /*16020*/  MUFU.EX2 R48, R48 ;  /* 0x0000003000307308 */ /* 0x000f700000000800 */
[----:B------:R-:W3:Y:S01]  /*16030*/  MUFU.EX2 R54, R54 ;  /* 0x0000003600367308 */ /* 0x000ee20000000800 */
        /* <DEDUP_REMOVED lines=9> */
[----:B---3--:R-:W-:-:S06]  /*160d0*/  FADD.FTZ R4, R54, R4 ;  /* 0x0000000436047221 */ /* 0x008fcc0000010000 */
[----:B------:R-:W3:Y:S08]  /*160e0*/  MUFU.EX2 R53, R53 ;  /* 0x0000003500357308 */ /* 0x000ef00000000800 */
        /* <DEDUP_REMOVED lines=9> */
[----:B---3--:R-:W-:Y:S01]  /*16180*/  FADD.FTZ R3, R53, R3 ;  /* 0x0000000335037221 */ /* 0x008fe20000010000 */
[----:B-----5:R-:W-:-:S06]  /*16190*/  FADD.FTZ R4, R59, R4 ;  /* 0x000000043b047221 */ /* 0x020fcc0000010000 */
        /* <DEDUP_REMOVED lines=22> */
[----:B------:R-:W-:-:S07]  /*16300*/  F2FP.BF16.F32.PACK_AB R29, R29, R11 ;  /* 0x0000000b1d1d723e */ /* 0x000fce00000010ff */
[----:B------:R-:W1:Y:S08]  /*16310*/  MUFU.EX2 R72, R72 ;  /* 0x0000004800487308 */ /* 0x000e700000000800 */
[----:B------:R-:W-:Y:S08]  /*16320*/  MUFU.EX2 R73, R73 ;  /* 0x0000004900497308 */ /* 0x000ff00000000800 */
[----:B------:R-:W-:Y:S08]  /*16330*/  MUFU.EX2 R76, R76 ;  /* 0x0000004c004c7308 */ /* 0x000ff00000000800 */
[----:B------:R-:W1:Y:S08]  /*16340*/  MUFU.EX2 R77, R77 ;  /* 0x0000004d004d7308 */ /* 0x000e700000000800 */
[----:B------:R-:W-:Y:S08]  /*16350*/  MUFU.EX2 R78, R78 ;  /* 0x0000004e004e7308 */ /* 0x000ff00000000800 */
[----:B------:R-:W1:Y:S01]  /*16360*/  MUFU.EX2 R79, R79 ;  /* 0x0000004f004f7308 */ /* 0x000e620000000800 */
[----:B---3--:R-:W-:Y:S01]  /*16370*/  FADD.FTZ R3, R65, R3 ;  /* 0x0000000341037221 */ /* 0x008fe20000010000 */
[----:B-----5:R-:W-:Y:S01]  /*16380*/  FADD.FTZ R11, R71, R4 ;  /* 0x00000004470b7221 */ /* 0x020fe20000010000 */
[----:B------:R-:W-:-:S02]  /*16390*/  F2FP.BF16.F32.PACK_AB R24, R32, R24 ;  /* 0x000000182018723e */ /* 0x000fc400000010ff */
[----:B------:R-:W-:Y:S02]  /*163a0*/  F2FP.BF16.F32.PACK_AB R25, R25, R20 ;  /* 0x000000141919723e */ /* 0x000fe400000010ff */
[----:B------:R-:W-:Y:S02]  /*163b0*/  F2FP.BF16.F32.PACK_AB R26, R10, R26 ;  /* 0x0000001a0a1a723e */ /* 0x000fe400000010ff */
[----:B------:R-:W-:Y:S02]  /*163c0*/  F2FP.BF16.F32.PACK_AB R27, R43, R27 ;  /* 0x0000001b2b1b723e */ /* 0x000fe400000010ff */
[----:B------:R-:W-:Y:S02]  /*163d0*/  F2FP.BF16.F32.PACK_AB R28, R14, R28 ;  /* 0x0000001c0e1c723e */ /* 0x000fe400000010ff */
[----:B------:R-:W-:Y:S02]  /*163e0*/  F2FP.BF16.F32.PACK_AB R30, R44, R30 ;  /* 0x0000001e2c1e723e */ /* 0x000fe400000010ff */
[----:B------:R-:W-:Y:S01]  /*163f0*/  F2FP.BF16.F32.PACK_AB R31, R50, R31 ;  /* 0x0000001f321f723e */ /* 0x000fe200000010ff */
[----:B--2---:R-:W-:Y:S01]  /*16400*/  FADD.FTZ R3, R68, R3 ;  /* 0x0000000344037221 */ /* 0x004fe20000010000 */
[----:B----4-:R-:W-:Y:S01]  /*16410*/  FADD.FTZ R4, R74, R11 ;  /* 0x0000000b4a047221 */ /* 0x010fe20000010000 */
[----:B------:R2:W-:Y:S01]  /*16420*/  STSM.16.M88.4 [R142], R24 ;  /* 0x000000188e007844 */ /* 0x0005e20000000200 */
[----:B------:R-:W-:-:S02]  /*16430*/  F2FP.BF16.F32.PACK_AB R36, R48, R36 ;  /* 0x000000243024723e */ /* 0x000fc400000010ff */
[----:B------:R-:W-:Y:S01]  /*16440*/  F2FP.BF16.F32.PACK_AB R37, R54, R37 ;  /* 0x000000253625723e */ /* 0x000fe200000010ff */
[----:B------:R3:W-:Y:S01]  /*16450*/  STSM.16.M88.4 [R141], R28 ;  /* 0x0000001c8d007844 */ /* 0x0007e20000000200 */
[----:B------:R-:W-:Y:S02]  /*16460*/  F2FP.BF16.F32.PACK_AB R38, R52, R38 ;  /* 0x000000263426723e */ /* 0x000fe400000010ff */
[----:B------:R-:W-:Y:S01]  /*16470*/  F2FP.BF16.F32.PACK_AB R39, R58, R39 ;  /* 0x000000273a27723e */ /* 0x000fe200000010ff */
[----:B0-----:R-:W-:Y:S01]  /*16480*/  FADD.FTZ R3, R40, R3 ;  /* 0x0000000328037221 */ /* 0x001fe20000010000 */
[----:B-1----:R-:W-:Y:S01]  /*16490*/  FADD.FTZ R4, R41, R4 ;  /* 0x0000000429047221 */ /* 0x002fe20000010000 */
[----:B------:R-:W-:Y:S02]  /*164a0*/  F2FP.BF16.F32.PACK_AB R40, R72, R40 ;  /* 0x000000284828723e */ /* 0x000fe400000010ff */
[----:B------:R-:W-:Y:S02]  /*164b0*/  F2FP.BF16.F32.PACK_AB R41, R77, R41 ;  /* 0x000000294d29723e */ /* 0x000fe400000010ff */
[----:B------:R-:W-:-:S02]  /*164c0*/  F2FP.BF16.F32.PACK_AB R42, R76, R73 ;  /* 0x000000494c2a723e */ /* 0x000fc400000010ff */
[----:B--2---:R-:W-:Y:S02]  /*164d0*/  F2FP.BF16.F32.PACK_AB R24, R56, R53 ;  /* 0x000000353818723e */ /* 0x004fe400000010ff */
[----:B------:R-:W-:Y:S02]  /*164e0*/  F2FP.BF16.F32.PACK_AB R25, R62, R59 ;  /* 0x0000003b3e19723e */ /* 0x000fe400000010ff */
[----:B------:R-:W-:Y:S02]  /*164f0*/  F2FP.BF16.F32.PACK_AB R26, R60, R57 ;  /* 0x000000393c1a723e */ /* 0x000fe400000010ff */
[----:B------:R-:W-:Y:S02]  /*16500*/  F2FP.BF16.F32.PACK_AB R27, R66, R63 ;  /* 0x0000003f421b723e */ /* 0x000fe400000010ff */
[----:B---3--:R-:W-:Y:S02]  /*16510*/  F2FP.BF16.F32.PACK_AB R28, R64, R61 ;  /* 0x0000003d401c723e */ /* 0x008fe400000010ff */
[----:B------:R-:W-:-:S02]  /*16520*/  F2FP.BF16.F32.PACK_AB R29, R70, R67 ;  /* 0x00000043461d723e */ /* 0x000fc400000010ff */
[----:B------:R-:W-:Y:S02]  /*16530*/  F2FP.BF16.F32.PACK_AB R30, R68, R65 ;  /* 0x00000041441e723e */ /* 0x000fe400000010ff */
[----:B------:R-:W-:Y:S02]  /*16540*/  F2FP.BF16.F32.PACK_AB R31, R74, R71 ;  /* 0x000000474a1f723e */ /* 0x000fe400000010ff */
[----:B------:R-:W-:Y:S01]  /*16550*/  F2FP.BF16.F32.PACK_AB R43, R79, R78 ;  /* 0x0000004e4f2b723e */ /* 0x000fe200000010ff */
[----:B------:R0:W-:Y:S04]  /*16560*/  STSM.16.M88.4 [R140+0x27800], R36 ;  /* 0x027800248c007844 */ /* 0x0001e80000000200 */
[----:B------:R0:W-:Y:S04]  /*16570*/  STSM.16.M88.4 [R21], R24 ;  /* 0x0000001815007844 */ /* 0x0001e80000000200 */
[----:B------:R0:W-:Y:S04]  /*16580*/  STSM.16.M88.4 [R142+0x6000], R28 ;  /* 0x0060001c8e007844 */ /* 0x0001e80000000200 */
[----:B------:R0:W-:Y:S01]  /*16590*/  STSM.16.M88.4 [R141+0x6000], R40 ;  /* 0x006000288d007844 */ /* 0x0001e20000000200 */
[----:B------:R-:W-:Y:S01]  /*165a0*/  @!PT LDS RZ, [RZ] ;  /* 0x00000000fffff984 */ /* 0x000fe20000000800 */
[----:B------:R-:W-:Y:S01]  /*165b0*/  @!PT LDS RZ, [RZ] ;  /* 0x00000000fffff984 */ /* 0x000fe20000000800 */
[----:B------:R-:W-:Y:S01]  /*165c0*/  @!PT LDS RZ, [RZ] ;  /* 0x00000000fffff984 */ /* 0x000fe20000000800 */
[----:B------:R-:W-:Y:S01]  /*165d0*/  @!PT LDS RZ, [RZ] ;  /* 0x00000000fffff984 */ /* 0x000fe20000000800 */
[----:B------:R1:W-:Y:S06]  /*165e0*/  MEMBAR.ALL.CTA ;  /* 0x0000000000007992 */ /* 0x0003ec0000008000 */
[----:B-1----:R-:W1:Y:S01]  /*165f0*/  FENCE.VIEW.ASYNC.S ;  /* 0x00000000000073c6 */ /* 0x002e620000000000 */
[----:B------:R-:W-:Y:S01]  /*16600*/  ISETP.GT.AND P2, PT, R0, R155, PT ;  /* 0x0000009b0000720c */ /* 0x000fe20003f44270 */
[----:B------:R-:W-:Y:S01]  /*16610*/  FADD.FTZ R10, R72, R3 ;  /* 0x00000003480a7221 */ /* 0x000fe20000010000 */
[----:B------:R-:W-:-:S03]  /*16620*/  FADD.FTZ R3, R77, R4 ;  /* 0x000000044d037221 */ /* 0x000fc60000010000 */
[----:B------:R-:W-:Y:S01]  /*16630*/  FADD.FTZ R11, R73, R10 ;  /* 0x0000000a490b7221 */ /* 0x000fe20000010000 */
[----:B------:R-:W-:Y:S01]  /*16640*/  FADD.FTZ R78, R78, R3 ;  /* 0x000000034e4e7221 */ /* 0x000fe20000010000 */
[-C--:B------:R-:W-:Y:S01]  /*16650*/  FMUL.FTZ R90, R90, R5.reuse ;  /* 0x000000055a5a7220 */ /* 0x080fe20000410000 */
[-C--:B------:R-:W-:Y:S01]  /*16660*/  FMUL.FTZ R91, R91, R5.reuse ;  /* 0x000000055b5b7220 */ /* 0x080fe20000410000 */
        /* <DEDUP_REMOVED lines=48> */
[----:B------:R-:W-:-:S02]  /*16970*/  VIADD R0, R0, 0xffffffff ;  /* 0xffffffff00007836 */ /* 0x000fc40000000000 */
[----:B------:R-:W-:Y:S02]  /*16980*/  IMAD.MOV.U32 R14, RZ, RZ, R18 ;  /* 0x000000ffff0e7224 */ /* 0x000fe400078e0012 */
[----:B------:R-:W-:Y:S02]  /*16990*/  IMAD.MOV.U32 R10, RZ, RZ, R16 ;  /* 0x000000ffff0a7224 */ /* 0x000fe400078e0010 */
[----:B------:R-:W-:Y:S02]  /*169a0*/  IMAD.MOV.U32 R5, RZ, RZ, R13 ;  /* 0x000000ffff057224 */ /* 0x000fe400078e000d */
[----:B------:R-:W-:Y:S01]  /*169b0*/  IMAD.MOV.U32 R11, RZ, RZ, R12 ;  /* 0x000000ffff0b7224 */ /* 0x000fe200078e000c */
[----:B-1----:R-:W-:Y:S01]  /*169c0*/  NOP ;  /* 0x0000000000007918 */ /* 0x002fe20000000000 */
[----:B0-----:R-:W-:Y:S05]  /*169d0*/  @P2 BRA `(.L_x_1551) ;  /* 0xffffffd4001c2947 */ /* 0x001fea000383ffff */
.L_x_1541:
[----:B------:R-:W2:Y:S02]  /*169e0*/  LDL R5, [R1+0x44] ;  /* 0x0000440001057983 */ /* 0x000ea40000100800 */
[----:B--2---:R-:W-:-:S13]  /*169f0*/  ISETP.GE.AND P2, PT, R0, R5, PT ;  /* 0x000000050000720c */ /* 0x004fda0003f46270 */
[----:B------:R-:W-:Y:S05]  /*16a00*/  @!P2 BRA `(.L_x_1552) ;  /* 0x0000003c0004a947 */ /* 0x000fea0003800000 */
[----:B------:R-:W-:Y:S02]  /*16a10*/  IMAD.MOV.U32 R5, RZ, RZ, R13 ;  /* 0x000000ffff057224 */ /* 0x000fe400078e000d */
[----:B------:R-:W-:Y:S02]  /*16a20*/  IMAD.MOV.U32 R10, RZ, RZ, R12 ;  /* 0x000000ffff0a7224 */ /* 0x000fe400078e000c */
[----:B------:R-:W-:Y:S02]  /*16a30*/  IMAD.MOV.U32 R14, RZ, RZ, R18 ;  /* 0x000000ffff0e7224 */ /* 0x000fe400078e0012 */
[----:B------:R-:W-:-:S07]  /*16a40*/  IMAD.MOV.U32 R11, RZ, RZ, R16 ;  /* 0x000000ffff0b7224 */ /* 0x000fce00078e0010 */
.L_x_1570:
        /* <DEDUP_REMOVED lines=11> */
.L_x_1554:
[----:B------:R-:W-:Y:S01]  /*16b00*/  IMAD R12, R16, 0x8, R2 ;  /* 0x00000008100c7824 */ /* 0x000fe200078e0202 */
[----:B------:R-:W-:-:S04]  /*16b10*/  SHF.L.U32 R13, R18, 0x1f, RZ ;  /* 0x0000001f120d7819 */ /* 0x000fc800000006ff */
[----:B------:R0:W1:Y:S01]  /*16b20*/  SYNCS.PHASECHK.TRANS64.TRYWAIT P3, [R12+URZ+0x2d830], R13 ;  /* 0x02d8300d0c0075a7 */ /* 0x000062000806017f */
[----:B------:R-:W-:Y:S05]  /*16b30*/  @!P0 BRA `(.L_x_1555) ;  /* 0x0000000000048947 */ /* 0x000fea0003800000 */
[----:B------:R-:W-:Y:S01]  /*16b40*/  BPT.TRAP 0x1 ;  /* 0x000000040000795c */ /* 0x000fe20000300000 */
.L_x_1555:
[----:B------:R-:W-:Y:S04]  /*16b50*/  BSSY B0, `(.L_x_1553) ;  /* 0x0000004000007945 */ /* 0x000fe80003800000 */
[----:B-1----:R-:W-:Y:S05]  /*16b60*/  @P3 BRA `(.L_x_1556) ;  /* 0x0000000000083947 */ /* 0x002fea0003800000 */
[----:B------:R-:W1:Y:S02]  /*16b70*/  SYNCS.PHASECHK.TRANS64.TRYWAIT P3, [R12+URZ+0x2d830], R13 ;  /* 0x02d8300d0c0075a7 */ /* 0x000e64000806017f */
[----:B-1----:R-:W-:Y:S05]  /*16b80*/  @!P3 BRA `(.L_x_1557) ;  /* 0x000001080094b947 */ /* 0x002fea0003800000 */
.L_x_1556:
[----:B------:R-:W-:Y:S05]  /*16b90*/  BSYNC B0 ;  /* 0x0000000000007941 */ /* 0x000fea0003800000 */
.L_x_1553:
        /* <DEDUP_REMOVED lines=61> */
.L_x_1559:
[----:B------:R-:W-:Y:S01]  /*16f70*/  SHF.L.U32 R12, R14, 0x1f, RZ ;  /* 0x0000001f0e0c7819 */ /* 0x000fe200000006ff */
[----:B------:R-:W-:-:S04]  /*16f80*/  IMAD R13, R11, 0x8, R2 ;  /* 0x000000080b0d7824 */ /* 0x000fc800078e0202 */
[----:B------:R0:W1:Y:S01]  /*16f90*/  SYNCS.PHASECHK.TRANS64.TRYWAIT P2, [R13+URZ+0x2d850], R12 ;  /* 0x02d8500c0d0075a7 */ /* 0x000062000804017f */
[----:B------:R-:W-:Y:S05]  /*16fa0*/  @!P0 BRA `(.L_x_1560) ;  /* 0x0000000000048947 */ /* 0x000fea0003800000 */
[----:B------:R-:W-:Y:S01]  /*16fb0*/  BPT.TRAP 0x1 ;  /* 0x000000040000795c */ /* 0x000fe20000300000 */
.L_x_1560:
[----:B-1----:R-:W-:Y:S05]  /*16fc0*/  @P2 BRA `(.L_x_1558) ;  /* 0x0000000000082947 */ /* 0x002fea0003800000 */
[----:B------:R-:W1:Y:S02]  /*16fd0*/  SYNCS.PHASECHK.TRANS64.TRYWAIT P2, [R13+URZ+0x2d850], R12 ;  /* 0x02d8500c0d0075a7 */ /* 0x000e64000804017f */
[----:B-1----:R-:W-:Y:S05]  /*16fe0*/  @!P2 BRA `(.L_x_1561) ;  /* 0x000001040090a947 */ /* 0x002fea0003800000 */
.L_x_1558:
[----:B------:R-:W2:Y:S01]  /*16ff0*/  LDL R143, [R1+0x18] ;  /* 0x00001800018f7983 */ /* 0x000ea20000100800 */
[----:B------:R-:W3:Y:S03]  /*17000*/  @P5 LDC R14, c[0x0][0x44c] ;  /* 0x00011300ff0e5b82 */ /* 0x000ee60000000800 */
[----:B------:R-:W2:Y:S05]  /*17010*/  LDL R20, [R1+0x40] ;  /* 0x0000400001147983 */ /* 0x000eaa0000100800 */
[----:B01----:R-:W0:Y:S01]  /*17020*/  @P5 LDC R13, c[0x0][0x450] ;  /* 0x00011400ff0d5b82 */ /* 0x003e220000000800 */
[----:B------:R-:W-:Y:S05]  /*17030*/  WARPSYNC.ALL ;  /* 0x0000000000007948 */ /* 0x000fea0003800000 */
[----:B--2---:R-:W-:-:S02]  /*17040*/  IMAD.IADD R12, R20, 0x1, R143 ;  /* 0x00000001140c7824 */ /* 0x004fc400078e028f */
[----:B------:R-:W2:Y:S01]  /*17050*/  LDL R143, [R1+0x3c] ;  /* 0x00003c00018f7983 */ /* 0x000ea20000100800 */
[----:B------:R-:W-:Y:S01]  /*17060*/  IMAD.MOV.U32 R15, RZ, RZ, -0x7fffffe0 ;  /* 0x80000020ff0f7424 */ /* 0x000fe200078e00ff */
[----:B------:R-:W-:Y:S01]  /*17070*/  WARPGROUP.ARRIVE ;  /* 0x00000000000079c5 */ /* 0x000fe20000000000 */
[----:B---3--:R-:W-:-:S05]  /*17080*/  @P5 IMAD.HI.U32 R14, R12, R14, RZ ;  /* 0x0000000e0c0e5227 */ /* 0x008fca00078e00ff */
[----:B------:R-:W1:Y:S01]  /*17090*/  S2R R144, SR_TID.X ;  /* 0x0000000000907919 */ /* 0x000e620000002100 */
[----:B------:R-:W-:Y:S01]  /*170a0*/  FMUL.FTZ R84, R84, UR48 ;  /* 0x0000003054547c20 */ /* 0x000fe20008410000 */
[C---:B------:R-:W-:Y:S01]  /*170b0*/  R2UR UR11, R15.reuse ;  /* 0x000000000f0b72ca */ /* 0x040fe200000e0000 */
[----:B------:R-:W-:Y:S01]  /*170c0*/  IMAD.MOV.U32 R21, RZ, RZ, -0x7fffffe0 ;  /* 0x80000020ff157424 */ /* 0x000fe200078e00ff */
[----:B0-----:R-:W-:Y:S01]  /*170d0*/  @P5 SHF.R.U32.HI R12, RZ, R13, R14 ;  /* 0x0000000dff0c5219 */ /* 0x001fe2000001160e */
[----:B------:R-:W-:Y:S01]  /*170e0*/  VIADD R13, R2, 0x400 ;  /* 0x00000400020d7836 */ /* 0x000fe20000000000 */
[----:B------:R-:W-:Y:S01]  /*170f0*/  R2UR UR47, R15 ;  /* 0x000000000f2f72ca */ /* 0x000fe200000e0000 */
[----:B------:R-:W-:Y:S01]  /*17100*/  IMAD.MOV.U32 R15, RZ, RZ, 0x40000040 ;  /* 0x40000040ff0f7424 */ /* 0x000fe200078e00ff */
[----:B------:R-:W-:Y:S01]  /*17110*/  R2UR UR15, R21 ;  /* 0x00000000150f72ca */ /* 0x000fe200000e0000 */
[----:B------:R-:W0:Y:S01]  /*17120*/  SHFL.IDX PT, R145, R12, RZ, 0x1c1f ;  /* 0x001c1fff0c917589 */ /* 0x000e2200000e0000 */
[----:B------:R-:W-:Y:S01]  /*17130*/  SHF.R.U32.HI R13, RZ, 0x4, R13 ;  /* 0x00000004ff0d7819 */ /* 0x000fe2000001160d */
[----:B------:R-:W-:Y:S01]  /*17140*/  FMUL.FTZ R85, R85, UR48 ;  /* 0x0000003055557c20 */ /* 0x000fe20008410000 */
[----:B------:R-:W-:Y:S01]  /*17150*/  R2UR UR9, R15 ;  /* 0x000000000f0972ca */ /* 0x000fe200000e0000 */
[----:B------:R-:W-:Y:S01]  /*17160*/  IMAD.MOV.U32 R15, RZ, RZ, 0x40000040 ;  /* 0x40000040ff0f7424 */ /* 0x000fe200078e00ff */
[----:B------:R-:W-:Y:S01]  /*17170*/  LOP3.LUT R13, R13, 0x3fff, RZ, 0xc0, !PT ;  /* 0x00003fff0d0d7812 */ /* 0x000fe200078ec0ff */
[----:B------:R-:W3:Y:S01]  /*17180*/  MUFU.TANH R84, R84 ;  /* 0x0000005400547308 */ /* 0x000ee20000002400 */
[----:B------:R-:W-:-:S02]  /*17190*/  R2UR UR19, R21 ;  /* 0x00000000151372ca */ /* 0x000fc400000e0000 */
[----:B------:R-:W-:Y:S02]  /*171a0*/  LOP3.LUT R13, R13, 0x2000000, RZ, 0xfc, !PT ;  /* 0x020000000d0d7812 */ /* 0x000fe400078efcff */
[C---:B------:R-:W-:Y:S02]  /*171b0*/  R2UR UR23, R21.reuse ;  /* 0x00000000151772ca */ /* 0x040fe400000e0000 */
[----:B------:R-:W-:Y:S01]  /*171c0*/  R2UR UR27, R21 ;  /* 0x00000000151b72ca */ /* 0x000fe200000e0000 */
[----:B------:R-:W-:Y:S01]  /*171d0*/  IMAD R14, R11, 0x600, R13 ;  /* 0x000006000b0e7824 */ /* 0x000fe200078e020d */
[C---:B------:R-:W-:Y:S01]  /*171e0*/  R2UR UR31, R21.reuse ;  /* 0x00000000151f72ca */ /* 0x040fe200000e0000 */
[----:B------:R-:W-:Y:S01]  /*171f0*/  FMUL.FTZ R13, R24, UR48 ;  /* 0x00000030180d7c20 */ /* 0x000fe20008410000 */
[----:B------:R-:W-:Y:S01]  /*17200*/  R2UR UR35, R21 ;  /* 0x00000000152372ca */ /* 0x000fe200000e0000 */
[C---:B------:R-:W-:Y:S01]  /*17210*/  VIADD R20, R14.reuse, 0x40 ;  /* 0x000000400e147836 */ /* 0x040fe20000000000 */
[----:B------:R-:W-:Y:S01]  /*17220*/  R2UR UR10, R14 ;  /* 0x000000000e0a72ca */ /* 0x000fe200000e0000 */
[----:B------:R-:W-:Y:S01]  /*17230*/  IMAD.MOV.U32 R21, RZ, RZ, 0x40000040 ;  /* 0x40000040ff157424 */ /* 0x000fe200078e00ff */
[----:B------:R-:W-:Y:S01]  /*17240*/  R2UR UR45, R15 ;  /* 0x000000000f2d72ca */ /* 0x000fe200000e0000 */
[----:B------:R-:W-:Y:S01]  /*17250*/  FMUL.FTZ R15, R25, UR48 ;  /* 0x00000030190f7c20 */ /* 0x000fe20008410000 */
[----:B------:R-:W-:Y:S01]  /*17260*/  R2UR UR14, R20 ;  /* 0x00000000140e72ca */ /* 0x000fe200000e0000 */
[----:B------:R-:W-:Y:S01]  /*17270*/  VIADD R20, R14, 0x80 ;  /* 0x000000800e147836 */ /* 0x000fe20000000000 */
[----:B------:R-:W-:Y:S01]  /*17280*/  R2UR UR13, R21 ;  /* 0x00000000150d72ca */ /* 0x000fe200000e0000 */
[----:B------:R-:W-:-:S02]  /*17290*/  IMAD.MOV.U32 R21, RZ, RZ, 0x40000040 ;  /* 0x40000040ff157424 */ /* 0x000fc400078e00ff */
[----:B------:R-:W-:Y:S01]  /*172a0*/  FMUL.FTZ R25, R29, UR48 ;  /* 0x000000301d197c20 */ /* 0x000fe20008410000 */
[----:B------:R-:W-:Y:S01]  /*172b0*/  FMUL.FTZ R29, R33, UR48 ;  /* 0x00000030211d7c20 */ /* 0x000fe20008410000 */
[----:B------:R-:W-:Y:S01]  /*172c0*/  R2UR UR18, R20 ;  /* 0x00000000141272ca */ /* 0x000fe200000e0000 */
[----:B------:R-:W-:Y:S01]  /*172d0*/  VIADD R20, R14, 0xc0 ;  /* 0x000000c00e147836 */ /* 0x000fe20000000000 */
[----:B------:R-:W-:Y:S01]  /*172e0*/  R2UR UR17, R21 ;  /* 0x00000000151172ca */ /* 0x000fe200000e0000 */
[----:B------:R-:W-:Y:S02]  /*172f0*/  IMAD.MOV.U32 R21, RZ, RZ, 0x40000040 ;  /* 0x40000040ff157424 */ /* 0x000fe400078e00ff */
[----:B------:R-:W-:Y:S01]  /*17300*/  FMUL.FTZ R33, R38, UR48 ;  /* 0x0000003026217c20 */ /* 0x000fe20008410000 */
        /* <DEDUP_REMOVED lines=10> */
[----:B------:R-:W-:Y:S01]  /*173b0*/  IMAD.MOV.U32 R21, RZ, RZ, 0x40000040 ;  /* 0x40000040ff157424 */ /* 0x000fe200078e00ff */
[----:B-1----:R-:W-:Y:S01]  /*173c0*/  ISETP.GE.U32.AND P2, PT, R144, 0x180, PT ;  /* 0x000001809000780c */ /* 0x002fe20003f46070 */
[----:B------:R-:W-:Y:S01]  /*173d0*/  FMUL.FTZ R54, R58, UR48 ;  /* 0x000000303a367c20 */ /* 0x000fe20008410000 */
[----:B------:R-:W-:Y:S01]  /*173e0*/  R2UR UR30, R20 ;  /* 0x00000000141e72ca */ /* 0x000fe200000e0000 */
[C---:B------:R-:W-:Y:S01]  /*173f0*/  VIADD R20, R14.reuse, 0x180 ;  /* 0x000001800e147836 */ /* 0x040fe20000000000 */
[----:B------:R-:W-:Y:S01]  /*17400*/  R2UR UR29, R21 ;  /* 0x00000000151d72ca */ /* 0x000fe200000e0000 */
[----:B------:R-:W-:-:S02]  /*17410*/  VIADD R14, R14, 0x1c0 ;  /* 0x000001c00e0e7836 */ /* 0x000fc40000000000 */
[----:B------:R-:W-:Y:S01]  /*17420*/  FMUL.FTZ R58, R62, UR48 ;  /* 0x000000303e3a7c20 */ /* 0x000fe20008410000 */
[----:B------:R-:W-:Y:S01]  /*17430*/  IMAD.MOV.U32 R21, RZ, RZ, 0x40000040 ;  /* 0x40000040ff157424 */ /* 0x000fe200078e00ff */
[----:B------:R-:W-:Y:S01]  /*17440*/  R2UR UR34, R20 ;  /* 0x00000000142272ca */ /* 0x000fe200000e0000 */
        /* <DEDUP_REMOVED lines=45> */
[----:B--2---:R-:W-:-:S02]  /*17720*/  LOP3.LUT R14, R143, 0x10000, RZ, 0xfc, !PT ;  /* 0x000100008f0e7812 */ /* 0x004fc400078efcff */
[----:B------:R-:W-:Y:S02]  /*17730*/  SHF.R.U32.HI R143, RZ, 0x7, R144 ;  /* 0x00000007ff8f7819 */ /* 0x000fe40000011690 */
[C---:B------:R-:W-:Y:S01]  /*17740*/  R2UR UR8, R14.reuse ;  /* 0x000000000e0872ca */ /* 0x040fe200000e0000 */
[----:B------:R-:W-:Y:S02]  /*17750*/  VIADD R20, R14, 0x2 ;  /* 0x000000020e147836 */ /* 0x000fe40000000000 */
[----:B------:R-:W-:-:S03]  /*17760*/  VIADD R50, R143, 0x9 ;  /* 0x000000098f327836 */ /* 0x000fc60000000000 */
[----:B------:R-:W-:Y:S01]  /*17770*/  R2UR UR12, R20 ;  /* 0x00000000140c72ca */ /* 0x000fe200000e0000 */
[----:B------:R-:W-:Y:S01]  /*17780*/  VIADD R20, R14, 0x4 ;  /* 0x000000040e147836 */ /* 0x000fe20000000000 */
[----:B------:R-:W-:-:S04]  /*17790*/  SEL R50, R50, 0x9, !P2 ;  /* 0x0000000932327807 */ /* 0x000fc80005000000 */
[----:B------:R-:W-:Y:S01]  /*177a0*/  R2UR UR16, R20 ;  /* 0x00000000141072ca */ /* 0x000fe200000e0000 */
[----:B------:R-:W-:Y:S01]  /*177b0*/  HGMMA.64x96x16.F32.BF16 R88, gdesc[UR8].tnspB, R88, gsb0 ;  /* 0x41600000085879f0 */ /* 0x000fe20008001858 */
[----:B------:R-:W-:-:S05]  /*177c0*/  VIADD R20, R14, 0x6 ;  /* 0x000000060e147836 */ /* 0x000fca0000000000 */
[----:B------:R-:W-:Y:S01]  /*177d0*/  R2UR UR20, R20 ;  /* 0x00000000141472ca */ /* 0x000fe200000e0000 */
[----:B------:R-:W-:-:S05]  /*177e0*/  VIADD R20, R14, 0x600 ;  /* 0x000006000e147836 */ /* 0x000fca0000000000 */
[----:B------:R-:W-:Y:S01]  /*177f0*/  R2UR UR24, R20 ;  /* 0x00000000141872ca */ /* 0x000fe200000e0000 */
[----:B------:R-:W-:-:S05]  /*17800*/  VIADD R20, R14, 0x602 ;  /* 0x000006020e147836 */ /* 0x000fca0000000000 */
[----:B------:R-:W-:Y:S01]  /*17810*/  R2UR UR28, R20 ;  /* 0x00000000141c72ca */ /* 0x000fe200000e0000 */
[C---:B------:R-:W-:Y:S02]  /*17820*/  VIADD R20, R14.reuse, 0x604 ;  /* 0x000006040e147836 */ /* 0x040fe40000000000 */
[----:B------:R-:W-:-:S03]  /*17830*/  VIADD R14, R14, 0x606 ;  /* 0x000006060e0e7836 */ /* 0x000fc60000000000 */
        /* <DEDUP_REMOVED lines=39> */
[----:B------:R-:W2:Y:S02]  /*17ab0*/  MUFU.TANH R14, R14 ;  /* 0x0000000e000e7308 */ /* 0x000ea40000002400 */
[----:B------:R-:W-:-:S04]  /*17ac0*/  IADD3 R143, -R22, 0x1, -R82 ;  /* 0x00000001168f7810 */ /* 0x000fc80007ffe952 */
[----:B------:R-:W-:Y:S02]  /*17ad0*/  IADD3 R143, -R138, R143, R139 ;  /* 0x0000008f8a8f7210 */ /* 0x000fe40007ffe18b */
[----:B------:R-:W1:Y:S03]  /*17ae0*/  MUFU.TANH R20, R20 ;  /* 0x0000001400147308 */ /* 0x000e660000002400 */
[C---:B------:R-:W-:Y:S02]  /*17af0*/  VIADD R144, R143.reuse, UR43 ;  /* 0x0000002b8f907c36 */ /* 0x040fe40008000000 */
[----:B------:R-:W-:-:S03]  /*17b00*/  VIADD R143, R143, UR52 ;  /* 0x000000348f8f7c36 */ /* 0x000fc60008000000 */
[----:B------:R-:W1:Y:S01]  /*17b10*/  MUFU.TANH R26, R26 ;  /* 0x0000001a001a7308 */ /* 0x000e620000002400 */
[C---:B0-----:R-:W-:Y:S02]  /*17b20*/  IMAD.IADD R87, R145.reuse, 0x1, R144 ;  /* 0x0000000191577824 */ /* 0x041fe400078e0290 */
[----:B------:R-:W-:-:S05]  /*17b30*/  IMAD.IADD R86, R145, 0x1, R143 ;  /* 0x0000000191567824 */ /* 0x000fca00078e028f */
[----:B------:R-:W0:Y:S08]  /*17b40*/  MUFU.TANH R27, R27 ;  /* 0x0000001b001b7308 */ /* 0x000e300000002400 */
[----:B------:R-:W0:Y:S01]  /*17b50*/  MUFU.TANH R31, R31 ;  /* 0x0000001f001f7308 */ /* 0x000e220000002400 */
[----:B------:R-:W-:Y:S02]  /*17b60*/  WARPGROUP.DEPBAR.LE gsb0, 0x0 ;  /* 0x00008000000079c5 */ /* 0x000fe40000010000 */
        /* <DEDUP_REMOVED lines=57> */
[----:B-1234-:R-:W-:Y:S05]  /*17f00*/  @!P4 BRA `(.L_x_1562) ;  /* 0x000000000058c947 */ /* 0x01efea0003800000 */
        /* <DEDUP_REMOVED lines=12> */
.L_x_1564:
[----:B------:R-:W-:-:S05]  /*17fd0*/  IMAD.U32 R155, RZ, RZ, UR5 ;  /* 0x00000005ff9b7e24 */ /* 0x000fca000f8e00ff */
[----:B------:R-:W-:-:S13]  /*17fe0*/  ISETP.NE.AND P2, PT, R155, 0x1, PT ;  /* 0x000000019b00780c */ /* 0x000fda0003f45270 */
[----:B0-----:R-:W0:Y:S02]  /*17ff0*/  @P2 LDC.64 R50, c[0x0][0x9e8] ;  /* 0x00027a00ff322b82 */ /* 0x001e240000000a00 */
[----:B0-----:R-:W-:-:S05]  /*18000*/  @P2 IMAD.HI.U32 R50, R145, R50, RZ ;  /* 0x0000003291322227 */ /* 0x001fca00078e00ff */
[----:B------:R-:W-:-:S07]  /*18010*/  @P2 SHF.R.U32.HI R145, RZ, R51, R50 ;  /* 0x00000033ff912219 */ /* 0x000fce0000011632 */
.L_x_1565:
[----:B------:R-:W-:Y:S05]  /*18020*/  BSYNC B0 ;  /* 0x0000000000007941 */ /* 0x000fea0003800000 */
.L_x_1563:
[----:B------:R-:W-:-:S04]  /*18030*/  IMAD R145, R145, R155, -R82 ;  /* 0x0000009b91917224 */ /* 0x000fc800078e0a52 */
[----:B------:R-:W-:-:S05]  /*18040*/  IMAD.IADD R145, R145, 0x1, -R22 ;  /* 0x0000000191917824 */ /* 0x000fca00078e0a16 */
[----:B------:R-:W-:Y:S02]  /*18050*/  VIMNMX R86, R86, R145, !PT ;  /* 0x0000009156567248 */ /* 0x000fe40007fe0100 */
[----:B------:R-:W-:-:S07]  /*18060*/  VIADDMNMX R87, R145, R155, R87, PT ;  /* 0x0000009b91577246 */ /* 0x000fce0003800157 */
.L_x_1562:
[----:B------:R-:W-:Y:S01]  /*18070*/  ISETP.GT.AND P3, PT, R0, -0x1, PT ;  /* 0xffffffff0000780c */ /* 0x000fe20003f64270 */
[----:B------:R-:W1:Y:S03]  /*18080*/  SHFL.IDX PT, R12, R12, 0x1, 0x1c1f ;  /* 0x003c1f000c0c7f89 */ /* 0x000e6600000e0000 */
[----:B------:R-:W-:-:S04]  /*18090*/  ISETP.GT.AND P2, PT, R86, RZ, P3 ;  /* 0x000000ff5600720c */ /* 0x000fc80001f44270 */
[----:B------:R-:W-:-:S04]  /*180a0*/  ISETP.LT.OR P2, PT, R87, 0x1, P2 ;  /* 0x000000015700780c */ /* 0x000fc80001741670 */
[----:B0-----:R-:W-:Y:S02]  /*180b0*/  FSEL R50, R13, -INF , !P2 ;  /* 0xff8000000d327808 */ /* 0x001fe40005000000 */
[----:B------:R-:W-:-:S04]  /*180c0*/  ISETP.GT.AND P2, PT, R86, 0x1, P3 ;  /* 0x000000015600780c */ /* 0x000fc80001f44270 */
[----:B------:R-:W-:-:S04]  /*180d0*/  ISETP.LT.OR P2, PT, R87, 0x2, P2 ;  /* 0x000000025700780c */ /* 0x000fc80001741670 */
[----:B------:R-:W-:Y:S02]  /*180e0*/  FSEL R15, R15, -INF , !P2 ;  /* 0xff8000000f0f7808 */ /* 0x000fe40005000000 */
[----:B------:R-:W-:Y:S01]  /*180f0*/  ISETP.GT.AND P2, PT, R86, 0x8, P3 ;  /* 0x000000085600780c */ /* 0x000fe20001f44270 */
[--C-:B-1----:R-:W-:Y:S02]  /*18100*/  IMAD.IADD R144, R144, 0x1, R12.reuse ;  /* 0x0000000190907824 */ /* 0x102fe400078e020c */
[----:B------:R-:W-:Y:S01]  /*18110*/  IMAD.IADD R143, R143, 0x1, R12 ;  /* 0x000000018f8f7824 */ /* 0x000fe200078e020c */
[----:B------:R-:W-:-:S04]  /*18120*/  ISETP.LT.OR P2, PT, R87, 0x9, P2 ;  /* 0x000000095700780c */ /* 0x000fc80001741670 */
[----:B------:R-:W-:Y:S02]  /*18130*/  FSEL R21, R21, -INF , !P2 ;  /* 0xff80000015157808 */ /* 0x000fe40005000000 */
[----:B------:R-:W-:-:S04]  /*18140*/  ISETP.GT.AND P2, PT, R86, 0x9, P3 ;  /* 0x000000095600780c */ /* 0x000fc80001f44270 */
        /* <DEDUP_REMOVED lines=85> */
[----:B------:R-:W-:Y:S01]  /*186a0*/  FSEL R85, R85, -INF , !P2 ;  /* 0xff80000055557808 */ /* 0x000fe20005000000 */
[----:B------:R-:W-:Y:S08]  /*186b0*/  @!P4 BRA `(.L_x_1566) ;  /* 0x000000000058c947 */ /* 0x000ff00003800000 */
        /* <DEDUP_REMOVED lines=12> */
.L_x_1568:
[----:B------:R-:W-:-:S05]  /*18780*/  IMAD.U32 R86, RZ, RZ, UR5 ;  /* 0x00000005ff567e24 */ /* 0x000fca000f8e00ff */
[----:B------:R-:W-:-:S13]  /*18790*/  ISETP.NE.AND P2, PT, R86, 0x1, PT ;  /* 0x000000015600780c */ /* 0x000fda0003f45270 */
[----:B------:R-:W0:Y:S02]  /*187a0*/  @P2 LDC.64 R12, c[0x0][0x9e8] ;  /* 0x00027a00ff0c2b82 */ /* 0x000e240000000a00 */
[----:B0-----:R-:W-:-:S05]  /*187b0*/  @P2 IMAD.HI.U32 R12, R51, R12, RZ ;  /* 0x0000000c330c2227 */ /* 0x001fca00078e00ff */
[----:B------:R-:W-:-:S07]  /*187c0*/  @P2 SHF.R.U32.HI R51, RZ, R13, R12 ;  /* 0x0000000dff332219 */ /* 0x000fce000001160c */
.L_x_1569:
[----:B------:R-:W-:Y:S05]  /*187d0*/  BSYNC B0 ;  /* 0x0000000000007941 */ /* 0x000fea0003800000 */
.L_x_1567:
[----:B------:R-:W-:-:S04]  /*187e0*/  IMAD R51, R51, R86, -R82 ;  /* 0x0000005633337224 */ /* 0x000fc800078e0a52 */
[----:B------:R-:W-:-:S05]  /*187f0*/  IMAD.IADD R51, R51, 0x1, -R22 ;  /* 0x0000000133337824 */ /* 0x000fca00078e0a16 */
[----:B------:R-:W-:Y:S02]  /*18800*/  VIMNMX R143, R143, R51, !PT ;  /* 0x000000338f8f7248 */ /* 0x000fe40007fe0100 */
[----:B------:R-:W-:-:S07]  /*18810*/  VIADDMNMX R144, R51, R86, R144, PT ;  /* 0x0000005633907246 */ /* 0x000fce0003800190 */
.L_x_1566:
        /* <DEDUP_REMOVED lines=94> */
[----:B------:R-:W-:Y:S01]  /*18e00*/  FFMA.FTZ R10, R85, UR41, -R10 ;  /* 0x00000029550a7c23 */ /* 0x000fe2000801080a */
        /* <DEDUP_REMOVED lines=8> */
[----:B------:R-:W3:Y:S01]  /*18e90*/  MUFU.EX2 R21, R21 ;  /* 0x0000001500157308 */ /* 0x000ee20000000800 */
[----:B0-----:R-:W-:Y:S02]  /*18ea0*/  FFMA.FTZ R4, R11, R4, R32 ;  /* 0x000000040b047223 */ /* 0x001fe40000010020 */
[----:B------:R-:W-:Y:S02]  /*18eb0*/  FSEL R86, R34, -INF , !P2 ;  /* 0xff80000022567808 */ /* 0x000fe40005000000 */
[----:B------:R-:W-:-:S03]  /*18ec0*/  ISETP.GT.AND P2, PT, R143, 0x20, P3 ;  /* 0x000000208f00780c */ /* 0x000fc60001f44270 */
[----:B------:R-:W0:Y:S01]  /*18ed0*/  MUFU.EX2 R25, R25 ;  /* 0x0000001900197308 */ /* 0x000e220000000800 */
[----:B------:R-:W-:Y:S01]  /*18ee0*/  ISETP.LT.OR P2, PT, R144, 0x21, P2 ;  /* 0x000000219000780c */ /* 0x000fe20001741670 */
[C---:B-1----:R-:W-:Y:S01]  /*18ef0*/  FADD.FTZ R4, R15.reuse, R4 ;  /* 0x000000040f047221 */ /* 0x042fe20000010000 */
[----:B------:R-:W-:Y:S02]  /*18f00*/  F2FP.BF16.F32.PACK_AB R32, R15, R32 ;  /* 0x000000200f20723e */ /* 0x000fe400000010ff */
[----:B------:R-:W-:Y:S02]  /*18f10*/  FSEL R36, R36, -INF , !P2 ;  /* 0xff80000024247808 */ /* 0x000fe40005000000 */
[----:B------:R-:W-:Y:S01]  /*18f20*/  ISETP.GT.AND P2, PT, R143, 0x21, P3 ;  /* 0x000000218f00780c */ /* 0x000fe20001f44270 */
[----:B------:R-:W1:Y:S01]  /*18f30*/  MUFU.EX2 R27, R27 ;  /* 0x0000001b001b7308 */ /* 0x000e620000000800 */
[----:B---3--:R-:W-:Y:S02]  /*18f40*/  FADD.FTZ R4, R21, R4 ;  /* 0x0000000415047221 */ /* 0x008fe40000010000 */
[----:B------:R-:W-:-:S04]  /*18f50*/  ISETP.LT.OR P2, PT, R144, 0x22, P2 ;  /* 0x000000229000780c */ /* 0x000fc80001741670 */
[----:B------:R-:W-:Y:S01]  /*18f60*/  FSEL R38, R38, -INF , !P2 ;  /* 0xff80000026267808 */ /* 0x000fe20005000000 */
[----:B------:R-:W3:Y:S01]  /*18f70*/  MUFU.EX2 R29, R29 ;  /* 0x0000001d001d7308 */ /* 0x000ee20000000800 */
[----:B------:R-:W-:Y:S01]  /*18f80*/  ISETP.GT.AND P2, PT, R143, 0x28, P3 ;  /* 0x000000288f00780c */ /* 0x000fe20001f44270 */
[C---:B0-----:R-:W-:Y:S01]  /*18f90*/  FADD.FTZ R4, R25.reuse, R4 ;  /* 0x0000000419047221 */ /* 0x041fe20000010000 */
[----:B------:R-:W-:Y:S02]  /*18fa0*/  F2FP.BF16.F32.PACK_AB R34, R25, R21 ;  /* 0x000000151922723e */ /* 0x000fe400000010ff */
[----:B------:R-:W-:-:S03]  /*18fb0*/  ISETP.LT.OR P2, PT, R144, 0x29, P2 ;  /* 0x000000299000780c */ /* 0x000fc60001741670 */
[----:B------:R-:W0:Y:S01]  /*18fc0*/  MUFU.EX2 R31, R31 ;  /* 0x0000001f001f7308 */ /* 0x000e220000000800 */
[----:B------:R-:W-:Y:S01]  /*18fd0*/  FSEL R40, R40, -INF , !P2 ;  /* 0xff80000028287808 */ /* 0x000fe20005000000 */
[----:B-1----:R-:W-:Y:S01]  /*18fe0*/  FADD.FTZ R4, R27, R4 ;  /* 0x000000041b047221 */ /* 0x002fe20000010000 */
[----:B------:R-:W-:-:S04]  /*18ff0*/  ISETP.GT.AND P2, PT, R143, 0x29, P3 ;  /* 0x000000298f00780c */ /* 0x000fc80001f44270 */
[----:B------:R-:W-:Y:S01]  /*19000*/  ISETP.LT.OR P2, PT, R144, 0x2a, P2 ;  /* 0x0000002a9000780c */ /* 0x000fe20001741670 */
[----:B------:R-:W1:Y:S01]  /*19010*/  MUFU.EX2 R51, R51 ;  /* 0x0000003300337308 */ /* 0x000e620000000800 */
[----:B---3--:R-:W-:Y:S02]  /*19020*/  FADD.FTZ R4, R29, R4 ;  /* 0x000000041d047221 */ /* 0x008fe40000010000 */
[----:B------:R-:W-:Y:S02]  /*19030*/  FSEL R42, R42, -INF , !P2 ;  /* 0xff8000002a2a7808 */ /* 0x000fe40005000000 */
[----:B------:R-:W-:-:S03]  /*19040*/  ISETP.GT.AND P2, PT, R143, 0x30, P3 ;  /* 0x000000308f00780c */ /* 0x000fc60001f44270 */
[----:B------:R-:W3:Y:S01]  /*19050*/  MUFU.EX2 R82, R82 ;  /* 0x0000005200527308 */ /* 0x000ee20000000800 */
[----:B------:R-:W-:Y:S01]  /*19060*/  ISETP.LT.OR P2, PT, R144, 0x31, P2 ;  /* 0x000000319000780c */ /* 0x000fe20001741670 */
[----:B0-----:R-:W-:-:S03]  /*19070*/  FADD.FTZ R4, R31, R4 ;  /* 0x000000041f047221 */ /* 0x001fc60000010000 */
[----:B------:R-:W-:Y:S02]  /*19080*/  FSEL R44, R44, -INF , !P2 ;  /* 0xff8000002c2c7808 */ /* 0x000fe40005000000 */
[----:B------:R-:W-:Y:S01]  /*19090*/  ISETP.GT.AND P2, PT, R143, 0x31, P3 ;  /* 0x000000318f00780c */ /* 0x000fe20001f44270 */
[----:B------:R-:W0:Y:S01]  /*190a0*/  MUFU.EX2 R37, R37 ;  /* 0x0000002500257308 */ /* 0x000e220000000800 */
[----:B-1----:R-:W-:Y:S02]  /*190b0*/  FADD.FTZ R4, R51, R4 ;  /* 0x0000000433047221 */ /* 0x002fe40000010000 */
[----:B------:R-:W-:-:S04]  /*190c0*/  ISETP.LT.OR P2, PT, R144, 0x32, P2 ;  /* 0x000000329000780c */ /* 0x000fc80001741670 */
[----:B------:R-:W-:Y:S01]  /*190d0*/  FSEL R46, R46, -INF , !P2 ;  /* 0xff8000002e2e7808 */ /* 0x000fe20005000000 */
[----:B------:R-:W1:Y:S01]  /*190e0*/  MUFU.EX2 R39, R39 ;  /* 0x0000002700277308 */ /* 0x000e620000000800 */
[----:B------:R-:W-:Y:S01]  /*190f0*/  ISETP.GT.AND P2, PT, R143, 0x38, P3 ;  /* 0x000000388f00780c */ /* 0x000fe20001f44270 */
[----:B---3--:R-:W-:-:S03]  /*19100*/  FADD.FTZ R4, R82, R4 ;  /* 0x0000000452047221 */ /* 0x008fc60000010000 */
[----:B------:R-:W-:-:S03]  /*19110*/  ISETP.LT.OR P2, PT, R144, 0x39, P2 ;  /* 0x000000399000780c */ /* 0x000fc60001741670 */
[----:B------:R-:W3:Y:S01]  /*19120*/  MUFU.EX2 R41, R41 ;  /* 0x0000002900297308 */ /* 0x000ee20000000800 */
[----:B------:R-:W-:Y:S01]  /*19130*/  FSEL R48, R48, -INF , !P2 ;  /* 0xff80000030307808 */ /* 0x000fe20005000000 */
[----:B0-----:R-:W-:Y:S01]  /*19140*/  FADD.FTZ R4, R37, R4 ;  /* 0x0000000425047221 */ /* 0x001fe20000010000 */
[----:B------:R-:W-:-:S04]  /*19150*/  ISETP.GT.AND P2, PT, R143, 0x39, P3 ;  /* 0x000000398f00780c */ /* 0x000fc80001f44270 */
[----:B------:R-:W-:Y:S01]  /*19160*/  ISETP.LT.OR P2, PT, R144, 0x3a, P2 ;  /* 0x0000003a9000780c */ /* 0x000fe20001741670 */
[----:B------:R-:W-:Y:S01]  /*19170*/  MUFU.EX2 R43, R43 ;  /* 0x0000002b002b7308 */ /* 0x000fe20000000800 */
[----:B-1----:R-:W-:Y:S02]  /*19180*/  FADD.FTZ R4, R39, R4 ;  /* 0x0000000427047221 */ /* 0x002fe40000010000 */
[----:B------:R-:W-:Y:S02]  /*19190*/  FSEL R52, R52, -INF , !P2 ;  /* 0xff80000034347808 */ /* 0x000fe40005000000 */
[----:B------:R-:W-:-:S03]  /*191a0*/  ISETP.GT.AND P2, PT, R143, 0x40, P3 ;  /* 0x000000408f00780c */ /* 0x000fc60001f44270 */
[----:B------:R-:W-:Y:S01]  /*191b0*/  MUFU.EX2 R45, R45 ;  /* 0x0000002d002d7308 */ /* 0x000fe20000000800 */
[----:B------:R-:W-:Y:S01]  /*191c0*/  ISETP.LT.OR P2, PT, R144, 0x41, P2 ;  /* 0x000000419000780c */ /* 0x000fe20001741670 */
[----:B---3--:R-:W-:-:S03]  /*191d0*/  FADD.FTZ R4, R41, R4 ;  /* 0x0000000429047221 */ /* 0x008fc60000010000 */
[----:B------:R-:W-:Y:S02]  /*191e0*/  FSEL R54, R54, -INF , !P2 ;  /* 0xff80000036367808 */ /* 0x000fe40005000000 */
[----:B------:R-:W-:Y:S01]  /*191f0*/  ISETP.GT.AND P2, PT, R143, 0x41, P3 ;  /* 0x000000418f00780c */ /* 0x000fe20001f44270 */
[----:B------:R-:W-:Y:S03]  /*19200*/  MUFU.EX2 R47, R47 ;  /* 0x0000002f002f7308 */ /* 0x000fe60000000800 */
[----:B------:R-:W-:-:S04]  /*19210*/  ISETP.LT.OR P2, PT, R144, 0x42, P2 ;  /* 0x000000429000780c */ /* 0x000fc80001741670 */
[----:B------:R-:W-:Y:S01]  /*19220*/  FSEL R56, R56, -INF , !P2 ;  /* 0xff80000038387808 */ /* 0x000fe20005000000 */
[----:B------:R-:W-:Y:S01]  /*19230*/  MUFU.EX2 R49, R49 ;  /* 0x0000003100317308 */ /* 0x000fe20000000800 */
[----:B------:R-:W-:-:S04]  /*19240*/  ISETP.GT.AND P2, PT, R143, 0x48, P3 ;  /* 0x000000488f00780c */ /* 0x000fc80001f44270 */
[----:B------:R-:W-:-:S03]  /*19250*/  ISETP.LT.OR P2, PT, R144, 0x49, P2 ;  /* 0x000000499000780c */ /* 0x000fc60001741670 */
[----:B------:R-:W-:Y:S01]  /*19260*/  MUFU.EX2 R53, R53 ;  /* 0x0000003500357308 */ /* 0x000fe20000000800 */
[----:B------:R-:W-:Y:S02]  /*19270*/  FSEL R58, R58, -INF , !P2 ;  /* 0xff8000003a3a7808 */ /* 0x000fe40005000000 */
[----:B------:R-:W-:-:S04]  /*19280*/  ISETP.GT.AND P2, PT, R143, 0x49, P3 ;  /* 0x000000498f00780c */ /* 0x000fc80001f44270 */
[----:B------:R-:W-:Y:S01]  /*19290*/  ISETP.LT.OR P2, PT, R144, 0x4a, P2 ;  /* 0x0000004a9000780c */ /* 0x000fe20001741670 */
[----:B------:R-:W-:Y:S03]  /*192a0*/  MUFU.EX2 R55, R55 ;  /* 0x0000003700377308 */ /* 0x000fe60000000800 */
[----:B------:R-:W-:Y:S02]  /*192b0*/  FSEL R60, R60, -INF , !P2 ;  /* 0xff8000003c3c7808 */ /* 0x000fe40005000000 */
[----:B------:R-:W-:-:S03]  /*192c0*/  ISETP.GT.AND P2, PT, R143, 0x50, P3 ;  /* 0x000000508f00780c */ /* 0x000fc60001f44270 */
[----:B------:R-:W-:Y:S01]  /*192d0*/  MUFU.EX2 R57, R57 ;  /* 0x0000003900397308 */ /* 0x000fe20000000800 */
[----:B------:R-:W-:-:S04]  /*192e0*/  ISETP.LT.OR P2, PT, R144, 0x51, P2 ;  /* 0x000000519000780c */ /* 0x000fc80001741670 */
        /* <DEDUP_REMOVED lines=40> */
[----:B------:R-:W-:-:S04]  /*19570*/  ISETP.GT.AND P2, PT, R143, RZ, P3 ;  /* 0x000000ff8f00720c */ /* 0x000fc80001f44270 */
[----:B------:R-:W-:-:S03]  /*19580*/  ISETP.LT.OR P2, PT, R144, 0x1, P2 ;  /* 0x000000019000780c */ /* 0x000fc60001741670 */
[----:B------:R-:W-:Y:S01]  /*19590*/  MUFU.EX2 R10, R10 ;  /* 0x0000000a000a7308 */ /* 0x000fe20000000800 */
[----:B------:R-:W-:Y:S02]  /*195a0*/  FSEL R14, R14, -INF , !P2 ;  /* 0xff8000000e0e7808 */ /* 0x000fe40005000000 */
[C---:B------:R-:W-:Y:S02]  /*195b0*/  ISETP.GT.AND P2, PT, R143.reuse, 0x78, P3 ;  /* 0x000000788f00780c */ /* 0x040fe40001f44270 */
        /* <DEDUP_REMOVED lines=9> */
[----:B------:R-:W-:-:S02]  /*19650*/  FSEL R83, R83, -INF , !P3 ;  /* 0xff80000053537808 */ /* 0x000fc40005800000 */
        /* <DEDUP_REMOVED lines=32> */
[----:B------:R-:W-:-:S05]  /*19860*/  FMUL.FTZ R15, R13, UR41 ;  /* 0x000000290d0f7c20 */ /* 0x000fca0008410000 */
[----:B------:R-:W-:-:S05]  /*19870*/  FSEL R15, R15, RZ, P2 ;  /* 0x000000ff0f0f7208 */ /* 0x000fca0001000000 */
[--C-:B------:R-:W-:Y:S01]  /*19880*/  FFMA.FTZ R21, R24, UR41, -R15.reuse ;  /* 0x0000002918157c23 */ /* 0x100fe2000801080f */
[--C-:B------:R-:W-:Y:S01]  /*19890*/  FFMA.FTZ R24, R26, UR41, -R15.reuse ;  /* 0x000000291a187c23 */ /* 0x100fe2000801080f */
[--C-:B------:R-:W-:Y:S01]  /*198a0*/  FFMA.FTZ R14, R14, UR41, -R15.reuse ;  /* 0x000000290e0e7c23 */ /* 0x100fe2000801080f */
[--C-:B------:R-:W-:Y:S01]  /*198b0*/  FFMA.FTZ R20, R20, UR41, -R15.reuse ;  /* 0x0000002914147c23 */ /* 0x100fe2000801080f */
[----:B------:R-:W-:Y:S01]  /*198c0*/  FSEL R26, R13, RZ, P2 ;  /* 0x000000ff0d1a7208 */ /* 0x000fe20001000000 */
[--C-:B------:R-:W-:Y:S01]  /*198d0*/  FFMA.FTZ R25, R28, UR41, -R15.reuse ;  /* 0x000000291c197c23 */ /* 0x100fe2000801080f */
[----:B------:R-:W-:Y:S01]  /*198e0*/  MUFU.EX2 R21, R21 ;  /* 0x0000001500157308 */ /* 0x000fe20000000800 */
[--C-:B------:R-:W-:Y:S01]  /*198f0*/  FFMA.FTZ R36, R36, UR41, -R15.reuse ;  /* 0x0000002924247c23 */ /* 0x100fe2000801080f */
[----:B------:R-:W-:Y:S01]  /*19900*/  FFMA.FTZ R50, R38, UR41, -R15 ;  /* 0x0000002926327c23 */ /* 0x000fe2000801080f */
[----:B------:R-:W-:Y:S01]  /*19910*/  FADD.FTZ R26, -R26, R5 ;  /* 0x000000051a1a7221 */ /* 0x000fe20000010100 */
[--C-:B------:R-:W-:Y:S01]  /*19920*/  FFMA.FTZ R40, R40, UR41, -R15.reuse ;  /* 0x0000002928287c23 */ /* 0x100fe2000801080f */
[--C-:B------:R-:W-:Y:S01]  /*19930*/  FFMA.FTZ R42, R42, UR41, -R15.reuse ;  /* 0x000000292a2a7c23 */ /* 0x100fe2000801080f */
[--C-:B------:R-:W-:Y:S01]  /*19940*/  FFMA.FTZ R38, R46, UR41, -R15.reuse ;  /* 0x000000292e267c23 */ /* 0x100fe2000801080f */
[----:B------:R-:W-:Y:S01]  /*19950*/  FMUL.FTZ R5, R26, UR41 ;  /* 0x000000291a057c20 */ /* 0x000fe20008410000 */
        /* <DEDUP_REMOVED lines=15> */
[----:B------:R-:W-:Y:S01]  /*19a50*/  FFMA.FTZ R81, R81, UR41, -R15 ;  /* 0x0000002951517c23 */ /* 0x000fe2000801080f */
[----:B------:R-:W1:Y:S08]  /*19a60*/  MUFU.EX2 R24, R24 ;  /* 0x0000001800187308 */ /* 0x000e700000000800 */
[----:B------:R-:W3:Y:S01]  /*19a70*/  MUFU.EX2 R5, R5 ;  /* 0x0000000500057308 */ /* 0x000ee20000000800 */
[----:B0-----:R-:W-:-:S07]  /*19a80*/  F2FP.BF16.F32.PACK_AB R33, R20, R14 ;  /* 0x0000000e1421723e */ /* 0x001fce00000010ff */
[----:B------:R-:W0:Y:S01]  /*19a90*/  MUFU.EX2 R25, R25 ;  /* 0x0000001900197308 */ /* 0x000e220000000800 */
[----:B-1----:R-:W-:-:S05]  /*19aa0*/  F2FP.BF16.F32.PACK_AB R35, R24, R21 ;  /* 0x000000151823723e */ /* 0x002fca00000010ff */
[----:B------:R1:W-:Y:S02]  /*19ab0*/  STSM.16.M88.4 [R140+0x21800], R32 ;  /* 0x021800208c007844 */ /* 0x0003e40000000200 */
[----:B------:R-:W-:Y:S01]  /*19ac0*/  MUFU.EX2 R36, R36 ;  /* 0x0000002400247308 */ /* 0x000fe20000000800 */
[----:B---3--:R-:W-:Y:S01]  /*19ad0*/  FFMA.FTZ R14, R5, R3, R14 ;  /* 0x00000003050e7223 */ /* 0x008fe2000001000e */
[----:B------:R-:W-:-:S03]  /*19ae0*/  FFMA.FTZ R3, R48, UR41, -R15 ;  /* 0x0000002930037c23 */ /* 0x000fc6000801080f */
[----:B------:R-:W-:Y:S01]  /*19af0*/  FADD.FTZ R14, R20, R14 ;  /* 0x0000000e140e7221 */ /* 0x000fe20000010000 */
[--C-:B------:R-:W-:Y:S02]  /*19b00*/  FFMA.FTZ R20, R54, UR41, -R15.reuse ;  /* 0x0000002936147c23 */ /* 0x100fe4000801080f */
[----:B------:R-:W-:Y:S01]  /*19b10*/  MUFU.EX2 R50, R50 ;  /* 0x0000003200327308 */ /* 0x000fe20000000800 */
[----:B------:R-:W-:Y:S01]  /*19b20*/  FADD.FTZ R26, R21, R14 ;  /* 0x0000000e151a7221 */ /* 0x000fe20000010000 */
[----:B------:R-:W-:-:S03]  /*19b30*/  FFMA.FTZ R21, R56, UR41, -R15 ;  /* 0x0000002938157c23 */ /* 0x000fc6000801080f */
[----:B------:R-:W-:Y:S01]  /*19b40*/  FADD.FTZ R28, R24, R26 ;  /* 0x0000001a181c7221 */ /* 0x000fe20000010000 */
[--C-:B-1----:R-:W-:Y:S01]  /*19b50*/  FFMA.FTZ R32, R30, UR41, -R15.reuse ;  /* 0x000000291e207c23 */ /* 0x102fe2000801080f */
[--C-:B------:R-:W-:Y:S01]  /*19b60*/  FFMA.FTZ R33, R85, UR41, -R15.reuse ;  /* 0x0000002955217c23 */ /* 0x100fe2000801080f */
[--C-:B------:R-:W-:Y:S01]  /*19b70*/  FFMA.FTZ R35, R86, UR41, -R15.reuse ;  /* 0x0000002956237c23 */ /* 0x100fe2000801080f */
[----:B------:R-:W-:Y:S01]  /*19b80*/  F2FP.BF16.F32.PACK_AB R24, R29, R27 ;  /* 0x0000001b1d18723e */ /* 0x000fe200000010ff */
[----:B0-----:R-:W-:Y:S01]  /*19b90*/  FADD.FTZ R27, R25, R28 ;  /* 0x0000001c191b7221 */ /* 0x001fe20000010000 */
[----:B------:R-:W-:Y:S01]  /*19ba0*/  MUFU.EX2 R40, R40 ;  /* 0x0000002800287308 */ /* 0x000fe20000000800 */
[--C-:B------:R-:W-:Y:S01]  /*19bb0*/  FFMA.FTZ R34, R44, UR41, -R15.reuse ;  /* 0x000000292c227c23 */ /* 0x100fe2000801080f */
[----:B------:R-:W-:Y:S01]  /*19bc0*/  FADD.FTZ R29, R43, R4 ;  /* 0x000000042b1d7221 */ /* 0x000fe20000010000 */
[----:B------:R-:W-:Y:S01]  /*19bd0*/  F2FP.BF16.F32.PACK_AB R26, R51, R31 ;  /* 0x0000001f331a723e */ /* 0x000fe200000010ff */
[----:B------:R-:W-:Y:S01]  /*19be0*/  FFMA.FTZ R15, R83, UR41, -R15 ;  /* 0x00000029530f7c23 */ /* 0x000fe2000801080f */
[----:B------:R-:W-:-:S02]  /*19bf0*/  F2FP.BF16.F32.PACK_AB R28, R37, R82 ;  /* 0x00000052251c723e */ /* 0x000fc400000010ff */
[----:B------:R-:W-:Y:S01]  /*19c00*/  F2FP.BF16.F32.PACK_AB R30, R41, R39 ;  /* 0x00000027291e723e */ /* 0x000fe200000010ff */
[----:B------:R-:W0:Y:S08]  /*19c10*/  MUFU.EX2 R32, R32 ;  /* 0x0000002000207308 */ /* 0x000e300000000800 */
[----:B------:R-:W1:Y:S08]  /*19c20*/  MUFU.EX2 R33, R33 ;  /* 0x0000002100217308 */ /* 0x000e700000000800 */
[----:B------:R-:W3:Y:S01]  /*19c30*/  MUFU.EX2 R35, R35 ;  /* 0x0000002300237308 */ /* 0x000ee20000000800 */
[C---:B0-----:R-:W-:Y:S01]  /*19c40*/  FADD.FTZ R27, R32.reuse, R27 ;  /* 0x0000001b201b7221 */ /* 0x041fe20000010000 */
[----:B------:R-:W-:-:S06]  /*19c50*/  F2FP.BF16.F32.PACK_AB R25, R32, R25 ;  /* 0x000000192019723e */ /* 0x000fcc00000010ff */
[----:B------:R-:W0:Y:S01]  /*19c60*/  MUFU.EX2 R42, R42 ;  /* 0x0000002a002a7308 */ /* 0x000e220000000800 */
[----:B-1----:R-:W-:-:S07]  /*19c70*/  FADD.FTZ R27, R33, R27 ;  /* 0x0000001b211b7221 */ /* 0x002fce0000010000 */
[----:B------:R-:W1:Y:S01]  /*19c80*/  MUFU.EX2 R34, R34 ;  /* 0x0000002200227308 */ /* 0x000e620000000800 */
[----:B---3--:R-:W-:-:S04]  /*19c90*/  FADD.FTZ R27, R35, R27 ;  /* 0x0000001b231b7221 */ /* 0x008fc80000010000 */
[----:B------:R-:W-:-:S03]  /*19ca0*/  FADD.FTZ R27, R36, R27 ;  /* 0x0000001b241b7221 */ /* 0x000fc60000010000 */
[----:B------:R-:W3:Y:S01]  /*19cb0*/  MUFU.EX2 R38, R38 ;  /* 0x0000002600267308 */ /* 0x000ee20000000800 */
[----:B------:R-:W-:-:S04]  /*19cc0*/  FADD.FTZ R27, R50, R27 ;  /* 0x0000001b321b7221 */ /* 0x000fc80000010000 */
[----:B------:R-:W-:-:S03]  /*19cd0*/  FADD.FTZ R27, R40, R27 ;  /* 0x0000001b281b7221 */ /* 0x000fc60000010000 */
[----:B------:R-:W4:Y:S01]  /*19ce0*/  MUFU.EX2 R3, R3 ;  /* 0x0000000300037308 */ /* 0x000f220000000800 */
[----:B0-----:R-:W-:Y:S01]  /*19cf0*/  FADD.FTZ R4, R42, R27 ;  /* 0x0000001b2a047221 */ /* 0x001fe20000010000 */
[----:B------:R-:W-:-:S03]  /*19d00*/  FADD.FTZ R27, R45, R29 ;  /* 0x0000001d2d1b7221 */ /* 0x000fc60000010000 */
[----:B-1----:R-:W-:Y:S01]  /*19d10*/  FADD.FTZ R4, R34, R4 ;  /* 0x0000000422047221 */ /* 0x002fe20000010000 */
[----:B------:R-:W-:Y:S02]  /*19d20*/  FADD.FTZ R27, R47, R27 ;  /* 0x0000001b2f1b7221 */ /* 0x000fe40000010000 */
[----:B------:R-:W0:Y:S01]  /*19d30*/  MUFU.EX2 R14, R52 ;  /* 0x00000034000e7308 */ /* 0x000e220000000800 */
[----:B---3--:R-:W-:Y:S01]  /*19d40*/  FADD.FTZ R4, R38, R4 ;  /* 0x0000000426047221 */ /* 0x008fe20000010000 */
[----:B------:R-:W-:-:S04]  /*19d50*/  FADD.FTZ R27, R49, R27 ;  /* 0x0000001b311b7221 */ /* 0x000fc80000010000 */
[----:B------:R-:W-:Y:S01]  /*19d60*/  FADD.FTZ R29, R53, R27 ;  /* 0x0000001b351d7221 */ /* 0x000fe20000010000 */
[----:B------:R-:W-:Y:S01]  /*19d70*/  F2FP.BF16.F32.PACK_AB R27, R35, R33 ;  /* 0x00000021231b723e */ /* 0x000fe200000010ff */
[----:B------:R-:W1:Y:S01]  /*19d80*/  MUFU.EX2 R20, R20 ;  /* 0x0000001400147308 */ /* 0x000e620000000800 */
[----:B----4-:R-:W-:Y:S01]  /*19d90*/  FADD.FTZ R4, R3, R4 ;  /* 0x0000000403047221 */ /* 0x010fe20000010000 */
[----:B------:R-:W-:Y:S01]  /*19da0*/  FADD.FTZ R31, R55, R29 ;  /* 0x0000001d371f7221 */ /* 0x000fe20000010000 */
[----:B------:R-:W-:Y:S01]  /*19db0*/  F2FP.BF16.F32.PACK_AB R29, R50, R36 ;  /* 0x00000024321d723e */ /* 0x000fe200000010ff */
[----:B--2---:R-:W-:Y:S02]  /*19dc0*/  STSM.16.M88.4 [R87], R24 ;  /* 0x0000001857007844 */ /* 0x004fe40000000200 */
[----:B------:R-:W-:Y:S01]  /*19dd0*/  FADD.FTZ R32, R57, R31 ;  /* 0x0000001f39207221 */ /* 0x000fe20000010000 */
[----:B------:R-:W-:Y:S01]  /*19de0*/  F2FP.BF16.F32.PACK_AB R31, R42, R40 ;  /* 0x000000282a1f723e */ /* 0x000fe200000010ff */
[----:B------:R-:W2:Y:S01]  /*19df0*/  MUFU.EX2 R21, R21 ;  /* 0x0000001500157308 */ /* 0x000ea20000000800 */
[----:B------:R-:W3:Y:S01]  /*19e00*/  LDL R36, [R1+0x24] ;  /* 0x0000240001247983 */ /* 0x000ee20000100800 */
[----:B0-----:R-:W-:-:S03]  /*19e10*/  FADD.FTZ R4, R14, R4 ;  /* 0x000000040e047221 */ /* 0x001fc60000010000 */
[----:B------:R2:W-:Y:S03]  /*19e20*/  STSM.16.M88.4 [R142], R28 ;  /* 0x0000001c8e007844 */ /* 0x0005e60000000200 */
[----:B------:R-:W0:Y:S01]  /*19e30*/  MUFU.EX2 R58, R58 ;  /* 0x0000003a003a7308 */ /* 0x000e220000000800 */
[----:B-1----:R-:W-:-:S07]  /*19e40*/  FADD.FTZ R4, R20, R4 ;  /* 0x0000000414047221 */ /* 0x002fce0000010000 */
[----:B------:R-:W1:Y:S01]  /*19e50*/  MUFU.EX2 R60, R60 ;  /* 0x0000003c003c7308 */ /* 0x000e620000000800 */
[C---:B--2---:R-:W-:Y:S02]  /*19e60*/  F2FP.BF16.F32.PACK_AB R29, R21.reuse, R20 ;  /* 0x00000014151d723e */ /* 0x044fe400000010ff */
[----:B------:R-:W2:Y:S05]  /*19e70*/  LDL R20, [R1+0x44] ;  /* 0x0000440001147983 */ /* 0x000eaa0000100800 */
[----:B------:R-:W4:Y:S01]  /*19e80*/  MUFU.EX2 R62, R62 ;  /* 0x0000003e003e7308 */ /* 0x000f220000000800 */
[----:B------:R-:W-:-:S07]  /*19e90*/  FADD.FTZ R4, R21, R4 ;  /* 0x0000000415047221 */ /* 0x000fce0000010000 */
[----:B------:R-:W5:Y:S01]  /*19ea0*/  MUFU.EX2 R64, R64 ;  /* 0x0000004000407308 */ /* 0x000f620000000800 */
[----:B0-----:R-:W-:Y:S01]  /*19eb0*/  FADD.FTZ R4, R58, R4 ;  /* 0x000000043a047221 */ /* 0x001fe20000010000 */
[----:B------:R-:W-:-:S06]  /*19ec0*/  FADD.FTZ R32, R59, R32 ;  /* 0x000000203b207221 */ /* 0x000fcc0000010000 */
[----:B------:R-:W0:Y:S01]  /*19ed0*/  MUFU.EX2 R66, R66 ;  /* 0x0000004200427308 */ /* 0x000e220000000800 */
[----:B-1----:R-:W-:Y:S01]  /*19ee0*/  FADD.FTZ R4, R60, R4 ;  /* 0x000000043c047221 */ /* 0x002fe20000010000 */
[----:B------:R-:W-:-:S06]  /*19ef0*/  FADD.FTZ R32, R61, R32 ;  /* 0x000000203d207221 */ /* 0x000fcc0000010000 */
[----:B------:R-:W1:Y:S01]  /*19f00*/  MUFU.EX2 R68, R68 ;  /* 0x0000004400447308 */ /* 0x000e620000000800 */
[----:B----4-:R-:W-:Y:S01]  /*19f10*/  FADD.FTZ R4, R62, R4 ;  /* 0x000000043e047221 */ /* 0x010fe20000010000 */
[----:B------:R-:W-:-:S06]  /*19f20*/  FADD.FTZ R32, R63, R32 ;  /* 0x000000203f207221 */ /* 0x000fcc0000010000 */
[----:B------:R-:W4:Y:S01]  /*19f30*/  MUFU.EX2 R70, R70 ;  /* 0x0000004600467308 */ /* 0x000f220000000800 */
[----:B-----5:R-:W-:Y:S01]  /*19f40*/  FADD.FTZ R4, R64, R4 ;  /* 0x0000000440047221 */ /* 0x020fe20000010000 */
[----:B------:R-:W-:-:S06]  /*19f50*/  FADD.FTZ R32, R65, R32 ;  /* 0x0000002041207221 */ /* 0x000fcc0000010000 */
        /* <DEDUP_REMOVED lines=8> */
[----:B------:R-:W-:Y:S01]  /*19fe0*/  F2FP.BF16.F32.PACK_AB R27, R14, R3 ;  /* 0x000000030e1b723e */ /* 0x000fe200000010ff */
[----:B------:R-:W-:-:S05]  /*19ff0*/  FADD.FTZ R32, R71, R32 ;  /* 0x0000002047207221 */ /* 0x000fca0000010000 */
[----:B------:R-:W4:Y:S01]  /*1a000*/  MUFU.EX2 R33, R80 ;  /* 0x0000005000217308 */ /* 0x000f220000000800 */
[----:B-----5:R-:W-:-:S07]  /*1a010*/  FADD.FTZ R3, R72, R4 ;  /* 0x0000000448037221 */ /* 0x020fce0000010000 */
[----:B------:R-:W5:Y:S08]  /*1a020*/  MUFU.EX2 R79, R79 ;  /* 0x0000004f004f7308 */ /* 0x000f700000000800 */
[----:B------:R-:W-:Y:S08]  /*1a030*/  MUFU.EX2 R81, R81 ;  /* 0x0000005100517308 */ /* 0x000ff00000000800 */
[----:B------:R-:W5:Y:S01]  /*1a040*/  MUFU.EX2 R15, R15 ;  /* 0x0000000f000f7308 */ /* 0x000f620000000800 */
[----:B------:R-:W-:Y:S01]  /*1a050*/  FADD.FTZ R32, R73, R32 ;  /* 0x0000002049207221 */ /* 0x000fe20000010000 */
[----:B0-----:R-:W-:Y:S01]  /*1a060*/  FADD.FTZ R3, R74, R3 ;  /* 0x000000034a037221 */ /* 0x001fe20000010000 */
[----:B------:R-:W-:-:S02]  /*1a070*/  F2FP.BF16.F32.PACK_AB R24, R45, R43 ;  /* 0x0000002b2d18723e */ /* 0x000fc400000010ff */
[----:B------:R-:W-:Y:S02]  /*1a080*/  F2FP.BF16.F32.PACK_AB R26, R49, R47 ;  /* 0x0000002f311a723e */ /* 0x000fe400000010ff */
[----:B------:R-:W-:Y:S02]  /*1a090*/  F2FP.BF16.F32.PACK_AB R25, R38, R34 ;  /* 0x000000222619723e */ /* 0x000fe400000010ff */
[----:B------:R-:W-:Y:S02]  /*1a0a0*/  F2FP.BF16.F32.PACK_AB R28, R55, R53 ;  /* 0x00000035371c723e */ /* 0x000fe400000010ff */
[----:B------:R-:W-:Y:S02]  /*1a0b0*/  F2FP.BF16.F32.PACK_AB R30, R59, R57 ;  /* 0x000000393b1e723e */ /* 0x000fe400000010ff */
[----:B------:R-:W-:Y:S01]  /*1a0c0*/  F2FP.BF16.F32.PACK_AB R31, R60, R58 ;  /* 0x0000003a3c1f723e */ /* 0x000fe200000010ff */
[----:B------:R-:W-:Y:S01]  /*1a0d0*/  FADD.FTZ R32, R75, R32 ;  /* 0x000000204b207221 */ /* 0x000fe20000010000 */
[----:B-1----:R-:W-:Y:S01]  /*1a0e0*/  FADD.FTZ R4, R76, R3 ;  /* 0x000000034c047221 */ /* 0x002fe20000010000 */
[----:B------:R0:W-:Y:S01]  /*1a0f0*/  STSM.16.M88.4 [R141], R24 ;  /* 0x000000188d007844 */ /* 0x0001e20000000200 */
[----:B------:R-:W-:Y:S01]  /*1a100*/  F2FP.BF16.F32.PACK_AB R34, R10, R84 ;  /* 0x000000540a22723e */ /* 0x000fe200000010ff */
[----:B------:R-:W-:Y:S01]  /*1a110*/  FADD.FTZ R21, R77, R32 ;  /* 0x000000204d157221 */ /* 0x000fe20000010000 */
[----:B----4-:R-:W-:Y:S01]  /*1a120*/  FADD.FTZ R4, R33, R4 ;  /* 0x0000000421047221 */ /* 0x010fe20000010000 */
[----:B------:R1:W-:Y:S01]  /*1a130*/  STSM.16.M88.4 [R140+0x27800], R28 ;  /* 0x0278001c8c007844 */ /* 0x0003e20000000200 */
[----:B------:R-:W-:-:S02]  /*1a140*/  F2FP.BF16.F32.PACK_AB R32, R78, R77 ;  /* 0x0000004d4e20723e */ /* 0x000fc400000010ff */
[----:B-----5:R-:W-:Y:S02]  /*1a150*/  F2FP.BF16.F32.PACK_AB R33, R79, R33 ;  /* 0x000000214f21723e */ /* 0x020fe400000010ff */
[----:B------:R-:W-:Y:S02]  /*1a160*/  F2FP.BF16.F32.PACK_AB R35, R15, R81 ;  /* 0x000000510f23723e */ /* 0x000fe400000010ff */
[----:B0-----:R-:W-:Y:S02]  /*1a170*/  F2FP.BF16.F32.PACK_AB R24, R63, R61 ;  /* 0x0000003d3f18723e */ /* 0x001fe400000010ff */
[----:B------:R-:W-:Y:S02]  /*1a180*/  F2FP.BF16.F32.PACK_AB R26, R67, R65 ;  /* 0x00000041431a723e */ /* 0x000fe400000010ff */
[----:B------:R-:W-:Y:S02]  /*1a190*/  F2FP.BF16.F32.PACK_AB R25, R64, R62 ;  /* 0x0000003e4019723e */ /* 0x000fe400000010ff */
[----:B------:R-:W-:-:S02]  /*1a1a0*/  F2FP.BF16.F32.PACK_AB R27, R68, R66 ;  /* 0x00000042441b723e */ /* 0x000fc400000010ff */
[----:B-1----:R-:W-:Y:S02]  /*1a1b0*/  F2FP.BF16.F32.PACK_AB R28, R71, R69 ;  /* 0x00000045471c723e */ /* 0x002fe400000010ff */
[----:B------:R-:W-:Y:S02]  /*1a1c0*/  F2FP.BF16.F32.PACK_AB R30, R75, R73 ;  /* 0x000000494b1e723e */ /* 0x000fe400000010ff */
[----:B------:R-:W-:Y:S02]  /*1a1d0*/  F2FP.BF16.F32.PACK_AB R29, R72, R70 ;  /* 0x00000046481d723e */ /* 0x000fe400000010ff */
[----:B------:R-:W-:Y:S01]  /*1a1e0*/  F2FP.BF16.F32.PACK_AB R31, R76, R74 ;  /* 0x0000004a4c1f723e */ /* 0x000fe200000010ff */
[----:B------:R-:W-:Y:S01]  /*1a1f0*/  FADD.FTZ R3, R78, R21 ;  /* 0x000000154e037221 */ /* 0x000fe20000010000 */
[----:B------:R-:W-:-:S03]  /*1a200*/  FADD.FTZ R4, R79, R4 ;  /* 0x000000044f047221 */ /* 0x000fc60000010000 */
[----:B------:R-:W-:Y:S01]  /*1a210*/  FADD.FTZ R3, R84, R3 ;  /* 0x0000000354037221 */ /* 0x000fe20000010000 */
[----:B------:R-:W-:Y:S01]  /*1a220*/  FADD.FTZ R14, R81, R4 ;  /* 0x00000004510e7221 */ /* 0x000fe20000010000 */
[-C--:B------:R-:W-:Y:S01]  /*1a230*/  FMUL.FTZ R88, R88, R11.reuse ;  /* 0x0000000b58587220 */ /* 0x080fe20000410000 */
[-C--:B------:R-:W-:Y:S01]  /*1a240*/  FMUL.FTZ R89, R89, R11.reuse ;  /* 0x0000000b59597220 */ /* 0x080fe20000410000 */
[----:B------:R-:W-:Y:S01]  /*1a250*/  FADD.FTZ R4, R10, R3 ;  /* 0x000000030a047221 */ /* 0x000fe20000010000 */
        /* <DEDUP_REMOVED lines=47> */
[----:B------:R-:W-:-:S02]  /*1a550*/  IMAD.MOV.U32 R14, RZ, RZ, R18 ;  /* 0x000000ffff0e7224 */ /* 0x000fc400078e0012 */
[----:B------:R-:W-:Y:S02]  /*1a560*/  IMAD.MOV.U32 R11, RZ, RZ, R16 ;  /* 0x000000ffff0b7224 */ /* 0x000fe400078e0010 */
[----:B------:R-:W-:Y:S02]  /*1a570*/  IMAD.MOV.U32 R10, RZ, RZ, R12 ;  /* 0x000000ffff0a7224 */ /* 0x000fe400078e000c */
[----:B------:R-:W-:Y:S01]  /*1a580*/  IMAD.MOV.U32 R5, RZ, RZ, R13 ;  /* 0x000000ffff057224 */ /* 0x000fe200078e000d */
[----:B---3--:R0:W-:Y:S04]  /*1a590*/  STSM.16.M88.4 [R36], R24 ;  /* 0x0000001824007844 */ /* 0x0081e80000000200 */
[----:B------:R0:W-:Y:S04]  /*1a5a0*/  STSM.16.M88.4 [R142+0x6000], R28 ;  /* 0x0060001c8e007844 */ /* 0x0001e80000000200 */
[----:B------:R0:W-:Y:S01]  /*1a5b0*/  STSM.16.M88.4 [R141+0x6000], R32 ;  /* 0x006000208d007844 */ /* 0x0001e20000000200 */
[----:B------:R1:W-:Y:S06]  /*1a5c0*/  MEMBAR.ALL.CTA ;  /* 0x0000000000007992 */ /* 0x0003ec0000008000 */
[----:B-1----:R-:W1:Y:S01]  /*1a5d0*/  FENCE.VIEW.ASYNC.S ;  /* 0x00000000000073c6 */ /* 0x002e620000000000 */
[C---:B--2---:R-:W-:Y:S01]  /*1a5e0*/  ISETP.GT.AND P2, PT, R0.reuse, R20, PT ;  /* 0x000000140000720c */ /* 0x044fe20003f44270 */
[----:B------:R-:W-:Y:S01]  /*1a5f0*/  VIADD R0, R0, 0xffffffff ;  /* 0xffffffff00007836 */ /* 0x000fe20000000000 */
[----:B-1----:R-:W-:-:S11]  /*1a600*/  NOP ;  /* 0x0000000000007918 */ /* 0x002fd60000000000 */
[----:B0-----:R-:W-:Y:S05]  /*1a610*/  @P2 BRA `(.L_x_1570) ;  /* 0xffffffc4000c2947 */ /* 0x001fea000383ffff */
.L_x_1552:
[----:B------:R-:W-:Y:S05]  /*1a620*/  WARPSYNC.ALL ;  /* 0x0000000000007948 */ /* 0x000fea0003800000 */
[----:B------:R-:W-:Y:S06]  /*1a630*/  BAR.ARV 0x8, 0x200 ;  /* 0x0208000000007b1d */ /* 0x000fec0000002000 */
[----:B------:R-:W-:Y:S05]  /*1a640*/  @!P0 BRA `(.L_x_1571) ;  /* 0x0000000000048947 */ /* 0x000fea0003800000 */
[----:B------:R-:W-:Y:S01]  /*1a650*/  BPT.TRAP 0x1 ;  /* 0x000000040000795c */ /* 0x000fe20000300000 */
.L_x_1571:
[----:B------:R-:W-:Y:S01]  /*1a660*/  IMAD R0, R16, 0x8, R2 ;  /* 0x0000000810007824 */ /* 0x000fe200078e0202 */
[----:B------:R-:W-:-:S04]  /*1a670*/  SHF.L.U32 R5, R18, 0x1f, RZ ;  /* 0x0000001f12057819 */ /* 0x000fc800000006ff */
[----:B------:R0:W1:Y:S01]  /*1a680*/  SYNCS.PHASECHK.TRANS64.TRYWAIT P2, [R0+URZ+0x2d850], R5 ;  /* 0x02d85005000075a7 */ /* 0x000062000804017f */
[----:B------:R-:W-:Y:S05]  /*1a690*/  @!P0 BRA `(.L_x_1572) ;  /* 0x0000000000048947 */ /* 0x000fea0003800000 */
[----:B------:R-:W-:Y:S01]  /*1a6a0*/  BPT.TRAP 0x1 ;  /* 0x000000040000795c */ /* 0x000fe20000300000 */
.L_x_1572:
[----:B------:R-:W2:Y:S01]  /*1a6b0*/  LDL.LU R6, [R1+0x3c] ;  /* 0x00003c0001067983 */ /* 0x000ea20000300800 */
[----:B------:R-:W-:Y:S02]  /*1a6c0*/  VIADD R2, R2, 0x400 ;  /* 0x0000040002027836 */ /* 0x000fe40000000000 */
[----:B------:R-:W-:-:S03]  /*1a6d0*/  IMAD.MOV.U32 R9, RZ, RZ, 0x40000040 ;  /* 0x40000040ff097424 */ /* 0x000fc600078e00ff */
[----:B------:R-:W-:-:S04]  /*1a6e0*/  SHF.R.U32.HI R2, RZ, 0x4, R2 ;  /* 0x00000004ff027819 */ /* 0x000fc80000011602 */
[----:B------:R-:W-:-:S04]  /*1a6f0*/  LOP3.LUT R2, R2, 0x3fff, RZ, 0xc0, !PT ;  /* 0x00003fff02027812 */ /* 0x000fc800078ec0ff */
[----:B------:R-:W-:Y:S02]  /*1a700*/  LOP3.LUT R7, R2, 0x2000000, RZ, 0xfc, !PT ;  /* 0x0200000002077812 */ /* 0x000fe400078efcff */
[----:B--2---:R-:W-:Y:S01]  /*1a710*/  LOP3.LUT R8, R6, 0x10000, RZ, 0xfc, !PT ;  /* 0x0001000006087812 */ /* 0x004fe200078efcff */
[----:B-1----:R-:W-:Y:S06]  /*1a720*/  @P2 BRA `(.L_x_1573) ;  /* 0x0000000000082947 */ /* 0x002fec0003800000 */
[----:B------:R-:W1:Y:S02]  /*1a730*/  SYNCS.PHASECHK.TRANS64.TRYWAIT P0, [R0+URZ+0x2d850], R5 ;  /* 0x02d85005000075a7 */ /* 0x000e64000800017f */
[----:B-1----:R-:W-:Y:S05]  /*1a740*/  @!P0 BRA `(.L_x_1574) ;  /* 0x000000cc00cc8947 */ /* 0x002fea0003800000 */
.L_x_1573:
[----:B------:R-:W-:Y:S01]  /*1a750*/  IMAD R6, R16, 0x600, R7 ;  /* 0x0000060010067824 */ /* 0x000fe200078e0207 */
[----:B------:R-:W2:Y:S01]  /*1a760*/  LDL.LU R24, [R1+0x58] ;  /* 0x0000580001187983 */ /* 0x000ea20000300800 */
[----:B------:R-:W-:Y:S01]  /*1a770*/  IMAD.MOV.U32 R7, RZ, RZ, -0x7fffffe0 ;  /* 0x80000020ff077424 */ /* 0x000fe200078e00ff */
[----:B------:R-:W-:Y:S05]  /*1a780*/  WARPSYNC.ALL ;  /* 0x0000000000007948 */ /* 0x000fea0003800000 */
[C---:B------:R-:W-:Y:S01]  /*1a790*/  R2UR UR4, R8.reuse ;  /* 0x00000000080472ca */ /* 0x040fe200000e0000 */
[----:B------:R-:W-:Y:S01]  /*1a7a0*/  WARPGROUP.ARRIVE ;  /* 0x00000000000079c5 */ /* 0x000fe20000000000 */
[----:B------:R-:W-:Y:S01]  /*1a7b0*/  R2UR UR5, R9 ;  /* 0x00000000090572ca */ /* 0x000fe200000e0000 */
[----:B------:R-:W-:Y:S01]  /*1a7c0*/  VIADD R10, R8, 0x2 ;  /* 0x00000002080a7836 */ /* 0x000fe20000000000 */
[C---:B------:R-:W-:Y:S01]  /*1a7d0*/  R2UR UR6, R6.reuse ;  /* 0x00000000060672ca */ /* 0x040fe200000e0000 */
[----:B------:R-:W-:Y:S01]  /*1a7e0*/  VIADD R14, R6, 0x40 ;  /* 0x00000040060e7836 */ /* 0x000fe20000000000 */
[----:B------:R-:W-:Y:S01]  /*1a7f0*/  R2UR UR7, R7 ;  /* 0x00000000070772ca */ /* 0x000fe200000e0000 */
[----:B------:R-:W-:Y:S01]  /*1a800*/  IMAD.MOV.U32 R11, RZ, RZ, 0x40000040 ;  /* 0x40000040ff0b7424 */ /* 0x000fe200078e00ff */
[----:B01----:R-:W0:Y:S01]  /*1a810*/  SHFL.BFLY PT, R5, R4, 0x2, 0x1f ;  /* 0x0c401f0004057f89 */ /* 0x003e2200000e0000 */
[----:B------:R-:W-:-:S02]  /*1a820*/  IMAD.MOV.U32 R15, RZ, RZ, -0x7fffffe0 ;  /* 0x80000020ff0f7424 */ /* 0x000fc400078e00ff */
[----:B------:R-:W-:Y:S01]  /*1a830*/  IMAD.MOV.U32 R9, RZ, RZ, 0x40000040 ;  /* 0x40000040ff097424 */ /* 0x000fe200078e00ff */
[----:B------:R-:W1:Y:S01]  /*1a840*/  SHFL.BFLY PT, R2, R3, 0x2, 0x1f ;  /* 0x0c401f0003027f89 */ /* 0x000e6200000e0000 */
[----:B------:R-:W-:Y:S02]  /*1a850*/  IMAD.MOV.U32 R7, RZ, RZ, -0x7fffffe0 ;  /* 0x80000020ff077424 */ /* 0x000fe400078e00ff */
[----:B------:R-:W-:-:S04]  /*1a860*/  VIADD R16, R16, 0x1 ;  /* 0x0000000110107836 */ /* 0x000fc80000000000 */
[----:B------:R-:W-:Y:S01]  /*1a870*/  HGMMA.64x96x16.F32.BF16 R88, gdesc[UR4].tnspB, R88, gsb0 ;  /* 0x41600000045879f0 */ /* 0x000fe20008001858 */
[----:B------:R-:W-:Y:S01]  /*1a880*/  R2UR UR4, R10 ;  /* 0x000000000a0472ca */ /* 0x000fe200000e0000 */
[----:B------:R-:W-:Y:S01]  /*1a890*/  VIADD R10, R8, 0x4 ;  /* 0x00000004080a7836 */ /* 0x000fe20000000000 */
[----:B------:R-:W-:Y:S01]  /*1a8a0*/  R2UR UR5, R11 ;  /* 0x000000000b0572ca */ /* 0x000fe200000e0000 */
[----:B------:R-:W-:Y:S01]  /*1a8b0*/  IMAD.MOV.U32 R11, RZ, RZ, 0x40000040 ;  /* 0x40000040ff0b7424 */ /* 0x000fe200078e00ff */
[----:B------:R-:W-:Y:S01]  /*1a8c0*/  R2UR UR6, R14 ;  /* 0x000000000e0672ca */ /* 0x000fe200000e0000 */
[----:B------:R-:W-:Y:S01]  /*1a8d0*/  VIADD R14, R6, 0x80 ;  /* 0x00000080060e7836 */ /* 0x000fe20000000000 */
[----:B------:R-:W-:Y:S01]  /*1a8e0*/  R2UR UR7, R15 ;  /* 0x000000000f0772ca */ /* 0x000fe200000e0000 */
[----:B------:R-:W-:Y:S01]  /*1a8f0*/  IMAD.MOV.U32 R15, RZ, RZ, -0x7fffffe0 ;  /* 0x80000020ff0f7424 */ /* 0x000fe200078e00ff */
[----:B------:R-:W-:Y:S01]  /*1a900*/  ISETP.NE.AND P2, PT, R16, 0x2, PT ;  /* 0x000000021000780c */ /* 0x000fe20003f45270 */
[----:B0-----:R-:W-:-:S03]  /*1a910*/  FADD.FTZ R5, R5, R4 ;  /* 0x0000000405057221 */ /* 0x001fc60000010000 */
[----:B------:R-:W-:Y:S01]  /*1a920*/  SEL R16, R16, RZ, P2 ;  /* 0x000000ff10107207 */ /* 0x000fe20001000000 */
[----:B------:R-:W-:Y:S02]  /*1a930*/  WARPGROUP.DEPBAR.LE gsb0, 0x0 ;  /* 0x00008000000079c5 */ /* 0x000fe40000010000 */
[----:B------:R-:W-:-:S06]  /*1a940*/  WARPGROUP.ARRIVE ;  /* 0x00000000000079c5 */ /* 0x000fcc0000000000 */
        /* <DEDUP_REMOVED lines=19> */
[----:B------:R-:W-:Y:S02]  /*1aa80*/  IMAD.MOV.U32 R15, RZ, RZ, -0x7fffffe0 ;  /* 0x80000020ff0f7424 */ /* 0x000fe400078e00ff */
[----:B--2---:R-:W-:-:S05]  /*1aa90*/  VIADD R24, R24, 0x1 ;  /* 0x0000000118187836 */ /* 0x004fca0000000000 */
[----:B------:R-:W-:Y:S01]  /*1aaa0*/  STL [R1+0x58], R24 ;  /* 0x0000581801007387 */ /* 0x000fe20000100800 */
        /* <DEDUP_REMOVED lines=31> */
[----:B------:R-:W-:Y:S01]  /*1aca0*/  IMAD.U32 R15, RZ, RZ, UR41 ;  /* 0x00000029ff0f7e24 */ /* 0x000fe2000f8e00ff */
[----:B------:R-:W-:Y:S02]  /*1acb0*/  WARPGROUP.DEPBAR.LE gsb0, 0x0 ;  /* 0x00008000000079c5 */ /* 0x000fe40000010000 */
[----:B------:R-:W-:-:S09]  /*1acc0*/  WARPGROUP.ARRIVE ;  /* 0x00000000000079c5 */ /* 0x000fd20000000000 */
[----:B------:R-:W-:Y:S01]  /*1acd0*/  HGMMA.64x96x16.F32.BF16 R88, gdesc[UR4].tnspB, R88, gsb0 ;  /* 0x41600000045879f0 */ /* 0x000fe20008001858 */
[----:B------:R-:W-:Y:S01]  /*1ace0*/  R2UR UR4, R8 ;  /* 0x00000000080472ca */ /* 0x000fe200000e0000 */
[----:B------:R-:W-:Y:S01]  /*1acf0*/  IMAD.MOV.U32 R8, RZ, RZ, RZ ;  /* 0x000000ffff087224 */ /* 0x000fe200078e00ff */
[----:B------:R-:W-:Y:S01]  /*1ad00*/  R2UR UR5, R9 ;  /* 0x00000000090572ca */ /* 0x000fe200000e0000 */
[----:B------:R-:W-:Y:S01]  /*1ad10*/  @!P1 VIADD R9, R0, 0x2d860 ;  /* 0x0002d86000099836 */ /* 0x000fe20000000000 */
[----:B------:R-:W-:Y:S01]  /*1ad20*/  R2UR UR6, R6 ;  /* 0x00000000060672ca */ /* 0x000fe200000e0000 */
[----:B-1----:R-:W-:Y:S01]  /*1ad30*/  FADD.FTZ R6, R2, R3 ;  /* 0x0000000302067221 */ /* 0x002fe20000010000 */
[----:B------:R-:W-:Y:S01]  /*1ad40*/  R2UR UR7, R7 ;  /* 0x00000000070772ca */ /* 0x000fe200000e0000 */
[----:B------:R-:W0:Y:S01]  /*1ad50*/  SHFL.BFLY PT, R2, R5, 0x1, 0x1f ;  /* 0x0c201f0005027f89 */ /* 0x000e2200000e0000 */
[----:B------:R-:W-:Y:S01]  /*1ad60*/  @!P1 PRMT R9, RZ, 0x654, R9 ;  /* 0x00000654ff099816 */ /* 0x000fe20000000009 */
[----:B------:R-:W-:Y:S01]  /*1ad70*/  IMAD.MOV.U32 R0, RZ, RZ, -0x800000 ;  /* 0xff800000ff007424 */ /* 0x000fe200078e00ff */
[----:B------:R-:W-:Y:S01]  /*1ad80*/  SEL R3, RZ, 0x1, P2 ;  /* 0x00000001ff037807 */ /* 0x000fe20001000000 */
[----:B------:R-:W1:Y:S03]  /*1ad90*/  SHFL.BFLY PT, R7, R6, 0x1, 0x1f ;  /* 0x0c201f0006077f89 */ /* 0x000e6600000e0000 */
[----:B------:R-:W-:Y:S01]  /*1ada0*/  LOP3.LUT R18, R18, R3, RZ, 0x3c, !PT ;  /* 0x0000000312127212 */ /* 0x000fe200078e3cff */
[----:B------:R-:W-:-:S02]  /*1adb0*/  IMAD.MOV.U32 R3, RZ, RZ, -0x800000 ;  /* 0xff800000ff037424 */ /* 0x000fc400078e00ff */
[----:B0-----:R-:W-:Y:S01]  /*1adc0*/  FADD.FTZ R10, R5, R2 ;  /* 0x00000002050a7221 */ /* 0x001fe20000010000 */
[----:B------:R-:W-:Y:S02]  /*1add0*/  IMAD.MOV.U32 R2, RZ, RZ, RZ ;  /* 0x000000ffff027224 */ /* 0x000fe400078e00ff */
[----:B------:R-:W-:Y:S02]  /*1ade0*/  IMAD.U32 R5, RZ, RZ, UR41 ;  /* 0x00000029ff057e24 */ /* 0x000fe4000f8e00ff */
[----:B-1----:R-:W-:Y:S01]  /*1adf0*/  FADD.FTZ R11, R6, R7 ;  /* 0x00000007060b7221 */ /* 0x002fe20000010000 */
[----:B------:R-:W-:-:S04]  /*1ae00*/  FSETP.NE.FTZ.AND P0, PT, R10, RZ, PT ;  /* 0x000000ff0a00720b */ /* 0x000fc80003f15000 */
        /* <DEDUP_REMOVED lines=65> */
.L_x_1465:
        /* <DEDUP_REMOVED lines=11> */
[----:B------:R-:W-:Y:S01]  /*1b2d0*/  ULDC UR4, c[0x0][0xad4] ;  /* 0x0002b50000047ab9 */ /* 0x000fe20000000800 */
[----:B------:R-:W3:Y:S01]  /*1b2e0*/  S2R R9, SR_SWINHI ;  /* 0x0000000000097919 */ /* 0x000ee20000002f00 */
[----:B------:R-:W-:Y:S01]  /*1b2f0*/  IMAD.MOV.U32 R44, RZ, RZ, RZ ;  /* 0x000000ffff2c7224 */ /* 0x000fe200078e00ff */
[----:B------:R-:W4:Y:S01]  /*1b300*/  LDC R45, c[0x0][0xbe8] ;  /* 0x0002fa00ff2d7b82 */ /* 0x000f220000000800 */
[----:B------:R-:W4:Y:S04]  /*1b310*/  LDL.LU R34, [R1+0x50] ;  /* 0x0000500001227983 */ /* 0x000f280000300800 */
[----:B------:R-:W4:Y:S01]  /*1b320*/  LDL R42, [R1+0x54] ;  /* 0x00005400012a7983 */ /* 0x000f220000100800 */
[----:B------:R-:W-:-:S02]  /*1b330*/  MOV R32, R2 ;  /* 0x0000000200207202 */ /* 0x000fc40000000f00 */
[----:B---3--:R-:W-:-:S03]  /*1b340*/  MOV R33, R9 ;  /* 0x0000000900217202 */ /* 0x008fc60000000f00 */
[----:B--2---:R-:W-:-:S03]  /*1b350*/  IMAD.WIDE R8, R8, 0x2, R32 ;  /* 0x0000000208087825 */ /* 0x004fc600078e0220 */
[C---:B------:R-:W-:Y:S02]  /*1b360*/  IADD3 R39, P0, R8.reuse, 0x6020, RZ ;  /* 0x0000602008277810 */ /* 0x040fe40007f1e0ff */
[----:B------:R-:W-:-:S03]  /*1b370*/  IADD3 R31, P4, R8, 0x20, RZ ;  /* 0x00000020081f7810 */ /* 0x000fc60007f9e0ff */
[----:B------:R-:W-:Y:S01]  /*1b380*/  IMAD.X R15, RZ, RZ, R9, P0 ;  /* 0x000000ffff0f7224 */ /* 0x000fe200000e0609 */
[----:B----4-:R-:W-:Y:S02]  /*1b390*/  ISETP.NE.AND P0, PT, R34, RZ, PT ;  /* 0x000000ff2200720c */ /* 0x010fe40003f05270 */
[----:B------:R-:W-:Y:S02]  /*1b3a0*/  LOP3.LUT R11, R8, 0x180, RZ, 0xc0, !PT ;  /* 0x00000180080b7812 */ /* 0x000fe400078ec0ff */
[----:B------:R-:W-:Y:S01]  /*1b3b0*/  SEL R36, R34, UR4, P0 ;  /* 0x0000000422247c07 */ /* 0x000fe20008000000 */
[----:B------:R-:W-:Y:S05]  /*1b3c0*/  WARPSYNC.ALL ;  /* 0x0000000000007948 */ /* 0x000fea0003800000 */
[----:B------:R-:W-:-:S02]  /*1b3d0*/  LOP3.LUT R10, R31, 0x180, RZ, 0xc0, !PT ;  /* 0x000001801f0a7812 */ /* 0x000fc400078ec0ff */
[C---:B------:R-:W-:Y:S02]  /*1b3e0*/  IADD3 R12, P2, R8.reuse, 0x3020, RZ ;  /* 0x00003020080c7810 */ /* 0x040fe40007f5e0ff */
[C---:B------:R-:W-:Y:S02]  /*1b3f0*/  IADD3 R37, P1, R8.reuse, 0x6000, RZ ;  /* 0x0000600008257810 */ /* 0x040fe40007f3e0ff */
[----:B------:R-:W-:Y:S02]  /*1b400*/  IADD3 R35, P3, R8, 0x3000, RZ ;  /* 0x0000300008237810 */ /* 0x000fe40007f7e0ff */
[----:B------:R-:W-:Y:S01]  /*1b410*/  LOP3.LUT R30, R39, 0x180, RZ, 0xc0, !PT ;  /* 0x00000180271e7812 */ /* 0x000fe200078ec0ff */
[----:B------:R-:W-:Y:S01]  /*1b420*/  IMAD.X R25, RZ, RZ, R9, P4 ;  /* 0x000000ffff197224 */ /* 0x000fe200020e0609 */
[----:B------:R-:W-:Y:S01]  /*1b430*/  SHF.R.U64 R11, R11, 0x3, RZ ;  /* 0x000000030b0b7819 */ /* 0x000fe200000012ff */
[----:B------:R-:W-:Y:S01]  /*1b440*/  ULDC.64 UR4, c[0x0][0xc00] ;  /* 0x0003000000047ab9 */ /* 0x000fe20000000a00 */
[----:B------:R-:W-:Y:S01]  /*1b450*/  SHF.R.U64 R10, R10, 0x3, RZ ;  /* 0x000000030a0a7819 */ /* 0x000fe200000012ff */
[----:B------:R-:W-:Y:S01]  /*1b460*/  ULDC.64 UR6, c[0x0][0xc08] ;  /* 0x0003020000067ab9 */ /* 0x000fe20000000a00 */
[----:B------:R-:W-:-:S02]  /*1b470*/  LOP3.LUT R8, R11, R8, RZ, 0x3c, !PT ;  /* 0x000000080b087212 */ /* 0x000fc400078e3cff */
[----:B------:R-:W-:Y:S02]  /*1b480*/  LOP3.LUT R11, R12, 0x180, RZ, 0xc0, !PT ;  /* 0x000001800c0b7812 */ /* 0x000fe400078ec0ff */
[----:B------:R-:W-:Y:S02]  /*1b490*/  LOP3.LUT R24, R10, R31, RZ, 0x3c, !PT ;  /* 0x0000001f0a187212 */ /* 0x000fe400078e3cff */
[----:B------:R-:W-:Y:S02]  /*1b4a0*/  LOP3.LUT R14, R37, 0x180, RZ, 0xc0, !PT ;  /* 0x00000180250e7812 */ /* 0x000fe400078ec0ff */
[----:B------:R-:W-:Y:S02]  /*1b4b0*/  LOP3.LUT R10, R35, 0x180, RZ, 0xc0, !PT ;  /* 0x00000180230a7812 */ /* 0x000fe400078ec0ff */
[----:B------:R-:W-:Y:S02]  /*1b4c0*/  SHF.R.U64 R11, R11, 0x3, RZ ;  /* 0x000000030b0b7819 */ /* 0x000fe400000012ff */
[----:B------:R-:W-:-:S02]  /*1b4d0*/  SHF.R.U64 R14, R14, 0x3, RZ ;  /* 0x000000030e0e7819 */ /* 0x000fc400000012ff */
[----:B------:R-:W-:Y:S02]  /*1b4e0*/  SHF.R.U64 R10, R10, 0x3, RZ ;  /* 0x000000030a0a7819 */ /* 0x000fe400000012ff */
[----:B------:R-:W-:Y:S01]  /*1b4f0*/  SHF.R.U64 R30, R30, 0x3, RZ ;  /* 0x000000031e1e7819 */ /* 0x000fe200000012ff */
[--C-:B------:R-:W-:Y:S01]  /*1b500*/  IMAD.X R27, RZ, RZ, R9.reuse, P3 ;  /* 0x000000ffff1b7224 */ /* 0x100fe200018e0609 */
[----:B------:R-:W-:Y:S02]  /*1b510*/  LOP3.LUT R28, R11, R12, RZ, 0x3c, !PT ;  /* 0x0000000c0b1c7212 */ /* 0x000fe400078e3cff */
[----:B------:R-:W-:Y:S01]  /*1b520*/  LOP3.LUT R12, R14, R37, RZ, 0x3c, !PT ;  /* 0x000000250e0c7212 */ /* 0x000fe200078e3cff */
[--C-:B------:R-:W-:Y:S01]  /*1b530*/  IMAD.X R29, RZ, RZ, R9.reuse, P2 ;  /* 0x000000ffff1d7224 */ /* 0x100fe200010e0609 */
[----:B------:R-:W-:Y:S01]  /*1b540*/  LOP3.LUT R26, R10, R35, RZ, 0x3c, !PT ;  /* 0x000000230a1a7212 */ /* 0x000fe200078e3cff */
[----:B------:R-:W-:Y:S01]  /*1b550*/  IMAD.X R13, RZ, RZ, R9, P1 ;  /* 0x000000ffff0d7224 */ /* 0x000fe200008e0609 */
[----:B------:R-:W-:Y:S01]  /*1b560*/  LOP3.LUT R14, R30, R39, RZ, 0x3c, !PT ;  /* 0x000000271e0e7212 */ /* 0x000fe200078e3cff */
[----:B------:R-:W2:Y:S01]  /*1b570*/  LDC.64 R34, c[0x0][0xc00] ;  /* 0x00030000ff227b82 */ /* 0x000ea20000000a00 */
[----:B------:R-:W-:-:S02]  /*1b580*/  MOV R30, R8 ;  /* 0x00000008001e7202 */ /* 0x000fc40000000f00 */
[----:B------:R-:W-:Y:S02]  /*1b590*/  F2FP.BF16.F32.PACK_AB R8, R5, R4 ;  /* 0x000000040508723e */ /* 0x000fe400000010ff */
[----:B------:R-:W-:Y:S02]  /*1b5a0*/  F2FP.BF16.F32.PACK_AB R9, R91, R90 ;  /* 0x0000005a5b09723e */ /* 0x000fe400000010ff */
[----:B------:R-:W-:Y:S02]  /*1b5b0*/  F2FP.BF16.F32.PACK_AB R10, R93, R92 ;  /* 0x0000005c5d0a723e */ /* 0x000fe400000010ff */
[----:B------:R-:W-:Y:S01]  /*1b5c0*/  F2FP.BF16.F32.PACK_AB R11, R95, R94 ;  /* 0x0000005e5f0b723e */ /* 0x000fe200000010ff */
[----:B------:R-:W-:Y:S01]  /*1b5d0*/  BAR.SYNC.DEFER_BLOCKING 0x1, 0x180 ;  /* 0x0046000000007b1d */ /* 0x000fe20000010000 */
[----:B------:R-:W-:Y:S02]  /*1b5e0*/  MOV R41, R24 ;  /* 0x0000001800297202 */ /* 0x000fe40000000f00 */
[----:B------:R-:W-:-:S02]  /*1b5f0*/  MOV R40, R26 ;  /* 0x0000001a00287202 */ /* 0x000fc40000000f00 */
[----:B------:R-:W-:Y:S02]  /*1b600*/  F2FP.BF16.F32.PACK_AB R24, R97, R96 ;  /* 0x000000606118723e */ /* 0x000fe400000010ff */
[----:B------:R-:W-:Y:S02]  /*1b610*/  F2FP.BF16.F32.PACK_AB R25, R99, R98 ;  /* 0x000000626319723e */ /* 0x000fe400000010ff */
[----:B------:R-:W-:Y:S02]  /*1b620*/  F2FP.BF16.F32.PACK_AB R26, R101, R100 ;  /* 0x00000064651a723e */ /* 0x000fe400000010ff */
[----:B------:R-:W-:Y:S02]  /*1b630*/  F2FP.BF16.F32.PACK_AB R27, R103, R102 ;  /* 0x00000066671b723e */ /* 0x000fe400000010ff */
[----:B------:R-:W-:Y:S02]  /*1b640*/  MOV R39, R28 ;  /* 0x0000001c00277202 */ /* 0x000fe40000000f00 */
[----:B------:R-:W-:-:S02]  /*1b650*/  F2FP.BF16.F32.PACK_AB R28, R105, R104 ;  /* 0x00000068691c723e */ /* 0x000fc400000010ff */
[----:B------:R-:W-:Y:S02]  /*1b660*/  F2FP.BF16.F32.PACK_AB R29, R21, R20 ;  /* 0x00000014151d723e */ /* 0x000fe400000010ff */
[----:B------:R-:W-:Y:S02]  /*1b670*/  F2FP.BF16.F32.PACK_AB R31, R111, R110 ;  /* 0x0000006e6f1f723e */ /* 0x000fe400000010ff */
[----:B------:R-:W-:Y:S01]  /*1b680*/  MOV R38, R12 ;  /* 0x0000000c00267202 */ /* 0x000fe20000000f00 */
[----:B------:R3:W-:Y:S01]  /*1b690*/  STSM.16.M88.4 [R30], R8 ;  /* 0x000000081e007844 */ /* 0x0007e20000000200 */
[----:B------:R-:W-:Y:S02]  /*1b6a0*/  MOV R37, R14 ;  /* 0x0000000e00257202 */ /* 0x000fe40000000f00 */
[----:B------:R-:W-:Y:S01]  /*1b6b0*/  F2FP.BF16.F32.PACK_AB R12, R121, R120 ;  /* 0x00000078790c723e */ /* 0x000fe200000010ff */
[----:B------:R4:W-:Y:S01]  /*1b6c0*/  STSM.16.M88.4 [R41], R24 ;  /* 0x0000001829007844 */ /* 0x0009e20000000200 */
[----:B------:R-:W-:-:S02]  /*1b6d0*/  F2FP.BF16.F32.PACK_AB R13, R123, R122 ;  /* 0x0000007a7b0d723e */ /* 0x000fc400000010ff */
[----:B------:R-:W-:Y:S02]  /*1b6e0*/  F2FP.BF16.F32.PACK_AB R14, R125, R124 ;  /* 0x0000007c7d0e723e */ /* 0x000fe400000010ff */
[----:B------:R-:W-:Y:S02]  /*1b6f0*/  F2FP.BF16.F32.PACK_AB R15, R127, R126 ;  /* 0x0000007e7f0f723e */ /* 0x000fe400000010ff */
[----:B---3--:R-:W-:Y:S02]  /*1b700*/  F2FP.BF16.F32.PACK_AB R30, R109, R108 ;  /* 0x0000006c6d1e723e */ /* 0x008fe400000010ff */
[----:B------:R-:W-:Y:S02]  /*1b710*/  F2FP.BF16.F32.PACK_AB R8, R7, R6 ;  /* 0x000000060708723e */ /* 0x000fe400000010ff */
[----:B------:R-:W-:Y:S02]  /*1b720*/  F2FP.BF16.F32.PACK_AB R9, R115, R114 ;  /* 0x000000727309723e */ /* 0x000fe400000010ff */
[----:B------:R-:W-:-:S02]  /*1b730*/  F2FP.BF16.F32.PACK_AB R10, R117, R116 ;  /* 0x00000074750a723e */ /* 0x000fc400000010ff */
[----:B------:R-:W-:Y:S02]  /*1b740*/  F2FP.BF16.F32.PACK_AB R11, R119, R118 ;  /* 0x00000076770b723e */ /* 0x000fe400000010ff */
[----:B----4-:R-:W-:Y:S02]  /*1b750*/  F2FP.BF16.F32.PACK_AB R24, R129, R128 ;  /* 0x000000808118723e */ /* 0x010fe400000010ff */
[----:B------:R-:W-:Y:S02]  /*1b760*/  F2FP.BF16.F32.PACK_AB R25, R131, R130 ;  /* 0x000000828319723e */ /* 0x000fe400000010ff */
[----:B------:R-:W-:Y:S02]  /*1b770*/  F2FP.BF16.F32.PACK_AB R26, R133, R132 ;  /* 0x00000084851a723e */ /* 0x000fe400000010ff */
[----:B------:R-:W-:Y:S01]  /*1b780*/  F2FP.BF16.F32.PACK_AB R27, R135, R134 ;  /* 0x00000086871b723e */ /* 0x000fe200000010ff */
[----:B------:R2:W-:Y:S04]  /*1b790*/  STSM.16.M88.4 [R40], R28 ;  /* 0x0000001c28007844 */ /* 0x0005e80000000200 */
[----:B------:R3:W-:Y:S04]  /*1b7a0*/  STSM.16.M88.4 [R39], R8 ;  /* 0x0000000827007844 */ /* 0x0007e80000000200 */
[----:B------:R4:W-:Y:S04]  /*1b7b0*/  STSM.16.M88.4 [R38], R12 ;  /* 0x0000000c26007844 */ /* 0x0009e80000000200 */
[----:B------:R0:W-:Y:S01]  /*1b7c0*/  STSM.16.M88.4 [R37], R24 ;  /* 0x0000001825007844 */ /* 0x0001e20000000200 */
[----:B------:R-:W-:Y:S01]  /*1b7d0*/  BAR.SYNC.DEFER_BLOCKING 0x1, 0x180 ;  /* 0x0046000000007b1d */ /* 0x000fe20000010000 */
[----:B------:R-:W-:-:S04]  /*1b7e0*/  ISETP.NE.U32.AND P3, PT, RZ, UR4, PT ;  /* 0x00000004ff007c0c */ /* 0x000fc8000bf65070 */
[----:B------:R-:W-:Y:S01]  /*1b7f0*/  ISETP.NE.AND.EX P3, PT, RZ, UR5, PT, P3 ;  /* 0x00000005ff007c0c */ /* 0x000fe2000bf65330 */
[----:B--2---:R-:W-:-:S12]  /*1b800*/  IMAD.WIDE R28, R42, 0x4, R34 ;  /* 0x000000042a1c7825 */ /* 0x004fd800078e0222 */
[----:B------:R-:W5:Y:S01]  /*1b810*/  @P3 LDG.E R44, desc[UR38][R28.64] ;  /* 0x000000261c2c3981 */ /* 0x000f62000c1e1900 */
[----:B------:R-:W-:-:S04]  /*1b820*/  ISETP.NE.U32.AND P0, PT, RZ, UR6, PT ;  /* 0x00000006ff007c0c */ /* 0x000fc8000bf05070 */
[----:B------:R-:W-:-:S13]  /*1b830*/  ISETP.NE.AND.EX P0, PT, RZ, UR7, PT, P0 ;  /* 0x00000007ff007c0c */ /* 0x000fda000bf05300 */
[----:B---3--:R-:W2:Y:S01]  /*1b840*/  @P0 LDC.64 R8, c[0x0][0xc08] ;  /* 0x00030200ff080b82 */ /* 0x008ea20000000a00 */
[----:B------:R-:W-:Y:S01]  /*1b850*/  ULDC UR6, c[0x0][0xa88] ;  /* 0x0002a20000067ab9 */ /* 0x000fe20000000800 */
[----:B----4-:R-:W-:Y:S01]  /*1b860*/  IMAD.MOV.U32 R14, RZ, RZ, 0x9b8 ;  /* 0x000009b8ff0e7424 */ /* 0x010fe200078e00ff */
[----:B------:R-:W-:Y:S01]  /*1b870*/  ISETP.GT.AND P1, PT, R36, 0x1, PT ;  /* 0x000000012400780c */ /* 0x000fe20003f24270 */
[----:B------:R-:W-:-:S03]  /*1b880*/  IMAD.U32 R30, RZ, RZ, UR6 ;  /* 0x00000006ff1e7e24 */ /* 0x000fc6000f8e00ff */
[----:B------:R-:W-:-:S04]  /*1b890*/  SEL R14, R14, 0x978, P1 ;  /* 0x000009780e0e7807 */ /* 0x000fc80000800000 */
[----:B------:R0:W3:Y:S01]  /*1b8a0*/  LDC.64 R10, c[0x0][R14+0x218] ;  /* 0x000086000e0a7b82 */ /* 0x0000e20000000a00 */
[----:B--2---:R-:W-:-:S07]  /*1b8b0*/  @P0 IMAD.WIDE R8, R42, 0x4, R8 ;  /* 0x000000042a080825 */ /* 0x004fce00078e0208 */
[----:B------:R0:W2:Y:S01]  /*1b8c0*/  LDC.64 R12, c[0x0][R14+0x228] ;  /* 0x00008a000e0c7b82 */ /* 0x0000a20000000a00 */
[----:B------:R4:W5:Y:S07]  /*1b8d0*/  @P0 LDG.E R30, desc[UR38][R8.64] ;  /* 0x00000026081e0981 */ /* 0x00096e000c1e1900 */
[----:B----4-:R0:W4:Y:S01]  /*1b8e0*/  LDC.64 R8, c[0x0][R14+0x220] ;  /* 0x000088000e087b82 */ /* 0x0101220000000a00 */
[----:B------:R-:W-:Y:S01]  /*1b8f0*/  ISETP.NE.AND P2, PT, R45, 0x1, PT ;  /* 0x000000012d00780c */ /* 0x000fe20003f45270 */
[----:B---3--:R-:W-:-:S12]  /*1b900*/  @P0 BRA `(.L_x_1577) ;  /* 0x0000000000100947 */ /* 0x008fd80003800000 */
[----:B------:R-:W-:Y:S05]  /*1b910*/  @!P3 BRA `(.L_x_1577) ;  /* 0x00000000000cb947 */ /* 0x000fea0003800000 */
[----:B------:R-:W3:Y:S04]  /*1b920*/  LDG.E R15, desc[UR38][R28.64] ;  /* 0x000000261c0f7981 */ /* 0x000ee8000c1e1900 */
[----:B-----5:R-:W3:Y:S02]  /*1b930*/  LDG.E R30, desc[UR38][R28.64+0x4] ;  /* 0x000004261c1e7981 */ /* 0x020ee4000c1e1900 */
[----:B---3--:R-:W-:-:S07]  /*1b940*/  IMAD.IADD R30, R30, 0x1, -R15 ;  /* 0x000000011e1e7824 */ /* 0x008fce00078e0a0f */
.L_x_1577:
[----:B------:R-:W3:Y:S04]  /*1b950*/  LDL R28, [R1+0x40] ;  /* 0x00004000011c7983 */ /* 0x000ee80000100800 */
[----:B------:R-:W3:Y:S04]  /*1b960*/  LDL R52, [R1+0x18] ;  /* 0x0000180001347983 */ /* 0x000ee80000100800 */
[----:B------:R-:W2:Y:S04]  /*1b970*/  LDL R51, [R1+0x4c] ;  /* 0x00004c0001337983 */ /* 0x000ea80000100800 */
[----:B------:R-:W2:Y:S01]  /*1b980*/  LDL R49, [R1+0x5c] ;  /* 0x00005c0001317983 */ /* 0x000ea20000100800 */
[----:B------:R-:W-:Y:S01]  /*1b990*/  ISETP.NE.U32.AND P0, PT, RZ, UR4, PT ;  /* 0x00000004ff007c0c */ /* 0x000fe2000bf05070 */
[----:B0-----:R-:W0:Y:S01]  /*1b9a0*/  LDC.64 R14, c[0x0][R14+0x210] ;  /* 0x000084000e0e7b82 */ /* 0x001e220000000a00 */
[----:B------:R-:W-:Y:S01]  /*1b9b0*/  SHF.R.S32.HI R26, RZ, 0x1f, R42 ;  /* 0x0000001fff1a7819 */ /* 0x000fe2000001142a */
[----:B------:R-:W2:Y:S01]  /*1b9c0*/  LDL R34, [R1+0x64] ;  /* 0x0000640001227983 */ /* 0x000ea20000100800 */
[----:B------:R-:W-:-:S04]  /*1b9d0*/  ISETP.NE.AND.EX P0, PT, RZ, UR5, PT, P0 ;  /* 0x00000005ff007c0c */ /* 0x000fc8000bf05300 */
[----:B------:R-:W-:Y:S01]  /*1b9e0*/  SEL R27, R26, RZ, !P0 ;  /* 0x000000ff1a1b7207 */ /* 0x000fe20004000000 */
[----:B------:R-:W1:Y:S01]  /*1b9f0*/  @P2 LDC R35, c[0x0][0xbec] ;  /* 0x0002fb00ff232b82 */ /* 0x000e620000000800 */
[----:B------:R-:W-:-:S05]  /*1ba00*/  SEL R46, R42, RZ, !P0 ;  /* 0x000000ff2a2e7207 */ /* 0x000fca0004000000 */
[-C--:B----4-:R-:W-:Y:S02]  /*1ba10*/  IMAD R9, R9, R46.reuse, RZ ;  /* 0x0000002e09097224 */ /* 0x090fe400078e02ff */
[----:B------:R-:W4:Y:S02]  /*1ba20*/  @P2 LDC R37, c[0x0][0xbf0] ;  /* 0x0002fc00ff252b82 */ /* 0x000f240000000800 */
[C---:B------:R-:W-:Y:S02]  /*1ba30*/  IMAD R31, R8.reuse, R27, R9 ;  /* 0x0000001b081f7224 */ /* 0x040fe400078e0209 */
[----:B------:R-:W-:-:S04]  /*1ba40*/  IMAD.WIDE.U32 R8, R8, R46, RZ ;  /* 0x0000002e08087225 */ /* 0x000fc800078e00ff */
[----:B------:R-:W0:Y:S01]  /*1ba50*/  LDC.64 R24, c[0x0][0xba8] ;  /* 0x0002ea00ff187b82 */ /* 0x000e220000000a00 */
[----:B------:R-:W-:Y:S01]  /*1ba60*/  IMAD.IADD R31, R9, 0x1, R31 ;  /* 0x00000001091f7824 */ /* 0x000fe200078e021f */
[----:B-----5:R-:W-:-:S06]  /*1ba70*/  SHF.R.S32.HI R48, RZ, 0x1f, R44 ;  /* 0x0000001fff307819 */ /* 0x020fcc000001142c */
[----:B0-----:R-:W0:Y:S08]  /*1ba80*/  @!P1 LDC R24, c[0x0][0xb50] ;  /* 0x0002d400ff189b82 */ /* 0x001e300000000800 */
[----:B------:R-:W0:Y:S01]  /*1ba90*/  @!P1 LDC R25, c[0x0][0xb54] ;  /* 0x0002d500ff199b82 */ /* 0x000e220000000800 */
[----:B---3--:R-:W-:Y:S02]  /*1baa0*/  IMAD.IADD R26, R28, 0x1, R52 ;  /* 0x000000011c1a7824 */ /* 0x008fe400078e0234 */
[----:B------:R-:W3:Y:S01]  /*1bab0*/  LDL R28, [R1+0x60] ;  /* 0x00006000011c7983 */ /* 0x000ee20000100800 */
[----:B--2---:R-:W-:-:S02]  /*1bac0*/  IMAD R29, R11, R51, RZ ;  /* 0x000000330b1d7224 */ /* 0x004fc400078e02ff */
[----:B------:R-:W-:Y:S01]  /*1bad0*/  IMAD.WIDE.U32 R10, R10, R51, RZ ;  /* 0x000000330a0a7225 */ /* 0x000fe200078e00ff */
[----:B------:R-:W-:Y:S02]  /*1bae0*/  SEL R27, R49, RZ, P1 ;  /* 0x000000ff311b7207 */ /* 0x000fe40000800000 */
[----:B------:R-:W-:Y:S01]  /*1baf0*/  IADD3 R10, P0, P3, R8, R10, R44 ;  /* 0x0000000a080a7210 */ /* 0x000fe20007b1e02c */
[----:B-1----:R-:W-:-:S04]  /*1bb00*/  @P2 IMAD.HI.U32 R8, R26, R35, RZ ;  /* 0x000000231a082227 */ /* 0x002fc800078e00ff */
[----:B------:R-:W-:Y:S01]  /*1bb10*/  IMAD.MOV.U32 R9, RZ, RZ, R26 ;  /* 0x000000ffff097224 */ /* 0x000fe200078e001a */
[----:B----4-:R-:W-:Y:S01]  /*1bb20*/  @P2 SHF.R.U32.HI R9, RZ, R37, R8 ;  /* 0x00000025ff092219 */ /* 0x010fe20000011608 */
[----:B------:R-:W-:Y:S02]  /*1bb30*/  IMAD.IADD R11, R11, 0x1, R29 ;  /* 0x000000010b0b7824 */ /* 0x000fe400078e021d */
[-C--:B------:R-:W-:Y:S02]  /*1bb40*/  IMAD R29, R13, R27.reuse, RZ ;  /* 0x0000001b0d1d7224 */ /* 0x080fe400078e02ff */
[----:B------:R-:W-:Y:S01]  /*1bb50*/  IMAD.WIDE.U32 R12, R12, R27, RZ ;  /* 0x0000001b0c0c7225 */ /* 0x000fe200078e00ff */
[----:B------:R-:W-:-:S03]  /*1bb60*/  IADD3.X R11, R31, R11, R48, P0, P3 ;  /* 0x0000000b1f0b7210 */ /* 0x000fc600007e6430 */
[----:B------:R-:W-:Y:S01]  /*1bb70*/  IMAD.MOV R27, RZ, RZ, -R9 ;  /* 0x000000ffff1b7224 */ /* 0x000fe200078e0a09 */
[----:B------:R-:W-:Y:S01]  /*1bb80*/  IADD3 R12, P0, P3, R9, R10, R12 ;  /* 0x0000000a090c7210 */ /* 0x000fe20007b1e00c */
[----:B------:R-:W-:Y:S01]  /*1bb90*/  IMAD.IADD R29, R13, 0x1, R29 ;  /* 0x000000010d1d7824 */ /* 0x000fe200078e021d */
[----:B------:R-:W-:Y:S01]  /*1bba0*/  SHF.R.S32.HI R8, RZ, 0x1f, R9 ;  /* 0x0000001fff087819 */ /* 0x000fe20000011409 */
[----:B------:R-:W-:-:S03]  /*1bbb0*/  IMAD R9, R45, R27, R26 ;  /* 0x0000001b2d097224 */ /* 0x000fc600078e021a */
[----:B------:R-:W-:Y:S01]  /*1bbc0*/  IADD3.X R13, R8, R11, R29, P0, P3 ;  /* 0x0000000b080d7210 */ /* 0x000fe200007e641d */
[-C--:B------:R-:W-:Y:S01]  /*1bbd0*/  IMAD R8, R15, R9.reuse, RZ ;  /* 0x000000090f087224 */ /* 0x080fe200078e02ff */
[----:B------:R-:W-:Y:S01]  /*1bbe0*/  SHF.R.S32.HI R11, RZ, 0x1f, R9 ;  /* 0x0000001fff0b7819 */ /* 0x000fe20000011409 */
[----:B------:R-:W-:-:S04]  /*1bbf0*/  IMAD.WIDE.U32 R12, R14, R9, R12 ;  /* 0x000000090e0c7225 */ /* 0x000fc800078e000c */
[----:B------:R-:W-:-:S04]  /*1bc00*/  IMAD R11, R14, R11, R8 ;  /* 0x0000000b0e0b7224 */ /* 0x000fc800078e0208 */
[----:B------:R-:W-:Y:S01]  /*1bc10*/  IMAD.IADD R8, R13, 0x1, R11 ;  /* 0x000000010d087824 */ /* 0x000fe200078e020b */
[----:B0-----:R-:W-:-:S04]  /*1bc20*/  LEA R13, P0, R12, R24, 0x2 ;  /* 0x000000180c0d7211 */ /* 0x001fc800078010ff */
[----:B------:R-:W-:Y:S01]  /*1bc30*/  LEA.HI.X R25, R12, R25, R8, 0x2, P0 ;  /* 0x000000190c197211 */ /* 0x000fe200000f1408 */
[----:B------:R-:W-:Y:S01]  /*1bc40*/  SHFL.IDX PT, R10, R13, 0x1, 0x1c1f ;  /* 0x003c1f000d0a7f89 */ /* 0x000fe200000e0000 */
[----:B------:R-:W-:-:S03]  /*1bc50*/  IMAD.IADD R24, R34, 0x1, R52 ;  /* 0x0000000122187824 */ /* 0x000fc600078e0234 */
[----:B------:R-:W-:Y:S04]  /*1bc60*/  SHFL.IDX PT, R8, R13, RZ, 0x1c1f ;  /* 0x001c1fff0d087589 */ /* 0x000fe800000e0000 */
[----:B------:R-:W0:Y:S04]  /*1bc70*/  SHFL.IDX PT, R9, R25, RZ, 0x1c1f ;  /* 0x001c1fff19097589 */ /* 0x000e2800000e0000 */
[----:B------:R-:W1:Y:S01]  /*1bc80*/  SHFL.IDX PT, R11, R25, 0x1, 0x1c1f ;  /* 0x003c1f00190b7f89 */ /* 0x000e6200000e0000 */
[----:B------:R-:W-:Y:S01]  /*1bc90*/  IMAD R47, R30, R45, RZ ;  /* 0x0000002d1e2f7224 */ /* 0x000fe200078e02ff */
[----:B---3--:R-:W-:Y:S01]  /*1bca0*/  LOP3.LUT P0, RZ, R28, 0x3, RZ, 0xc0, !PT ;  /* 0x000000031cff7812 */ /* 0x008fe2000780c0ff */
[----:B------:R-:W-:-:S03]  /*1bcb0*/  VIADD R28, R24, 0x8 ;  /* 0x00000008181c7836 */ /* 0x000fc60000000000 */
[-C--:B------:R-:W-:Y:S02]  /*1bcc0*/  ISETP.GE.OR P3, PT, R24, R47.reuse, P0 ;  /* 0x0000002f1800720c */ /* 0x080fe40000766670 */
[----:B------:R-:W-:-:S11]  /*1bcd0*/  ISETP.GE.OR P0, PT, R28, R47, P0 ;  /* 0x0000002f1c00720c */ /* 0x000fd60000706670 */
[----:B0-----:R0:W-:Y:S04]  /*1bce0*/  @!P3 ST.E desc[UR38][R8.64], R0 ;  /* 0x000000000800b985 */ /* 0x0011e8000c101926 */
[----:B-1----:R0:W-:Y:S01]  /*1bcf0*/  @!P0 ST.E desc[UR38][R10.64], R3 ;  /* 0x000000030a008985 */ /* 0x0021e2000c101926 */
[----:B------:R-:W-:Y:S05]  /*1bd00*/  @P1 BRA `(.L_x_1578) ;  /* 0x0000000800301947 */ /* 0x000fea0003800000 */
[----:B------:R-:W0:Y:S01]  /*1bd10*/  S2R R34, SR_TID.X ;  /* 0x0000000000227919 */ /* 0x000e220000002100 */
[----:B------:R-:W1:Y:S01]  /*1bd20*/  @P2 LDC R15, c[0x0][0xbec] ;  /* 0x0002fb00ff0f2b82 */ /* 0x000e620000000800 */
[----:B------:R-:W-:-:S07]  /*1bd30*/  ULDC.64 UR4, c[0x0][0xaa0] ;  /* 0x0002a80000047ab9 */ /* 0x000fce0000000a00 */
[----:B------:R-:W2:Y:S01]  /*1bd40*/  @P2 LDC R21, c[0x0][0xbf0] ;  /* 0x0002fc00ff152b82 */ /* 0x000ea20000000800 */
[----:B0-----:R-:W-:-:S05]  /*1bd50*/  VIADD R0, R34, 0xffffff80 ;  /* 0xffffff8022007836 */ /* 0x001fca0000000000 */
        /* <DEDUP_REMOVED lines=9> */
[----:B------:R-:W-:Y:S02]  /*1bdf0*/  IADD3 R25, P0, R32, 0x1800, RZ ;  /* 0x0000180020197810 */ /* 0x000fe40007f1e0ff */
[----:B------:R-:W-:Y:S01]  /*1be00*/  LOP3.LUT R0, R3, 0x180, RZ, 0xc0, !PT ;  /* 0x0000018003007812 */ /* 0x000fe200078ec0ff */
[----:B------:R-:W-:Y:S01]  /*1be10*/  IMAD.WIDE.U32 R12, R44, UR4, RZ ;  /* 0x000000042c0c7c25 */ /* 0x000fe2000f8e00ff */
[----:B------:R-:W-:Y:S02]  /*1be20*/  IADD3 R29, P1, R32, 0x3000, RZ ;  /* 0x00003000201d7810 */ /* 0x000fe40007f3e0ff */
[----:B------:R-:W-:Y:S01]  /*1be30*/  SHF.R.U64 R0, R0, 0x3, RZ ;  /* 0x0000000300007819 */ /* 0x000fe200000012ff */
[----:B------:R-:W-:Y:S01]  /*1be40*/  IMAD.X R41, RZ, RZ, R33, P5 ;  /* 0x000000ffff297224 */ /* 0x000fe200028e0621 */
[----:B------:R-:W-:-:S02]  /*1be50*/  IADD3 R35, P3, R32, 0x4800, RZ ;  /* 0x0000480020237810 */ /* 0x000fc40007f7e0ff */
[----:B------:R-:W-:Y:S01]  /*1be60*/  LOP3.LUT R40, R0, R3, RZ, 0x3c, !PT ;  /* 0x0000000300287212 */ /* 0x000fe200078e3cff */
[----:B------:R-:W-:Y:S01]  /*1be70*/  IMAD R3, R48, UR4, RZ ;  /* 0x0000000430037c24 */ /* 0x000fe2000f8e02ff */
[----:B------:R-:W-:Y:S01]  /*1be80*/  IADD3 R37, P4, R32, 0x6000, RZ ;  /* 0x0000600020257810 */ /* 0x000fe20007f9e0ff */
[----:B------:R-:W-:Y:S01]  /*1be90*/  IMAD R0, R11, 0x60, R10 ;  /* 0x000000600b007824 */ /* 0x000fe200078e020a */
[----:B------:R-:W-:Y:S01]  /*1bea0*/  LOP3.LUT R24, R25, 0x180, RZ, 0xc0, !PT ;  /* 0x0000018019187812 */ /* 0x000fe200078ec0ff */
[----:B------:R-:W-:Y:S01]  /*1beb0*/  IMAD R3, R44, UR5, R3 ;  /* 0x000000052c037c24 */ /* 0x000fe2000f8e0203 */
[----:B------:R-:W-:Y:S01]  /*1bec0*/  LOP3.LUT R28, R29, 0x180, RZ, 0xc0, !PT ;  /* 0x000001801d1c7812 */ /* 0x000fe200078ec0ff */
[----:B------:R-:W5:Y:S01]  /*1bed0*/  LD.E.128 R40, desc[UR38][R40.64] ;  /* 0x0000002628287980 */ /* 0x000f62000c101d00 */
[----:B------:R-:W-:Y:S02]  /*1bee0*/  LOP3.LUT R34, R35, 0x180, RZ, 0xc0, !PT ;  /* 0x0000018023227812 */ /* 0x000fe400078ec0ff */
[----:B------:R-:W-:-:S02]  /*1bef0*/  LOP3.LUT R36, R37, 0x180, RZ, 0xc0, !PT ;  /* 0x0000018025247812 */ /* 0x000fc400078ec0ff */
[----:B------:R-:W-:Y:S01]  /*1bf00*/  LOP3.LUT R5, R32, 0x180, RZ, 0xc0, !PT ;  /* 0x0000018020057812 */ /* 0x000fe200078ec0ff */
[----:B------:R-:W-:Y:S01]  /*1bf10*/  IMAD.IADD R13, R13, 0x1, R3 ;  /* 0x000000010d0d7824 */ /* 0x000fe200078e0203 */
[----:B------:R-:W-:Y:S01]  /*1bf20*/  SHF.R.U64 R24, R24, 0x3, RZ ;  /* 0x0000000318187819 */ /* 0x000fe200000012ff */
[----:B------:R-:W-:Y:S01]  /*1bf30*/  IMAD.IADD R14, R52, 0x1, R0 ;  /* 0x00000001340e7824 */ /* 0x000fe200078e0200 */
[----:B------:R-:W-:Y:S01]  /*1bf40*/  SHF.R.U64 R28, R28, 0x3, RZ ;  /* 0x000000031c1c7819 */ /* 0x000fe200000012ff */
[----:B------:R-:W-:Y:S01]  /*1bf50*/  ULDC.64 UR4, c[0x0][0xae8] ;  /* 0x0002ba0000047ab9 */ /* 0x000fe20000000a00 */
[----:B------:R-:W-:Y:S02]  /*1bf60*/  SHF.R.U64 R34, R34, 0x3, RZ ;  /* 0x0000000322227819 */ /* 0x000fe400000012ff */
[----:B------:R-:W-:Y:S02]  /*1bf70*/  SHF.R.U64 R36, R36, 0x3, RZ ;  /* 0x0000000324247819 */ /* 0x000fe400000012ff */
[----:B------:R-:W-:Y:S01]  /*1bf80*/  SHF.R.U64 R5, R5, 0x3, RZ ;  /* 0x0000000305057819 */ /* 0x000fe200000012ff */
[----:B------:R-:W-:Y:S01]  /*1bf90*/  IMAD.WIDE.U32 R12, R51, UR4, R12 ;  /* 0x00000004330c7c25 */ /* 0x000fe2000f8e000c */
[----:B------:R-:W-:-:S02]  /*1bfa0*/  LOP3.LUT R24, R24, R25, RZ, 0x3c, !PT ;  /* 0x0000001918187212 */ /* 0x000fc400078e3cff */
[----:B------:R-:W-:Y:S01]  /*1bfb0*/  LOP3.LUT R28, R28, R29, RZ, 0x3c, !PT ;  /* 0x0000001d1c1c7212 */ /* 0x000fe200078e3cff */
[----:B-1----:R-:W-:Y:S01]  /*1bfc0*/  @P2 IMAD.HI.U32 R0, R14, R15, RZ ;  /* 0x0000000f0e002227 */ /* 0x002fe200078e00ff */
[----:B------:R-:W-:Y:S02]  /*1bfd0*/  LOP3.LUT R34, R34, R35, RZ, 0x3c, !PT ;  /* 0x0000002322227212 */ /* 0x000fe400078e3cff */
[----:B------:R-:W-:Y:S01]  /*1bfe0*/  LOP3.LUT R36, R36, R37, RZ, 0x3c, !PT ;  /* 0x0000002524247212 */ /* 0x000fe200078e3cff */
[--C-:B------:R-:W-:Y:S01]  /*1bff0*/  IMAD.X R25, RZ, RZ, R33.reuse, P0 ;  /* 0x000000ffff197224 */ /* 0x100fe200000e0621 */
[----:B------:R-:W-:Y:S01]  /*1c000*/  LOP3.LUT R4, R5, R32, RZ, 0x3c, !PT ;  /* 0x0000002005047212 */ /* 0x000fe200078e3cff */
[--C-:B------:R-:W-:Y:S01]  /*1c010*/  IMAD.X R29, RZ, RZ, R33.reuse, P1 ;  /* 0x000000ffff1d7224 */ /* 0x100fe200008e0621 */
[----:B------:R-:W-:Y:S01]  /*1c020*/  SHF.R.S32.HI R11, RZ, 0x1f, R46 ;  /* 0x0000001fff0b7819 */ /* 0x000fe2000001142e */
[--C-:B------:R-:W-:Y:S02]  /*1c030*/  IMAD.X R35, RZ, RZ, R33.reuse, P3 ;  /* 0x000000ffff237224 */ /* 0x100fe400018e0621 */
[--C-:B------:R-:W-:Y:S01]  /*1c040*/  IMAD.X R37, RZ, RZ, R33.reuse, P4 ;  /* 0x000000ffff257224 */ /* 0x100fe200020e0621 */
[----:B------:R-:W5:Y:S01]  /*1c050*/  LD.E.128 R24, desc[UR38][R24.64] ;  /* 0x0000002618187980 */ /* 0x000f62000c101d00 */
[----:B------:R-:W-:-:S02]  /*1c060*/  IMAD.MOV.U32 R5, RZ, RZ, R33 ;  /* 0x000000ffff057224 */ /* 0x000fc400078e0021 */
[----:B------:R-:W-:Y:S01]  /*1c070*/  IMAD R13, R51, UR5, R13 ;  /* 0x00000005330d7c24 */ /* 0x000fe2000f8e020d */
[----:B------:R-:W-:Y:S01]  /*1c080*/  ULDC.64 UR4, c[0x0][0xaf0] ;  /* 0x0002bc0000047ab9 */ /* 0x000fe20000000a00 */
[----:B------:R-:W-:Y:S01]  /*1c090*/  IMAD.MOV.U32 R3, RZ, RZ, R14 ;  /* 0x000000ffff037224 */ /* 0x000fe200078e000e */
[----:B--2---:R-:W-:Y:S01]  /*1c0a0*/  @P2 SHF.R.U32.HI R3, RZ, R21, R0 ;  /* 0x00000015ff032219 */ /* 0x004fe20000011600 */
[----:B------:R-:W-:Y:S01]  /*1c0b0*/  IMAD R11, R11, UR4, RZ ;  /* 0x000000040b0b7c24 */ /* 0x000fe2000f8e02ff */
[----:B------:R-:W5:Y:S01]  /*1c0c0*/  LD.E.128 R4, desc[UR38][R4.64] ;  /* 0x0000002604047980 */ /* 0x000f62000c101d00 */
[C---:B------:R-:W-:Y:S01]  /*1c0d0*/  IMAD.WIDE.U32 R12, R46.reuse, UR4, R12 ;  /* 0x000000042e0c7c25 */ /* 0x040fe2000f8e000c */
[----:B------:R-:W-:Y:S02]  /*1c0e0*/  SHF.R.S32.HI R0, RZ, 0x1f, R3 ;  /* 0x0000001fff007819 */ /* 0x000fe40000011403 */
[----:B------:R-:W5:Y:S01]  /*1c0f0*/  LD.E.128 R28, desc[UR38][R28.64] ;  /* 0x000000261c1c7980 */ /* 0x000f62000c101d00 */
[----:B------:R-:W-:Y:S01]  /*1c100*/  IMAD R11, R46, UR5, R11 ;  /* 0x000000052e0b7c24 */ /* 0x000fe2000f8e020b */
[----:B------:R-:W-:-:S02]  /*1c110*/  ULDC.64 UR4, c[0x0][0xae0] ;  /* 0x0002b80000047ab9 */ /* 0x000fc40000000a00 */
[----:B------:R-:W5:Y:S01]  /*1c120*/  LD.E.128 R32, desc[UR38][R34.64] ;  /* 0x0000002622207980 */ /* 0x000f62000c101d00 */
[----:B------:R-:W-:-:S03]  /*1c130*/  IMAD.MOV R8, RZ, RZ, -R3 ;  /* 0x000000ffff087224 */ /* 0x000fc600078e0a03 */
        /* <DEDUP_REMOVED lines=8> */
[----:B------:R-:W-:-:S02]  /*1c1c0*/  IMAD R0, R0, UR4, RZ ;  /* 0x0000000400007c24 */ /* 0x000fc4000f8e02ff */
[----:B------:R-:W-:Y:S02]  /*1c1d0*/  IMAD R45, R45, R8, R14 ;  /* 0x000000082d2d7224 */ /* 0x000fe400078e020e */
[----:B------:R-:W-:-:S04]  /*1c1e0*/  IMAD.WIDE.U32 R12, R3, UR4, R12 ;  /* 0x00000004030c7c25 */ /* 0x000fc8000f8e000c */
[----:B------:R-:W-:Y:S01]  /*1c1f0*/  IMAD R11, R3, UR5, R0 ;  /* 0x00000005030b7c24 */ /* 0x000fe2000f8e0200 */
[----:B------:R-:W-:Y:S01]  /*1c200*/  SHF.R.S32.HI R3, RZ, 0x1f, R45 ;  /* 0x0000001fff037819 */ /* 0x000fe2000001142d */
        /* <DEDUP_REMOVED lines=20> */
.L_x_1803:
[----:B------:R-:W-:Y:S01]  /*1c350*/  IMAD.IADD R44, R10, 0x1, R52 ;  /* 0x000000010a2c7824 */ /* 0x000fe200078e0234 */
        /* <DEDUP_REMOVED lines=8> */
[CC--:B--2---:R-:W-:Y:S02]  /*1c3e0*/  @!P1 LEA R12, P3, R46.reuse, R14.reuse, 0x1 ;  /* 0x0000000e2e0c9211 */ /* 0x0c4fe400078608ff */
[----:B------:R-:W-:Y:S01]  /*1c3f0*/  @!P2 LEA R20, P4, R45, R14, 0x1 ;  /* 0x0000000e2d14a211 */ /* 0x000fe200078808ff */
[----:B------:R-:W-:Y:S01]  /*1c400*/  @!P0 IMAD.WIDE R10, R9, 0x2, R14 ;  /* 0x00000002090a8825 */ /* 0x000fe200078e020e */
[-C--:B------:R-:W-:Y:S02]  /*1c410*/  @!P1 LEA.HI.X R13, R46, R3.reuse, R48, 0x1, P3 ;  /* 0x000000032e0d9211 */ /* 0x080fe400018f0c30 */
[----:B------:R-:W-:Y:S02]  /*1c420*/  @!P2 LEA.HI.X R21, R45, R3, R50, 0x1, P4 ;  /* 0x000000032d15a211 */ /* 0x000fe400020f0c32 */
[----:B-----5:R3:W-:Y:S04]  /*1c430*/  @!P0 ST.E.128 desc[UR38][R10.64], R4 ;  /* 0x000000040a008985 */ /* 0x0207e8000c101d26 */
[----:B------:R3:W-:Y:S04]  /*1c440*/  @!P1 ST.E.128 desc[UR38][R12.64], R28 ;  /* 0x0000001c0c009985 */ /* 0x0007e8000c101d26 */
[----:B------:R3:W-:Y:S02]  /*1c450*/  @!P2 ST.E.128 desc[UR38][R20.64], R36 ;  /* 0x000000241400a985 */ /* 0x0007e4000c101d26 */
.L_x_1581:
[----:B------:R-:W-:Y:S05]  /*1c460*/  BSYNC B1 ;  /* 0x0000000000017941 */ /* 0x000fea0003800000 */
.L_x_1580:
[----:B------:R-:W-:-:S03]  /*1c470*/  UMOV UR4, 0xffffffff ;  /* 0xffffffff00047882 */ /* 0x000fc60000000000 */
[----:B------:R-:W-:Y:S05]  /*1c480*/  BRA.DIV UR4, `(.L_x_1582) ;  /* 0x000000b204c47947 */ /* 0x000fea000b800000 */
[----:B-1----:R1:W4:Y:S04]  /*1c490*/  SHFL.IDX PT, R3, R8, 0x1, 0x1c1f ;  /* 0x003c1f0008037f89 */ /* 0x00232800000e0000 */
[----:B--2---:R1:W2:Y:S02]  /*1c4a0*/  SHFL.IDX PT, R14, R0, 0x1, 0x1c1f ;  /* 0x003c1f00000e7f89 */ /* 0x0042a400000e0000 */
.L_x_1807:
[----:B01----:R-:W-:-:S05]  /*1c4b0*/  VIADD R0, R44, 0x60 ;  /* 0x000000602c007836 */ /* 0x003fca0000000000 */
[----:B------:R-:W-:-:S13]  /*1c4c0*/  ISETP.GE.AND P0, PT, R0, R47, PT ;  /* 0x0000002f0000720c */ /* 0x000fda0003f06270 */
[----:B------:R-:W-:Y:S05]  /*1c4d0*/  @P0 BRA `(.L_x_1583) ;  /* 0x0000001800780947 */ /* 0x000fea0003800000 */
[----:B------:R-:W-:Y:S02]  /*1c4e0*/  ULDC UR4, c[0x0][0xac8] ;  /* 0x0002b20000047ab9 */ /* 0x000fe40000000800 */
[----:B------:R-:W-:Y:S02]  /*1c4f0*/  ISETP.GE.AND P1, PT, R9, UR4, PT ;  /* 0x0000000409007c0c */ /* 0x000fe4000bf26270 */
[----:B------:R-:W-:-:S11]  /*1c500*/  ISETP.GE.AND P2, PT, R46, UR4, PT ;  /* 0x000000042e007c0c */ /* 0x000fd6000bf46270 */
[----:B----4-:R-:W-:Y:S02]  /*1c510*/  @!P1 IMAD.MOV.U32 R15, RZ, RZ, R3 ;  /* 0x000000ffff0f9224 */ /* 0x010fe400078e0003 */
[----:B--23-5:R-:W-:Y:S01]  /*1c520*/  @!P2 LEA R6, P0, R46, R14, 0x1 ;  /* 0x0000000e2e06a211 */ /* 0x02cfe200078008ff */
[----:B------:R-:W-:-:S03]  /*1c530*/  @!P1 IMAD.WIDE R4, R9, 0x2, R14 ;  /* 0x0000000209049825 */ /* 0x000fc600078e020e */
        /* <DEDUP_REMOVED lines=9> */
.L_x_1578:
[----:B------:R-:W-:Y:S01]  /*1c5d0*/  ULDC.64 UR4, c[0x0][0xb08] ;  /* 0x0002c20000047ab9 */ /* 0x000fe20000000a00 */
[----:B------:R-:W1:Y:S01]  /*1c5e0*/  @P2 LDC R13, c[0x0][0xbec] ;  /* 0x0002fb00ff0d2b82 */ /* 0x000e620000000800 */
[----:B0-----:R-:W-:Y:S02]  /*1c5f0*/  IMAD R3, R48, UR4, RZ ;  /* 0x0000000430037c24 */ /* 0x001fe4000f8e02ff */
[----:B------:R-:W-:-:S04]  /*1c600*/  IMAD.WIDE.U32 R8, R44, UR4, RZ ;  /* 0x000000042c087c25 */ /* 0x000fc8000f8e00ff */
[----:B------:R-:W-:Y:S01]  /*1c610*/  IMAD R3, R44, UR5, R3 ;  /* 0x000000052c037c24 */ /* 0x000fe2000f8e0203 */
[----:B------:R-:W0:Y:S01]  /*1c620*/  @P2 LDC R0, c[0x0][0xbf0] ;  /* 0x0002fc00ff002b82 */ /* 0x000e220000000800 */
[----:B------:R-:W-:Y:S02]  /*1c630*/  ULDC.64 UR4, c[0x0][0xb38] ;  /* 0x0002ce0000047ab9 */ /* 0x000fe40000000a00 */
[----:B------:R-:W-:Y:S01]  /*1c640*/  IMAD.IADD R9, R9, 0x1, R3 ;  /* 0x0000000109097824 */ /* 0x000fe200078e0203 */
[----:B------:R-:W-:Y:S01]  /*1c650*/  SHF.R.S32.HI R3, RZ, 0x1f, R46 ;  /* 0x0000001fff037819 */ /* 0x000fe2000001142e */
[----:B------:R-:W-:-:S04]  /*1c660*/  IMAD.WIDE.U32 R8, R51, UR4, R8 ;  /* 0x0000000433087c25 */ /* 0x000fc8000f8e0008 */
[----:B------:R-:W-:Y:S01]  /*1c670*/  IMAD R9, R51, UR5, R9 ;  /* 0x0000000533097c24 */ /* 0x000fe2000f8e0209 */
[----:B------:R-:W-:Y:S02]  /*1c680*/  ULDC.64 UR4, c[0x0][0xb40] ;  /* 0x0002d00000047ab9 */ /* 0x000fe40000000a00 */
[----:B------:R-:W-:Y:S02]  /*1c690*/  IMAD R3, R3, UR4, RZ ;  /* 0x0000000403037c24 */ /* 0x000fe4000f8e02ff */
[----:B------:R-:W-:-:S04]  /*1c6a0*/  IMAD.WIDE.U32 R8, R46, UR4, R8 ;  /* 0x000000042e087c25 */ /* 0x000fc8000f8e0008 */
[----:B------:R-:W-:Y:S01]  /*1c6b0*/  IMAD R11, R46, UR5, R3 ;  /* 0x000000052e0b7c24 */ /* 0x000fe2000f8e0203 */
[----:B------:R-:W-:Y:S01]  /*1c6c0*/  ULDC.64 UR4, c[0x0][0xb48] ;  /* 0x0002d20000047ab9 */ /* 0x000fe20000000a00 */
[----:B-1----:R-:W-:-:S04]  /*1c6d0*/  @P2 IMAD.HI.U32 R13, R26, R13, RZ ;  /* 0x0000000d1a0d2227 */ /* 0x002fc800078e00ff */
[----:B------:R-:W-:Y:S02]  /*1c6e0*/  IMAD.IADD R9, R9, 0x1, R11 ;  /* 0x0000000109097824 */ /* 0x000fe400078e020b */
[----:B------:R-:W-:Y:S01]  /*1c6f0*/  IMAD.MOV.U32 R3, RZ, RZ, R26 ;  /* 0x000000ffff037224 */ /* 0x000fe200078e001a */
[----:B0-----:R-:W-:Y:S01]  /*1c700*/  @P2 SHF.R.U32.HI R3, RZ, R0, R13 ;  /* 0x00000000ff032219 */ /* 0x001fe2000001160d */
[----:B------:R-:W-:-:S03]  /*1c710*/  IMAD.WIDE.U32 R8, R49, UR4, R8 ;  /* 0x0000000431087c25 */ /* 0x000fc6000f8e0008 */
[--C-:B------:R-:W-:Y:S01]  /*1c720*/  SHF.R.S32.HI R0, RZ, 0x1f, R3.reuse ;  /* 0x0000001fff007819 */ /* 0x100fe20000011403 */
[----:B------:R-:W-:Y:S02]  /*1c730*/  IMAD.MOV R10, RZ, RZ, -R3 ;  /* 0x000000ffff0a7224 */ /* 0x000fe400078e0a03 */
[----:B------:R-:W-:Y:S01]  /*1c740*/  IMAD R9, R49, UR5, R9 ;  /* 0x0000000531097c24 */ /* 0x000fe2000f8e0209 */
[----:B------:R-:W-:Y:S01]  /*1c750*/  ULDC.64 UR4, c[0x0][0xb30] ;  /* 0x0002cc0000047ab9 */ /* 0x000fe20000000a00 */
[----:B------:R-:W-:Y:S02]  /*1c760*/  VIADD R11, R2, 0x2d820 ;  /* 0x0002d820020b7836 */ /* 0x000fe40000000000 */
[----:B------:R-:W-:Y:S02]  /*1c770*/  IMAD R0, R0, UR4, RZ ;  /* 0x0000000400007c24 */ /* 0x000fe4000f8e02ff */
[----:B------:R-:W-:Y:S01]  /*1c780*/  IMAD R45, R45, R10, R26 ;  /* 0x0000000a2d2d7224 */ /* 0x000fe200078e021a */
[----:B------:R-:W-:Y:S01]  /*1c790*/  PRMT R10, RZ, 0x654, R11 ;  /* 0x00000654ff0a7816 */ /* 0x000fe2000000000b */
[----:B------:R-:W-:-:S02]  /*1c7a0*/  IMAD R11, R3, UR5, R0 ;  /* 0x00000005030b7c24 */ /* 0x000fc4000f8e0200 */
[----:B------:R-:W-:Y:S01]  /*1c7b0*/  IMAD.WIDE.U32 R8, R3, UR4, R8 ;  /* 0x0000000403087c25 */ /* 0x000fe2000f8e0008 */
[----:B------:R-:W-:Y:S01]  /*1c7c0*/  SHF.R.S32.HI R0, RZ, 0x1f, R45 ;  /* 0x0000001fff007819 */ /* 0x000fe2000001142d */
[----:B------:R-:W-:Y:S01]  /*1c7d0*/  ULDC.64 UR4, c[0x0][0xb28] ;  /* 0x0002ca0000047ab9 */ /* 0x000fe20000000a00 */
[----:B------:R0:W-:Y:S01]  /*1c7e0*/  SYNCS.ARRIVE.TRANS64.RED.A1T0 RZ, [R10+URZ], RZ ;  /* 0x000000ff0aff79a7 */ /* 0x0001e2000810043f */
        /* <DEDUP_REMOVED lines=12> */
.L_x_1810:
[----:B------:R-:W-:Y:S01]  /*1c8b0*/  ISETP.GE.AND P0, PT, R24, R47, PT ;  /* 0x0000002f1800720c */ /* 0x000fe20003f06270 */
[----:B------:R-:W-:-:S12]  /*1c8c0*/  BSSY B1, `(.L_x_1585) ;  /* 0x0000051000017945 */ /* 0x000fd80003800000 */
[----:B------:R-:W-:Y:S05]  /*1c8d0*/  @P0 BRA `(.L_x_1586) ;  /* 0x00000004003c0947 */ /* 0x000fea0003800000 */
[----:B------:R-:W-:Y:S01]  /*1c8e0*/  ULDC UR4, c[0x0][0xac8] ;  /* 0x0002b20000047ab9 */ /* 0x000fe20000000800 */
[C---:B------:R-:W-:Y:S01]  /*1c8f0*/  VIADD R15, R22.reuse, 0x8 ;  /* 0x00000008160f7836 */ /* 0x040fe20000000000 */
[C---:B------:R-:W-:Y:S01]  /*1c900*/  ISETP.GE.AND P0, PT, R22.reuse, UR4, PT ;  /* 0x0000000416007c0c */ /* 0x040fe2000bf06270 */
[C---:B------:R-:W-:Y:S01]  /*1c910*/  VIADD R25, R22.reuse, 0x10 ;  /* 0x0000001016197836 */ /* 0x040fe20000000000 */
[----:B------:R-:W-:Y:S01]  /*1c920*/  SHF.R.S32.HI R10, RZ, 0x1f, R22 ;  /* 0x0000001fff0a7819 */ /* 0x000fe20000011416 */
[C---:B------:R-:W-:Y:S01]  /*1c930*/  VIADD R31, R22.reuse, 0x20 ;  /* 0x00000020161f7836 */ /* 0x040fe20000000000 */
[----:B------:R-:W-:Y:S01]  /*1c940*/  ISETP.GE.AND P1, PT, R15, UR4, PT ;  /* 0x000000040f007c0c */ /* 0x000fe2000bf26270 */
[C---:B------:R-:W-:Y:S01]  /*1c950*/  VIADD R27, R22.reuse, 0x8 ;  /* 0x00000008161b7836 */ /* 0x040fe20000000000 */
[----:B------:R-:W-:Y:S01]  /*1c960*/  ISETP.GE.AND P4, PT, R25, UR4, PT ;  /* 0x0000000419007c0c */ /* 0x000fe2000bf86270 */
[C---:B------:R-:W-:Y:S02]  /*1c970*/  VIADD R26, R22.reuse, 0x10 ;  /* 0x00000010161a7836 */ /* 0x040fe40000000000 */
[C---:B------:R-:W-:Y:S01]  /*1c980*/  VIADD R32, R22.reuse, 0x18 ;  /* 0x0000001816207836 */ /* 0x040fe20000000000 */
[----:B------:R-:W-:Y:S01]  /*1c990*/  SHF.R.S32.HI R27, RZ, 0x1f, R27 ;  /* 0x0000001fff1b7819 */ /* 0x000fe2000001141b */
[C---:B------:R-:W-:Y:S01]  /*1c9a0*/  VIADD R30, R22.reuse, 0x28 ;  /* 0x00000028161e7836 */ /* 0x040fe20000000000 */
[----:B------:R-:W-:Y:S01]  /*1c9b0*/  SHF.R.S32.HI R26, RZ, 0x1f, R26 ;  /* 0x0000001fff1a7819 */ /* 0x000fe2000001141a */
[C---:B------:R-:W-:Y:S01]  /*1c9c0*/  VIADD R33, R22.reuse, 0x20 ;  /* 0x0000002016217836 */ /* 0x040fe20000000000 */
[C---:B--2---:R-:W-:Y:S01]  /*1c9d0*/  @!P0 LEA R8, P2, R22.reuse, R14, 0x2 ;  /* 0x0000000e16088211 */ /* 0x044fe200078410ff */
[----:B------:R-:W-:Y:S01]  /*1c9e0*/  VIADD R34, R22, 0x18 ;  /* 0x0000001816227836 */ /* 0x000fe20000000000 */
[----:B------:R-:W-:-:S02]  /*1c9f0*/  ISETP.GE.AND P3, PT, R32, UR4, PT ;  /* 0x0000000420007c0c */ /* 0x000fc4000bf66270 */
[CC--:B-1----:R-:W-:Y:S02]  /*1ca00*/  @!P0 LEA.HI.X R9, R22.reuse, R3.reuse, R10, 0x2, P2 ;  /* 0x0000000316098211 */ /* 0x0c2fe400010f140a */
[-C--:B------:R-:W-:Y:S02]  /*1ca10*/  @!P1 LEA R10, P2, R15, R14.reuse, 0x2 ;  /* 0x0000000e0f0a9211 */ /* 0x080fe400078410ff */
[----:B------:R-:W-:Y:S01]  /*1ca20*/  @!P4 LEA R12, P5, R25, R14, 0x2 ;  /* 0x0000000e190cc211 */ /* 0x000fe200078a10ff */
[----:B------:R1:W-:Y:S01]  /*1ca30*/  @!P0 ST.E.64 desc[UR38][R8.64], R4 ;  /* 0x0000000408008985 */ /* 0x0003e2000c101b26 */
[----:B------:R-:W-:Y:S02]  /*1ca40*/  ISETP.GE.AND P0, PT, R31, UR4, PT ;  /* 0x000000041f007c0c */ /* 0x000fe4000bf06270 */
[-C--:B------:R-:W-:Y:S01]  /*1ca50*/  @!P1 LEA.HI.X R11, R15, R3.reuse, R27, 0x2, P2 ;  /* 0x000000030f0b9211 */ /* 0x080fe200010f141b */
[----:B------:R-:W-:Y:S01]  /*1ca60*/  VIADD R15, R22, 0x30 ;  /* 0x00000030160f7836 */ /* 0x000fe20000000000 */
[----:B------:R-:W-:-:S02]  /*1ca70*/  @!P4 LEA.HI.X R13, R25, R3, R26, 0x2, P5 ;  /* 0x00000003190dc211 */ /* 0x000fc400028f141a */
[----:B------:R-:W-:Y:S01]  /*1ca80*/  ISETP.GE.AND P2, PT, R30, UR4, PT ;  /* 0x000000041e007c0c */ /* 0x000fe2000bf46270 */
[----:B------:R2:W-:Y:S01]  /*1ca90*/  @!P1 ST.E.64 desc[UR38][R10.64], R92 ;  /* 0x0000005c0a009985 */ /* 0x0005e2000c101b26 */
[----:B------:R-:W-:Y:S02]  /*1caa0*/  SHF.R.S32.HI R33, RZ, 0x1f, R33 ;  /* 0x0000001fff217819 */ /* 0x000fe40000011421 */
[-C--:B------:R-:W-:Y:S01]  /*1cab0*/  @!P3 LEA R24, P5, R32, R14.reuse, 0x2 ;  /* 0x0000000e2018b211 */ /* 0x080fe200078a10ff */
[----:B------:R-:W-:Y:S01]  /*1cac0*/  @!P4 ST.E.64 desc[UR38][R12.64], R96 ;  /* 0x000000600c00c985 */ /* 0x000fe2000c101b26 */
[----:B------:R-:W-:Y:S02]  /*1cad0*/  SHF.R.S32.HI R34, RZ, 0x1f, R34 ;  /* 0x0000001fff227819 */ /* 0x000fe40000011422 */
[----:B------:R-:W-:Y:S02]  /*1cae0*/  @!P0 LEA R26, P4, R31, R14, 0x2 ;  /* 0x0000000e1f1a8211 */ /* 0x000fe400078810ff */
[----:B------:R-:W-:-:S02]  /*1caf0*/  ISETP.GE.AND P1, PT, R15, UR4, PT ;  /* 0x000000040f007c0c */ /* 0x000fc4000bf26270 */
[-C--:B------:R-:W-:Y:S01]  /*1cb00*/  @!P0 LEA.HI.X R27, R31, R3.reuse, R33, 0x2, P4 ;  /* 0x000000031f1b8211 */ /* 0x080fe200020f1421 */
[----:B------:R-:W-:Y:S01]  /*1cb10*/  VIADD R33, R22, 0x28 ;  /* 0x0000002816217836 */ /* 0x000fe20000000000 */
[-C--:B------:R-:W-:Y:S01]  /*1cb20*/  @!P3 LEA.HI.X R25, R32, R3.reuse, R34, 0x2, P5 ;  /* 0x000000032019b211 */ /* 0x080fe200028f1422 */
[----:B------:R-:W-:Y:S01]  /*1cb30*/  VIADD R32, R22, 0x38 ;  /* 0x0000003816207836 */ /* 0x000fe20000000000 */
[-C--:B-1----:R-:W-:Y:S01]  /*1cb40*/  @!P2 LEA R4, P5, R30, R14.reuse, 0x2 ;  /* 0x0000000e1e04a211 */ /* 0x082fe200078a10ff */
[----:B------:R-:W-:Y:S01]  /*1cb50*/  VIADD R31, R22, 0x40 ;  /* 0x00000040161f7836 */ /* 0x000fe20000000000 */
[----:B------:R-:W-:Y:S01]  /*1cb60*/  SHF.R.S32.HI R33, RZ, 0x1f, R33 ;  /* 0x0000001fff217819 */ /* 0x000fe20000011421 */
[----:B------:R1:W-:Y:S01]  /*1cb70*/  @!P3 ST.E.64 desc[UR38][R24.64], R100 ;  /* 0x000000641800b985 */ /* 0x0003e2000c101b26 */
[----:B------:R-:W-:Y:S01]  /*1cb80*/  ISETP.GE.AND P3, PT, R32, UR4, PT ;  /* 0x0000000420007c0c */ /* 0x000fe2000bf66270 */
[----:B--2---:R-:W-:Y:S01]  /*1cb90*/  VIADD R11, R22, 0x48 ;  /* 0x00000048160b7836 */ /* 0x004fe20000000000 */
[----:B------:R-:W-:Y:S01]  /*1cba0*/  @!P2 LEA.HI.X R5, R30, R3, R33, 0x2, P5 ;  /* 0x000000031e05a211 */ /* 0x000fe200028f1421 */
[C---:B------:R-:W-:Y:S01]  /*1cbb0*/  VIADD R30, R22.reuse, 0x30 ;  /* 0x00000030161e7836 */ /* 0x040fe20000000000 */
[----:B------:R-:W-:Y:S01]  /*1cbc0*/  @!P0 ST.E.64 desc[UR38][R26.64], R104 ;  /* 0x000000681a008985 */ /* 0x000fe2000c101b26 */
[----:B------:R-:W-:Y:S01]  /*1cbd0*/  @!P1 LEA R8, P4, R15, R14, 0x2 ;  /* 0x0000000e0f089211 */ /* 0x000fe200078810ff */
[----:B------:R-:W-:Y:S01]  /*1cbe0*/  VIADD R33, R22, 0x38 ;  /* 0x0000003816217836 */ /* 0x000fe20000000000 */
[----:B------:R-:W-:Y:S01]  /*1cbf0*/  ISETP.GE.AND P0, PT, R31, UR4, PT ;  /* 0x000000041f007c0c */ /* 0x000fe2000bf06270 */
[----:B------:R2:W-:Y:S01]  /*1cc00*/  @!P2 ST.E.64 desc[UR38][R4.64], R108 ;  /* 0x0000006c0400a985 */ /* 0x0005e2000c101b26 */
[----:B------:R-:W-:-:S02]  /*1cc10*/  SHF.R.S32.HI R30, RZ, 0x1f, R30 ;  /* 0x0000001fff1e7819 */ /* 0x000fc4000001141e */
[----:B------:R-:W-:Y:S02]  /*1cc20*/  ISETP.GE.AND P2, PT, R11, UR4, PT ;  /* 0x000000040b007c0c */ /* 0x000fe4000bf46270 */
[----:B------:R-:W-:Y:S01]  /*1cc30*/  @!P1 LEA.HI.X R9, R15, R3, R30, 0x2, P4 ;  /* 0x000000030f099211 */ /* 0x000fe200020f141e */
[----:B------:R-:W-:Y:S01]  /*1cc40*/  VIADD R15, R22, 0x50 ;  /* 0x00000050160f7836 */ /* 0x000fe20000000000 */
[----:B-1----:R-:W-:Y:S01]  /*1cc50*/  @!P3 LEA R24, P5, R32, R14, 0x2 ;  /* 0x0000000e2018b211 */ /* 0x002fe200078a10ff */
[----:B------:R-:W-:Y:S01]  /*1cc60*/  VIADD R30, R22, 0x58 ;  /* 0x00000058161e7836 */ /* 0x000fe20000000000 */
[----:B------:R-:W-:Y:S01]  /*1cc70*/  SHF.R.S32.HI R33, RZ, 0x1f, R33 ;  /* 0x0000001fff217819 */ /* 0x000fe20000011421 */
[----:B------:R1:W-:Y:S01]  /*1cc80*/  @!P1 ST.E.64 desc[UR38][R8.64], R6 ;  /* 0x0000000608009985 */ /* 0x0003e2000c101b26 */
[----:B------:R-:W-:Y:S02]  /*1cc90*/  ISETP.GE.AND P1, PT, R15, UR4, PT ;  /* 0x000000040f007c0c */ /* 0x000fe4000bf26270 */
[----:B------:R-:W-:-:S02]  /*1cca0*/  SHF.R.S32.HI R10, RZ, 0x1f, R31 ;  /* 0x0000001fff0a7819 */ /* 0x000fc4000001141f */
[CC--:B------:R-:W-:Y:S02]  /*1ccb0*/  @!P0 LEA R12, P4, R31.reuse, R14.reuse, 0x2 ;  /* 0x0000000e1f0c8211 */ /* 0x0c0fe400078810ff */
[-C--:B------:R-:W-:Y:S02]  /*1ccc0*/  @!P3 LEA.HI.X R25, R32, R3.reuse, R33, 0x2, P5 ;  /* 0x000000032019b211 */ /* 0x080fe400028f1421 */
[----:B------:R-:W-:Y:S02]  /*1ccd0*/  ISETP.GE.AND P5, PT, R30, UR4, PT ;  /* 0x000000041e007c0c */ /* 0x000fe4000bfa6270 */
[----:B------:R-:W-:Y:S01]  /*1cce0*/  @!P0 LEA.HI.X R13, R31, R3, R10, 0x2, P4 ;  /* 0x000000031f0d8211 */ /* 0x000fe200020f140a */
[----:B------:R3:W-:Y:S01]  /*1ccf0*/  @!P3 ST.E.64 desc[UR38][R24.64], R116 ;  /* 0x000000741800b985 */ /* 0x0007e2000c101b26 */
[----:B--2---:R-:W-:Y:S02]  /*1cd00*/  SHF.R.S32.HI R4, RZ, 0x1f, R11 ;  /* 0x0000001fff047819 */ /* 0x004fe4000001140b */
[----:B------:R-:W-:Y:S01]  /*1cd10*/  @!P2 LEA R10, P4, R11, R14, 0x2 ;  /* 0x0000000e0b0aa211 */ /* 0x000fe200078810ff */
[----:B------:R3:W-:Y:S01]  /*1cd20*/  @!P0 ST.E.64 desc[UR38][R12.64], R120 ;  /* 0x000000780c008985 */ /* 0x0007e2000c101b26 */
[----:B-1----:R-:W-:-:S02]  /*1cd30*/  SHF.R.S32.HI R6, RZ, 0x1f, R15 ;  /* 0x0000001fff067819 */ /* 0x002fc4000001140f */
[----:B------:R-:W-:Y:S02]  /*1cd40*/  @!P2 LEA.HI.X R11, R11, R3, R4, 0x2, P4 ;  /* 0x000000030b0ba211 */ /* 0x000fe400020f1404 */
[----:B------:R-:W-:-:S03]  /*1cd50*/  @!P1 LEA R4, P4, R15, R14, 0x2 ;  /* 0x0000000e0f049211 */ /* 0x000fc600078810ff */
[----:B------:R3:W-:Y:S01]  /*1cd60*/  @!P2 ST.E.64 desc[UR38][R10.64], R124 ;  /* 0x0000007c0a00a985 */ /* 0x0007e2000c101b26 */
[-C--:B------:R-:W-:Y:S02]  /*1cd70*/  @!P1 LEA.HI.X R5, R15, R3.reuse, R6, 0x2, P4 ;  /* 0x000000030f059211 */ /* 0x080fe400020f1406 */
[----:B------:R-:W-:Y:S02]  /*1cd80*/  SHF.R.S32.HI R6, RZ, 0x1f, R30 ;  /* 0x0000001fff067819 */ /* 0x000fe4000001141e */
[C---:B------:R-:W-:Y:S01]  /*1cd90*/  @!P5 LEA R14, P4, R30.reuse, R14, 0x2 ;  /* 0x0000000e1e0ed211 */ /* 0x040fe200078810ff */
[----:B------:R3:W-:Y:S03]  /*1cda0*/  @!P1 ST.E.64 desc[UR38][R4.64], R128 ;  /* 0x0000008004009985 */ /* 0x0007e6000c101b26 */
[----:B------:R-:W-:-:S05]  /*1cdb0*/  @!P5 LEA.HI.X R15, R30, R3, R6, 0x2, P4 ;  /* 0x000000031e0fd211 */ /* 0x000fca00020f1406 */
[----:B------:R3:W-:Y:S04]  /*1cdc0*/  @!P5 ST.E.64 desc[UR38][R14.64], R132 ;  /* 0x000000840e00d985 */ /* 0x0007e8000c101b26 */
.L_x_1586:
[----:B------:R-:W-:Y:S05]  /*1cdd0*/  BSYNC B1 ;  /* 0x0000000000017941 */ /* 0x000fea0003800000 */
.L_x_1585:
[----:B------:R-:W-:-:S03]  /*1cde0*/  UMOV UR4, 0xffffffff ;  /* 0xffffffff00047882 */ /* 0x000fc60000000000 */
[----:B------:R-:W-:Y:S05]  /*1cdf0*/  BRA.DIV UR4, `(.L_x_1587) ;  /* 0x000000aa04e47947 */ /* 0x000fea000b800000 */
[----:B-1----:R1:W4:Y:S04]  /*1ce00*/  SHFL.IDX PT, R3, R29, 0x1, 0x1c1f ;  /* 0x003c1f001d037f89 */ /* 0x00232800000e0000 */
[----:B--23--:R1:W2:Y:S02]  /*1ce10*/  SHFL.IDX PT, R14, R0, 0x1, 0x1c1f ;  /* 0x003c1f00000e7f89 */ /* 0x00c2a400000e0000 */
.L_x_1814:
[----:B------:R-:W-:-:S13]  /*1ce20*/  ISETP.GE.AND P0, PT, R28, R47, PT ;  /* 0x0000002f1c00720c */ /* 0x000fda0003f06270 */
[----:B------:R-:W-:Y:S05]  /*1ce30*/  @P0 BRA `(.L_x_1583) ;  /* 0x0000001000200947 */ /* 0x000fea0003800000 */
[C---:B------:R-:W-:Y:S01]  /*1ce40*/  VIADD R11, R22.reuse, 0x8 ;  /* 0x00000008160b7836 */ /* 0x040fe20000000000 */
[----:B------:R-:W-:Y:S01]  /*1ce50*/  ULDC UR4, c[0x0][0xac8] ;  /* 0x0002b20000047ab9 */ /* 0x000fe20000000800 */
[C---:B------:R-:W-:Y:S01]  /*1ce60*/  VIADD R10, R22.reuse, 0x10 ;  /* 0x00000010160a7836 */ /* 0x040fe20000000000 */
[C---:B------:R-:W-:Y:S01]  /*1ce70*/  ISETP.GE.AND P5, PT, R22.reuse, UR4, PT ;  /* 0x0000000416007c0c */ /* 0x040fe2000bfa6270 */
[C---:B------:R-:W-:Y:S01]  /*1ce80*/  VIADD R13, R22.reuse, 0x8 ;  /* 0x00000008160d7836 */ /* 0x040fe20000000000 */
[----:B------:R-:W-:Y:S01]  /*1ce90*/  ISETP.GE.AND P3, PT, R11, UR4, PT ;  /* 0x000000040b007c0c */ /* 0x000fe2000bf66270 */
[----:B------:R-:W-:Y:S01]  /*1cea0*/  VIADD R12, R22, 0x18 ;  /* 0x00000018160c7836 */ /* 0x000fe20000000000 */
[----:B------:R-:W-:Y:S01]  /*1ceb0*/  ISETP.GE.AND P4, PT, R10, UR4, PT ;  /* 0x000000040a007c0c */ /* 0x000fe2000bf86270 */
[C---:B------:R-:W-:Y:S01]  /*1cec0*/  VIADD R24, R22.reuse, 0x20 ;  /* 0x0000002016187836 */ /* 0x040fe20000000000 */
[----:B01----:R-:W-:Y:S01]  /*1ced0*/  SHF.R.S32.HI R0, RZ, 0x1f, R22 ;  /* 0x0000001fff007819 */ /* 0x003fe20000011416 */
[C---:B------:R-:W-:Y:S01]  /*1cee0*/  VIADD R29, R22.reuse, 0x30 ;  /* 0x00000030161d7836 */ /* 0x040fe20000000000 */
[----:B------:R-:W-:Y:S01]  /*1cef0*/  SHF.R.S32.HI R13, RZ, 0x1f, R13 ;  /* 0x0000001fff0d7819 */ /* 0x000fe2000001140d */
[----:B------:R-:W-:Y:S01]  /*1cf00*/  VIADD R26, R22, 0x38 ;  /* 0x00000038161a7836 */ /* 0x000fe20000000000 */
[----:B------:R-:W-:Y:S01]  /*1cf10*/  ISETP.GE.AND P2, PT, R12, UR4, PT ;  /* 0x000000040c007c0c */ /* 0x000fe2000bf46270 */
[----:B------:R-:W-:-:S02]  /*1cf20*/  VIADD R15, R22, 0x28 ;  /* 0x00000028160f7836 */ /* 0x000fc40000000000 */
[CC--:B--2---:R-:W-:Y:S01]  /*1cf30*/  @!P5 LEA R4, P0, R22.reuse, R14.reuse, 0x2 ;  /* 0x0000000e1604d211 */ /* 0x0c4fe200078010ff */
[C---:B------:R-:W-:Y:S01]  /*1cf40*/  VIADD R27, R22.reuse, 0x20 ;  /* 0x00000020161b7836 */ /* 0x040fe20000000000 */
[CC--:B------:R-:W-:Y:S01]  /*1cf50*/  @!P3 LEA R6, P1, R11.reuse, R14.reuse, 0x2 ;  /* 0x0000000e0b06b211 */ /* 0x0c0fe200078210ff */
[C---:B------:R-:W-:Y:S01]  /*1cf60*/  VIADD R25, R22.reuse, 0x40 ;  /* 0x0000004016197836 */ /* 0x040fe20000000000 */
[CC--:B----4-:R-:W-:Y:S01]  /*1cf70*/  @!P5 LEA.HI.X R5, R22.reuse, R3.reuse, R0, 0x2, P0 ;  /* 0x000000031605d211 */ /* 0x0d0fe200000f1400 */
[C---:B------:R-:W-:Y:S01]  /*1cf80*/  VIADD R0, R22.reuse, 0x28 ;  /* 0x0000002816007836 */ /* 0x040fe20000000000 */
[-C--:B------:R-:W-:Y:S01]  /*1cf90*/  @!P3 LEA.HI.X R7, R11, R3.reuse, R13, 0x2, P1 ;  /* 0x000000030b07b211 */ /* 0x080fe200008f140d */
[----:B------:R-:W-:Y:S01]  /*1cfa0*/  VIADD R11, R22, 0x10 ;  /* 0x00000010160b7836 */ /* 0x000fe20000000000 */
[----:B------:R-:W-:Y:S01]  /*1cfb0*/  ISETP.GE.AND P0, PT, R24, UR4, PT ;  /* 0x0000000418007c0c */ /* 0x000fe2000bf06270 */
[----:B------:R0:W-:Y:S01]  /*1cfc0*/  @!P5 ST.E.64 desc[UR38][R4.64], R90 ;  /* 0x0000005a0400d985 */ /* 0x0001e2000c101b26 */
[----:B------:R-:W-:Y:S01]  /*1cfd0*/  @!P4 LEA R8, P5, R10, R14, 0x2 ;  /* 0x0000000e0a08c211 */ /* 0x000fe200078a10ff */
[----:B------:R-:W-:Y:S01]  /*1cfe0*/  VIADD R13, R22, 0x18 ;  /* 0x00000018160d7836 */ /* 0x000fe20000000000 */
[----:B------:R-:W-:Y:S01]  /*1cff0*/  SHF.R.S32.HI R11, RZ, 0x1f, R11 ;  /* 0x0000001fff0b7819 */ /* 0x000fe2000001140b */
[----:B------:R1:W-:Y:S01]  /*1d000*/  @!P3 ST.E.64 desc[UR38][R6.64], R94 ;  /* 0x0000005e0600b985 */ /* 0x0003e2000c101b26 */
[----:B------:R-:W-:Y:S01]  /*1d010*/  ISETP.GE.AND P1, PT, R0, UR4, PT ;  /* 0x0000000400007c0c */ /* 0x000fe2000bf26270 */
[----:B------:R-:W-:Y:S01]  /*1d020*/  VIADD R30, R22, 0x30 ;  /* 0x00000030161e7836 */ /* 0x000fe20000000000 */
[----:B------:R-:W-:-:S02]  /*1d030*/  @!P4 LEA.HI.X R9, R10, R3, R11, 0x2, P5 ;  /* 0x000000030a09c211 */ /* 0x000fc400028f140b */
[----:B------:R-:W-:Y:S02]  /*1d040*/  SHF.R.S32.HI R13, RZ, 0x1f, R13 ;  /* 0x0000001fff0d7819 */ /* 0x000fe4000001140d */
[CC--:B------:R-:W-:Y:S01]  /*1d050*/  @!P2 LEA R10, P5, R12.reuse, R14.reuse, 0x2 ;  /* 0x0000000e0c0aa211 */ /* 0x0c0fe200078a10ff */
[----:B------:R2:W-:Y:S01]  /*1d060*/  @!P4 ST.E.64 desc[UR38][R8.64], R98 ;  /* 0x000000620800c985 */ /* 0x0005e2000c101b26 */
[----:B------:R-:W-:Y:S02]  /*1d070*/  SHF.R.S32.HI R27, RZ, 0x1f, R27 ;  /* 0x0000001fff1b7819 */ /* 0x000fe4000001141b */
[----:B------:R-:W-:Y:S02]  /*1d080*/  @!P2 LEA.HI.X R11, R12, R3, R13, 0x2, P5 ;  /* 0x000000030c0ba211 */ /* 0x000fe400028f140d */
[-C--:B------:R-:W-:Y:S02]  /*1d090*/  @!P0 LEA R12, P4, R24, R14.reuse, 0x2 ;  /* 0x0000000e180c8211 */ /* 0x080fe400078810ff */
[----:B0-----:R-:W-:Y:S01]  /*1d0a0*/  @!P1 LEA R4, P5, R0, R14, 0x2 ;  /* 0x0000000e00049211 */ /* 0x001fe200078a10ff */
[----:B------:R0:W-:Y:S01]  /*1d0b0*/  @!P2 ST.E.64 desc[UR38][R10.64], R102 ;  /* 0x000000660a00a985 */ /* 0x0001e2000c101b26 */
[----:B------:R-:W-:-:S02]  /*1d0c0*/  ISETP.GE.AND P2, PT, R29, UR4, PT ;  /* 0x000000041d007c0c */ /* 0x000fc4000bf46270 */
[----:B------:R-:W-:Y:S02]  /*1d0d0*/  SHF.R.S32.HI R15, RZ, 0x1f, R15 ;  /* 0x0000001fff0f7819 */ /* 0x000fe4000001140f */
[----:B------:R-:W-:Y:S02]  /*1d0e0*/  ISETP.GE.AND P3, PT, R26, UR4, PT ;  /* 0x000000041a007c0c */ /* 0x000fe4000bf66270 */
[-C--:B------:R-:W-:Y:S01]  /*1d0f0*/  @!P0 LEA.HI.X R13, R24, R3.reuse, R27, 0x2, P4 ;  /* 0x00000003180d8211 */ /* 0x080fe200020f141b */
[----:B------:R-:W-:Y:S01]  /*1d100*/  VIADD R27, R22, 0x38 ;  /* 0x00000038161b7836 */ /* 0x000fe20000000000 */
[----:B------:R-:W-:Y:S01]  /*1d110*/  @!P1 LEA.HI.X R5, R0, R3, R15, 0x2, P5 ;  /* 0x0000000300059211 */ /* 0x000fe200028f140f */
[C---:B------:R-:W-:Y:S01]  /*1d120*/  VIADD R15, R22.reuse, 0x48 ;  /* 0x00000048160f7836 */ /* 0x040fe20000000000 */
[----:B------:R-:W-:Y:S01]  /*1d130*/  ISETP.GE.AND P4, PT, R25, UR4, PT ;  /* 0x0000000419007c0c */ /* 0x000fe2000bf86270 */
[----:B------:R3:W-:Y:S01]  /*1d140*/  @!P0 ST.E.64 desc[UR38][R12.64], R20 ;  /* 0x000000140c008985 */ /* 0x0007e2000c101b26 */
[----:B------:R-:W-:Y:S01]  /*1d150*/  VIADD R0, R22, 0x50 ;  /* 0x0000005016007836 */ /* 0x000fe20000000000 */
[----:B-1----:R-:W-:-:S02]  /*1d160*/  @!P2 LEA R6, P5, R29, R14, 0x2 ;  /* 0x0000000e1d06a211 */ /* 0x002fc400078a10ff */
[----:B------:R-:W-:Y:S01]  /*1d170*/  ISETP.GE.AND P0, PT, R15, UR4, PT ;  /* 0x000000040f007c0c */ /* 0x000fe2000bf06270 */
[----:B------:R1:W-:Y:S01]  /*1d180*/  @!P1 ST.E.64 desc[UR38][R4.64], R110 ;  /* 0x0000006e04009985 */ /* 0x0003e2000c101b26 */
[----:B------:R-:W-:Y:S02]  /*1d190*/  SHF.R.S32.HI R30, RZ, 0x1f, R30 ;  /* 0x0000001fff1e7819 */ /* 0x000fe4000001141e */
[----:B--2---:R-:W-:Y:S02]  /*1d1a0*/  @!P3 LEA R8, P1, R26, R14, 0x2 ;  /* 0x0000000e1a08b211 */ /* 0x004fe400078210ff */
[----:B------:R-:W-:Y:S02]  /*1d1b0*/  SHF.R.S32.HI R27, RZ, 0x1f, R27 ;  /* 0x0000001fff1b7819 */ /* 0x000fe4000001141b */
[----:B------:R-:W-:Y:S02]  /*1d1c0*/  @!P2 LEA.HI.X R7, R29, R3, R30, 0x2, P5 ;  /* 0x000000031d07a211 */ /* 0x000fe400028f141e */
[----:B------:R-:W-:-:S02]  /*1d1d0*/  ISETP.GE.AND P5, PT, R0, UR4, PT ;  /* 0x0000000400007c0c */ /* 0x000fc4000bfa6270 */
[-C--:B------:R-:W-:Y:S01]  /*1d1e0*/  @!P3 LEA.HI.X R9, R26, R3.reuse, R27, 0x2, P1 ;  /* 0x000000031a09b211 */ /* 0x080fe200008f141b */
[----:B------:R2:W-:Y:S01]  /*1d1f0*/  @!P2 ST.E.64 desc[UR38][R6.64], R114 ;  /* 0x000000720600a985 */ /* 0x0005e2000c101b26 */
[----:B------:R-:W-:Y:S02]  /*1d200*/  SHF.R.S32.HI R24, RZ, 0x1f, R25 ;  /* 0x0000001fff187819 */ /* 0x000fe40000011419 */
[CC--:B0-----:R-:W-:Y:S01]  /*1d210*/  @!P4 LEA R10, P1, R25.reuse, R14.reuse, 0x2 ;  /* 0x0000000e190ac211 */ /* 0x0c1fe200078210ff */
[----:B------:R2:W-:Y:S01]  /*1d220*/  @!P3 ST.E.64 desc[UR38][R8.64], R118 ;  /* 0x000000760800b985 */ /* 0x0005e2000c101b26 */
[----:B---3--:R-:W-:Y:S02]  /*1d230*/  SHF.R.S32.HI R12, RZ, 0x1f, R15 ;  /* 0x0000001fff0c7819 */ /* 0x008fe4000001140f */
[----:B------:R-:W-:Y:S02]  /*1d240*/  @!P4 LEA.HI.X R11, R25, R3, R24, 0x2, P1 ;  /* 0x00000003190bc211 */ /* 0x000fe400008f1418 */
[----:B-1----:R-:W-:-:S02]  /*1d250*/  @!P0 LEA R4, P1, R15, R14, 0x2 ;  /* 0x0000000e0f048211 */ /* 0x002fc400078210ff */
[----:B------:R-:W-:Y:S01]  /*1d260*/  SHF.R.S32.HI R13, RZ, 0x1f, R0 ;  /* 0x0000001fff0d7819 */ /* 0x000fe20000011400 */
[----:B------:R2:W-:Y:S01]  /*1d270*/  @!P4 ST.E.64 desc[UR38][R10.64], R122 ;  /* 0x0000007a0a00c985 */ /* 0x0005e2000c101b26 */
[----:B------:R-:W-:Y:S02]  /*1d280*/  @!P0 LEA.HI.X R5, R15, R3, R12, 0x2, P1 ;  /* 0x000000030f058211 */ /* 0x000fe400008f140c */
[----:B------:R-:W-:-:S03]  /*1d290*/  @!P5 LEA R12, P1, R0, R14, 0x2 ;  /* 0x0000000e000cd211 */ /* 0x000fc600078210ff */
[----:B------:R2:W-:Y:S01]  /*1d2a0*/  @!P0 ST.E.64 desc[UR38][R4.64], R126 ;  /* 0x0000007e04008985 */ /* 0x0005e2000c101b26 */
[----:B------:R-:W-:Y:S01]  /*1d2b0*/  @!P5 LEA.HI.X R13, R0, R3, R13, 0x2, P1 ;  /* 0x00000003000dd211 */ /* 0x000fe200008f140d */
[----:B------:R-:W-:-:S04]  /*1d2c0*/  VIADD R0, R22, 0x58 ;  /* 0x0000005816007836 */ /* 0x000fc80000000000 */
[----:B------:R2:W-:Y:S01]  /*1d2d0*/  @!P5 ST.E.64 desc[UR38][R12.64], R130 ;  /* 0x000000820c00d985 */ /* 0x0005e2000c101b26 */
[----:B------:R-:W-:-:S13]  /*1d2e0*/  ISETP.GE.AND P0, PT, R0, UR4, PT ;  /* 0x0000000400007c0c */ /* 0x000fda000bf06270 */
[----:B--2---:R-:W-:Y:S05]  /*1d2f0*/  @P0 BRA `(.L_x_1583) ;  /* 0x0000000800f00947 */ /* 0x004fea0003800000 */
[----:B------:R-:W-:Y:S02]  /*1d300*/  LEA R14, P0, R0, R14, 0x2 ;  /* 0x0000000e000e7211 */ /* 0x000fe400078010ff */
[----:B------:R-:W-:-:S04]  /*1d310*/  SHF.R.S32.HI R4, RZ, 0x1f, R0 ;  /* 0x0000001fff047819 */ /* 0x000fc80000011400 */
[----:B------:R-:W-:-:S05]  /*1d320*/  LEA.HI.X R15, R0, R3, R4, 0x2, P0 ;  /* 0x00000003000f7211 */ /* 0x000fca00000f1404 */
[----:B------:R0:W-:Y:S01]  /*1d330*/  ST.E.64 desc[UR38][R14.64], R134 ;  /* 0x000000860e007985 */ /* 0x0001e2000c101b26 */
[----:B------:R-:W-:Y:S05]  /*1d340*/  BRA `(.L_x_1583) ;  /* 0x0000000800dc7947 */ /* 0x000fea0003800000 */
.L_x_1576:
[----:B------:R-:W2:Y:S01]  /*1d350*/  LDL R3, [R1+0x50] ;  /* 0x0000500001037983 */ /* 0x000ea20000100800 */
[----:B------:R-:W-:Y:S01]  /*1d360*/  ULDC.64 UR4, c[0x0][0xc08] ;  /* 0x0003020000047ab9 */ /* 0x000fe20000000a00 */
[----:B------:R-:W3:Y:S02]  /*1d370*/  LDC.64 R4, c[0x0][0xc00] ;  /* 0x00030000ff047b82 */ /* 0x000ee40000000a00 */
[----:B------:R-:W3:Y:S01]  /*1d380*/  LDL R0, [R1+0x54] ;  /* 0x0000540001007983 */ /* 0x000ee20000100800 */
[----:B------:R-:W-:-:S04]  /*1d390*/  ISETP.NE.U32.AND P0, PT, RZ, UR4, PT ;  /* 0x00000004ff007c0c */ /* 0x000fc8000bf05070 */
[----:B------:R-:W-:Y:S01]  /*1d3a0*/  ISETP.NE.AND.EX P1, PT, RZ, UR5, PT, P0 ;  /* 0x00000005ff007c0c */ /* 0x000fe2000bf25300 */
[----:B------:R-:W-:Y:S02]  /*1d3b0*/  ULDC.64 UR4, c[0x0][0xc00] ;  /* 0x0003000000047ab9 */ /* 0x000fe40000000a00 */
[----:B------:R-:W-:-:S04]  /*1d3c0*/  ISETP.NE.U32.AND P0, PT, RZ, UR4, PT ;  /* 0x00000004ff007c0c */ /* 0x000fc8000bf05070 */
[----:B------:R-:W-:-:S06]  /*1d3d0*/  ISETP.NE.AND.EX P0, PT, RZ, UR5, PT, P0 ;  /* 0x00000005ff007c0c */ /* 0x000fcc000bf05300 */
[----:B------:R-:W4:Y:S01]  /*1d3e0*/  @P1 LDC.64 R6, c[0x0][0xc08] ;  /* 0x00030200ff061b82 */ /* 0x000f220000000a00 */
[----:B------:R-:W-:Y:S02]  /*1d3f0*/  ULDC UR4, c[0x0][0xa88] ;  /* 0x0002a20000047ab9 */ /* 0x000fe40000000800 */
[----:B------:R-:W-:Y:S01]  /*1d400*/  IMAD.U32 R10, RZ, RZ, UR4 ;  /* 0x00000004ff0a7e24 */ /* 0x000fe2000f8e00ff */
[----:B------:R-:W0:Y:S01]  /*1d410*/  S2R R9, SR_TID.X ;  /* 0x0000000000097919 */ /* 0x000e220000002100 */
[----:B--2---:R-:W-:Y:S02]  /*1d420*/  IMAD.MOV.U32 R8, RZ, RZ, R3 ;  /* 0x000000ffff087224 */ /* 0x004fe400078e0003 */
[----:B------:R-:W-:Y:S02]  /*1d430*/  IMAD.MOV.U32 R3, RZ, RZ, RZ ;  /* 0x000000ffff037224 */ /* 0x000fe400078e00ff */
[----:B---3--:R-:W-:-:S04]  /*1d440*/  IMAD.WIDE R4, R0, 0x4, R4 ;  /* 0x0000000400047825 */ /* 0x008fc800078e0204 */
[----:B----4-:R-:W-:Y:S01]  /*1d450*/  @P1 IMAD.WIDE R6, R0, 0x4, R6 ;  /* 0x0000000400061825 */ /* 0x010fe200078e0206 */
[----:B------:R2:W5:Y:S04]  /*1d460*/  @P0 LDG.E R3, desc[UR38][R4.64] ;  /* 0x0000002604030981 */ /* 0x000568000c1e1900 */
[----:B------:R2:W5:Y:S01]  /*1d470*/  @P1 LDG.E R10, desc[UR38][R6.64] ;  /* 0x00000026060a1981 */ /* 0x000562000c1e1900 */
[----:B------:R-:W-:Y:S01]  /*1d480*/  ISETP.NE.AND P2, PT, R8, RZ, PT ;  /* 0x000000ff0800720c */ /* 0x000fe20003f45270 */
[----:B0-----:R-:W-:Y:S01]  /*1d490*/  VIADD R30, R9, 0xffffff80 ;  /* 0xffffff80091e7836 */ /* 0x001fe20000000000 */
[----:B------:R-:W-:-:S04]  /*1d4a0*/  SHF.R.S32.HI R28, RZ, 0x1f, R0 ;  /* 0x0000001fff1c7819 */ /* 0x000fc80000011400 */
        /* <DEDUP_REMOVED lines=9> */
.L_x_1588:
[----:B------:R-:W-:Y:S01]  /*1d540*/  BSSY B1, `(.L_x_1589) ;  /* 0x0000038000017945 */ /* 0x000fe20003800000 */
[----:B------:R-:W-:Y:S02]  /*1d550*/  SEL R29, R0, RZ, !P0 ;  /* 0x000000ff001d7207 */ /* 0x000fe40004000000 */
[----:B------:R-:W-:Y:S02]  /*1d560*/  SEL R28, R28, RZ, !P0 ;  /* 0x000000ff1c1c7207 */ /* 0x000fe40004000000 */
[----:B-----5:R-:W-:Y:S01]  /*1d570*/  SHF.R.S32.HI R26, RZ, 0x1f, R3 ;  /* 0x0000001fff1a7819 */ /* 0x020fe20000011403 */
[----:B------:R-:W-:Y:S06]  /*1d580*/  @P3 BRA `(.L_x_1590) ;  /* 0x0000000000cc3947 */ /* 0x000fec0003800000 */
[----:B--2---:R-:W2:Y:S01]  /*1d590*/  LDL R4, [R1+0x18] ;  /* 0x0000180001047983 */ /* 0x004ea20000100800 */
[----:B------:R-:W0:Y:S02]  /*1d5a0*/  LDC R33, c[0x0][0xbe8] ;  /* 0x0002fa00ff217b82 */ /* 0x000e240000000800 */
[----:B0-----:R-:W-:Y:S01]  /*1d5b0*/  IMAD R0, R10, R33, RZ ;  /* 0x000000210a007224 */ /* 0x001fe200078e02ff */
[----:B--2---:R-:W-:-:S04]  /*1d5c0*/  IADD3 R31, R4, -0x80, R9 ;  /* 0xffffff80041f7810 */ /* 0x004fc80007ffe009 */
        /* <DEDUP_REMOVED lines=13> */
[----:B------:R-:W1:Y:S08]  /*1d6a0*/  LDC.64 R6, c[0x0][R24+0x210] ;  /* 0x0000840018067b82 */ /* 0x000e700000000a00 */
[----:B------:R-:W5:Y:S08]  /*1d6b0*/  @P1 LDC R0, c[0x0][0xbec] ;  /* 0x0002fb00ff001b82 */ /* 0x000f700000000800 */
[----:B------:R-:W1:Y:S01]  /*1d6c0*/  @P1 LDC R35, c[0x0][0xbf0] ;  /* 0x0002fc00ff231b82 */ /* 0x000e620000000800 */
[----:B----4-:R-:W-:-:S07]  /*1d6d0*/  IMAD R11, R15, R29, RZ ;  /* 0x0000001d0f0b7224 */ /* 0x010fce00078e02ff */
[----:B0-----:R-:W0:Y:S01]  /*1d6e0*/  @!P0 LDC R4, c[0x0][0xb50] ;  /* 0x0002d400ff048b82 */ /* 0x001e220000000800 */
[----:B------:R-:W-:Y:S02]  /*1d6f0*/  IMAD R15, R14, R28, R11 ;  /* 0x0000001c0e0f7224 */ /* 0x000fe400078e020b */
[----:B-----5:R-:W-:-:S05]  /*1d700*/  @P1 IMAD.HI.U32 R0, R31, R0, RZ ;  /* 0x000000001f001227 */ /* 0x020fca00078e00ff */
[----:B------:R-:W4:Y:S01]  /*1d710*/  @!P0 LDC R5, c[0x0][0xb54] ;  /* 0x0002d500ff058b82 */ /* 0x000f220000000800 */
[----:B-1----:R-:W-:-:S05]  /*1d720*/  @P1 SHF.R.U32.HI R25, RZ, R35, R0 ;  /* 0x00000023ff191219 */ /* 0x002fca0000011600 */
[----:B------:R-:W-:Y:S02]  /*1d730*/  IMAD.MOV R0, RZ, RZ, -R25 ;  /* 0x000000ffff007224 */ /* 0x000fe400078e0a19 */
[-C--:B--2---:R-:W-:Y:S02]  /*1d740*/  IMAD R27, R13, R20.reuse, RZ ;  /* 0x000000140d1b7224 */ /* 0x084fe400078e02ff */
[----:B------:R-:W-:Y:S01]  /*1d750*/  IMAD.WIDE.U32 R12, R12, R20, RZ ;  /* 0x000000140c0c7225 */ /* 0x000fe200078e00ff */
[----:B---3--:R-:W-:-:S03]  /*1d760*/  SEL R11, R32, RZ, P0 ;  /* 0x000000ff200b7207 */ /* 0x008fc60000000000 */
[----:B------:R-:W-:-:S04]  /*1d770*/  IMAD.WIDE.U32 R20, R14, R29, RZ ;  /* 0x0000001d0e147225 */ /* 0x000fc800078e00ff */
[----:B------:R-:W-:Y:S01]  /*1d780*/  IMAD.IADD R27, R13, 0x1, R27 ;  /* 0x000000010d1b7824 */ /* 0x000fe200078e021b */
[----:B------:R-:W-:Y:S01]  /*1d790*/  IADD3 R12, P1, P3, R20, R12, R3 ;  /* 0x0000000c140c7210 */ /* 0x000fe20007b3e003 */
[----:B------:R-:W-:Y:S02]  /*1d7a0*/  IMAD.IADD R15, R21, 0x1, R15 ;  /* 0x00000001150f7824 */ /* 0x000fe400078e020f */
[-C--:B------:R-:W-:Y:S02]  /*1d7b0*/  IMAD R13, R9, R11.reuse, RZ ;  /* 0x0000000b090d7224 */ /* 0x080fe400078e02ff */
[----:B------:R-:W-:-:S04]  /*1d7c0*/  IMAD.WIDE.U32 R8, R8, R11, RZ ;  /* 0x0000000b08087225 */ /* 0x000fc800078e00ff */
[----:B------:R-:W-:Y:S01]  /*1d7d0*/  IMAD R11, R33, R0, R31 ;  /* 0x00000000210b7224 */ /* 0x000fe200078e021f */
[----:B------:R-:W-:Y:S01]  /*1d7e0*/  IADD3.X R0, R15, R27, R26, P1, P3 ;  /* 0x0000001b0f007210 */ /* 0x000fe20000fe641a */
[----:B------:R-:W-:Y:S01]  /*1d7f0*/  IMAD.IADD R13, R9, 0x1, R13 ;  /* 0x00000001090d7824 */ /* 0x000fe200078e020d */
[----:B------:R-:W-:Y:S02]  /*1d800*/  IADD3 R8, P0, P1, R25, R12, R8 ;  /* 0x0000000c19087210 */ /* 0x000fe4000791e008 */
[----:B------:R-:W-:-:S04]  /*1d810*/  SHF.R.S32.HI R25, RZ, 0x1f, R25 ;  /* 0x0000001fff197819 */ /* 0x000fc80000011419 */
[----:B------:R-:W-:Y:S01]  /*1d820*/  IADD3.X R9, R25, R0, R13, P0, P1 ;  /* 0x0000000019097210 */ /* 0x000fe200007e240d */
[----:B------:R-:W-:Y:S01]  /*1d830*/  IMAD R0, R7, R11, RZ ;  /* 0x0000000b07007224 */ /* 0x000fe200078e02ff */
[----:B------:R-:W-:-:S05]  /*1d840*/  SHF.R.S32.HI R13, RZ, 0x1f, R11 ;  /* 0x0000001fff0d7819 */ /* 0x000fca000001140b */
[C---:B------:R-:W-:Y:S02]  /*1d850*/  IMAD R13, R6.reuse, R13, R0 ;  /* 0x0000000d060d7224 */ /* 0x040fe400078e0200 */
[----:B------:R-:W-:-:S04]  /*1d860*/  IMAD.WIDE.U32 R6, R6, R11, R8 ;  /* 0x0000000b06067225 */ /* 0x000fc800078e0008 */
[----:B------:R-:W-:Y:S01]  /*1d870*/  IMAD.IADD R0, R7, 0x1, R13 ;  /* 0x0000000107007824 */ /* 0x000fe200078e020d */
[----:B0-----:R-:W-:Y:S01]  /*1d880*/  LEA R4, P0, R6, R4, 0x2 ;  /* 0x0000000406047211 */ /* 0x001fe200078010ff */
[----:B------:R-:W-:-:S03]  /*1d890*/  IMAD.MOV.U32 R7, RZ, RZ, -0x800000 ;  /* 0xff800000ff077424 */ /* 0x000fc600078e00ff */
[----:B----4-:R-:W-:-:S05]  /*1d8a0*/  LEA.HI.X R5, R6, R5, R0, 0x2, P0 ;  /* 0x0000000506057211 */ /* 0x010fca00000f1400 */
[----:B------:R0:W-:Y:S04]  /*1d8b0*/  STG.E desc[UR38][R4.64], R7 ;  /* 0x0000000704007986 */ /* 0x0001e8000c101926 */
.L_x_1590:
[----:B------:R-:W-:Y:S05]  /*1d8c0*/  BSYNC B1 ;  /* 0x0000000000017941 */ /* 0x000fea0003800000 */
.L_x_1589:
[----:B------:R-:W-:Y:S05]  /*1d8d0*/  @P2 BRA `(.L_x_1583) ;  /* 0x0000000400782947 */ /* 0x000fea0003800000 */
[----:B------:R-:W3:Y:S01]  /*1d8e0*/  LDL.LU R12, [R1+0x4c] ;  /* 0x00004c00010c7983 */ /* 0x000ee20000300800 */
[----:B------:R-:W4:Y:S01]  /*1d8f0*/  LDC R21, c[0x0][0xbe8] ;  /* 0x0002fa00ff157b82 */ /* 0x000f220000000800 */
[----:B0-2---:R-:W-:Y:S01]  /*1d900*/  SHF.R.S32.HI R5, RZ, 0x1f, R30 ;  /* 0x0000001fff057819 */ /* 0x005fe2000001141e */
[----:B------:R-:W-:Y:S01]  /*1d910*/  ULDC.64 UR4, c[0x0][0xaa0] ;  /* 0x0002a80000047ab9 */ /* 0x000fe20000000a00 */
[----:B------:R-:W2:Y:S01]  /*1d920*/  LDL R27, [R1+0x18] ;  /* 0x00001800011b7983 */ /* 0x000ea20000100800 */
        /* <DEDUP_REMOVED lines=13> */
[----:B----4-:R-:W-:-:S13]  /*1da00*/  ISETP.NE.AND P0, PT, R21, 0x1, PT ;  /* 0x000000011500780c */ /* 0x010fda0003f05270 */
[----:B------:R-:W0:Y:S08]  /*1da10*/  @P0 LDC R8, c[0x0][0xbec] ;  /* 0x0002fb00ff080b82 */ /* 0x000e300000000800 */
[----:B------:R-:W4:Y:S01]  /*1da20*/  @P0 LDC R11, c[0x0][0xbf0] ;  /* 0x0002fc00ff0b0b82 */ /* 0x000f220000000800 */
[----:B---3--:R-:W-:-:S04]  /*1da30*/  IMAD.WIDE.U32 R4, R12, UR4, R4 ;  /* 0x000000040c047c25 */ /* 0x008fc8000f8e0004 */
[----:B--2---:R-:W-:Y:S02]  /*1da40*/  IMAD.IADD R9, R27, 0x1, R0 ;  /* 0x000000011b097824 */ /* 0x004fe400078e0200 */
[----:B------:R-:W-:Y:S01]  /*1da50*/  IMAD R5, R12, UR5, R5 ;  /* 0x000000050c057c24 */ /* 0x000fe2000f8e0205 */
[----:B------:R-:W-:Y:S01]  /*1da60*/  ULDC.64 UR4, c[0x0][0xae0] ;  /* 0x0002b80000047ab9 */ /* 0x000fe20000000a00 */
[----:B0-----:R-:W-:-:S04]  /*1da70*/  @P0 IMAD.HI.U32 R0, R9, R8, RZ ;  /* 0x0000000809000227 */ /* 0x001fc800078e00ff */
[----:B------:R-:W-:Y:S01]  /*1da80*/  IMAD.MOV.U32 R3, RZ, RZ, R9 ;  /* 0x000000ffff037224 */ /* 0x000fe200078e0009 */
[----:B----4-:R-:W-:Y:S01]  /*1da90*/  @P0 SHF.R.U32.HI R3, RZ, R11, R0 ;  /* 0x0000000bff030219 */ /* 0x010fe20000011600 */
        /* <DEDUP_REMOVED lines=27> */
.L_x_1817:
[----:B------:R-:W-:Y:S01]  /*1dc50*/  IMAD R21, R10, R21, RZ ;  /* 0x000000150a157224 */ /* 0x000fe200078e02ff */
[----:B------:R-:W-:Y:S01]  /*1dc60*/  BSSY B1, `(.L_x_1592) ;  /* 0x0000011000017945 */ /* 0x000fe20003800000 */
[----:B------:R-:W-:-:S05]  /*1dc70*/  IMAD.IADD R6, R25, 0x1, R27 ;  /* 0x0000000119067824 */ /* 0x000fca00078e021b */
[----:B------:R-:W-:-:S13]  /*1dc80*/  ISETP.GE.AND P0, PT, R6, R21, PT ;  /* 0x000000150600720c */ /* 0x000fda0003f06270 */
[----:B------:R-:W-:Y:S05]  /*1dc90*/  @P0 BRA `(.L_x_1593) ;  /* 0x0000000000340947 */ /* 0x000fea0003800000 */
[----:B------:R-:W-:Y:S02]  /*1dca0*/  ULDC UR4, c[0x0][0xac8] ;  /* 0x0002b20000047ab9 */ /* 0x000fe40000000800 */
[----:B------:R-:W-:Y:S02]  /*1dcb0*/  ISETP.GE.AND P2, PT, R9, UR4, PT ;  /* 0x0000000409007c0c */ /* 0x000fe4000bf46270 */
[----:B------:R-:W-:Y:S02]  /*1dcc0*/  ISETP.GE.AND P3, PT, R7, UR4, PT ;  /* 0x0000000407007c0c */ /* 0x000fe4000bf66270 */
[----:B------:R-:W-:-:S09]  /*1dcd0*/  ISETP.GE.AND P4, PT, R20, UR4, PT ;  /* 0x0000000414007c0c */ /* 0x000fd2000bf86270 */
[----:B--2---:R-:W-:Y:S02]  /*1dce0*/  @!P2 IMAD.MOV.U32 R15, RZ, RZ, R3 ;  /* 0x000000ffff0fa224 */ /* 0x004fe400078e0003 */
[-C--:B---3--:R-:W-:Y:S02]  /*1dcf0*/  @!P3 LEA R12, P0, R7, R14.reuse, 0x1 ;  /* 0x0000000e070cb211 */ /* 0x088fe400078008ff */
[C---:B------:R-:W-:Y:S01]  /*1dd00*/  @!P4 LEA R26, P1, R20.reuse, R14, 0x1 ;  /* 0x0000000e141ac211 */ /* 0x040fe200078208ff */
[----:B------:R-:W-:Y:S01]  /*1dd10*/  @!P2 IMAD.WIDE R10, R9, 0x2, R14 ;  /* 0x00000002090aa825 */ /* 0x000fe200078e020e */
[-C--:B------:R-:W-:Y:S02]  /*1dd20*/  @!P3 LEA.HI.X R13, R7, R3.reuse, R8, 0x1, P0 ;  /* 0x00000003070db211 */ /* 0x080fe400000f0c08 */
[----:B------:R-:W-:Y:S02]  /*1dd30*/  @!P4 LEA.HI.X R27, R20, R3, R24, 0x1, P1 ;  /* 0x00000003141bc211 */ /* 0x000fe400008f0c18 */
[----:B------:R4:W-:Y:S04]  /*1dd40*/  @!P2 ST.E.128 desc[UR38][R10.64], RZ ;  /* 0x000000ff0a00a985 */ /* 0x0009e8000c101d26 */
[----:B------:R4:W-:Y:S04]  /*1dd50*/  @!P3 ST.E.128 desc[UR38][R12.64], RZ ;  /* 0x000000ff0c00b985 */ /* 0x0009e8000c101d26 */
[----:B------:R4:W-:Y:S02]  /*1dd60*/  @!P4 ST.E.128 desc[UR38][R26.64], RZ ;  /* 0x000000ff1a00c985 */ /* 0x0009e4000c101d26 */
.L_x_1593:
[----:B------:R-:W-:Y:S05]  /*1dd70*/  BSYNC B1 ;  /* 0x0000000000017941 */ /* 0x000fea0003800000 */
.L_x_1592:
[----:B------:R-:W-:-:S03]  /*1dd80*/  UMOV UR4, 0xffffffff ;  /* 0xffffffff00047882 */ /* 0x000fc60000000000 */
[----:B------:R-:W-:Y:S05]  /*1dd90*/  BRA.DIV UR4, `(.L_x_1594) ;  /* 0x0000009e04787947 */ /* 0x000fea000b800000 */
[----:B--2---:R2:W0:Y:S04]  /*1dda0*/  SHFL.IDX PT, R3, R4, 0x1, 0x1c1f ;  /* 0x003c1f0004037f89 */ /* 0x00442800000e0000 */
[----:B---3--:R2:W3:Y:S02]  /*1ddb0*/  SHFL.IDX PT, R14, R0, 0x1, 0x1c1f ;  /* 0x003c1f00000e7f89 */ /* 0x0084e400000e0000 */
.L_x_1821:
        /* <DEDUP_REMOVED lines=8> */
[-C--:B---3--:R-:W-:Y:S02]  /*1de40*/  @!P3 LEA R6, P0, R7, R14.reuse, 0x1 ;  /* 0x0000000e0706b211 */ /* 0x088fe400078008ff */
[C---:B----4-:R-:W-:Y:S01]  /*1de50*/  @!P4 LEA R10, P1, R20.reuse, R14, 0x1 ;  /* 0x0000000e140ac211 */ /* 0x050fe200078208ff */
[----:B------:R-:W-:Y:S01]  /*1de60*/  @!P2 IMAD.WIDE R4, R9, 0x2, R14 ;  /* 0x000000020904a825 */ /* 0x000fe200078e020e */
[-C--:B------:R-:W-:Y:S02]  /*1de70*/  @!P3 LEA.HI.X R7, R7, R3.reuse, R8, 0x1, P0 ;  /* 0x000000030707b211 */ /* 0x080fe400000f0c08 */
[----:B------:R-:W-:Y:S02]  /*1de80*/  @!P4 LEA.HI.X R11, R20, R3, R24, 0x1, P1 ;  /* 0x00000003140bc211 */ /* 0x000fe400008f0c18 */
[----:B------:R0:W-:Y:S04]  /*1de90*/  @!P2 ST.E.128 desc[UR38][R4.64], RZ ;  /* 0x000000ff0400a985 */ /* 0x0001e8000c101d26 */
[----:B------:R0:W-:Y:S04]  /*1dea0*/  @!P3 ST.E.128 desc[UR38][R6.64], RZ ;  /* 0x000000ff0600b985 */ /* 0x0001e8000c101d26 */
[----:B------:R0:W-:Y:S02]  /*1deb0*/  @!P4 ST.E.128 desc[UR38][R10.64], RZ ;  /* 0x000000ff0a00c985 */ /* 0x0001e4000c101d26 */
.L_x_1583:
[----:B------:R-:W-:Y:S05]  /*1dec0*/  BSYNC B0 ;  /* 0x0000000000007941 */ /* 0x000fea0003800000 */
.L_x_1575:
[----:B------:R-:W-:Y:S02]  /*1ded0*/  ULDC UR4, c[0x0][0xc3c] ;  /* 0x00030f0000047ab9 */ /* 0x000fe40000000800 */
[----:B-1----:R-:W-:-:S13]  /*1dee0*/  ISETP.GE.AND P0, PT, R75, UR4, PT ;  /* 0x000000044b007c0c */ /* 0x002fda000bf06270 */
[----:B------:R-:W-:Y:S05]  /*1def0*/  @!P0 BRA `(.L_x_1595) ;  /* 0xfffffe34001c8947 */ /* 0x000fea000383ffff */
[----:B------:R-:W-:Y:S05]  /*1df00*/  BRA `(.L_x_1379) ;  /* 0x0000008c00c87947 */ /* 0x000fea0003800000 */
.L_x_1377:
[----:B------:R-:W-:-:S08]  /*1df10*/  NOP ;  /* 0x0000000000007918 */ /* 0x000fd00000000000 */
[----:B------:R-:W0:-:S00]  /*1df20*/  USETMAXREG.DEALLOC.CTAPOOL 0x20 ;  /* 0x00000020000079c8 */ /* 0x000e0000080e0500 */
[----:B0-----:R-:W-:Y:S01]  /*1df30*/  LOP3.LUT R0, R0, 0x3, RZ, 0xc0, !PT ;  /* 0x0000000300007812 */ /* 0x001fe200078ec0ff */
[----:B------:R-:W-:Y:S01]  /*1df40*/  IMAD.MOV.U32 R25, RZ, RZ, RZ ;  /* 0x000000ffff197224 */ /* 0x000fe200078e00ff */
[----:B------:R-:W-:-:S04]  /*1df50*/  LOP3.LUT R23, R23, 0xfffffffd, RZ, 0xc0, !PT ;  /* 0xfffffffd17177812 */ /* 0x000fc800078ec0ff */
[----:B------:R-:W0:Y:S02]  /*1df60*/  SHFL.IDX PT, R0, R0, RZ, 0x1f ;  /* 0x00001fff00007589 */ /* 0x000e2400000e0000 */
[----:B0-----:R-:W-:-:S13]  /*1df70*/  ISETP.NE.AND P0, PT, R0, RZ, PT ;  /* 0x000000ff0000720c */ /* 0x001fda0003f05270 */
[----:B------:R-:W-:Y:S01]  /*1df80*/  @P0 LOP3.LUT R23, R23, 0x2, RZ, 0xfc, !PT ;  /* 0x0000000217170812 */ /* 0x000fe200078efcff */
[----:B------:R-:W-:Y:S06]  /*1df90*/  @!P0 BRA `(.L_x_1596) ;  /* 0x00000000001c8947 */ /* 0x000fec0003800000 */
[----:B------:R-:W0:Y:S08]  /*1dfa0*/  S2UR UR5, SR_CgaCtaId ;  /* 0x00000000000579c3 */ /* 0x000e300000008800 */
[----:B------:R-:W-:Y:S06]  /*1dfb0*/  BAR.SYNC.DEFER_BLOCKING 0x5, 0x200 ;  /* 0x0148000000007b1d */ /* 0x000fec0000010000 */
[----:B------:R-:W-:-:S02]  /*1dfc0*/  UMOV UR4, 0x400 ;  /* 0x0000040000047882 */ /* 0x000fc40000000000 */
[----:B0-----:R-:W-:-:S09]  /*1dfd0*/  ULEA UR4, UR5, UR4, 0x18 ;  /* 0x0000000405047291 */ /* 0x001fd2000f8ec03f */
[----:B------:R-:W0:Y:S01]  /*1dfe0*/  LDS.128 R24, [UR4+0x2d8d0] ;  /* 0x02d8d004ff187984 */ /* 0x000e220008000c00 */
[----:B------:R-:W-:Y:S06]  /*1dff0*/  BAR.ARV 0x4, 0x200 ;  /* 0x0108000000007b1d */ /* 0x000fec0000002000 */
[----:B------:R-:W-:Y:S05]  /*1e000*/  BRA `(.L_x_1597) ;  /* 0x0000000c00987947 */ /* 0x000fea0003800000 */
.L_x_1596:
[----:B------:R-:W0:Y:S01]  /*1e010*/  S2R R0, SR_TID.X ;  /* 0x0000000000007919 */ /* 0x000e220000002100 */
[----:B------:R-:W-:Y:S01]  /*1e020*/  ULDC UR4, c[0x0][0xc3c] ;  /* 0x00030f0000047ab9 */ /* 0x000fe20000000800 */
[----:B------:R-:W-:Y:S01]  /*1e030*/  IMAD.MOV.U32 R6, RZ, RZ, RZ ;  /* 0x000000ffff067224 */ /* 0x000fe200078e00ff */
[----:B------:R-:W1:Y:S01]  /*1e040*/  S2UR UR6, SR_CTAID.X ;  /* 0x00000000000679c3 */ /* 0x000e620000002500 */
[----:B------:R-:W-:Y:S01]  /*1e050*/  ULDC UR5, c[0x0][0xc38] ;  /* 0x00030e0000057ab9 */ /* 0x000fe20000000800 */
[----:B0-----:R-:W-:-:S04]  /*1e060*/  LOP3.LUT R0, R0, 0x1f, RZ, 0xc0, !PT ;  /* 0x0000001f00007812 */ /* 0x001fc800078ec0ff */
[----:B------:R-:W-:-:S04]  /*1e070*/  ISETP.NE.AND P0, PT, R0, 0x1f, PT ;  /* 0x0000001f0000780c */ /* 0x000fc80003f05270 */
[----:B------:R-:W-:-:S13]  /*1e080*/  ISETP.GE.OR P1, PT, R0, UR4, !P0 ;  /* 0x0000000400007c0c */ /* 0x000fda000c726670 */
[----:B------:R-:W0:Y:S08]  /*1e090*/  @!P1 LDC.64 R4, c[0x0][0xc80] ;  /* 0x00032000ff049b82 */ /* 0x000e300000000a00 */
[----:B------:R-:W2:Y:S01]  /*1e0a0*/  @!P1 LDC.64 R2, c[0x0][0xc78] ;  /* 0x00031e00ff029b82 */ /* 0x000ea20000000a00 */
[----:B0-----:R-:W-:-:S05]  /*1e0b0*/  @!P1 IMAD.WIDE.U32 R4, R0, 0x4, R4 ;  /* 0x0000000400049825 */ /* 0x001fca00078e0004 */
[----:B------:R-:W3:Y:S01]  /*1e0c0*/  @!P1 LDG.E R25, desc[UR38][R4.64] ;  /* 0x0000002604199981 */ /* 0x000ee2000c1e1900 */
[----:B--2---:R-:W-:-:S05]  /*1e0d0*/  @!P1 IMAD.WIDE.U32 R2, R0, 0x4, R2 ;  /* 0x0000000400029825 */ /* 0x004fca00078e0002 */
        /* <DEDUP_REMOVED lines=25> */
[----:B-1----:R-:W-:Y:S01]  /*1e270*/  ISETP.GT.AND P6, PT, R7, UR6, PT ;  /* 0x0000000607007c0c */ /* 0x002fe2000bfc4270 */
[----:B------:R-:W-:-:S12]  /*1e280*/  IMAD.MOV.U32 R4, RZ, RZ, R7 ;  /* 0x000000ffff047224 */ /* 0x000fd800078e0007 */
[----:B------:R-:W-:Y:S05]  /*1e290*/  @P6 BRA `(.L_x_1598) ;  /* 0x0000000000a06947 */ /* 0x000fea0003800000 */
[----:B------:R-:W-:Y:S01]  /*1e2a0*/  IMAD.MOV.U32 R7, RZ, RZ, R4 ;  /* 0x000000ffff077224 */ /* 0x000fe200078e0004 */
[----:B------:R-:W-:Y:S01]  /*1e2b0*/  UMOV UR4, URZ ;  /* 0x0000003f00047c82 */ /* 0x000fe20008000000 */
[----:B------:R-:W-:-:S05]  /*1e2c0*/  ULDC UR5, c[0x0][0xc38] ;  /* 0x00030e0000057ab9 */ /* 0x000fca0000000800 */
.L_x_1600:
        /* <DEDUP_REMOVED lines=37> */
.L_x_1598:
        /* <DEDUP_REMOVED lines=13> */
.L_x_1601:
        /* <DEDUP_REMOVED lines=62> */
.L_x_1602:
        /* <DEDUP_REMOVED lines=62> */
.L_x_1603:
[----:B------:R-:W-:-:S05]  /*1edb0*/  LOP3.LUT R2, RZ, R2, RZ, 0x33, !PT ;  /* 0x00000002ff027212 */ /* 0x000fca00078e33ff */
[----:B------:R-:W-:Y:S01]  /*1edc0*/  IMAD.IADD R25, R25, 0x1, R2 ;  /* 0x0000000119197824 */ /* 0x000fe200078e0202 */
[----:B------:R-:W-:Y:S06]  /*1edd0*/  BRA `(.L_x_1604) ;  /* 0x00000000000c7947 */ /* 0x000fec0003800000 */
.L_x_1599:
[----:B------:R-:W-:Y:S02]  /*1ede0*/  IMAD.MOV.U32 R25, RZ, RZ, RZ ;  /* 0x000000ffff197224 */ /* 0x000fe400078e00ff */
[----:B------:R-:W-:Y:S02]  /*1edf0*/  IMAD.U32 R24, RZ, RZ, UR6 ;  /* 0x00000006ff187e24 */ /* 0x000fe4000f8e00ff */
[----:B------:R-:W-:-:S07]  /*1ee00*/  IMAD.MOV.U32 R26, RZ, RZ, RZ ;  /* 0x000000ffff1a7224 */ /* 0x000fce00078e00ff */
.L_x_1604:
[----:B------:R-:W-:-:S13]  /*1ee10*/  ISETP.NE.AND P0, PT, R0, RZ, PT ;  /* 0x000000ff0000720c */ /* 0x000fda0003f05270 */
[----:B------:R-:W0:Y:S01]  /*1ee20*/  @!P0 S2R R3, SR_CgaCtaId ;  /* 0x0000000000038919 */ /* 0x000e220000008800 */
[----:B------:R-:W-:-:S04]  /*1ee30*/  @!P0 MOV R0, 0x400 ;  /* 0x0000040000008802 */ /* 0x000fc80000000f00 */
[----:B0-----:R-:W-:-:S05]  /*1ee40*/  @!P0 LEA R0, R3, R0, 0x18 ;  /* 0x0000000003008211 */ /* 0x001fca00078ec0ff */
[----:B------:R1:W-:Y:S01]  /*1ee50*/  @!P0 STS.128 [R0+0x2d8d0], R24 ;  /* 0x02d8d01800008388 */ /* 0x0003e20000000c00 */
[----:B------:R-:W-:Y:S06]  /*1ee60*/  BAR.ARV 0x5, 0x200 ;  /* 0x0148000000007b1d */ /* 0x000fec0000002000 */
.L_x_1597:
[----:B------:R2:W-:Y:S01]  /*1ee70*/  STL [R1+0x2c], RZ ;  /* 0x00002cff01007387 */ /* 0x0005e20000100800 */
[----:B------:R-:W-:Y:S01]  /*1ee80*/  ULDC UR4, c[0x0][0xc3c] ;  /* 0x00030f0000047ab9 */ /* 0x000fe20000000800 */
[----:B------:R-:W-:Y:S01]  /*1ee90*/  IMAD.MOV.U32 R28, RZ, RZ, 0x1 ;  /* 0x00000001ff1c7424 */ /* 0x000fe200078e00ff */
[----:B0-----:R-:W-:Y:S01]  /*1eea0*/  ISETP.GE.AND P0, PT, R27, UR4, PT ;  /* 0x000000041b007c0c */ /* 0x001fe2000bf06270 */
[----:B------:R-:W-:-:S12]  /*1eeb0*/  IMAD.MOV.U32 R18, RZ, RZ, RZ ;  /* 0x000000ffff127224 */ /* 0x000fd800078e00ff */
[----:B--2---:R-:W-:Y:S05]  /*1eec0*/  @P0 BRA `(.L_x_1605) ;  /* 0x0000007800fc0947 */ /* 0x004fea0003800000 */
[----:B------:R-:W0:Y:S01]  /*1eed0*/  S2R R6, SR_TID.X ;  /* 0x0000000000067919 */ /* 0x000e220000002100 */
[----:B------:R-:W2:Y:S01]  /*1eee0*/  S2UR UR5, SR_CgaCtaId ;  /* 0x00000000000579c3 */ /* 0x000ea20000008800 */
[----:B------:R-:W-:Y:S01]  /*1eef0*/  UMOV UR4, 0x400 ;  /* 0x0000040000047882 */ /* 0x000fe20000000000 */
[----:B------:R-:W-:Y:S01]  /*1ef00*/  BSSY B8, `(.L_x_1605) ;  /* 0x00007bb000087945 */ /* 0x000fe20003800000 */
[----:B------:R3:W-:Y:S01]  /*1ef10*/  STL [R1+0x2c], RZ ;  /* 0x00002cff01007387 */ /* 0x0007e20000100800 */
[----:B------:R-:W-:Y:S01]  /*1ef20*/  IMAD.MOV.U32 R29, RZ, RZ, RZ ;  /* 0x000000ffff1d7224 */ /* 0x000fe200078e00ff */
[----:B------:R-:W-:Y:S01]  /*1ef30*/  ULDC.64 UR40, c[0x0][0x198] ;  /* 0x0000660000287ab9 */ /* 0x000fe20000000a00 */
[----:B------:R-:W-:Y:S01]  /*1ef40*/  IMAD.MOV.U32 R18, RZ, RZ, RZ ;  /* 0x000000ffff127224 */ /* 0x000fe200078e00ff */
[----:B------:R-:W-:Y:S01]  /*1ef50*/  ULDC UR37, c[0x0][0xc] ;  /* 0x0000030000257ab9 */ /* 0x000fe20000000800 */
[----:B------:R-:W-:Y:S01]  /*1ef60*/  IMAD.MOV.U32 R28, RZ, RZ, 0x1 ;  /* 0x00000001ff1c7424 */ /* 0x000fe200078e00ff */
[----:B--2---:R-:W-:-:S06]  /*1ef70*/  ULEA UR4, UR5, UR4, 0x18 ;  /* 0x0000000405047291 */ /* 0x004fcc000f8ec03f */
[----:B------:R-:W-:Y:S01]  /*1ef80*/  IMAD.U32 R17, RZ, RZ, UR4 ;  /* 0x00000004ff117e24 */ /* 0x000fe2000f8e00ff */
[C---:B0-----:R-:W-:Y:S01]  /*1ef90*/  LOP3.LUT R5, R6.reuse, 0x7f, RZ, 0xc0, !PT ;  /* 0x0000007f06057812 */ /* 0x041fe200078ec0ff */
[----:B-1----:R-:W-:-:S04]  /*1efa0*/  IMAD.SHL.U32 R0, R6, 0x8, RZ ;  /* 0x0000000806007824 */ /* 0x002fc800078e00ff */
        /* <DEDUP_REMOVED lines=8> */
[----:B------:R-:W-:Y:S01]  /*1f030*/  SHF.R.U32.HI R3, RZ, 0x2, R5 ;  /* 0x00000002ff037819 */ /* 0x000fe20000011605 */
[----:B------:R-:W-:-:S03]  /*1f040*/  IMAD.MOV.U32 R5, RZ, RZ, 0x1 ;  /* 0x00000001ff057424 */ /* 0x000fc600078e00ff */
[----:B------:R-:W-:Y:S01]  /*1f050*/  LOP3.LUT R2, R3, 0x60, R2, 0xf8, !PT ;  /* 0x0000006003027812 */ /* 0x000fe200078ef802 */
[----:B------:R-:W-:Y:S01]  /*1f060*/  IMAD R3, R4, 0x2, R17 ;  /* 0x0000000204037824 */ /* 0x000fe200078e0211 */
[----:B------:R3:W-:Y:S01]  /*1f070*/  STL [R1], R5 ;  /* 0x0000000501007387 */ /* 0x0007e20000100800 */
[C---:B------:R-:W-:Y:S02]  /*1f080*/  LOP3.LUT R2, R0.reuse, 0x20, RZ, 0xfc, !PT ;  /* 0x0000002000027812 */ /* 0x040fe400078efcff */
[----:B------:R-:W-:Y:S01]  /*1f090*/  LOP3.LUT R0, R0, 0x40, RZ, 0xfc, !PT ;  /* 0x0000004000007812 */ /* 0x000fe200078efcff */
[----:B------:R3:W-:Y:S06]  /*1f0a0*/  STL [R1+0xc], R3 ;  /* 0x00000c0301007387 */ /* 0x0007ec0000100800 */
.L_x_1769:
[----:B------:R-:W-:Y:S05]  /*1f0b0*/  YIELD ;  /* 0x0000000000007946 */ /* 0x000fea0003800000 */
[----:B------:R-:W-:Y:S01]  /*1f0c0*/  ULDC.64 UR4, c[0x0][0xa28] ;  /* 0x00028a0000047ab9 */ /* 0x000fe20000000a00 */
[----:B------:R-:W-:Y:S02]  /*1f0d0*/  CS2R R6, SRZ ;  /* 0x0000000000067805 */ /* 0x000fe4000001ff00 */
[----:B------:R-:W-:Y:S01]  /*1f0e0*/  ISETP.NE.U32.AND P0, PT, RZ, UR4, PT ;  /* 0x00000004ff007c0c */ /* 0x000fe2000bf05070 */
[----:B0-----:R-:W0:Y:S01]  /*1f0f0*/  LDC.64 R10, c[0x0][0xa00] ;  /* 0x00028000ff0a7b82 */ /* 0x001e220000000a00 */
[----:B------:R-:W-:Y:S01]  /*1f100*/  IMAD.MOV.U32 R0, RZ, RZ, RZ ;  /* 0x000000ffff007224 */ /* 0x000fe200078e00ff */
[----:B------:R-:W-:Y:S01]  /*1f110*/  ULDC.64 UR6, c[0x0][0xa08] ;  /* 0x0002820000067ab9 */ /* 0x000fe20000000a00 */
[----:B------:R-:W-:Y:S01]  /*1f120*/  ISETP.NE.AND.EX P0, PT, RZ, UR5, PT, P0 ;  /* 0x00000005ff007c0c */ /* 0x000fe2000bf05300 */
[----:B------:R-:W-:Y:S01]  /*1f130*/  ULDC.64 UR4, c[0x0][0xa18] ;  /* 0x0002860000047ab9 */ /* 0x000fe20000000a00 */
[----:B------:R-:W-:-:S03]  /*1f140*/  ULDC.64 UR8, c[0x0][0xa10] ;  /* 0x0002840000087ab9 */ /* 0x000fc60000000a00 */
[----:B-1-3--:R-:W1:Y:S08]  /*1f150*/  LDC.64 R4, c[0x0][0xa08] ;  /* 0x00028200ff047b82 */ /* 0x00ae700000000a00 */
[----:B--2---:R-:W2:Y:S02]  /*1f160*/  @P0 LDC.64 R2, c[0x0][0xa28] ;  /* 0x00028a00ff020b82 */ /* 0x004ea40000000a00 */
[----:B--2---:R-:W-:-:S05]  /*1f170*/  @P0 IMAD.WIDE R2, R27, 0x4, R2 ;  /* 0x000000041b020825 */ /* 0x004fca00078e0202 */
[----:B------:R2:W5:Y:S01]  /*1f180*/  @P0 LDG.E R7, desc[UR38][R2.64] ;  /* 0x0000002602070981 */ /* 0x000562000c1e1900 */
[----:B------:R-:W-:Y:S01]  /*1f190*/  ISETP.NE.U32.AND P0, PT, RZ, UR4, PT ;  /* 0x00000004ff007c0c */ /* 0x000fe2000bf05070 */
[C---:B0-----:R-:W-:Y:S01]  /*1f1a0*/  IMAD.WIDE R10, R27.reuse, 0x4, R10 ;  /* 0x000000041b0a7825 */ /* 0x041fe200078e020a */
[----:B------:R-:W-:Y:S02]  /*1f1b0*/  ISETP.NE.U32.AND P2, PT, RZ, UR6, PT ;  /* 0x00000006ff007c0c */ /* 0x000fe4000bf45070 */
[----:B------:R-:W-:Y:S01]  /*1f1c0*/  ISETP.NE.AND.EX P0, PT, RZ, UR5, PT, P0 ;  /* 0x00000005ff007c0c */ /* 0x000fe2000bf05300 */
[----:B------:R-:W-:Y:S01]  /*1f1d0*/  ULDC.64 UR4, c[0x0][0xa00] ;  /* 0x0002800000047ab9 */ /* 0x000fe20000000a00 */
[----:B------:R-:W-:Y:S01]  /*1f1e0*/  ISETP.NE.U32.AND P4, PT, RZ, UR8, PT ;  /* 0x00000008ff007c0c */ /* 0x000fe2000bf85070 */
[----:B------:R-:W-:Y:S01]  /*1f1f0*/  IMAD.MOV.U32 R12, RZ, RZ, RZ ;  /* 0x000000ffff0c7224 */ /* 0x000fe200078e00ff */
[----:B------:R-:W-:Y:S01]  /*1f200*/  ISETP.NE.U32.AND P1, PT, RZ, UR4, PT ;  /* 0x00000004ff007c0c */ /* 0x000fe2000bf25070 */
[----:B--2---:R-:W0:Y:S01]  /*1f210*/  LDC.64 R2, c[0x0][0xa10] ;  /* 0x00028400ff027b82 */ /* 0x004e220000000a00 */
[----:B-1----:R-:W-:-:S02]  /*1f220*/  IMAD.WIDE R4, R27, 0x4, R4 ;  /* 0x000000041b047825 */ /* 0x002fc400078e0204 */
[----:B------:R-:W-:-:S05]  /*1f230*/  ISETP.NE.AND.EX P3, PT, RZ, UR5, PT, P1 ;  /* 0x00000005ff007c0c */ /* 0x000fca000bf65310 */
[----:B------:R-:W1:Y:S01]  /*1f240*/  @P0 LDC.64 R8, c[0x0][0xa18] ;  /* 0x00028600ff080b82 */ /* 0x000e620000000a00 */
[----:B------:R-:W-:Y:S01]  /*1f250*/  ULDC UR4, c[0x0][0x288] ;  /* 0x0000a20000047ab9 */ /* 0x000fe20000000800 */
[----:B------:R-:W-:Y:S02]  /*1f260*/  ISETP.NE.AND.EX P1, PT, RZ, UR7, PT, P2 ;  /* 0x00000007ff007c0c */ /* 0x000fe4000bf25320 */
[----:B------:R-:W-:-:S04]  /*1f270*/  ISETP.NE.AND.EX P2, PT, RZ, UR9, PT, P4 ;  /* 0x00000009ff007c0c */ /* 0x000fc8000bf45340 */
[----:B------:R-:W2:Y:S07]  /*1f280*/  @P3 LDG.E R0, desc[UR38][R10.64] ;  /* 0x000000260a003981 */ /* 0x000eae000c1e1900 */
[----:B------:R-:W5:Y:S01]  /*1f290*/  @P1 LDG.E R12, desc[UR38][R4.64] ;  /* 0x00000026040c1981 */ /* 0x000f62000c1e1900 */
        /* <DEDUP_REMOVED lines=13> */
[----:B------:R-:W-:Y:S02]  /*1f370*/  ULDC UR5, c[0x0][0x348] ;  /* 0x0000d20000057ab9 */ /* 0x000fe40000000800 */
[----:B0-----:R-:W-:Y:S02]  /*1f380*/  IMAD.U32 R8, RZ, RZ, UR5 ;  /* 0x00000005ff087e24 */ /* 0x001fe4000f8e00ff */
[----:B------:R-:W-:Y:S01]  /*1f390*/  IMAD.U32 R9, RZ, RZ, UR4 ;  /* 0x00000004ff097e24 */ /* 0x000fe2000f8e00ff */
[----:B--2---:R0:W-:Y:S01]  /*1f3a0*/  STL [R1+0x18], R0 ;  /* 0x0000180001007387 */ /* 0x0041e20000100800 */
[----:B------:R-:W-:Y:S01]  /*1f3b0*/  IMAD.MOV.U32 R13, RZ, RZ, R0 ;  /* 0x000000ffff0d7224 */ /* 0x000fe200078e0000 */
[----:B------:R-:W-:Y:S06]  /*1f3c0*/  @P0 BRA `(.L_x_1606) ;  /* 0x0000000000140947 */ /* 0x000fec0003800000 */
[----:B------:R-:W-:Y:S05]  /*1f3d0*/  @!P3 BRA `(.L_x_1606) ;  /* 0x000000000010b947 */ /* 0x000fea0003800000 */
[----:B0-----:R-:W2:Y:S04]  /*1f3e0*/  LDG.E R0, desc[UR38][R10.64] ;  /* 0x000000260a007981 */ /* 0x001ea8000c1e1900 */
[----:B------:R-:W2:Y:S02]  /*1f3f0*/  LDG.E R10, desc[UR38][R10.64+0x4] ;  /* 0x000004260a0a7981 */ /* 0x000ea4000c1e1900 */
[----:B--2---:R-:W-:-:S05]  /*1f400*/  IMAD.IADD R13, R10, 0x1, -R0 ;  /* 0x000000010a0d7824 */ /* 0x004fca00078e0a00 */
[----:B------:R1:W-:Y:S02]  /*1f410*/  STL [R1+0x18], R13 ;  /* 0x0000180d01007387 */ /* 0x0003e40000100800 */
.L_x_1606:
        /* <DEDUP_REMOVED lines=14> */
.L_x_1607:
[----:B------:R-:W-:Y:S05]  /*1f500*/  @!P1 BRA `(.L_x_1608) ;  /* 0x00000000000c9947 */ /* 0x000fea0003800000 */
[----:B------:R-:W2:Y:S04]  /*1f510*/  LDG.E R9, desc[UR38][R4.64] ;  /* 0x0000002604097981 */ /* 0x000ea8000c1e1900 */
[----:B------:R-:W2:Y:S02]  /*1f520*/  LDG.E R4, desc[UR38][R4.64+0x4] ;  /* 0x0000042604047981 */ /* 0x000ea4000c1e1900 */
[----:B--2---:R-:W-:-:S07]  /*1f530*/  IMAD.IADD R9, R4, 0x1, -R9 ;  /* 0x0000000104097824 */ /* 0x004fce00078e0a09 */
.L_x_1608:
[----:B0-----:R-:W2:Y:S04]  /*1f540*/  @P2 LDG.E R4, desc[UR38][R2.64] ;  /* 0x0000002602042981 */ /* 0x001ea8000c1e1900 */
[----:B------:R0:W2:Y:S01]  /*1f550*/  @P2 LDG.E R5, desc[UR38][R2.64+0x4] ;  /* 0x0000042602052981 */ /* 0x0000a2000c1e1900 */
[----:B------:R-:W-:Y:S02]  /*1f560*/  IMAD R14, R25, 0xc0, RZ ;  /* 0x000000c0190e7824 */ /* 0x000fe400078e02ff */
[----:B-----5:R-:W-:Y:S02]  /*1f570*/  IMAD.IADD R7, R9, 0x1, -R7 ;  /* 0x0000000109077824 */ /* 0x020fe400078e0a07 */
[----:B------:R-:W-:Y:S01]  /*1f580*/  VIADD R10, R14, 0xbf ;  /* 0x000000bf0e0a7836 */ /* 0x000fe20000000000 */
[----:B------:R3:W-:Y:S01]  /*1f590*/  STL [R1+0x10], R14 ;  /* 0x0000100e01007387 */ /* 0x0007e20000100800 */
[----:B0-----:R-:W0:Y:S02]  /*1f5a0*/  LDC R2, c[0x0][0x448] ;  /* 0x00011200ff027b82 */ /* 0x001e240000000800 */
[----:B0-----:R-:W-:-:S13]  /*1f5b0*/  ISETP.NE.AND P1, PT, R2, 0x1, PT ;  /* 0x000000010200780c */ /* 0x001fda0003f25270 */
[----:B------:R-:W0:Y:S08]  /*1f5c0*/  @P1 LDC R3, c[0x0][0x44c] ;  /* 0x00011300ff031b82 */ /* 0x000e300000000800 */
[----:B------:R-:W4:Y:S01]  /*1f5d0*/  @P1 LDC R2, c[0x0][0x450] ;  /* 0x00011400ff021b82 */ /* 0x000f220000000800 */
[----:B0-----:R-:W-:-:S05]  /*1f5e0*/  @P1 IMAD.HI.U32 R3, R10, R3, RZ ;  /* 0x000000030a031227 */ /* 0x001fca00078e00ff */
[----:B----4-:R-:W-:Y:S01]  /*1f5f0*/  @P1 SHF.R.U32.HI R10, RZ, R2, R3 ;  /* 0x00000002ff0a1219 */ /* 0x010fe20000011603 */
[----:B--2---:R-:W-:-:S04]  /*1f600*/  @P2 IMAD.IADD R8, R5, 0x1, -R4 ;  /* 0x0000000105082824 */ /* 0x004fc800078e0a04 */
[----:B------:R-:W-:-:S04]  /*1f610*/  IMAD.IADD R19, R7, 0x1, R8 ;  /* 0x0000000107137824 */ /* 0x000fc800078e0208 */
[C---:B------:R-:W-:Y:S01]  /*1f620*/  VIADD R4, R19.reuse, 0x7f ;  /* 0x0000007f13047836 */ /* 0x040fe20000000000 */
[----:B------:R-:W-:-:S04]  /*1f630*/  IADD3 R9, R19, 0x1, -R13 ;  /* 0x0000000113097810 */ /* 0x000fc80007ffe80d */
[----:B------:R-:W-:Y:S01]  /*1f640*/  SHF.R.S32.HI R2, RZ, 0x1f, R4 ;  /* 0x0000001fff027819 */ /* 0x000fe20000011404 */
[----:B------:R-:W-:-:S03]  /*1f650*/  IMAD.IADD R10, R9, 0x1, R10 ;  /* 0x00000001090a7824 */ /* 0x000fc600078e020a */
[----:B------:R-:W-:Y:S02]  /*1f660*/  LEA.HI R4, R2, R4, RZ, 0x7 ;  /* 0x0000000402047211 */ /* 0x000fe400078f38ff */
[----:B------:R-:W0:Y:S02]  /*1f670*/  LDC.64 R2, c[0x0][0x9e0] ;  /* 0x00027800ff027b82 */ /* 0x000e240000000a00 */
[----:B------:R-:W-:-:S05]  /*1f680*/  SHF.R.S32.HI R12, RZ, 0x7, R4 ;  /* 0x00000007ff0c7819 */ /* 0x000fca0000011404 */
[----:B------:R3:W-:Y:S01]  /*1f690*/  STL [R1+0x44], R12 ;  /* 0x0000440c01007387 */ /* 0x0007e20000100800 */
[----:B0-----:R-:W-:Y:S01]  /*1f6a0*/  ISETP.GE.AND P3, PT, R3, 0x1, PT ;  /* 0x000000010300780c */ /* 0x001fe20003f66270 */
[----:B------:R-:W-:-:S12]  /*1f6b0*/  IMAD.IADD R2, R10, 0x1, R2 ;  /* 0x000000010a027824 */ /* 0x000fd800078e0202 */
[----:B---3--:R-:W-:Y:S05]  /*1f6c0*/  @!P3 BRA `(.L_x_1609) ;  /* 0x000000000048b947 */ /* 0x008fea0003800000 */
        /* <DEDUP_REMOVED lines=11> */
.L_x_1611:
[----:B------:R-:W-:-:S13]  /*1f780*/  ISETP.NE.AND P0, PT, R3, 0x1, PT ;  /* 0x000000010300780c */ /* 0x000fda0003f05270 */
[----:B------:R-:W0:Y:S02]  /*1f790*/  @P0 LDC.64 R4, c[0x0][0x9e8] ;  /* 0x00027a00ff040b82 */ /* 0x000e240000000a00 */
[----:B0-----:R-:W-:-:S05]  /*1f7a0*/  @P0 IMAD.HI.U32 R4, R11, R4, RZ ;  /* 0x000000040b040227 */ /* 0x001fca00078e00ff */
[----:B------:R-:W-:-:S07]  /*1f7b0*/  @P0 SHF.R.U32.HI R11, RZ, R5, R4 ;  /* 0x00000005ff0b0219 */ /* 0x000fce0000011604 */
.L_x_1612:
[----:B------:R-:W-:Y:S05]  /*1f7c0*/  BSYNC B0 ;  /* 0x0000000000007941 */ /* 0x000fea0003800000 */
.L_x_1610:
[----:B------:R-:W-:-:S05]  /*1f7d0*/  IMAD R11, R11, R3, R3 ;  /* 0x000000030b0b7224 */ /* 0x000fca00078e0203 */
[----:B------:R-:W-:-:S07]  /*1f7e0*/  VIMNMX R2, R2, R11, PT ;  /* 0x0000000b02027248 */ /* 0x000fce0003fe0100 */
.L_x_1609:
[----:B------:R-:W0:Y:S01]  /*1f7f0*/  @P1 LDC R10, c[0x0][0x44c] ;  /* 0x00011300ff0a1b82 */ /* 0x000e220000000800 */
[----:B------:R-:W-:Y:S01]  /*1f800*/  VIADD R2, R2, 0x7f ;  /* 0x0000007f02027836 */ /* 0x000fe20000000000 */
[----:B------:R-:W-:Y:S01]  /*1f810*/  ULDC UR4, c[0x0][0x9dc] ;  /* 0x0002770000047ab9 */ /* 0x000fe20000000800 */
[----:B------:R-:W-:Y:S02]  /*1f820*/  IMAD.MOV.U32 R4, RZ, RZ, R14 ;  /* 0x000000ffff047224 */ /* 0x000fe400078e000e */
[----:B------:R-:W-:-:S03]  /*1f830*/  IMAD.IADD R19, R19, 0x1, -R13 ;  /* 0x0000000113137824 */ /* 0x000fc600078e0a0d */
[----:B------:R-:W2:Y:S01]  /*1f840*/  @P1 LDC R5, c[0x0][0x450] ;  /* 0x00011400ff051b82 */ /* 0x000ea20000000800 */
[----:B0-----:R-:W-:-:S05]  /*1f850*/  @P1 IMAD.HI.U32 R10, R14, R10, RZ ;  /* 0x0000000a0e0a1227 */ /* 0x001fca00078e00ff */
[----:B--2---:R-:W-:Y:S02]  /*1f860*/  @P1 SHF.R.U32.HI R4, RZ, R5, R10 ;  /* 0x00000005ff041219 */ /* 0x004fe4000001160a */
[----:B------:R-:W-:-:S03]  /*1f870*/  SHF.R.S32.HI R5, RZ, 0x1f, R2 ;  /* 0x0000001fff057819 */ /* 0x000fc60000011402 */
[----:B------:R-:W-:Y:S01]  /*1f880*/  IMAD.IADD R11, R19, 0x1, R4 ;  /* 0x00000001130b7824 */ /* 0x000fe200078e0204 */
[----:B------:R-:W-:-:S03]  /*1f890*/  LEA.HI R5, R5, R2, RZ, 0x7 ;  /* 0x0000000205057211 */ /* 0x000fc600078f38ff */
[----:B------:R-:W-:Y:S01]  /*1f8a0*/  VIADD R2, R11, -UR4 ;  /* 0x800000040b027c36 */ /* 0x000fe20008000000 */
[----:B------:R-:W-:-:S04]  /*1f8b0*/  SHF.R.S32.HI R5, RZ, 0x7, R5 ;  /* 0x00000007ff057819 */ /* 0x000fc80000011405 */
[----:B------:R-:W-:Y:S01]  /*1f8c0*/  VIMNMX R10, R12, R5, PT ;  /* 0x000000050c0a7248 */ /* 0x000fe20003fe0100 */
        /* <DEDUP_REMOVED lines=11> */
.L_x_1615:
[----:B------:R-:W-:-:S13]  /*1f980*/  ISETP.NE.AND P0, PT, R3, 0x1, PT ;  /* 0x000000010300780c */ /* 0x000fda0003f05270 */
[----:B------:R-:W0:Y:S02]  /*1f990*/  @P0 LDC.64 R4, c[0x0][0x9e8] ;  /* 0x00027a00ff040b82 */ /* 0x000e240000000a00 */
[----:B0-----:R-:W-:-:S05]  /*1f9a0*/  @P0 IMAD.HI.U32 R4, R11, R4, RZ ;  /* 0x000000040b040227 */ /* 0x001fca00078e00ff */
[----:B------:R-:W-:-:S07]  /*1f9b0*/  @P0 SHF.R.U32.HI R11, RZ, R5, R4 ;  /* 0x00000005ff0b0219 */ /* 0x000fce0000011604 */
.L_x_1616:
[----:B------:R-:W-:Y:S05]  /*1f9c0*/  BSYNC B0 ;  /* 0x0000000000007941 */ /* 0x000fea0003800000 */
.L_x_1614:
[----:B------:R-:W-:-:S05]  /*1f9d0*/  IMAD R3, R11, R3, RZ ;  /* 0x000000030b037224 */ /* 0x000fca00078e02ff */
[----:B------:R-:W-:-:S07]  /*1f9e0*/  VIMNMX R2, R2, R3, !PT ;  /* 0x0000000302027248 */ /* 0x000fce0007fe0100 */
.L_x_1613:
[----:B------:R-:W-:Y:S01]  /*1f9f0*/  SHF.R.S32.HI R3, RZ, 0x1f, R2 ;  /* 0x0000001fff037819 */ /* 0x000fe20000011402 */
[----:B------:R-:W-:Y:S01]  /*1fa00*/  BSSY B0, `(.L_x_1617) ;  /* 0x0000027000007945 */ /* 0x000fe20003800000 */
[----:B------:R-:W-:Y:S01]  /*1fa10*/  LOP3.LUT R14, R0, 0xff, RZ, 0xc0, !PT ;  /* 0x000000ff000e7812 */ /* 0x000fe200078ec0ff */
[----:B-1----:R-:W-:Y:S01]  /*1fa20*/  IMAD.MOV.U32 R13, RZ, RZ, RZ ;  /* 0x000000ffff0d7224 */ /* 0x002fe200078e00ff */
[----:B------:R-:W-:Y:S02]  /*1fa30*/  LEA.HI R3, R3, R2, RZ, 0x7 ;  /* 0x0000000203037211 */ /* 0x000fe400078f38ff */
[----:B------:R-:W-:Y:S01]  /*1fa40*/  SHF.R.U32.HI R0, RZ, 0x10, R0 ;  /* 0x00000010ff007819 */ /* 0x000fe20000011600 */
[----:B------:R0:W-:Y:S01]  /*1fa50*/  STL [R1+0x38], R14 ;  /* 0x0000380e01007387 */ /* 0x0001e20000100800 */
[----:B------:R-:W-:-:S04]  /*1fa60*/  SHF.R.S32.HI R3, RZ, 0x7, R3 ;  /* 0x00000007ff037819 */ /* 0x000fc80000011403 */
[----:B------:R-:W-:-:S04]  /*1fa70*/  VIMNMX R4, RZ, R3, !PT ;  /* 0x00000003ff047248 */ /* 0x000fc80007fe0100 */
[----:B------:R-:W-:-:S13]  /*1fa80*/  ISETP.GT.AND P0, PT, R10, R4, PT ;  /* 0x000000040a00720c */ /* 0x000fda0003f04270 */
[----:B0-----:R-:W-:Y:S05]  /*1fa90*/  @!P0 BRA `(.L_x_1618) ;  /* 0x0000000000748947 */ /* 0x001fea0003800000 */
[----:B------:R-:W-:Y:S01]  /*1faa0*/  ISETP.NE.AND P0, PT, R0, RZ, PT ;  /* 0x000000ff0000720c */ /* 0x000fe20003f05270 */
[----:B------:R-:W-:-:S03]  /*1fab0*/  ULDC UR4, c[0x0][0x9f0] ;  /* 0x00027c0000047ab9 */ /* 0x000fc60000000800 */
[----:B------:R-:W-:-:S04]  /*1fac0*/  SEL R5, R0, UR4, P0 ;  /* 0x0000000400057c07 */ /* 0x000fc80008000000 */
[----:B------:R-:W-:Y:S02]  /*1fad0*/  IABS R12, R5 ;  /* 0x00000005000c7213 */ /* 0x000fe40000000000 */
[----:B------:R-:W-:Y:S02]  /*1fae0*/  IADD3 R11, R5, -0x1, R10 ;  /* 0xffffffff050b7810 */ /* 0x000fe40007ffe00a */
[----:B------:R-:W0:Y:S03]  /*1faf0*/  I2F.RP R2, R12 ;  /* 0x0000000c00027306 */ /* 0x000e260000209400 */
[----:B------:R-:W-:-:S05]  /*1fb00*/  IMAD.IADD R11, R11, 0x1, -R4 ;  /* 0x000000010b0b7824 */ /* 0x000fca00078e0a04 */
[----:B0-----:R-:W0:Y:S02]  /*1fb10*/  MUFU.RCP R2, R2 ;  /* 0x0000000200027308 */ /* 0x001e240000001000 */
[----:B0-----:R-:W-:-:S06]  /*1fb20*/  VIADD R2, R2, 0xffffffe ;  /* 0x0ffffffe02027836 */ /* 0x001fcc0000000000 */
[----:B------:R0:W1:Y:S02]  /*1fb30*/  F2I.FTZ.U32.TRUNC.NTZ R3, R2 ;  /* 0x0000000200037305 */ /* 0x000064000021f000 */
[----:B0-----:R-:W-:-:S04]  /*1fb40*/  LOP3.LUT R2, R11, R5, RZ, 0x3c, !PT ;  /* 0x000000050b027212 */ /* 0x001fc800078e3cff */
[----:B------:R-:W-:Y:S01]  /*1fb50*/  ISETP.GE.AND P3, PT, R2, RZ, PT ;  /* 0x000000ff0200720c */ /* 0x000fe20003f66270 */
[----:B-1----:R-:W-:-:S04]  /*1fb60*/  IMAD.MOV R2, RZ, RZ, -R3 ;  /* 0x000000ffff027224 */ /* 0x002fc800078e0a03 */
[----:B------:R-:W-:Y:S02]  /*1fb70*/  IMAD R13, R2, R12, RZ ;  /* 0x0000000c020d7224 */ /* 0x000fe400078e02ff */
[----:B------:R-:W-:-:S04]  /*1fb80*/  IMAD.MOV.U32 R2, RZ, RZ, RZ ;  /* 0x000000ffff027224 */ /* 0x000fc800078e00ff */
[----:B------:R-:W-:Y:S01]  /*1fb90*/  IMAD.HI.U32 R13, R3, R13, R2 ;  /* 0x0000000d030d7227 */ /* 0x000fe200078e0002 */
[----:B------:R-:W-:Y:S02]  /*1fba0*/  IABS R2, R11 ;  /* 0x0000000b00027213 */ /* 0x000fe40000000000 */
[----:B------:R-:W-:-:S03]  /*1fbb0*/  IABS R3, R5 ;  /* 0x0000000500037213 */ /* 0x000fc60000000000 */
[----:B------:R-:W-:-:S04]  /*1fbc0*/  IMAD.HI.U32 R13, R13, R2, RZ ;  /* 0x000000020d0d7227 */ /* 0x000fc800078e00ff */
[----:B------:R-:W-:-:S04]  /*1fbd0*/  IMAD.MOV R3, RZ, RZ, -R3 ;  /* 0x000000ffff037224 */ /* 0x000fc800078e0a03 */
        /* <DEDUP_REMOVED lines=8> */
[----:B------:R-:W-:-:S07]  /*1fc60*/  @!P1 LOP3.LUT R13, RZ, R5, RZ, 0x33, !PT ;  /* 0x00000005ff0d9212 */ /* 0x000fce00078e33ff */
.L_x_1618:
[----:B------:R-:W-:Y:S05]  /*1fc70*/  BSYNC B0 ;  /* 0x0000000000007941 */ /* 0x000fea0003800000 */
.L_x_1617:
[-C--:B------:R-:W-:Y:S01]  /*1fc80*/  IMAD R4, R14, R13.reuse, R4 ;  /* 0x0000000d0e047224 */ /* 0x080fe200078e0204 */
[----:B------:R-:W-:Y:S04]  /*1fc90*/  BSSY B0, `(.L_x_1619) ;  /* 0x0000156000007945 */ /* 0x000fe80003800000 */
[C---:B------:R-:W-:Y:S01]  /*1fca0*/  VIADDMNMX R10, R4.reuse, R13, R10, PT ;  /* 0x0000000d040a7246 */ /* 0x040fe2000380010a */
[----:B------:R-:W-:-:S04]  /*1fcb0*/  IMAD R4, R4, 0x80, -R7 ;  /* 0x0000008004047824 */ /* 0x000fc800078e0a07 */
[----:B------:R-:W-:Y:S01]  /*1fcc0*/  IMAD R10, R10, 0x80, -R7 ;  /* 0x000000800a0a7824 */ /* 0x000fe200078e0a07 */
[----:B------:R-:W-:-:S04]  /*1fcd0*/  VIMNMX R4, RZ, R4, !PT ;  /* 0x00000004ff047248 */ /* 0x000fc80007fe0100 */
[----:B------:R-:W-:-:S04]  /*1fce0*/  VIMNMX R10, R10, R8, PT ;  /* 0x000000080a0a7248 */ /* 0x000fc80003fe0100 */
[----:B------:R-:W-:Y:S02]  /*1fcf0*/  ISETP.GT.AND P0, PT, R10, R4, PT ;  /* 0x000000040a00720c */ /* 0x000fe40003f04270 */
[----:B------:R-:W-:-:S11]  /*1fd00*/  SHF.R.U32.HI R4, RZ, 0x7, R4 ;  /* 0x00000007ff047819 */ /* 0x000fd60000011604 */
[----:B------:R-:W-:-:S05]  /*1fd10*/  @P0 VIADD R2, R10, 0x7f ;  /* 0x0000007f0a020836 */ /* 0x000fca0000000000 */
[----:B------:R-:W-:-:S04]  /*1fd20*/  @P0 SHF.R.S32.HI R3, RZ, 0x1f, R2 ;  /* 0x0000001fff030819 */ /* 0x000fc80000011402 */
[----:B------:R-:W-:Y:S01]  /*1fd30*/  @P0 LEA.HI R2, R3, R2, RZ, 0x7 ;  /* 0x0000000203020211 */ /* 0x000fe200078f38ff */
[----:B------:R-:W-:-:S03]  /*1fd40*/  IMAD.MOV.U32 R3, RZ, RZ, R4 ;  /* 0x000000ffff037224 */ /* 0x000fc600078e0004 */
[----:B------:R-:W-:Y:S02]  /*1fd50*/  @P0 SHF.R.S32.HI R3, RZ, 0x7, R2 ;  /* 0x00000007ff030819 */ /* 0x000fe40000011402 */
[----:B------:R-:W-:Y:S02]  /*1fd60*/  PLOP3.LUT P0, PT, PT, PT, PT, 0x80, 0x0 ;  /* 0x000000000000781c */ /* 0x000fe40003f0f070 */
[----:B------:R-:W-:-:S13]  /*1fd70*/  ISETP.GT.AND P1, PT, R3, R4, PT ;  /* 0x000000040300720c */ /* 0x000fda0003f24270 */
[----:B------:R-:W-:Y:S05]  /*1fd80*/  @!P1 BRA `(.L_x_1620) ;  /* 0x0000001400189947 */ /* 0x000fea0003800000 */
[----:B------:R-:W-:Y:S01]  /*1fd90*/  UMOV UR4, 0xffffffff ;  /* 0xffffffff00047882 */ /* 0x000fe20000000000 */
[----:B------:R-:W-:Y:S02]  /*1fda0*/  SEL R2, R27, RZ, !P2 ;  /* 0x000000ff1b027207 */ /* 0x000fe40005000000 */
[----:B------:R-:W-:Y:S05]  /*1fdb0*/  BRA.DIV UR4, `(.L_x_1621) ;  /* 0x0000007e04b87947 */ /* 0x000fea000b800000 */
[----:B------:R-:W0:Y:S02]  /*1fdc0*/  S2R R5, SR_TID.X ;  /* 0x0000000000057919 */ /* 0x000e240000002100 */
[----:B0-----:R-:W-:-:S04]  /*1fdd0*/  SHF.R.U32.HI R5, RZ, 0x5, R5 ;  /* 0x00000005ff057819 */ /* 0x001fc80000011605 */
[----:B------:R-:W-:-:S05]  /*1fde0*/  LOP3.LUT R5, R5, 0x3, RZ, 0xc0, !PT ;  /* 0x0000000305057812 */ /* 0x000fca00078ec0ff */
[----:B------:R0:W1:Y:S02]  /*1fdf0*/  SHFL.IDX PT, R14, R5, RZ, 0x1f ;  /* 0x00001fff050e7589 */ /* 0x00006400000e0000 */
.L_x_1824:
[----:B-1----:R-:W-:Y:S02]  /*1fe00*/  ISETP.NE.AND P0, PT, R14, RZ, PT ;  /* 0x000000ff0e00720c */ /* 0x002fe40003f05270 */
[----:B------:R-:W-:-:S11]  /*1fe10*/  PLOP3.LUT P6, PT, PT, PT, PT, 0x8, 0x0 ;  /* 0x000000000000781c */ /* 0x000fd60003fce170 */
[----:B------:R-:W-:Y:S05]  /*1fe20*/  @P0 BRA `(.L_x_1622) ;  /* 0x00000000000c0947 */ /* 0x000fea0003800000 */
[----:B------:R-:W-:-:S03]  /*1fe30*/  UMOV UR4, 0xffffffff ;  /* 0xffffffff00047882 */ /* 0x000fc60000000000 */
[----:B------:R-:W-:Y:S05]  /*1fe40*/  BRA.DIV UR4, `(.L_x_1623) ;  /* 0x0000007e04c87947 */ /* 0x000fea000b800000 */
[----:B------:R-:W-:-:S13]  /*1fe50*/  ELECT P6, URZ, PT ;  /* 0x00000000003f782f */ /* 0x000fda00038c0000 */
.L_x_1622:
[----:B0-----:R-:W2:Y:S01]  /*1fe60*/  LDL R5, [R1+0x2c] ;  /* 0x00002c0001057983 */ /* 0x001ea20000100800 */
[----:B------:R-:W-:Y:S01]  /*1fe70*/  BSSY B1, `(.L_x_1624) ;  /* 0x0000008000017945 */ /* 0x000fe20003800000 */
[----:B--2---:R-:W-:-:S05]  /*1fe80*/  VIADD R5, R5, 0x1 ;  /* 0x0000000105057836 */ /* 0x004fca0000000000 */
[----:B------:R-:W-:-:S04]  /*1fe90*/  LEA.HI R7, R5, R5, RZ, 0x1 ;  /* 0x0000000505077211 */ /* 0x000fc800078f08ff */
[----:B------:R-:W-:-:S05]  /*1fea0*/  LOP3.LUT R7, R7, 0xfffffffe, RZ, 0xc0, !PT ;  /* 0xfffffffe07077812 */ /* 0x000fca00078ec0ff */
[----:B------:R-:W-:-:S05]  /*1feb0*/  IMAD.IADD R5, R5, 0x1, -R7 ;  /* 0x0000000105057824 */ /* 0x000fca00078e0a07 */
[----:B------:R-:W-:-:S04]  /*1fec0*/  SHF.L.U32 R5, R5, 0x1f, RZ ;  /* 0x0000001f05057819 */ /* 0x000fc800000006ff */
[----:B------:R-:W0:Y:S02]  /*1fed0*/  SYNCS.PHASECHK.TRANS64.TRYWAIT P0, [R17+URZ+0x2d820], R5 ;  /* 0x02d82005110075a7 */ /* 0x000e24000800017f */
[----:B0-----:R-:W-:Y:S05]  /*1fee0*/  @!P0 BRA `(.L_x_1625) ;  /* 0x0000007c00c08947 */ /* 0x001fea0003800000 */
.L_x_1827:
[----:B------:R-:W-:Y:S05]  /*1fef0*/  BSYNC B1 ;  /* 0x0000000000017941 */ /* 0x000fea0003800000 */
.L_x_1624:
[----:B------:R-:W-:Y:S04]  /*1ff00*/  BSSY B1, `(.L_x_1626) ;  /* 0x000008c000017945 */ /* 0x000fe80003800000 */
[----:B------:R-:W-:Y:S05]  /*1ff10*/  @!P6 BRA `(.L_x_1627) ;  /* 0x000000080028e947 */ /* 0x000fea0003800000 */
[----:B------:R-:W2:Y:S01]  /*1ff20*/  LDL R8, [R1] ;  /* 0x0000000001087983 */ /* 0x000ea20000100800 */
        /* <DEDUP_REMOVED lines=8> */
.L_x_1828:
[----:B------:R-:W-:Y:S05]  /*1ffb0*/  BSYNC B2 ;  /* 0x0000000000027941 */ /* 0x000fea0003800000 */
.L_x_1628:
[----:B------:R-:W-:Y:S04]  /*1ffc0*/  BSSY B2, `(.L_x_1630) ;  /* 0x0000009000027945 */ /* 0x000fe80003800000 */
[----:B------:R-:W-:Y:S05]  /*1ffd0*/  @P1 BRA `(.L_x_1631) ;  /* 0x00000000001c1947 */ /* 0x000fea0003800000 */
[----:B0-----:R-:W0:Y:S02]  /*1ffe0*/  S2R R5, SR_TID.X ;  /* 0x0000000000057919 */ /* 0x001e240000002100 */
[----:B0-----:R-:W-:Y:S01]  /*1fff0*/  LOP3.LUT R7, R5, 0x1f, RZ, 0xc0, !PT ;  /* 0x0000001f05077812 */ /* 0x001fe200078ec0ff */
[----:B------:R-:W-:-:S03]  /*20000*/  IMAD.MOV.U32 R5, RZ, RZ, 0x6000 ;  /* 0x00006000ff057424 */ /* 0x000fc600078e00ff */
[----:B------:R-:W-:Y:S01]  /*20010*/  ISETP.NE.AND P0, PT, R7, RZ, PT ;  /* 0x000000ff0700720c */ /* 0x000fe20003f05270 */
[----:B------:R2:W-:-:S12]  /*20020*/  SYNCS.ARRIVE.TRANS64 RZ, [R11+URZ+0x2d890], R5 ;  /* 0x02d890050bff79a7 */ /* 0x0005d8000800003f */
[----:B--2---:R-:W-:Y:S05]  /*20030*/  @!P0 BRA `(.L_x_1631) ;  /* 0x0000000000048947 */ /* 0x004fea0003800000 */
[----:B------:R-:W-:Y:S01]  /*20040*/  BPT.TRAP 0x1 ;  /* 0x000000040000795c */ /* 0x000fe20000300000 */
.L_x_1631:
[----:B------:R-:W-:Y:S05]  /*20050*/  BSYNC B2 ;  /* 0x0000000000027941 */ /* 0x000fea0003800000 */
.L_x_1630:
        /* <DEDUP_REMOVED lines=8> */
[----:B0-----:R-:W-:Y:S01]  /*200e0*/  VIADD R5, R11, 0x2d890 ;  /* 0x0002d8900b057836 */ /* 0x001fe20000000000 */
[----:B------:R-:W-:Y:S01]  /*200f0*/  UMOV UR6, 0x0 ;  /* 0x0000000000067882 */ /* 0x000fe20000000000 */
[----:B------:R-:W-:Y:S01]  /*20100*/  VIADD R12, R8, 0x15400 ;  /* 0x00015400080c7836 */ /* 0x000fe20000000000 */
[----:B------:R-:W-:-:S09]  /*20110*/  UMOV UR7, 0x12f00000 ;  /* 0x12f0000000077882 */ /* 0x000fd20000000000 */
.L_x_1632:
        /* <DEDUP_REMOVED lines=16> */
.L_x_1633:
        /* <DEDUP_REMOVED lines=16> */
.L_x_1634:
        /* <DEDUP_REMOVED lines=13> */
.L_x_1829:
[----:B------:R-:W-:Y:S05]  /*203f0*/  BSYNC B2 ;  /* 0x0000000000027941 */ /* 0x000fea0003800000 */
.L_x_1635:
[----:B------:R-:W-:Y:S01]  /*20400*/  BSSY B2, `(.L_x_1637) ;  /* 0x000000b000027945 */ /* 0x000fe20003800000 */
[----:B------:R-:W-:Y:S02]  /*20410*/  IMAD.MOV.U32 R12, RZ, RZ, 0x0 ;  /* 0x00000000ff0c7424 */ /* 0x000fe400078e00ff */
[----:B------:R-:W-:Y:S01]  /*20420*/  IMAD.MOV.U32 R13, RZ, RZ, 0x12f00000 ;  /* 0x12f00000ff0d7424 */ /* 0x000fe200078e00ff */
[----:B------:R-:W-:Y:S06]  /*20430*/  @P1 BRA `(.L_x_1638) ;  /* 0x00000000001c1947 */ /* 0x000fec0003800000 */
[----:B------:R-:W2:Y:S02]  /*20440*/  S2R R5, SR_TID.X ;  /* 0x0000000000057919 */ /* 0x000ea40000002100 */
[----:B--2---:R-:W-:Y:S01]  /*20450*/  LOP3.LUT R21, R5, 0x1f, RZ, 0xc0, !PT ;  /* 0x0000001f05157812 */ /* 0x004fe200078ec0ff */
[----:B------:R-:W-:-:S03]  /*20460*/  IMAD.MOV.U32 R5, RZ, RZ, 0x6000 ;  /* 0x00006000ff057424 */ /* 0x000fc600078e00ff */
[----:B------:R-:W-:Y:S01]  /*20470*/  ISETP.NE.AND P0, PT, R21, RZ, PT ;  /* 0x000000ff1500720c */ /* 0x000fe20003f05270 */
[----:B------:R2:W-:-:S12]  /*20480*/  SYNCS.ARRIVE.TRANS64 RZ, [R11+URZ+0x2d8b0], R5 ;  /* 0x02d8b0050bff79a7 */ /* 0x0005d8000800003f */
[----:B--2---:R-:W-:Y:S05]  /*20490*/  @!P0 BRA `(.L_x_1638) ;  /* 0x0000000000048947 */ /* 0x004fea0003800000 */
[----:B------:R-:W-:Y:S01]  /*204a0*/  BPT.TRAP 0x1 ;  /* 0x000000040000795c */ /* 0x000fe20000300000 */
.L_x_1638:
[----:B------:R-:W-:Y:S05]  /*204b0*/  BSYNC B2 ;  /* 0x0000000000027941 */ /* 0x000fea0003800000 */
.L_x_1637:
[----:B------:R-:W-:Y:S01]  /*204c0*/  R2UR UR10, R20 ;  /* 0x00000000140a72ca */ /* 0x000fe200000e0000 */
[----:B------:R-:W-:Y:S01]  /*204d0*/  UIADD3 UR4, UP0, UR40, 0x670, URZ ;  /* 0x0000067028047890 */ /* 0x000fe2000ff1e03f */
[----:B------:R-:W-:Y:S01]  /*204e0*/  R2UR UR6, R12 ;  /* 0x000000000c0672ca */ /* 0x000fe200000e0000 */
[----:B01----:R-:W-:Y:S01]  /*204f0*/  VIADD R11, R11, 0x2d8b0 ;  /* 0x0002d8b00b0b7836 */ /* 0x003fe20000000000 */
[----:B------:R-:W-:Y:S01]  /*20500*/  R2UR UR7, R13 ;  /* 0x000000000d0772ca */ /* 0x000fe200000e0000 */
[----:B------:R-:W-:Y:S01]  /*20510*/  VIADD R5, R8, 0x400 ;  /* 0x0000040008057836 */ /* 0x000fe20000000000 */
[----:B------:R-:W-:Y:S01]  /*20520*/  PLOP3.LUT P0, PT, PT, PT, PT, 0x80, 0x0 ;  /* 0x000000000000781c */ /* 0x000fe20003f0f070 */
[----:B------:R-:W-:-:S12]  /*20530*/  UIADD3.X UR5, URZ, UR41, URZ, UP0, !UPT ;  /* 0x000000293f057290 */ /* 0x000fd800087fe43f */
.L_x_1639:
        /* <DEDUP_REMOVED lines=15> */
.L_x_1640:
        /* <DEDUP_REMOVED lines=15> */
.L_x_1641:
        /* <DEDUP_REMOVED lines=10> */
.L_x_1627:
[----:B------:R-:W-:Y:S05]  /*207c0*/  BSYNC B1 ;  /* 0x0000000000017941 */ /* 0x000fea0003800000 */
.L_x_1626:
[----:B0-----:R-:W2:Y:S01]  /*207d0*/  LDL.LU R5, [R1] ;  /* 0x0000000001057983 */ /* 0x001ea20000300800 */
[----:B------:R-:W-:Y:S01]  /*207e0*/  VIADD R29, R29, 0x1 ;  /* 0x000000011d1d7836 */ /* 0x000fe20000000000 */
[----:B------:R-:W-:Y:S01]  /*207f0*/  PLOP3.LUT P0, PT, PT, PT, PT, 0x8, 0x0 ;  /* 0x000000000000781c */ /* 0x000fe20003f0e170 */
[----:B------:R-:W-:-:S03]  /*20800*/  VIADD R11, R3, 0xfffffffe ;  /* 0xfffffffe030b7836 */ /* 0x000fc60000000000 */
[----:B------:R-:W-:Y:S02]  /*20810*/  ISETP.NE.AND P1, PT, R29, 0x2, PT ;  /* 0x000000021d00780c */ /* 0x000fe40003f25270 */
[----:B------:R-:W-:Y:S02]  /*20820*/  ISETP.GE.AND P2, PT, R11, R4, PT ;  /* 0x000000040b00720c */ /* 0x000fe40003f46270 */
[----:B------:R-:W-:Y:S02]  /*20830*/  SEL R3, RZ, 0x1, P1 ;  /* 0x00000001ff037807 */ /* 0x000fe40000800000 */
[----:B------:R-:W-:Y:S02]  /*20840*/  SEL R29, R29, RZ, P1 ;  /* 0x000000ff1d1d7207 */ /* 0x000fe40000800000 */
[----:B--2---:R-:W-:-:S05]  /*20850*/  LOP3.LUT R5, R5, R3, RZ, 0x3c, !PT ;  /* 0x0000000305057212 */ /* 0x004fca00078e3cff */
[----:B------:R0:W-:Y:S02]  /*20860*/  STL [R1], R5 ;  /* 0x0000000501007387 */ /* 0x0001e40000100800 */
[----:B------:R-:W-:Y:S05]  /*20870*/  @!P2 BRA `(.L_x_1620) ;  /* 0x00000008005ca947 */ /* 0x000fea0003800000 */
.L_x_1658:
[----:B------:R-:W-:Y:S05]  /*20880*/  YIELD ;  /* 0x0000000000007946 */ /* 0x000fea0003800000 */
[----:B------:R-:W-:Y:S04]  /*20890*/  BSSY B1, `(.L_x_1642) ;  /* 0x000008b000017945 */ /* 0x000fe80003800000 */
[----:B-1----:R-:W-:Y:S05]  /*208a0*/  @!P6 BRA `(.L_x_1643) ;  /* 0x000000080024e947 */ /* 0x002fea0003800000 */
[----:B0-----:R-:W2:Y:S01]  /*208b0*/  LDL R5, [R1] ;  /* 0x0000000001057983 */ /* 0x001ea20000100800 */
[----:B------:R-:W-:Y:S01]  /*208c0*/  IMAD R10, R29, 0x8, R17 ;  /* 0x000000081d0a7824 */ /* 0x000fe200078e0211 */
[----:B------:R-:W0:Y:S01]  /*208d0*/  S2R R3, SR_TID.X ;  /* 0x0000000000037919 */ /* 0x000e220000002100 */
[----:B------:R-:W-:Y:S01]  /*208e0*/  BSSY B2, `(.L_x_1644) ;  /* 0x0000006000027945 */ /* 0x000fe20003800000 */
[----:B0-----:R-:W-:-:S04]  /*208f0*/  LOP3.LUT R3, R3, 0x7f, RZ, 0xc0, !PT ;  /* 0x0000007f03037812 */ /* 0x001fc800078ec0ff */
[----:B------:R-:W-:Y:S02]  /*20900*/  ISETP.NE.AND P2, PT, R3, RZ, PT ;  /* 0x000000ff0300720c */ /* 0x000fe40003f45270 */
[----:B--2---:R-:W-:-:S04]  /*20910*/  SHF.L.U32 R8, R5, 0x1f, RZ ;  /* 0x0000001f05087819 */ /* 0x004fc800000006ff */
[----:B------:R-:W0:Y:S02]  /*20920*/  SYNCS.PHASECHK.TRANS64.TRYWAIT P1, [R10+URZ+0x2d8a0], R8 ;  /* 0x02d8a0080a0075a7 */ /* 0x000e24000802017f */
[----:B0-----:R-:W-:Y:S05]  /*20930*/  @!P1 BRA `(.L_x_1645) ;  /* 0x0000007400689947 */ /* 0x001fea0003800000 */
.L_x_1830:
[----:B------:R-:W-:Y:S05]  /*20940*/  BSYNC B2 ;  /* 0x0000000000027941 */ /* 0x000fea0003800000 */
.L_x_1644:
[----:B------:R-:W-:Y:S04]  /*20950*/  BSSY B2, `(.L_x_1646) ;  /* 0x0000009000027945 */ /* 0x000fe80003800000 */
[----:B------:R-:W-:Y:S05]  /*20960*/  @P2 BRA `(.L_x_1647) ;  /* 0x00000000001c2947 */ /* 0x000fea0003800000 */
[----:B------:R-:W1:Y:S02]  /*20970*/  S2R R3, SR_TID.X ;  /* 0x0000000000037919 */ /* 0x000e640000002100 */
[----:B-1----:R-:W-:Y:S01]  /*20980*/  LOP3.LUT R5, R3, 0x1f, RZ, 0xc0, !PT ;  /* 0x0000001f03057812 */ /* 0x002fe200078ec0ff */
[----:B------:R-:W-:-:S03]  /*20990*/  IMAD.MOV.U32 R3, RZ, RZ, 0x6000 ;  /* 0x00006000ff037424 */ /* 0x000fc600078e00ff */
[----:B------:R-:W-:Y:S01]  /*209a0*/  ISETP.NE.AND P1, PT, R5, RZ, PT ;  /* 0x000000ff0500720c */ /* 0x000fe20003f25270 */
[----:B------:R1:W-:-:S12]  /*209b0*/  SYNCS.ARRIVE.TRANS64 RZ, [R10+URZ+0x2d890], R3 ;  /* 0x02d890030aff79a7 */ /* 0x0003d8000800003f */
[----:B-1----:R-:W-:Y:S05]  /*209c0*/  @!P1 BRA `(.L_x_1647) ;  /* 0x0000000000049947 */ /* 0x002fea0003800000 */
[----:B------:R-:W-:Y:S01]  /*209d0*/  BPT.TRAP 0x1 ;  /* 0x000000040000795c */ /* 0x000fe20000300000 */
.L_x_1647:
[----:B------:R-:W-:Y:S05]  /*209e0*/  BSYNC B2 ;  /* 0x0000000000027941 */ /* 0x000fea0003800000 */
.L_x_1646:
        /* <DEDUP_REMOVED lines=11> */
.L_x_1648:
        /* <DEDUP_REMOVED lines=10> */
[----:B------:R-:W-:Y:S01]  /*20b40*/  IMAD.MOV.U32 R20, RZ, RZ, 0x20 ;  /* 0x00000020ff147424 */ /* 0x000fe200078e00ff */
[----:B------:R-:W-:Y:S01]  /*20b50*/  PLOP3.LUT P1, PT, PT, PT, PT, 0x80, 0x0 ;  /* 0x000000000000781c */ /* 0x000fe20003f2f070 */
[----:B------:R-:W-:Y:S01]  /*20b60*/  VIADD R12, R7, 0x17400 ;  /* 0x00017400070c7836 */ /* 0x000fe20000000000 */
[----:B------:R-:W-:Y:S01]  /*20b70*/  UMOV UR6, 0x0 ;  /* 0x0000000000067882 */ /* 0x000fe20000000000 */
[----:B------:R-:W-:Y:S01]  /*20b80*/  UMOV UR7, 0x12f00000 ;  /* 0x12f0000000077882 */ /* 0x000fe20000000000 */
[----:B------:R-:W-:-:S15]  /*20b90*/  R2UR UR10, R20 ;  /* 0x00000000140a72ca */ /* 0x000fde00000e0000 */
.L_x_1649:
        /* <DEDUP_REMOVED lines=16> */
.L_x_1650:
        /* <DEDUP_REMOVED lines=10> */
[----:B------:R-:W1:Y:S01]  /*20d40*/  SYNCS.PHASECHK.TRANS64.TRYWAIT P1, [R10+URZ+0x2d8c0], R8 ;  /* 0x02d8c0080a0075a7 */ /* 0x000e62000802017f */
[----:B------:R-:W-:Y:S04]  /*20d50*/  BSSY B2, `(.L_x_1651) ;  /* 0x0000002000027945 */ /* 0x000fe80003800000 */
[----:B-1----:R-:W-:Y:S05]  /*20d60*/  @!P1 BRA `(.L_x_1652) ;  /* 0x0000007000709947 */ /* 0x002fea0003800000 */
.L_x_1831:
[----:B------:R-:W-:Y:S05]  /*20d70*/  BSYNC B2 ;  /* 0x0000000000027941 */ /* 0x000fea0003800000 */
.L_x_1651:
        /* <DEDUP_REMOVED lines=11> */
.L_x_1654:
[----:B------:R-:W-:Y:S05]  /*20e30*/  BSYNC B2 ;  /* 0x0000000000027941 */ /* 0x000fea0003800000 */
.L_x_1653:
        /* <DEDUP_REMOVED lines=8> */
.L_x_1655:
        /* <DEDUP_REMOVED lines=15> */
.L_x_1656:
        /* <DEDUP_REMOVED lines=15> */
.L_x_1657:
        /* <DEDUP_REMOVED lines=10> */
.L_x_1643:
[----:B------:R-:W-:Y:S05]  /*21140*/  BSYNC B1 ;  /* 0x0000000000017941 */ /* 0x000fea0003800000 */
.L_x_1642:
        /* <DEDUP_REMOVED lines=10> */
.L_x_1620:
[----:B------:R-:W-:Y:S05]  /*211f0*/  BSYNC B0 ;  /* 0x0000000000007941 */ /* 0x000fea0003800000 */
.L_x_1619:
[----:B------:R-:W2:Y:S01]  /*21200*/  LDL R7, [R1+0x10] ;  /* 0x0000100001077983 */ /* 0x000ea20000100800 */
[----:B------:R-:W3:Y:S01]  /*21210*/  LDC R2, c[0x0][0x448] ;  /* 0x00011200ff027b82 */ /* 0x000ee20000000800 */
[----:B------:R-:W-:Y:S07]  /*21220*/  @!P0 WARPSYNC.ALL ;  /* 0x0000000000008948 */ /* 0x000fee0003800000 */
[----:B------:R-:W-:Y:S01]  /*21230*/  @!P0 BAR.SYNC.DEFER_BLOCKING 0xc, 0x200 ;  /* 0x0308000000008b1d */ /* 0x000fe20000010000 */
[----:B---3--:R-:W-:-:S13]  /*21240*/  ISETP.NE.AND P1, PT, R2, 0x1, PT ;  /* 0x000000010200780c */ /* 0x008fda0003f25270 */
[----:B------:R-:W3:Y:S08]  /*21250*/  @P1 LDC R4, c[0x0][0x44c] ;  /* 0x00011300ff041b82 */ /* 0x000ef00000000800 */
[----:B------:R-:W4:Y:S01]  /*21260*/  @P1 LDC R2, c[0x0][0x450] ;  /* 0x00011400ff021b82 */ /* 0x000f220000000800 */
[----:B--2---:R-:W-:-:S04]  /*21270*/  VIADD R3, R7, 0xbf ;  /* 0x000000bf07037836 */ /* 0x004fc80000000000 */
[----:B---3--:R-:W-:-:S05]  /*21280*/  @P1 IMAD.HI.U32 R4, R3, R4, RZ ;  /* 0x0000000403041227 */ /* 0x008fca00078e00ff */
[----:B----4-:R-:W-:-:S05]  /*21290*/  @P1 SHF.R.U32.HI R3, RZ, R2, R4 ;  /* 0x00000002ff031219 */ /* 0x010fca0000011604 */
[----:B------:R-:W-:Y:S02]  /*212a0*/  IMAD.IADD R9, R9, 0x1, R3 ;  /* 0x0000000109097824 */ /* 0x000fe400078e0203 */
[----:B------:R-:W2:Y:S02]  /*212b0*/  LDC.64 R2, c[0x0][0x9e0] ;  /* 0x00027800ff027b82 */ /* 0x000ea40000000a00 */
[----:B--2---:R-:W-:Y:S01]  /*212c0*/  ISETP.GE.AND P2, PT, R3, 0x1, PT ;  /* 0x000000010300780c */ /* 0x004fe20003f46270 */
[----:B------:R-:W-:-:S12]  /*212d0*/  IMAD.IADD R2, R9, 0x1, R2 ;  /* 0x0000000109027824 */ /* 0x000fd800078e0202 */
[----:B------:R-:W-:Y:S05]  /*212e0*/  @!P2 BRA `(.L_x_1659) ;  /* 0x000000000048a947 */ /* 0x000fea0003800000 */
[C---:B------:R-:W-:Y:S01]  /*212f0*/  ISETP.GT.AND P0, PT, R9.reuse, RZ, PT ;  /* 0x000000ff0900720c */ /* 0x040fe20003f04270 */
[----:B------:R-:W-:Y:S01]  /*21300*/  BSSY B0, `(.L_x_1660) ;  /* 0x000000e000007945 */ /* 0x000fe20003800000 */
[----:B------:R-:W-:-:S11]  /*21310*/  VIADD R6, R9, 0xffffffff ;  /* 0xffffffff09067836 */ /* 0x000fd60000000000 */
[----:B------:R-:W-:Y:S05]  /*21320*/  @P0 BRA `(.L_x_1661) ;  /* 0x00000000001c0947 */ /* 0x000fea0003800000 */
[----:B------:R-:W-:Y:S01]  /*21330*/  ISETP.NE.AND P0, PT, R3, 0x1, PT ;  /* 0x000000010300780c */ /* 0x000fe20003f05270 */
[----:B------:R-:W-:-:S12]  /*21340*/  IMAD.MOV R6, RZ, RZ, -R9 ;  /* 0x000000ffff067224 */ /* 0x000fd800078e0a09 */
[----:B0-----:R-:W0:Y:S02]  /*21350*/  @P0 LDC.64 R4, c[0x0][0x9e8] ;  /* 0x00027a00ff040b82 */ /* 0x001e240000000a00 */
[----:B0-----:R-:W-:-:S05]  /*21360*/  @P0 IMAD.HI.U32 R4, R6, R4, RZ ;  /* 0x0000000406040227 */ /* 0x001fca00078e00ff */
[----:B------:R-:W-:-:S04]  /*21370*/  @P0 SHF.R.U32.HI R6, RZ, R5, R4 ;  /* 0x00000005ff060219 */ /* 0x000fc80000011604 */
[----:B------:R-:W-:Y:S01]  /*21380*/  LOP3.LUT R6, RZ, R6, RZ, 0x33, !PT ;  /* 0x00000006ff067212 */ /* 0x000fe200078e33ff */
[----:B------:R-:W-:Y:S06]  /*21390*/  BRA `(.L_x_1662) ;  /* 0x0000000000107947 */ /* 0x000fec0003800000 */
.L_x_1661:
[----:B------:R-:W-:-:S13]  /*213a0*/  ISETP.NE.AND P0, PT, R3, 0x1, PT ;  /* 0x000000010300780c */ /* 0x000fda0003f05270 */
[----:B0-----:R-:W0:Y:S02]  /*213b0*/  @P0 LDC.64 R4, c[0x0][0x9e8] ;  /* 0x00027a00ff040b82 */ /* 0x001e240000000a00 */
[----:B0-----:R-:W-:-:S05]  /*213c0*/  @P0 IMAD.HI.U32 R4, R6, R4, RZ ;  /* 0x0000000406040227 */ /* 0x001fca00078e00ff */
[----:B------:R-:W-:-:S07]  /*213d0*/  @P0 SHF.R.U32.HI R6, RZ, R5, R4 ;  /* 0x00000005ff060219 */ /* 0x000fce0000011604 */
.L_x_1662:
[----:B------:R-:W-:Y:S05]  /*213e0*/  BSYNC B0 ;  /* 0x0000000000007941 */ /* 0x000fea0003800000 */
.L_x_1660:
[----:B------:R-:W-:-:S05]  /*213f0*/  IMAD R6, R6, R3, R3 ;  /* 0x0000000306067224 */ /* 0x000fca00078e0203 */
[----:B------:R-:W-:-:S07]  /*21400*/  VIMNMX R2, R2, R6, PT ;  /* 0x0000000602027248 */ /* 0x000fce0003fe0100 */
.L_x_1659:
[----:B-1----:R-:W2:Y:S01]  /*21410*/  LDL R8, [R1+0x44] ;  /* 0x0000440001087983 */ /* 0x002ea20000100800 */
[----:B0-----:R-:W0:Y:S01]  /*21420*/  @P1 LDC R5, c[0x0][0x44c] ;  /* 0x00011300ff051b82 */ /* 0x001e220000000800 */
[----:B------:R-:W-:Y:S01]  /*21430*/  VIADD R2, R2, 0x7f ;  /* 0x0000007f02027836 */ /* 0x000fe20000000000 */
[----:B------:R-:W-:Y:S01]  /*21440*/  ULDC UR4, c[0x0][0x9dc] ;  /* 0x0002770000047ab9 */ /* 0x000fe20000000800 */
[----:B------:R-:W-:-:S05]  /*21450*/  IMAD.MOV.U32 R6, RZ, RZ, R7 ;  /* 0x000000ffff067224 */ /* 0x000fca00078e0007 */
[----:B------:R-:W1:Y:S01]  /*21460*/  @P1 LDC R4, c[0x0][0x450] ;  /* 0x00011400ff041b82 */ /* 0x000e620000000800 */
[----:B0-----:R-:W-:-:S05]  /*21470*/  @P1 IMAD.HI.U32 R5, R7, R5, RZ ;  /* 0x0000000507051227 */ /* 0x001fca00078e00ff */
[----:B-1----:R-:W-:Y:S02]  /*21480*/  @P1 SHF.R.U32.HI R6, RZ, R4, R5 ;  /* 0x00000004ff061219 */ /* 0x002fe40000011605 */
[----:B------:R-:W-:-:S03]  /*21490*/  SHF.R.S32.HI R4, RZ, 0x1f, R2 ;  /* 0x0000001fff047819 */ /* 0x000fc60000011402 */
[----:B------:R-:W-:Y:S01]  /*214a0*/  IMAD.IADD R7, R19, 0x1, R6 ;  /* 0x0000000113077824 */ /* 0x000fe200078e0206 */
[----:B------:R-:W-:-:S03]  /*214b0*/  LEA.HI R4, R4, R2, RZ, 0x7 ;  /* 0x0000000204047211 */ /* 0x000fc600078f38ff */
[----:B------:R-:W-:Y:S01]  /*214c0*/  VIADD R2, R7, -UR4 ;  /* 0x8000000407027c36 */ /* 0x000fe20008000000 */
[----:B------:R-:W-:-:S05]  /*214d0*/  SHF.R.S32.HI R9, RZ, 0x7, R4 ;  /* 0x00000007ff097819 */ /* 0x000fca0000011404 */
[----:B------:R0:W-:Y:S01]  /*214e0*/  STL [R1+0x48], R9 ;  /* 0x0000480901007387 */ /* 0x0001e20000100800 */
[----:B--2---:R-:W-:Y:S01]  /*214f0*/  VIMNMX R6, R8, R9, PT ;  /* 0x0000000908067248 */ /* 0x004fe20003fe0100 */
[----:B0-----:R-:W-:Y:S06]  /*21500*/  @!P2 BRA `(.L_x_1663) ;  /* 0x000000000044a947 */ /* 0x001fec0003800000 */
        /* <DEDUP_REMOVED lines=10> */
.L_x_1665:
[----:B------:R-:W-:-:S13]  /*215b0*/  ISETP.NE.AND P0, PT, R3, 0x1, PT ;  /* 0x000000010300780c */ /* 0x000fda0003f05270 */
[----:B------:R-:W0:Y:S02]  /*215c0*/  @P0 LDC.64 R4, c[0x0][0x9e8] ;  /* 0x00027a00ff040b82 */ /* 0x000e240000000a00 */
[----:B0-----:R-:W-:-:S05]  /*215d0*/  @P0 IMAD.HI.U32 R4, R7, R4, RZ ;  /* 0x0000000407040227 */ /* 0x001fca00078e00ff */
[----:B------:R-:W-:-:S07]  /*215e0*/  @P0 SHF.R.U32.HI R7, RZ, R5, R4 ;  /* 0x00000005ff070219 */ /* 0x000fce0000011604 */
.L_x_1666:
[----:B------:R-:W-:Y:S05]  /*215f0*/  BSYNC B0 ;  /* 0x0000000000007941 */ /* 0x000fea0003800000 */
.L_x_1664:
[----:B------:R-:W-:-:S05]  /*21600*/  IMAD R3, R7, R3, RZ ;  /* 0x0000000307037224 */ /* 0x000fca00078e02ff */
[----:B------:R-:W-:-:S07]  /*21610*/  VIMNMX R2, R2, R3, !PT ;  /* 0x0000000302027248 */ /* 0x000fce0007fe0100 */
.L_x_1663:
[----:B------:R-:W-:Y:S01]  /*21620*/  SHF.R.S32.HI R3, RZ, 0x1f, R2 ;  /* 0x0000001fff037819 */ /* 0x000fe20000011402 */
[----:B------:R-:W-:Y:S01]  /*21630*/  BSSY B0, `(.L_x_1667) ;  /* 0x0000025000007945 */ /* 0x000fe20003800000 */
[----:B------:R-:W-:Y:S02]  /*21640*/  ISETP.NE.AND P1, PT, R0, RZ, PT ;  /* 0x000000ff0000720c */ /* 0x000fe40003f25270 */
[----:B------:R-:W-:-:S04]  /*21650*/  LEA.HI R3, R3, R2, RZ, 0x7 ;  /* 0x0000000203037211 */ /* 0x000fc800078f38ff */
[----:B------:R-:W-:-:S04]  /*21660*/  SHF.R.S32.HI R3, RZ, 0x7, R3 ;  /* 0x00000007ff037819 */ /* 0x000fc80000011403 */
[----:B------:R-:W-:-:S03]  /*21670*/  VIMNMX R8, RZ, R3, !PT ;  /* 0x00000003ff087248 */ /* 0x000fc60007fe0100 */
[----:B------:R-:W0:Y:S01]  /*21680*/  @!P1 LDC R0, c[0x0][0x9f0] ;  /* 0x00027c00ff009b82 */ /* 0x000e220000000800 */
[----:B------:R-:W-:Y:S01]  /*21690*/  ISETP.GT.AND P0, PT, R6, R8, PT ;  /* 0x000000080600720c */ /* 0x000fe20003f04270 */
[----:B------:R1:W-:Y:S04]  /*216a0*/  STL [R1+0x24], R8 ;  /* 0x0000240801007387 */ /* 0x0003e80000100800 */
[----:B------:R1:W-:Y:S08]  /*216b0*/  STL [R1+0x28], RZ ;  /* 0x000028ff01007387 */ /* 0x0003f00000100800 */
[----:B-1----:R-:W-:Y:S05]  /*216c0*/  @!P0 BRA `(.L_x_1668) ;  /* 0x00000000006c8947 */ /* 0x002fea0003800000 */
[-C--:B0-----:R-:W-:Y:S02]  /*216d0*/  IABS R4, R0.reuse ;  /* 0x0000000000047213 */ /* 0x081fe40000000000 */
[----:B------:R-:W-:Y:S02]  /*216e0*/  IABS R7, R0 ;  /* 0x0000000000077213 */ /* 0x000fe40000000000 */
[----:B------:R-:W0:Y:S03]  /*216f0*/  I2F.RP R2, R4 ;  /* 0x0000000400027306 */ /* 0x000e260000209400 */
[----:B------:R-:W-:-:S05]  /*21700*/  IMAD.MOV R7, RZ, RZ, -R7 ;  /* 0x000000ffff077224 */ /* 0x000fca00078e0a07 */
[----:B0-----:R-:W0:Y:S02]  /*21710*/  MUFU.RCP R2, R2 ;  /* 0x0000000200027308 */ /* 0x001e240000001000 */
[----:B0-----:R-:W-:-:S06]  /*21720*/  VIADD R2, R2, 0xffffffe ;  /* 0x0ffffffe02027836 */ /* 0x001fcc0000000000 */
[----:B------:R-:W0:Y:S02]  /*21730*/  F2I.FTZ.U32.TRUNC.NTZ R3, R2 ;  /* 0x0000000200037305 */ /* 0x000e24000021f000 */
[----:B0-----:R-:W-:-:S04]  /*21740*/  IMAD.MOV R2, RZ, RZ, -R3 ;  /* 0x000000ffff027224 */ /* 0x001fc800078e0a03 */
[----:B------:R-:W-:Y:S02]  /*21750*/  IMAD R5, R2, R4, RZ ;  /* 0x0000000402057224 */ /* 0x000fe400078e02ff */
        /* <DEDUP_REMOVED lines=18> */
.L_x_1668:
[----:B------:R-:W-:Y:S05]  /*21880*/  BSYNC B0 ;  /* 0x0000000000007941 */ /* 0x000fea0003800000 */
.L_x_1667:
[----:B------:R-:W2:Y:S04]  /*21890*/  LDL R2, [R1+0x28] ;  /* 0x0000280001027983 */ /* 0x000ea80000100800 */
[----:B0-----:R-:W2:Y:S01]  /*218a0*/  LDL R0, [R1+0x38] ;  /* 0x0000380001007983 */ /* 0x001ea20000100800 */
[----:B------:R-:W-:Y:S01]  /*218b0*/  BSSY B7, `(.L_x_1669) ;  /* 0x000041b000077945 */ /* 0x000fe20003800000 */
[----:B--2---:R-:W-:-:S05]  /*218c0*/  IMAD R0, R0, R2, R8 ;  /* 0x0000000200007224 */ /* 0x004fca00078e0208 */
[----:B------:R-:W-:Y:S01]  /*218d0*/  VIADDMNMX R22, R0, R2, R6, PT ;  /* 0x0000000200167246 */ /* 0x000fe20003800106 */
[----:B------:R0:W-:Y:S03]  /*218e0*/  STL [R1+0x8], R0 ;  /* 0x0000080001007387 */ /* 0x0001e60000100800 */
[----:B------:R-:W-:Y:S01]  /*218f0*/  ISETP.GT.AND P0, PT, R22, R0, PT ;  /* 0x000000001600720c */ /* 0x000fe20003f04270 */
[----:B------:R0:W-:-:S12]  /*21900*/  STL [R1+0x1c], R22 ;  /* 0x00001c1601007387 */ /* 0x0001d80000100800 */
[----:B0-----:R-:W-:Y:S05]  /*21910*/  @P0 BRA `(.L_x_1670) ;  /* 0x0000000000440947 */ /* 0x001fea0003800000 */
[----:B------:R-:W0:Y:S02]  /*21920*/  S2R R0, SR_TID.X ;  /* 0x0000000000007919 */ /* 0x000e240000002100 */
[----:B0-----:R-:W-:-:S04]  /*21930*/  LOP3.LUT R0, R0, 0x7f, RZ, 0xc0, !PT ;  /* 0x0000007f00007812 */ /* 0x001fc800078ec0ff */
[----:B------:R-:W-:-:S13]  /*21940*/  ISETP.NE.AND P0, PT, R0, RZ, PT ;  /* 0x000000ff0000720c */ /* 0x000fda0003f05270 */
[----:B------:R-:W-:Y:S05]  /*21950*/  @P0 BRA `(.L_x_1671) ;  /* 0x0000004000400947 */ /* 0x000fea0003800000 */
[----:B-1----:R-:W0:Y:S01]  /*21960*/  S2R R5, SR_LANEID ;  /* 0x0000000000057919 */ /* 0x002e220000000000 */
        /* <DEDUP_REMOVED lines=10> */
[----:B0-----:R-:W-:Y:S01]  /*21a10*/  IADD3 R24, R0, UR37, R7 ;  /* 0x0000002500187c10 */ /* 0x001fe2000fffe007 */
[----:B------:R-:W-:Y:S06]  /*21a20*/  BRA `(.L_x_1671) ;  /* 0x00000040000c7947 */ /* 0x000fec0003800000 */
.L_x_1670:
        /* <DEDUP_REMOVED lines=9> */
[----:B------:R-:W0:Y:S01]  /*21ac0*/  LDC.64 R2, c[0x4][R2] ;  /* 0x0100000002027b82 */ /* 0x000e220000000a00 */
[----:B-1----:R-:W-:Y:S02]  /*21ad0*/  IMAD.U32 R5, RZ, RZ, UR7 ;  /* 0x00000007ff057e24 */ /* 0x002fe4000f8e00ff */
        /* <DEDUP_REMOVED lines=9> */
.L_x_1673:
[----:B------:R-:W-:Y:S05]  /*21b70*/  BSYNC B6 ;  /* 0x0000000000067941 */ /* 0x000fea0003800000 */
.L_x_1672:
        /* <DEDUP_REMOVED lines=8> */
[----:B------:R0:W2:Y:S01]  /*21c00*/  LDC.64 R2, c[0x4][R19] ;  /* 0x0100000013027b82 */ /* 0x0000a20000000a00 */
[----:B------:R-:W-:Y:S02]  /*21c10*/  IMAD.U32 R4, RZ, RZ, UR6 ;  /* 0x00000006ff047e24 */ /* 0x000fe4000f8e00ff */
[----:B-1----:R-:W-:Y:S02]  /*21c20*/  IMAD.U32 R5, RZ, RZ, UR7 ;  /* 0x00000007ff057e24 */ /* 0x002fe4000f8e00ff */
        /* <DEDUP_REMOVED lines=8> */
[----:B--2---:R-:W-:Y:S05]  /*21cb0*/  CALL.ABS.NOINC R2 ;  /* 0x0000000002007343 */ /* 0x004fea0003c00000 */
.L_x_1676:
        /* <DEDUP_REMOVED lines=15> */
.L_x_1675:
[----:B------:R-:W-:Y:S05]  /*21db0*/  BSYNC B6 ;  /* 0x0000000000067941 */ /* 0x000fea0003800000 */
.L_x_1674:
[----:B------:R-:W-:Y:S01]  /*21dc0*/  ULDC.64 UR4, c[0x0][0x9f8] ;  /* 0x00027e0000047ab9 */ /* 0x000fe20000000a00 */
[----:B------:R-:W-:Y:S01]  /*21dd0*/  IMAD.MOV.U32 R25, RZ, RZ, R27 ;  /* 0x000000ffff197224 */ /* 0x000fe200078e001b */
[----:B------:R-:W-:-:S04]  /*21de0*/  ISETP.NE.U32.AND P0, PT, RZ, UR4, PT ;  /* 0x00000004ff007c0c */ /* 0x000fc8000bf05070 */
[----:B------:R-:W-:Y:S01]  /*21df0*/  ISETP.NE.AND.EX P0, PT, RZ, UR5, PT, P0 ;  /* 0x00000005ff007c0c */ /* 0x000fe2000bf05300 */
[----:B------:R-:W-:-:S12]  /*21e00*/  ULDC.64 UR4, c[0x0][0xa08] ;  /* 0x0002820000047ab9 */ /* 0x000fd80000000a00 */
[----:B------:R-:W0:Y:S02]  /*21e10*/  @P0 LDC.64 R2, c[0x0][0x9f8] ;  /* 0x00027e00ff020b82 */ /* 0x000e240000000a00 */
[----:B0-----:R-:W-:-:S05]  /*21e20*/  @P0 IMAD.WIDE R2, R27, 0x4, R2 ;  /* 0x000000041b020825 */ /* 0x001fca00078e0202 */
[----:B------:R0:W2:Y:S01]  /*21e30*/  @P0 LDG.E R25, desc[UR38][R2.64] ;  /* 0x0000002602190981 */ /* 0x0000a2000c1e1900 */
[----:B------:R-:W-:Y:S01]  /*21e40*/  VIADD R22, R22, 0xffffffff ;  /* 0xffffffff16167836 */ /* 0x000fe20000000000 */
[----:B0-----:R-:W0:Y:S02]  /*21e50*/  LDC.64 R2, c[0x0][0x418] ;  /* 0x00010600ff027b82 */ /* 0x001e240000000a00 */
[----:B0-----:R-:W-:Y:S01]  /*21e60*/  LOP3.LUT P0, RZ, R2, UR4, RZ, 0xfc, !PT ;  /* 0x0000000402ff7c12 */ /* 0x001fe2000f80fcff */
[----:B------:R-:W-:-:S03]  /*21e70*/  UMOV UR4, 0xffffffff ;  /* 0xffffffff00047882 */ /* 0x000fc60000000000 */
[----:B------:R-:W-:Y:S02]  /*21e80*/  LOP3.LUT P0, RZ, R3, UR5, RZ, 0xfc, P0 ;  /* 0x0000000503ff7c12 */ /* 0x000fe4000800fcff */
[----:B--2---:R-:W-:Y:S02]  /*21e90*/  SHF.R.S32.HI R7, RZ, 0x1f, R25 ;  /* 0x0000001fff077819 */ /* 0x004fe40000011419 */
[----:B------:R-:W-:-:S03]  /*21ea0*/  SEL R19, R25, RZ, !P0 ;  /* 0x000000ff19137207 */ /* 0x000fc60004000000 */
[----:B------:R0:W-:Y:S01]  /*21eb0*/  STL [R1+0x4], R7 ;  /* 0x0000040701007387 */ /* 0x0001e20000100800 */
[----:B------:R-:W-:Y:S05]  /*21ec0*/  BRA.DIV UR4, `(.L_x_1677) ;  /* 0x00000062042c7947 */ /* 0x000fea000b800000 */
[----:B------:R-:W2:Y:S02]  /*21ed0*/  S2R R0, SR_TID.X ;  /* 0x0000000000007919 */ /* 0x000ea40000002100 */
[----:B--2---:R-:W-:-:S04]  /*21ee0*/  SHF.R.U32.HI R0, RZ, 0x5, R0 ;  /* 0x00000005ff007819 */ /* 0x004fc80000011600 */
[----:B------:R-:W-:-:S05]  /*21ef0*/  LOP3.LUT R0, R0, 0x3, RZ, 0xc0, !PT ;  /* 0x0000000300007812 */ /* 0x000fca00078ec0ff */
[----:B------:R2:W3:Y:S02]  /*21f00*/  SHFL.IDX PT, R14, R0, RZ, 0x1f ;  /* 0x00001fff000e7589 */ /* 0x0004e400000e0000 */
.L_x_1834:
[----:B---3--:R-:W-:Y:S02]  /*21f10*/  ISETP.NE.AND P0, PT, R14, RZ, PT ;  /* 0x000000ff0e00720c */ /* 0x008fe40003f05270 */
[----:B------:R-:W-:Y:S02]  /*21f20*/  PLOP3.LUT P1, PT, PT, PT, PT, 0x8, 0x0 ;  /* 0x000000000000781c */ /* 0x000fe40003f2e170 */
[----:B------:R-:W-:-:S11]  /*21f30*/  LOP3.LUT R23, R23, 0xfffffffe, RZ, 0xc0, !PT ;  /* 0xfffffffe17177812 */ /* 0x000fd600078ec0ff */
[----:B------:R-:W-:Y:S01]  /*21f40*/  @P1 LOP3.LUT R23, R23, 0x1, RZ, 0xfc, !PT ;  /* 0x0000000117171812 */ /* 0x000fe200078efcff */
[----:B------:R-:W-:Y:S06]  /*21f50*/  @P0 BRA `(.L_x_1678) ;  /* 0x00000004001c0947 */ /* 0x000fec0003800000 */
[----:B------:R-:W-:-:S03]  /*21f60*/  UMOV UR4, 0xffffffff ;  /* 0xffffffff00047882 */ /* 0x000fc60000000000 */
[----:B------:R-:W-:Y:S05]  /*21f70*/  BRA.DIV UR4, `(.L_x_1679) ;  /* 0x0000006204347947 */ /* 0x000fea000b800000 */
[----:B------:R-:W-:-:S13]  /*21f80*/  ELECT P6, URZ, PT ;  /* 0x00000000003f782f */ /* 0x000fda00038c0000 */
.L_x_1837:
[----:B------:R-:W-:Y:S05]  /*21f90*/  @!P6 BRA `(.L_x_1678) ;  /* 0x00000004000ce947 */ /* 0x000fea0003800000 */
[----:B------:R-:W-:-:S04]  /*21fa0*/  ISETP.NE.U32.AND P0, PT, R2, RZ, PT ;  /* 0x000000ff0200720c */ /* 0x000fc80003f05070 */
[----:B------:R-:W-:-:S13]  /*21fb0*/  ISETP.NE.AND.EX P0, PT, R3, RZ, PT, P0 ;  /* 0x000000ff0300720c */ /* 0x000fda0003f05300 */
[----:B------:R-:W-:Y:S05]  /*21fc0*/  @!P0 BRA `(.L_x_1680) ;  /* 0x0000000000488947 */ /* 0x000fea0003800000 */
[----:B------:R-:W3:Y:S01]  /*21fd0*/  LDC R6, c[0x0][0x43c] ;  /* 0x00010f00ff067b82 */ /* 0x000ee20000000800 */
[----:B--2---:R-:W-:Y:S01]  /*21fe0*/  IMAD.MOV.U32 R0, RZ, RZ, R22 ;  /* 0x000000ffff007224 */ /* 0x004fe200078e0016 */
[----:B------:R-:W-:Y:S01]  /*21ff0*/  ULDC.64 UR4, c[0x0][0x428] ;  /* 0x00010a0000047ab9 */ /* 0x000fe20000000a00 */
[----:B---3--:R-:W-:-:S13]  /*22000*/  ISETP.NE.AND P0, PT, R6, 0x1, PT ;  /* 0x000000010600780c */ /* 0x008fda0003f05270 */
[----:B-1----:R-:W1:Y:S02]  /*22010*/  @P0 LDC.64 R4, c[0x0][0x440] ;  /* 0x00011000ff040b82 */ /* 0x002e640000000a00 */
[----:B-1----:R-:W-:-:S05]  /*22020*/  @P0 IMAD.HI.U32 R4, R22, R4, RZ ;  /* 0x0000000416040227 */ /* 0x002fca00078e00ff */
        /* <DEDUP_REMOVED lines=12> */
.L_x_1680:
[----:B--2---:R-:W-:Y:S01]  /*220f0*/  IMAD R0, R18, 0x8, R17 ;  /* 0x0000000812007824 */ /* 0x004fe200078e0211 */
[----:B---3--:R-:W-:-:S04]  /*22100*/  SHF.L.U32 R2, R28, 0x1f, RZ ;  /* 0x0000001f1c027819 */ /* 0x008fc800000006ff */
[----:B------:R-:W2:Y:S02]  /*22110*/  SYNCS.PHASECHK.TRANS64.TRYWAIT P0, [R0+URZ+0x2d840], R2 ;  /* 0x02d84002000075a7 */ /* 0x000ea4000800017f */
[----:B--2---:R-:W-:Y:S05]  /*22120*/  @!P0 BRA `(.L_x_1681) ;  /* 0x0000005c00e88947 */ /* 0x004fea0003800000 */
.L_x_1838:
[----:B------:R-:W3:Y:S02]  /*22130*/  S2R R3, SR_TID.X ;  /* 0x0000000000037919 */ /* 0x000ee40000002100 */
[----:B---3--:R-:W-:-:S04]  /*22140*/  LOP3.LUT R3, R3, 0x7f, RZ, 0xc0, !PT ;  /* 0x0000007f03037812 */ /* 0x008fc800078ec0ff */
[----:B------:R-:W-:-:S13]  /*22150*/  ISETP.NE.AND P0, PT, R3, RZ, PT ;  /* 0x000000ff0300720c */ /* 0x000fda0003f05270 */
[----:B------:R-:W-:Y:S05]  /*22160*/  @P0 BRA `(.L_x_1682) ;  /* 0x00000000001c0947 */ /* 0x000fea0003800000 */
[----:B------:R-:W3:Y:S01]  /*22170*/  S2R R3, SR_TID.X ;  /* 0x0000000000037919 */ /* 0x000ee20000002100 */
[----:B--2---:R-:W-:-:S04]  /*22180*/  IMAD.MOV.U32 R2, RZ, RZ, 0x6000 ;  /* 0x00006000ff027424 */ /* 0x004fc800078e00ff */
[----:B------:R4:W-:Y:S01]  /*22190*/  SYNCS.ARRIVE.TRANS64 RZ, [R0+URZ+0x2d830], R2 ;  /* 0x02d8300200ff79a7 */ /* 0x0009e2000800003f */
[----:B---3--:R-:W-:-:S04]  /*221a0*/  LOP3.LUT R3, R3, 0x1f, RZ, 0xc0, !PT ;  /* 0x0000001f03037812 */ /* 0x008fc800078ec0ff */
[----:B------:R-:W-:-:S13]  /*221b0*/  ISETP.NE.AND P0, PT, R3, RZ, PT ;  /* 0x000000ff0300720c */ /* 0x000fda0003f05270 */
[----:B----4-:R-:W-:Y:S05]  /*221c0*/  @!P0 BRA `(.L_x_1682) ;  /* 0x0000000000048947 */ /* 0x010fea0003800000 */
[----:B------:R-:W-:Y:S01]  /*221d0*/  BPT.TRAP 0x1 ;  /* 0x000000040000795c */ /* 0x000fe20000300000 */
.L_x_1682:
[----:B------:R-:W-:Y:S01]  /*221e0*/  R2UR UR9, R0 ;  /* 0x00000000000972ca */ /* 0x000fe200000e0000 */
[----:B--2---:R-:W-:Y:S01]  /*221f0*/  IMAD R0, R18, 0x6000, R17 ;  /* 0x0000600012007824 */ /* 0x004fe200078e0211 */
        /* <DEDUP_REMOVED lines=11> */
[----:B------:R-:W-:Y:S01]  /*222b0*/  UIADD3 UR9, UR9, 0x2d830, URZ ;  /* 0x0002d83009097890 */ /* 0x000fe2000fffe03f */
[----:B------:R-:W-:-:S03]  /*222c0*/  LOP3.LUT R23, R23, 0xfffffffe, RZ, 0xc0, !PT ;  /* 0xfffffffe17177812 */ /* 0x000fc600078ec0ff */
[----:B------:R-:W-:Y:S02]  /*222d0*/  ULEA UR11, UR11, UR5, 0x7 ;  /* 0x000000050b0b7291 */ /* 0x000fe4000f8e383f */
[----:B------:R-:W-:Y:S02]  /*222e0*/  UIADD3 UR14, UR8, 0x15400, URZ ;  /* 0x00015400080e7890 */ /* 0x000fe4000fffe03f */
[----:B------:R-:W-:Y:S02]  /*222f0*/  UIADD3.X UR5, URZ, UR41, URZ, UP0, !UPT ;  /* 0x000000293f057290 */ /* 0x000fe400087fe43f */
[----:B------:R-:W-:Y:S02]  /*22300*/  UIADD3 UR15, UR8, 0x17400, URZ ;  /* 0x00017400080f7890 */ /* 0x000fe4000fffe03f */
[----:B------:R-:W-:Y:S01]  /*22310*/  UIADD3 UR16, UR8, 0x19400, URZ ;  /* 0x0001940008107890 */ /* 0x000fe2000fffe03f */
[----:B------:R-:W-:Y:S02]  /*22320*/  @P0 LOP3.LUT R23, R23, 0x1, RZ, 0xfc, !PT ;  /* 0x0000000117170812 */ /* 0x000fe400078efcff */
[----:B------:R-:W-:Y:S01]  /*22330*/  UMOV UR8, UR14 ;  /* 0x0000000e00087c82 */ /* 0x000fe20008000000 */
[----:B------:R-:W-:Y:S01]  /*22340*/  UMOV UR14, 0x40 ;  /* 0x00000040000e7882 */ /* 0x000fe20000000000 */
[----:B------:R2:W-:Y:S02]  /*22350*/  UTMALDG.4D [UR8], [UR4], desc[UR6] ;  /* 0x00000608040075b4 */ /* 0x0005e40008019000 */
[----:B--2---:R-:W-:Y:S01]  /*22360*/  UMOV UR8, UR15 ;  /* 0x0000000f00087c82 */ /* 0x004fe20008000000 */
[----:B------:R-:W-:-:S02]  /*22370*/  UMOV UR10, UR17 ;  /* 0x00000011000a7c82 */ /* 0x000fc40008000000 */
[----:B------:R2:W-:Y:S02]  /*22380*/  UTMALDG.4D [UR8], [UR4], desc[UR6] ;  /* 0x00000608040075b4 */ /* 0x0005e40008019000 */
[----:B--2---:R-:W-:Y:S01]  /*22390*/  UMOV UR8, UR16 ;  /* 0x0000001000087c82 */ /* 0x004fe20008000000 */
[----:B------:R-:W-:Y:S02]  /*223a0*/  UMOV UR10, UR14 ;  /* 0x0000000e000a7c82 */ /* 0x000fe40008000000 */
[----:B------:R3:W-:Y:S02]  /*223b0*/  UTMALDG.4D [UR8], [UR4], desc[UR6] ;  /* 0x00000608040075b4 */ /* 0x0007e40008019000 */
[----:B---3--:R-:W-:Y:S01]  /*223c0*/  NOP ;  /* 0x0000000000007918 */ /* 0x008fe20000000000 */
.L_x_1678:
[----:B------:R-:W3:Y:S01]  /*223d0*/  LDL.LU R3, [R1+0x20] ;  /* 0x0000200001037983 */ /* 0x000ee20000300800 */
[----:B------:R-:W-:Y:S05]  /*223e0*/  WARPSYNC.ALL ;  /* 0x0000000000007948 */ /* 0x000fea0003800000 */
[----:B------:R-:W-:Y:S01]  /*223f0*/  ULDC.64 UR4, c[0x0][0x298] ;  /* 0x0000a60000047ab9 */ /* 0x000fe20000000a00 */
[----:B--2---:R-:W-:Y:S01]  /*22400*/  VIADD R0, R17, 0xc400 ;  /* 0x0000c40011007836 */ /* 0x004fe20000000000 */
[----:B------:R-:W-:Y:S01]  /*22410*/  ULDC.64 UR6, c[0x0][0xa00] ;  /* 0x0002800000067ab9 */ /* 0x000fe20000000a00 */
[----:B------:R-:W-:Y:S01]  /*22420*/  BSSY B6, `(.L_x_1683) ;  /* 0x0000022000067945 */ /* 0x000fe20003800000 */
[----:B------:R-:W-:Y:S01]  /*22430*/  BAR.SYNC.DEFER_BLOCKING 0x8, 0x200 ;  /* 0x0208000000007b1d */ /* 0x000fe20000010000 */
[----:B------:R-:W-:-:S02]  /*22440*/  ISETP.NE.U32.AND P0, PT, RZ, UR6, PT ;  /* 0x00000006ff007c0c */ /* 0x000fc4000bf05070 */
[----:B------:R-:W-:Y:S02]  /*22450*/  LOP3.LUT P1, RZ, R0, 0x1bf, RZ, 0xc0, !PT ;  /* 0x000001bf00ff7812 */ /* 0x000fe4000782c0ff */
[----:B------:R-:W-:Y:S02]  /*22460*/  ISETP.NE.AND.EX P0, PT, RZ, UR7, PT, P0 ;  /* 0x00000007ff007c0c */ /* 0x000fe4000bf05300 */
[----:B---3--:R-:W-:Y:S01]  /*22470*/  SHF.R.S32.HI R2, RZ, 0x1f, R3 ;  /* 0x0000001fff027819 */ /* 0x008fe20000011403 */
[----:B-1----:R-:W-:-:S04]  /*22480*/  IMAD.WIDE.U32 R4, R3, UR4, RZ ;  /* 0x0000000403047c25 */ /* 0x002fc8000f8e00ff */
        /* <DEDUP_REMOVED lines=19> */
[----:B0-----:R-:W-:-:S02]  /*225c0*/  IMAD.U32 R7, RZ, RZ, UR7 ;  /* 0x00000007ff077e24 */ /* 0x001fc4000f8e00ff */
[----:B------:R-:W-:Y:S02]  /*225d0*/  IMAD.U32 R10, RZ, RZ, UR8 ;  /* 0x00000008ff0a7e24 */ /* 0x000fe4000f8e00ff */
[----:B------:R-:W-:Y:S02]  /*225e0*/  IMAD.U32 R11, RZ, RZ, UR9 ;  /* 0x00000009ff0b7e24 */ /* 0x000fe4000f8e00ff */
[----:B------:R-:W-:Y:S02]  /*225f0*/  IMAD.MOV.U32 R8, RZ, RZ, 0x70 ;  /* 0x00000070ff087424 */ /* 0x000fe400078e00ff */
[----:B------:R-:W-:Y:S02]  /*22600*/  IMAD.MOV.U32 R12, RZ, RZ, 0x1 ;  /* 0x00000001ff0c7424 */ /* 0x000fe400078e00ff */
[----:B------:R-:W-:-:S07]  /*22610*/  IMAD.MOV.U32 R13, RZ, RZ, RZ ;  /* 0x000000ffff0d7224 */ /* 0x000fce00078e00ff */
[----:B------:R-:W-:-:S07]  /*22620*/  LEPC R20, `(.L_x_1684) ;  /* 0x000000001014794e */ /* 0x000fce0000000000 */
[----:B-1----:R-:W-:Y:S05]  /*22630*/  CALL.ABS.NOINC R2 ;  /* 0x0000000002007343 */ /* 0x002fea0003c00000 */
.L_x_1684:
[----:B------:R-:W-:Y:S05]  /*22640*/  BSYNC B6 ;  /* 0x0000000000067941 */ /* 0x000fea0003800000 */
.L_x_1683:
[----:B------:R-:W2:Y:S01]  /*22650*/  LDL.LU R20, [R1+0x3c] ;  /* 0x00003c0001147983 */ /* 0x000ea20000300800 */
[----:B------:R-:W3:Y:S01]  /*22660*/  LDC R9, c[0x0][0x448] ;  /* 0x00011200ff097b82 */ /* 0x000ee20000000800 */
[----:B------:R-:W-:Y:S01]  /*22670*/  ULDC.64 UR6, c[0x0][0x2e0] ;  /* 0x0000b80000067ab9 */ /* 0x000fe20000000a00 */
[----:B------:R-:W-:Y:S01]  /*22680*/  ULDC.64 UR4, c[0x0][0x2d8] ;  /* 0x0000b60000047ab9 */ /* 0x000fe20000000a00 */
[----:B-1----:R-:W2:Y:S01]  /*22690*/  LDL.LU.64 R2, [R1+0x30] ;  /* 0x0000300001027983 */ /* 0x002ea20000300a00 */
[----:B------:R-:W-:-:S03]  /*226a0*/  ULDC.64 UR8, c[0x0][0x280] ;  /* 0x0000a00000087ab9 */ /* 0x000fc60000000a00 */
[----:B------:R-:W4:Y:S04]  /*226b0*/  LDL.LU R21, [R1+0x40] ;  /* 0x0000400001157983 */ /* 0x000f280000300800 */
[----:B------:R-:W4:Y:S04]  /*226c0*/  LDL.LU R4, [R1+0x20] ;  /* 0x0000200001047983 */ /* 0x000f280000300800 */
[----:B------:R-:W4:Y:S01]  /*226d0*/  LDL R12, [R1+0x10] ;  /* 0x00001000010c7983 */ /* 0x000f220000100800 */
[----:B------:R-:W1:Y:S01]  /*226e0*/  S2R R10, SR_TID.X ;  /* 0x00000000000a7919 */ /* 0x000e620000002100 */
[----:B------:R-:W0:Y:S01]  /*226f0*/  S2R R11, SR_TID.X ;  /* 0x00000000000b7919 */ /* 0x000e220000002100 */
[----:B---3--:R-:W-:-:S13]  /*22700*/  ISETP.NE.AND P1, PT, R9, 0x1, PT ;  /* 0x000000010900780c */ /* 0x008fda0003f25270 */
[----:B------:R-:W3:Y:S08]  /*22710*/  @P1 LDC R5, c[0x0][0x44c] ;  /* 0x00011300ff051b82 */ /* 0x000ef00000000800 */
[----:B------:R-:W3:Y:S08]  /*22720*/  @P1 LDC R6, c[0x0][0x450] ;  /* 0x00011400ff061b82 */ /* 0x000ef00000000800 */
[----:B------:R-:W3:Y:S01]  /*22730*/  @P1 LDC R8, c[0x0][0x450] ;  /* 0x00011400ff081b82 */ /* 0x000ee20000000800 */
[----:B--2---:R-:W-:-:S02]  /*22740*/  IMAD.MOV.U32 R3, RZ, RZ, R20 ;  /* 0x000000ffff037224 */ /* 0x004fc400078e0014 */
[----:B------:R-:W2:Y:S01]  /*22750*/  S2R R20, SR_TID.X ;  /* 0x0000000000147919 */ /* 0x000ea20000002100 */
[----:B----4-:R-:W-:Y:S02]  /*22760*/  IMAD R0, R21, UR6, RZ ;  /* 0x0000000615007c24 */ /* 0x010fe4000f8e02ff */
[----:B------:R-:W-:-:S04]  /*22770*/  IMAD.WIDE.U32 R2, R16, UR4, R2 ;  /* 0x0000000410027c25 */ /* 0x000fc8000f8e0002 */
[----:B------:R-:W-:Y:S01]  /*22780*/  IMAD R3, R16, UR5, R3 ;  /* 0x0000000510037c24 */ /* 0x000fe2000f8e0203 */
[----:B------:R-:W-:Y:S01]  /*22790*/  ULDC.64 UR4, c[0x0][0x2d0] ;  /* 0x0000b40000047ab9 */ /* 0x000fe20000000a00 */
[C---:B------:R-:W-:Y:S02]  /*227a0*/  IMAD R0, R4.reuse, UR7, R0 ;  /* 0x0000000704007c24 */ /* 0x040fe4000f8e0200 */
[----:B------:R-:W-:Y:S01]  /*227b0*/  IMAD.WIDE.U32 R2, R4, UR6, R2 ;  /* 0x0000000604027c25 */ /* 0x000fe2000f8e0002 */
[----:B------:R-:W-:-:S03]  /*227c0*/  ULDC.64 UR6, c[0x0][0x2c8] ;  /* 0x0000b20000067ab9 */ /* 0x000fc60000000a00 */
[----:B------:R-:W-:Y:S01]  /*227d0*/  IMAD.IADD R3, R3, 0x1, R0 ;  /* 0x0000000103037824 */ /* 0x000fe200078e0200 */
[C---:B--2---:R-:W-:Y:S01]  /*227e0*/  LOP3.LUT R21, R20.reuse, 0x7f, RZ, 0xc0, !PT ;  /* 0x0000007f14157812 */ /* 0x044fe200078ec0ff */
[----:B------:R-:W-:-:S03]  /*227f0*/  IMAD.SHL.U32 R20, R20, 0x20, RZ ;  /* 0x0000002014147824 */ /* 0x000fc600078e00ff */
[----:B------:R-:W-:-:S04]  /*22800*/  SHF.R.U32.HI R21, RZ, 0x2, R21 ;  /* 0x00000002ff157819 */ /* 0x000fc80000011615 */
[----:B------:R-:W-:Y:S01]  /*22810*/  LOP3.LUT R20, R21, 0x60, R20, 0xf8, !PT ;  /* 0x0000006015147812 */ /* 0x000fe200078ef814 */
[----:B-1----:R-:W-:-:S04]  /*22820*/  IMAD.SHL.U32 R21, R10, 0x8, RZ ;  /* 0x000000080a157824 */ /* 0x002fc800078e00ff */
[----:B------:R-:W-:Y:S01]  /*22830*/  IMAD.IADD R0, R20, 0x1, R12 ;  /* 0x0000000114007824 */ /* 0x000fe200078e020c */
[----:B------:R-:W-:Y:S01]  /*22840*/  LOP3.LUT R21, R21, 0x18, RZ, 0xc0, !PT ;  /* 0x0000001815157812 */ /* 0x000fe200078ec0ff */
[----:B0-----:R-:W-:Y:S02]  /*22850*/  IMAD.SHL.U32 R20, R11, 0x8, RZ ;  /* 0x000000080b147824 */ /* 0x001fe400078e00ff */
[----:B---3--:R-:W-:Y:S01]  /*22860*/  @P1 IMAD.HI.U32 R5, R0, R5, RZ ;  /* 0x0000000500051227 */ /* 0x008fe200078e00ff */
[C---:B------:R-:W-:Y:S02]  /*22870*/  LOP3.LUT R10, R21.reuse, 0x40, RZ, 0xfc, !PT ;  /* 0x00000040150a7812 */ /* 0x040fe400078efcff */
[----:B------:R-:W-:Y:S01]  /*22880*/  LOP3.LUT R20, R20, 0x18, RZ, 0xc0, !PT ;  /* 0x0000001814147812 */ /* 0x000fe200078ec0ff */
[----:B------:R-:W-:Y:S01]  /*22890*/  IMAD.MOV.U32 R4, RZ, RZ, R0 ;  /* 0x000000ffff047224 */ /* 0x000fe200078e0000 */
[----:B------:R-:W-:Y:S02]  /*228a0*/  @P1 SHF.R.U32.HI R4, RZ, R6, R5 ;  /* 0x00000006ff041219 */ /* 0x000fe40000011605 */
        /* <DEDUP_REMOVED lines=8> */
[----:B------:R-:W-:Y:S02]  /*22930*/  VIADD R0, R0, 0x80 ;  /* 0x0000008000007836 */ /* 0x000fe40000000000 */
[----:B------:R-:W-:Y:S01]  /*22940*/  IMAD.WIDE.U32 R4, R6, UR6, R4 ;  /* 0x0000000606047c25 */ /* 0x000fe2000f8e0004 */
[----:B------:R-:W-:-:S05]  /*22950*/  SHF.R.S32.HI R7, RZ, 0x1f, R6 ;  /* 0x0000001fff077819 */ /* 0x000fca0000011406 */
[----:B------:R-:W-:-:S04]  /*22960*/  IMAD R7, R7, UR6, RZ ;  /* 0x0000000607077c24 */ /* 0x000fc8000f8e02ff */
[----:B------:R-:W-:Y:S02]  /*22970*/  IMAD R6, R6, UR7, R7 ;  /* 0x0000000706067c24 */ /* 0x000fe4000f8e0207 */
[----:B------:R-:W0:Y:S02]  /*22980*/  @P1 LDC R7, c[0x0][0x44c] ;  /* 0x00011300ff071b82 */ /* 0x000e240000000800 */
[----:B------:R-:W-:Y:S01]  /*22990*/  IMAD.IADD R6, R5, 0x1, R6 ;  /* 0x0000000105067824 */ /* 0x000fe200078e0206 */
[----:B------:R-:W-:-:S04]  /*229a0*/  LEA R5, P0, R4, UR8, 0x1 ;  /* 0x0000000804057c11 */ /* 0x000fc8000f8008ff */
[----:B------:R-:W-:Y:S01]  /*229b0*/  LEA.HI.X R6, R4, UR9, R6, 0x1, P0 ;  /* 0x0000000904067c11 */ /* 0x000fe200080f0c06 */
        /* <DEDUP_REMOVED lines=26> */
[----:B------:R-:W2:Y:S04]  /*22b60*/  LDL.LU R3, [R1+0x18] ;  /* 0x0000180001037983 */ /* 0x000ea80000300800 */
[----:B------:R-:W3:Y:S04]  /*22b70*/  LDL.LU R11, [R1+0x10] ;  /* 0x00001000010b7983 */ /* 0x000ee80000300800 */
[----:B------:R-:W0:Y:S01]  /*22b80*/  SHFL.IDX PT, R2, R5, RZ, 0x1c1f ;  /* 0x001c1fff05027589 */ /* 0x000e2200000e0000 */
[----:B--2---:R-:W-:-:S03]  /*22b90*/  IMAD R4, R3, R9, RZ ;  /* 0x0000000903047224 */ /* 0x004fc600078e02ff */
[----:B------:R-:W1:Y:S01]  /*22ba0*/  SHFL.IDX PT, R3, R6, RZ, 0x1c1f ;  /* 0x001c1fff06037589 */ /* 0x000e6200000e0000 */
[----:B---3--:R-:W-:-:S05]  /*22bb0*/  IMAD.IADD R0, R21, 0x1, R11 ;  /* 0x0000000115007824 */ /* 0x008fca00078e020b */
        /* <DEDUP_REMOVED lines=34> */
[----:B------:R-:W1:Y:S02]  /*22de0*/  SHFL.IDX PT, R5, R8, RZ, 0x1c1f ;  /* 0x001c1fff08057589 */ /* 0x000e6400000e0000 */
[----:B------:R-:W-:Y:S01]  /*22df0*/  ISETP.GE.AND P3, PT, R3, R4, PT ;  /* 0x000000040300720c */ /* 0x000fe20003f66270 */
[----:B------:R-:W-:-:S05]  /*22e00*/  VIADD R3, R0, 0x60 ;  /* 0x0000006000037836 */ /* 0x000fca0000000000 */
[----:B------:R-:W-:-:S13]  /*22e10*/  ISETP.GE.AND P4, PT, R3, R4, PT ;  /* 0x000000040300720c */ /* 0x000fda0003f86270 */
[----:B0-----:R-:W-:-:S05]  /*22e20*/  @!P4 LEA R2, P5, R20, R2, 0x1 ;  /* 0x000000021402c211 */ /* 0x001fca00078a08ff */
[----:B------:R-:W-:Y:S01]  /*22e30*/  @!P4 IMAD.X R3, RZ, RZ, R6, P5 ;  /* 0x000000ffff03c224 */ /* 0x000fe200028e0606 */
[----:B-1----:R-:W-:Y:S01]  /*22e40*/  @!P3 LEA R5, P5, R20, R5, 0x1 ;  /* 0x000000051405b211 */ /* 0x002fe200078a08ff */
[----:B------:R-:W0:Y:S04]  /*22e50*/  SHFL.IDX PT, R6, R7, RZ, 0x1c1f ;  /* 0x001c1fff07067589 */ /* 0x000e2800000e0000 */
[----:B------:R-:W-:Y:S04]  /*22e60*/  @!P4 LDGSTS.E.BYPASS.LTC128B.128 [R10+0xdc00], desc[UR38][R2.64], !P2 ;  /* 0x0dc00000020acfae */ /* 0x000fe8000d101d66 */
[----:B------:R-:W-:Y:S04]  /*22e70*/  @!P4 LDGSTS.E.BYPASS.LTC128B.128 [R10+0x10c00], desc[UR38][R2.64+0x40], !P1 ;  /* 0x10c00040020acfae */ /* 0x000fe8000c901d66 */
[----:B------:R1:W-:Y:S04]  /*22e80*/  @!P4 LDGSTS.E.BYPASS.LTC128B.128 [R10+0x13c00], desc[UR38][R2.64+0x80], !P0 ;  /* 0x13c00080020acfae */ /* 0x0003e8000c101d66 */
[----:B------:R-:W2:Y:S01]  /*22e90*/  SHFL.IDX PT, R7, R7, 0x1, 0x1c1f ;  /* 0x003c1f0007077f89 */ /* 0x000ea200000e0000 */
[----:B0-----:R-:W-:-:S02]  /*22ea0*/  @!P3 IMAD.X R6, RZ, RZ, R6, P5 ;  /* 0x000000ffff06b224 */ /* 0x001fc400028e0606 */
[----:B-1----:R-:W-:Y:S02]  /*22eb0*/  @!P3 IMAD.MOV.U32 R2, RZ, RZ, R5 ;  /* 0x000000ffff02b224 */ /* 0x002fe400078e0005 */
[----:B------:R-:W-:-:S05]  /*22ec0*/  @!P3 IMAD.MOV.U32 R3, RZ, RZ, R6 ;  /* 0x000000ffff03b224 */ /* 0x000fca00078e0006 */
[----:B------:R-:W-:Y:S04]  /*22ed0*/  @!P3 LDGSTS.E.BYPASS.LTC128B.128 [R10+0xe400], desc[UR38][R2.64], !P2 ;  /* 0x0e400000020abfae */ /* 0x000fe8000d101d66 */
[----:B------:R-:W-:Y:S04]  /*22ee0*/  @!P3 LDGSTS.E.BYPASS.LTC128B.128 [R10+0x11400], desc[UR38][R2.64+0x40], !P1 ;  /* 0x11400040020abfae */ /* 0x000fe8000c901d66 */
[----:B------:R0:W-:Y:S04]  /*22ef0*/  @!P3 LDGSTS.E.BYPASS.LTC128B.128 [R10+0x14400], desc[UR38][R2.64+0x80], !P0 ;  /* 0x14400080020abfae */ /* 0x0001e8000c101d66 */
[----:B0-2---:R0:W1:Y:S02]  /*22f00*/  SHFL.IDX PT, R2, R8, 0x1, 0x1c1f ;  /* 0x003c1f0008027f89 */ /* 0x00506400000e0000 */
.L_x_1851:
        /* <DEDUP_REMOVED lines=13> */
.L_x_1686:
        /* <DEDUP_REMOVED lines=18> */
.L_x_1852:
[----:B------:R-:W-:Y:S05]  /*23100*/  BSYNC B0 ;  /* 0x0000000000007941 */ /* 0x000fea0003800000 */
.L_x_1687:
[----:B------:R-:W0:Y:S04]  /*23110*/  LDL R2, [R1+0x1c] ;  /* 0x00001c0001027983 */ /* 0x000e280000100800 */
[----:B------:R-:W2:Y:S01]  /*23120*/  LDL R5, [R1+0x8] ;  /* 0x0000080001057983 */ /* 0x000ea20000100800 */
[----:B------:R-:W-:Y:S01]  /*23130*/  BSSY B0, `(.L_x_1689) ;  /* 0x0000234000007945 */ /* 0x000fe20003800000 */
[----:B0-----:R-:W-:-:S05]  /*23140*/  VIADD R0, R2, 0xfffffffe ;  /* 0xfffffffe02007836 */ /* 0x001fca0000000000 */
[----:B--2---:R-:W-:-:S13]  /*23150*/  ISETP.GE.AND P0, PT, R0, R5, PT ;  /* 0x000000050000720c */ /* 0x004fda0003f06270 */
[----:B------:R-:W-:Y:S05]  /*23160*/  @!P0 BRA `(.L_x_1690) ;  /* 0x0000002000c08947 */ /* 0x000fea0003800000 */
[----:B------:R-:W2:Y:S04]  /*23170*/  LDL.LU R2, [R1+0x38] ;  /* 0x0000380001027983 */ /* 0x000ea80000300800 */
[----:B------:R-:W3:Y:S04]  /*23180*/  LDL.LU R7, [R1+0x28] ;  /* 0x0000280001077983 */ /* 0x000ee80000300800 */
[----:B------:R-:W4:Y:S04]  /*23190*/  LDL.LU R3, [R1+0x48] ;  /* 0x0000480001037983 */ /* 0x000f280000300800 */
[----:B------:R-:W5:Y:S04]  /*231a0*/  LDL.LU R6, [R1+0x24] ;  /* 0x0000240001067983 */ /* 0x000f680000300800 */
[----:B------:R-:W5:Y:S01]  /*231b0*/  LDL.LU R4, [R1+0x44] ;  /* 0x0000440001047983 */ /* 0x000f620000300800 */
[----:B------:R-:W-:Y:S01]  /*231c0*/  LOP3.LUT R10, RZ, R5, RZ, 0x33, !PT ;  /* 0x00000005ff0a7212 */ /* 0x000fe200078e33ff */
[----:B------:R-:W-:Y:S01]  /*231d0*/  BSSY B2, `(.L_x_1691) ;  /* 0x00000c2000027945 */ /* 0x000fe20003800000 */
[----:B--2---:R-:W-:-:S04]  /*231e0*/  VIADD R2, R2, 0x1 ;  /* 0x0000000102027836 */ /* 0x004fc80000000000 */
[----:B---3--:R-:W-:Y:S01]  /*231f0*/  IMAD R2, R2, R7, RZ ;  /* 0x0000000702027224 */ /* 0x008fe200078e02ff */
[----:B----4-:R-:W-:-:S04]  /*23200*/  LOP3.LUT R3, RZ, R3, RZ, 0x33, !PT ;  /* 0x00000003ff037212 */ /* 0x010fc800078e33ff */
[----:B------:R-:W-:-:S04]  /*23210*/  LOP3.LUT R2, RZ, R2, RZ, 0x33, !PT ;  /* 0x00000002ff027212 */ /* 0x000fc800078e33ff */
[----:B-----5:R-:W-:Y:S02]  /*23220*/  VIADDMNMX R2, R2, -R6, R3, !PT ;  /* 0x8000000602027246 */ /* 0x020fe40007800103 */
[----:B------:R-:W-:-:S04]  /*23230*/  LOP3.LUT R4, RZ, R4, RZ, 0x33, !PT ;  /* 0x00000004ff047212 */ /* 0x000fc800078e33ff */
[----:B------:R-:W-:-:S04]  /*23240*/  VIMNMX R4, R2, R4, !PT ;  /* 0x0000000402047248 */ /* 0x000fc80007fe0100 */
[----:B------:R-:W-:Y:S02]  /*23250*/  VIADDMNMX R10, R4, 0x2, R10, !PT ;  /* 0x00000002040a7846 */ /* 0x000fe4000780010a */
[----:B------:R-:W-:-:S05]  /*23260*/  LOP3.LUT R2, RZ, R4, RZ, 0x33, !PT ;  /* 0x00000004ff027212 */ /* 0x000fca00078e33ff */
[----:B------:R-:W-:-:S05]  /*23270*/  IMAD.IADD R2, R10, 0x1, R2 ;  /* 0x000000010a027824 */ /* 0x000fca00078e0202 */
[----:B------:R-:W-:-:S04]  /*23280*/  LOP3.LUT R2, R2, 0x1, RZ, 0xc0, !PT ;  /* 0x0000000102027812 */ /* 0x000fc800078ec0ff */
[----:B------:R-:W-:-:S13]  /*23290*/  ISETP.NE.U32.AND P0, PT, R2, 0x1, PT ;  /* 0x000000010200780c */ /* 0x000fda0003f05070 */
[----:B------:R-:W-:Y:S05]  /*232a0*/  @P0 BRA `(.L_x_1692) ;  /* 0x0000000800d00947 */ /* 0x000fea0003800000 */
[----:B------:R-:W-:Y:S01]  /*232b0*/  LOP3.LUT P1, RZ, R23, 0x1, RZ, 0xc0, !PT ;  /* 0x0000000117ff7812 */ /* 0x000fe2000782c0ff */
[----:B------:R-:W-:Y:S01]  /*232c0*/  VIADD R5, R18, 0x1 ;  /* 0x0000000112057836 */ /* 0x000fe20000000000 */
[----:B------:R-:W-:Y:S04]  /*232d0*/  BSSY B1, `(.L_x_1693) ;  /* 0x00000ad000017945 */ /* 0x000fe80003800000 */
[----:B------:R-:W-:-:S04]  /*232e0*/  ISETP.NE.AND P0, PT, R5, 0x2, PT ;  /* 0x000000020500780c */ /* 0x000fc80003f05270 */
[----:B------:R-:W-:Y:S02]  /*232f0*/  SEL R9, RZ, 0x1, P0 ;  /* 0x00000001ff097807 */ /* 0x000fe40000000000 */
[----:B------:R-:W-:Y:S02]  /*23300*/  SEL R5, R5, RZ, P0 ;  /* 0x000000ff05057207 */ /* 0x000fe40000000000 */
[----:B------:R-:W-:Y:S01]  /*23310*/  LOP3.LUT R9, R28, R9, RZ, 0x3c, !PT ;  /* 0x000000091c097212 */ /* 0x000fe200078e3cff */
[----:B------:R-:W-:Y:S06]  /*23320*/  @!P1 BRA `(.L_x_1694) ;  /* 0x00000008009c9947 */ /* 0x000fec0003800000 */
        /* <DEDUP_REMOVED lines=23> */
.L_x_1695:
[----:B------:R-:W-:Y:S01]  /*234a0*/  IMAD R3, R5, 0x8, R17 ;  /* 0x0000000805037824 */ /* 0x000fe200078e0211 */
[----:B------:R-:W-:Y:S01]  /*234b0*/  SHF.L.U32 R2, R9, 0x1f, RZ ;  /* 0x0000001f09027819 */ /* 0x000fe200000006ff */
[----:B------:R-:W-:Y:S03]  /*234c0*/  BSSY B3, `(.L_x_1696) ;  /* 0x0000003000037945 */ /* 0x000fe60003800000 */
[----:B------:R-:W1:Y:S02]  /*234d0*/  SYNCS.PHASECHK.TRANS64.TRYWAIT P0, [R3+URZ+0x2d840], R2 ;  /* 0x02d84002030075a7 */ /* 0x000e64000800017f */
[----:B-1----:R-:W-:Y:S05]  /*234e0*/  @!P0 BRA `(.L_x_1697) ;  /* 0x0000005400288947 */ /* 0x002fea0003800000 */
.L_x_1853:
[----:B------:R-:W-:Y:S05]  /*234f0*/  BSYNC B3 ;  /* 0x0000000000037941 */ /* 0x000fea0003800000 */
.L_x_1696:
        /* <DEDUP_REMOVED lines=12> */
.L_x_1699:
[----:B------:R-:W-:Y:S05]  /*235c0*/  BSYNC B3 ;  /* 0x0000000000037941 */ /* 0x000fea0003800000 */
.L_x_1698:
        /* <DEDUP_REMOVED lines=11> */
.L_x_1700:
        /* <DEDUP_REMOVED lines=16> */
.L_x_1701:
        /* <DEDUP_REMOVED lines=16> */
.L_x_1702:
        /* <DEDUP_REMOVED lines=15> */
.L_x_1854:
[----:B------:R-:W-:Y:S05]  /*23970*/  BSYNC B3 ;  /* 0x0000000000037941 */ /* 0x000fea0003800000 */
.L_x_1703:
        /* <DEDUP_REMOVED lines=12> */
.L_x_1706:
[----:B------:R-:W-:Y:S05]  /*23a40*/  BSYNC B3 ;  /* 0x0000000000037941 */ /* 0x000fea0003800000 */
.L_x_1705:
        /* <DEDUP_REMOVED lines=11> */
.L_x_1707:
        /* <DEDUP_REMOVED lines=15> */
.L_x_1708:
        /* <DEDUP_REMOVED lines=15> */
.L_x_1709:
        /* <DEDUP_REMOVED lines=12> */
.L_x_1694:
[----:B------:R-:W-:Y:S05]  /*23da0*/  BSYNC B1 ;  /* 0x0000000000017941 */ /* 0x000fea0003800000 */
.L_x_1693:
[----:B------:R-:W2:Y:S01]  /*23db0*/  LDL.LU R0, [R1+0x1c] ;  /* 0x00001c0001007983 */ /* 0x000ea20000300800 */
[----:B------:R-:W-:Y:S02]  /*23dc0*/  IMAD.MOV.U32 R18, RZ, RZ, R5 ;  /* 0x000000ffff127224 */ /* 0x000fe400078e0005 */
[----:B------:R-:W-:Y:S02]  /*23dd0*/  IMAD.MOV.U32 R28, RZ, RZ, R9 ;  /* 0x000000ffff1c7224 */ /* 0x000fe400078e0009 */
[----:B--2---:R-:W-:-:S07]  /*23de0*/  VIADD R0, R0, 0xfffffffd ;  /* 0xfffffffd00007836 */ /* 0x004fce0000000000 */
.L_x_1692:
[----:B------:R-:W-:Y:S05]  /*23df0*/  BSYNC B2 ;  /* 0x0000000000027941 */ /* 0x000fea0003800000 */
.L_x_1691:
[----:B------:R-:W-:-:S05]  /*23e00*/  VIADD R3, R10, 0xfffffffe ;  /* 0xfffffffe0a037836 */ /* 0x000fca0000000000 */
[----:B------:R-:W-:-:S13]  /*23e10*/  ISETP.NE.AND P0, PT, R3, R4, PT ;  /* 0x000000040300720c */ /* 0x000fda0003f05270 */
[----:B------:R-:W-:Y:S05]  /*23e20*/  @!P0 BRA `(.L_x_1690) ;  /* 0x0000001400908947 */ /* 0x000fea0003800000 */
[----:B------:R-:W-:-:S07]  /*23e30*/  IMAD.MOV.U32 R4, RZ, RZ, R19 ;  /* 0x000000ffff047224 */ /* 0x000fce00078e0013 */
.L_x_1744:
[----:B------:R-:W-:Y:S01]  /*23e40*/  LOP3.LUT P1, RZ, R23, 0x1, RZ, 0xc0, !PT ;  /* 0x0000000117ff7812 */ /* 0x000fe2000782c0ff */
[----:B------:R-:W-:Y:S01]  /*23e50*/  VIADD R6, R18, 0x1 ;  /* 0x0000000112067836 */ /* 0x000fe20000000000 */
[----:B------:R-:W-:Y:S05]  /*23e60*/  YIELD ;  /* 0x0000000000007946 */ /* 0x000fea0003800000 */
[----:B------:R-:W-:Y:S01]  /*23e70*/  ISETP.NE.AND P0, PT, R6, 0x2, PT ;  /* 0x000000020600780c */ /* 0x000fe20003f05270 */
[----:B------:R-:W-:Y:S03]  /*23e80*/  BSSY B1, `(.L_x_1710) ;  /* 0x00000aa000017945 */ /* 0x000fe60003800000 */
[----:B------:R-:W-:-:S02]  /*23e90*/  SEL R7, RZ, 0x1, P0 ;  /* 0x00000001ff077807 */ /* 0x000fc40000000000 */
        /* <DEDUP_REMOVED lines=26> */
.L_x_1712:
[----:B------:R-:W-:Y:S01]  /*24040*/  IMAD R3, R6, 0x8, R17 ;  /* 0x0000000806037824 */ /* 0x000fe200078e0211 */
[----:B------:R-:W-:Y:S01]  /*24050*/  SHF.L.U32 R2, R7, 0x1f, RZ ;  /* 0x0000001f07027819 */ /* 0x000fe200000006ff */
[----:B------:R-:W-:Y:S03]  /*24060*/  BSSY B2, `(.L_x_1713) ;  /* 0x0000003000027945 */ /* 0x000fe60003800000 */
[----:B------:R-:W1:Y:S02]  /*24070*/  SYNCS.PHASECHK.TRANS64.TRYWAIT P0, [R3+URZ+0x2d840], R2 ;  /* 0x02d84002030075a7 */ /* 0x000e64000800017f */
[----:B-1----:R-:W-:Y:S05]  /*24080*/  @!P0 BRA `(.L_x_1714) ;  /* 0x0000004800688947 */ /* 0x002fea0003800000 */
.L_x_1855:
[----:B------:R-:W-:Y:S05]  /*24090*/  BSYNC B2 ;  /* 0x0000000000027941 */ /* 0x000fea0003800000 */
.L_x_1713:
        /* <DEDUP_REMOVED lines=12> */
.L_x_1716:
[----:B------:R-:W-:Y:S05]  /*24160*/  BSYNC B2 ;  /* 0x0000000000027941 */ /* 0x000fea0003800000 */
.L_x_1715:
        /* <DEDUP_REMOVED lines=11> */
.L_x_1717:
        /* <DEDUP_REMOVED lines=16> */
.L_x_1718:
        /* <DEDUP_REMOVED lines=16> */
.L_x_1719:
        /* <DEDUP_REMOVED lines=15> */
.L_x_1856:
[----:B------:R-:W-:Y:S05]  /*24510*/  BSYNC B2 ;  /* 0x0000000000027941 */ /* 0x000fea0003800000 */
.L_x_1720:
        /* <DEDUP_REMOVED lines=11> */
.L_x_1723:
[----:B------:R-:W-:Y:S05]  /*245d0*/  BSYNC B2 ;  /* 0x0000000000027941 */ /* 0x000fea0003800000 */
.L_x_1722:
        /* <DEDUP_REMOVED lines=10> */
.L_x_1724:
        /* <DEDUP_REMOVED lines=15> */
.L_x_1725:
        /* <DEDUP_REMOVED lines=15> */
.L_x_1726:
        /* <DEDUP_REMOVED lines=12> */
.L_x_1711:
[----:B------:R-:W-:Y:S05]  /*24920*/  BSYNC B1 ;  /* 0x0000000000017941 */ /* 0x000fea0003800000 */
.L_x_1710:
[----:B------:R-:W-:Y:S01]  /*24930*/  LOP3.LUT P1, RZ, R23, 0x1, RZ, 0xc0, !PT ;  /* 0x0000000117ff7812 */ /* 0x000fe2000782c0ff */
[----:B------:R-:W-:Y:S01]  /*24940*/  VIADD R18, R6, 0x1 ;  /* 0x0000000106127836 */ /* 0x000fe20000000000 */
[----:B------:R-:W-:Y:S01]  /*24950*/  BSSY B1, `(.L_x_1727) ;  /* 0x00000ad000017945 */ /* 0x000fe20003800000 */
[----:B------:R-:W-:-:S03]  /*24960*/  VIADD R9, R0, 0xffffffff ;  /* 0xffffffff00097836 */ /* 0x000fc60000000000 */
        /* <DEDUP_REMOVED lines=28> */
.L_x_1729:
[----:B------:R-:W-:Y:S01]  /*24b30*/  IMAD R2, R18, 0x8, R17 ;  /* 0x0000000812027824 */ /* 0x000fe200078e0211 */
[----:B------:R-:W-:Y:S01]  /*24b40*/  SHF.L.U32 R3, R28, 0x1f, RZ ;  /* 0x0000001f1c037819 */ /* 0x000fe200000006ff */
[----:B------:R-:W-:Y:S03]  /*24b50*/  BSSY B2, `(.L_x_1730) ;  /* 0x0000003000027945 */ /* 0x000fe60003800000 */
[----:B------:R-:W1:Y:S02]  /*24b60*/  SYNCS.PHASECHK.TRANS64.TRYWAIT P0, [R2+URZ+0x2d840], R3 ;  /* 0x02d84003020075a7 */ /* 0x000e64000800017f */
[----:B-1----:R-:W-:Y:S05]  /*24b70*/  @!P0 BRA `(.L_x_1731) ;  /* 0x0000003c00d48947 */ /* 0x002fea0003800000 */
.L_x_1857:
[----:B------:R-:W-:Y:S05]  /*24b80*/  BSYNC B2 ;  /* 0x0000000000027941 */ /* 0x000fea0003800000 */
.L_x_1730:
        /* <DEDUP_REMOVED lines=12> */
.L_x_1733:
[----:B------:R-:W-:Y:S05]  /*24c50*/  BSYNC B2 ;  /* 0x0000000000027941 */ /* 0x000fea0003800000 */
.L_x_1732:
        /* <DEDUP_REMOVED lines=12> */
.L_x_1734:
        /* <DEDUP_REMOVED lines=16> */
.L_x_1735:
        /* <DEDUP_REMOVED lines=16> */
.L_x_1736:
        /* <DEDUP_REMOVED lines=15> */
.L_x_1858:
[----:B------:R-:W-:Y:S05]  /*25010*/  BSYNC B2 ;  /* 0x0000000000027941 */ /* 0x000fea0003800000 */
.L_x_1737:
        /* <DEDUP_REMOVED lines=11> */
.L_x_1740:
[----:B------:R-:W-:Y:S05]  /*250d0*/  BSYNC B2 ;  /* 0x0000000000027941 */ /* 0x000fea0003800000 */
.L_x_1739:
        /* <DEDUP_REMOVED lines=10> */
.L_x_1741:
        /* <DEDUP_REMOVED lines=15> */
.L_x_1742:
        /* <DEDUP_REMOVED lines=15> */
.L_x_1743:
        /* <DEDUP_REMOVED lines=12> */
.L_x_1728:
[----:B------:R-:W-:Y:S05]  /*25420*/  BSYNC B1 ;  /* 0x0000000000017941 */ /* 0x000fea0003800000 */
.L_x_1727:
[----:B------:R-:W2:Y:S01]  /*25430*/  LDL R2, [R1+0x8] ;  /* 0x0000080001027983 */ /* 0x000ea20000100800 */
[----:B------:R-:W-:Y:S01]  /*25440*/  VIADD R0, R0, 0xfffffffe ;  /* 0xfffffffe00007836 */ /* 0x000fe20000000000 */
[----:B--2---:R-:W-:-:S13]  /*25450*/  ISETP.GT.AND P0, PT, R9, R2, PT ;  /* 0x000000020900720c */ /* 0x004fda0003f04270 */
[----:B------:R-:W-:Y:S05]  /*25460*/  @P0 BRA `(.L_x_1744) ;  /* 0xffffffe800740947 */ /* 0x000fea000383ffff */
.L_x_1690:
[----:B------:R-:W-:Y:S05]  /*25470*/  BSYNC B0 ;  /* 0x0000000000007941 */ /* 0x000fea0003800000 */
.L_x_1689:
        /* <DEDUP_REMOVED lines=17> */
.L_x_1746:
[----:B------:R-:W-:Y:S05]  /*25590*/  BSYNC B0 ;  /* 0x0000000000007941 */ /* 0x000fea0003800000 */
.L_x_1745:
[----:B------:R-:W-:Y:S01]  /*255a0*/  LOP3.LUT P0, RZ, R23, 0x1, RZ, 0xc0, !PT ;  /* 0x0000000117ff7812 */ /* 0x000fe2000780c0ff */
[----:B------:R-:W-:-:S12]  /*255b0*/  BSSY B0, `(.L_x_1747) ;  /* 0x0000045000007945 */ /* 0x000fd80003800000 */
[----:B------:R-:W-:Y:S05]  /*255c0*/  @!P0 BRA `(.L_x_1748) ;  /* 0x00000004000c8947 */ /* 0x000fea0003800000 */
[----:B------:R-:W-:Y:S01]  /*255d0*/  IMAD R3, R18, 0x8, R17 ;  /* 0x0000000812037824 */ /* 0x000fe200078e0211 */
[----:B------:R-:W-:Y:S01]  /*255e0*/  SHF.L.U32 R0, R28, 0x1f, RZ ;  /* 0x0000001f1c007819 */ /* 0x000fe200000006ff */
[----:B------:R-:W-:Y:S01]  /*255f0*/  BSSY B1, `(.L_x_1749) ;  /* 0x0000004000017945 */ /* 0x000fe20003800000 */
[----:B------:R-:W-:Y:S02]  /*25600*/  ISETP.NE.AND P1, PT, R6, RZ, PT ;  /* 0x000000ff0600720c */ /* 0x000fe40003f25270 */
[----:B------:R-:W0:Y:S02]  /*25610*/  SYNCS.PHASECHK.TRANS64.TRYWAIT P0, [R3+URZ+0x2d860], R0 ;  /* 0x02d86000030075a7 */ /* 0x000e24000800017f */
[----:B0-----:R-:W-:Y:S09]  /*25620*/  @!P0 BRA `(.L_x_1750) ;  /* 0x0000003400508947 */ /* 0x001ff20003800000 */
.L_x_1859:
[----:B------:R-:W-:Y:S05]  /*25630*/  BSYNC B1 ;  /* 0x0000000000017941 */ /* 0x000fea0003800000 */
.L_x_1749:
        /* <DEDUP_REMOVED lines=9> */
.L_x_1752:
[----:B------:R-:W-:Y:S05]  /*256d0*/  BSYNC B1 ;  /* 0x0000000000017941 */ /* 0x000fea0003800000 */
.L_x_1751:
        /* <DEDUP_REMOVED lines=10> */
.L_x_1753:
        /* <DEDUP_REMOVED lines=15> */
.L_x_1754:
        /* <DEDUP_REMOVED lines=15> */
.L_x_1755:
        /* <DEDUP_REMOVED lines=10> */
.L_x_1748:
[----:B------:R-:W-:Y:S05]  /*25a00*/  BSYNC B0 ;  /* 0x0000000000007941 */ /* 0x000fea0003800000 */
.L_x_1747:
[----:B------:R-:W-:-:S05]  /*25a10*/  VIADD R18, R18, 0x1 ;  /* 0x0000000112127836 */ /* 0x000fca0000000000 */
[----:B------:R-:W-:-:S04]  /*25a20*/  ISETP.NE.AND P0, PT, R18, 0x2, PT ;  /* 0x000000021200780c */ /* 0x000fc80003f05270 */
[----:B------:R-:W-:Y:S02]  /*25a30*/  SEL R3, RZ, 0x1, P0 ;  /* 0x00000001ff037807 */ /* 0x000fe40000000000 */
[----:B------:R-:W-:Y:S02]  /*25a40*/  SEL R18, R18, RZ, P0 ;  /* 0x000000ff12127207 */ /* 0x000fe40000000000 */
[----:B------:R-:W-:-:S07]  /*25a50*/  LOP3.LUT R28, R28, R3, RZ, 0x3c, !PT ;  /* 0x000000031c1c7212 */ /* 0x000fce00078e3cff */
.L_x_1671:
[----:B------:R-:W-:Y:S05]  /*25a60*/  BSYNC B7 ;  /* 0x0000000000077941 */ /* 0x000fea0003800000 */
.L_x_1669:
[----:B------:R-:W-:-:S13]  /*25a70*/  LOP3.LUT P0, RZ, R23, 0x2, RZ, 0xc0, !PT ;  /* 0x0000000217ff7812 */ /* 0x000fda000780c0ff */
[----:B------:R-:W-:Y:S05]  /*25a80*/  @!P0 BRA `(.L_x_1756) ;  /* 0x0000000000248947 */ /* 0x000fea0003800000 */
[----:B------:R-:W-:Y:S05]  /*25a90*/  WARPSYNC.ALL ;  /* 0x0000000000007948 */ /* 0x000fea0003800000 */
[----:B------:R-:W0:Y:S08]  /*25aa0*/  S2UR UR5, SR_CgaCtaId ;  /* 0x00000000000579c3 */ /* 0x000e300000008800 */
[----:B------:R-:W-:Y:S06]  /*25ab0*/  BAR.SYNC.DEFER_BLOCKING 0x5, 0x200 ;  /* 0x0148000000007b1d */ /* 0x000fec0000010000 */
[----:B------:R-:W-:-:S02]  /*25ac0*/  UMOV UR4, 0x400 ;  /* 0x0000040000047882 */ /* 0x000fc40000000000 */
[----:B0-----:R-:W-:-:S06]  /*25ad0*/  ULEA UR4, UR5, UR4, 0x18 ;  /* 0x0000000405047291 */ /* 0x001fcc000f8ec03f */
[----:B------:R-:W-:-:S05]  /*25ae0*/  IMAD.U32 R17, RZ, RZ, UR4 ;  /* 0x00000004ff117e24 */ /* 0x000fca000f8e00ff */
[----:B------:R2:W3:Y:S01]  /*25af0*/  LDS.128 R24, [R17+0x2d8d0] ;  /* 0x02d8d00011187984 */ /* 0x0004e20000000c00 */
[----:B------:R-:W-:Y:S06]  /*25b00*/  BAR.ARV 0x4, 0x200 ;  /* 0x0108000000007b1d */ /* 0x000fec0000002000 */
[----:B------:R-:W-:Y:S05]  /*25b10*/  BRA `(.L_x_1757) ;  /* 0x0000000c00d87947 */ /* 0x000fea0003800000 */
.L_x_1756:
[----:B------:R-:W0:Y:S01]  /*25b20*/  S2R R0, SR_TID.X ;  /* 0x0000000000007919 */ /* 0x000e220000002100 */
[----:B------:R-:W-:Y:S01]  /*25b30*/  UMOV UR4, 0xffffffff ;  /* 0xffffffff00047882 */ /* 0x000fe20000000000 */
[----:B0-----:R-:W-:-:S04]  /*25b40*/  LOP3.LUT R8, R0, 0x1f, RZ, 0xc0, !PT ;  /* 0x0000001f00087812 */ /* 0x001fc800078ec0ff */
[----:B------:R-:W-:Y:S01]  /*25b50*/  ISETP.NE.AND P0, PT, R8, 0x1f, PT ;  /* 0x0000001f0800780c */ /* 0x000fe20003f05270 */
[----:B------:R-:W-:-:S12]  /*25b60*/  BRA.DIV UR4, `(.L_x_1758) ;  /* 0x0000003204147947 */ /* 0x000fd8000b800000 */
[----:B------:R-:W-:Y:S01]  /*25b70*/  IMAD.IADD R9, R27, 0x1, R8 ;  /* 0x000000011b097824 */ /* 0x000fe200078e0208 */
[----:B------:R-:W-:-:S04]  /*25b80*/  ULDC UR4, c[0x0][0xc3c] ;  /* 0x00030f0000047ab9 */ /* 0x000fc80000000800 */
[----:B------:R-:W-:-:S13]  /*25b90*/  ISETP.GE.OR P1, PT, R9, UR4, !P0 ;  /* 0x0000000409007c0c */ /* 0x000fda000c726670 */
[----:B------:R-:W0:Y:S08]  /*25ba0*/  @!P1 LDC.64 R2, c[0x0][0xc80] ;  /* 0x00032000ff029b82 */ /* 0x000e300000000a00 */
[----:B-1----:R-:W1:Y:S01]  /*25bb0*/  @!P1 LDC.64 R4, c[0x0][0xc78] ;  /* 0x00031e00ff049b82 */ /* 0x002e620000000a00 */
        /* <DEDUP_REMOVED lines=33> */
.L_x_1869:
[----:B------:R-:W-:Y:S02]  /*25dd0*/  ULDC UR4, c[0x0][0xc38] ;  /* 0x00030e0000047ab9 */ /* 0x000fe40000000800 */
[----:B------:R-:W-:-:S04]  /*25de0*/  IMAD.U32 R4, RZ, RZ, UR4 ;  /* 0x00000004ff047e24 */ /* 0x000fc8000f8e00ff */
[----:B-1----:R-:W-:-:S04]  /*25df0*/  IMAD R3, R14, R4, RZ ;  /* 0x000000040e037224 */ /* 0x002fc800078e02ff */
[----:B------:R-:W-:-:S05]  /*25e00*/  IMAD.IADD R6, R6, 0x1, R3 ;  /* 0x0000000106067824 */ /* 0x000fca00078e0203 */
[----:B------:R-:W-:-:S13]  /*25e10*/  ISETP.GT.AND P6, PT, R6, R0, PT ;  /* 0x000000000600720c */ /* 0x000fda0003fc4270 */
[----:B------:R-:W-:Y:S05]  /*25e20*/  @P6 BRA `(.L_x_1759) ;  /* 0x0000000000a46947 */ /* 0x000fea0003800000 */
.L_x_1762:
        /* <DEDUP_REMOVED lines=35> */
.L_x_1877:
[----:B------:R-:W-:Y:S02]  /*26060*/  ULDC UR4, c[0x0][0xc38] ;  /* 0x00030e0000047ab9 */ /* 0x000fe40000000800 */
[----:B------:R-:W-:-:S04]  /*26070*/  IMAD.U32 R4, RZ, RZ, UR4 ;  /* 0x00000004ff047e24 */ /* 0x000fc8000f8e00ff */
[----:B-1----:R-:W-:-:S04]  /*26080*/  IMAD R3, R14, R4, RZ ;  /* 0x000000040e037224 */ /* 0x002fc800078e02ff */
[----:B------:R-:W-:-:S05]  /*26090*/  IMAD.IADD R6, R3, 0x1, R6 ;  /* 0x0000000103067824 */ /* 0x000fca00078e0206 */
[----:B------:R-:W-:-:S13]  /*260a0*/  ISETP.GT.AND P6, PT, R6, R0, PT ;  /* 0x000000000600720c */ /* 0x000fda0003fc4270 */
[----:B------:R-:W-:Y:S05]  /*260b0*/  @!P6 BRA `(.L_x_1762) ;  /* 0xfffffffc005ce947 */ /* 0x000fea000383ffff */
.L_x_1759:
[----:B------:R-:W-:Y:S01]  /*260c0*/  IMAD.IADD R6, R6, 0x1, -R3 ;  /* 0x0000000106067824 */ /* 0x000fe200078e0a03 */
[----:B------:R-:W-:-:S03]  /*260d0*/  UMOV UR4, 0xffffffff ;  /* 0xffffffff00047882 */ /* 0x000fc60000000000 */
[----:B------:R-:W-:-:S05]  /*260e0*/  IMAD R3, R2, R4, R6 ;  /* 0x0000000402037224 */ /* 0x000fca00078e0206 */
[----:B------:R-:W-:Y:S01]  /*260f0*/  ISETP.GT.AND P6, PT, R3, R0, PT ;  /* 0x000000000300720c */ /* 0x000fe20003fc4270 */
[----:B------:R-:W-:-:S12]  /*26100*/  BRA.DIV UR4, `(.L_x_1763) ;  /* 0x00000032049c7947 */ /* 0x000fd8000b800000 */
[----:B------:R-:W-:-:S04]  /*26110*/  VOTE.ANY R3, PT, !P6 ;  /* 0x0000000000037806 */ /* 0x000fc800070e0100 */
[----:B------:R-:W1:Y:S02]  /*26120*/  POPC R7, R3 ;  /* 0x0000000300077309 */ /* 0x000e640000000000 */
[----:B-1----:R1:W2:Y:S01]  /*26130*/  SHFL.IDX PT, R25, R25, R7, 0x1f ;  /* 0x00001f0719197589 */ /* 0x0022a200000e0000 */
[----:B------:R-:W-:-:S03]  /*26140*/  IMAD.IADD R27, R7, 0x1, R27 ;  /* 0x00000001071b7824 */ /* 0x000fc600078e021b */
[----:B------:R1:W3:Y:S04]  /*26150*/  SHFL.IDX PT, R5, R5, R7, 0x1f ;  /* 0x00001f0705057589 */ /* 0x0002e800000e0000 */
.L_x_1882:
[----:B------:R-:W-:-:S13]  /*26160*/  ISETP.NE.AND P0, PT, R3, RZ, PT ;  /* 0x000000ff0300720c */ /* 0x000fda0003f05270 */
[----:B------:R-:W-:Y:S05]  /*26170*/  @!P0 BRA `(.L_x_1764) ;  /* 0x0000000000108947 */ /* 0x000fea0003800000 */
[----:B------:R-:W-:Y:S01]  /*26180*/  UMOV UR4, 0xffffffff ;  /* 0xffffffff00047882 */ /* 0x000fe20000000000 */
[----:B------:R-:W-:Y:S02]  /*26190*/  VIADD R12, R7, 0xffffffff ;  /* 0xffffffff070c7836 */ /* 0x000fe40000000000 */
[----:B------:R-:W-:Y:S05]  /*261a0*/  BRA.DIV UR4, `(.L_x_1765) ;  /* 0x0000003204d47947 */ /* 0x000fea000b800000 */
[----:B------:R4:W0:Y:S02]  /*261b0*/  SHFL.IDX PT, R24, R2, R12, 0x1f ;  /* 0x00001f0c02187589 */ /* 0x00082400000e0000 */
.L_x_1764:
[----:B---3--:R-:W-:Y:S01]  /*261c0*/  ISETP.NE.AND P0, PT, R5, 0x1, PT ;  /* 0x000000010500780c */ /* 0x008fe20003f05270 */
[----:B0-----:R-:W-:-:S04]  /*261d0*/  IMAD R24, R24, R4, R6 ;  /* 0x0000000418187224 */ /* 0x001fc800078e0206 */
[----:B------:R-:W-:-:S08]  /*261e0*/  IMAD.IADD R0, R0, 0x1, -R24 ;  /* 0x0000000100007824 */ /* 0x000fd000078e0a18 */
[----:B------:R-:W-:Y:S05]  /*261f0*/  @!P0 BRA `(.L_x_1766) ;  /* 0x0000000000dc8947 */ /* 0x000fea0003800000 */
[----:B--2---:R-:W-:Y:S01]  /*26200*/  IABS R4, R25 ;  /* 0x0000001900047213 */ /* 0x004fe20000000000 */
[----:B----4-:R-:W-:Y:S01]  /*26210*/  IMAD.MOV.U32 R2, RZ, RZ, RZ ;  /* 0x000000ffff027224 */ /* 0x010fe200078e00ff */
[----:B------:R-:W-:Y:S02]  /*26220*/  IABS R6, R5 ;  /* 0x0000000500067213 */ /* 0x000fe40000000000 */
[----:B-1----:R-:W0:Y:S08]  /*26230*/  I2F.RP R7, R4 ;  /* 0x0000000400077306 */ /* 0x002e300000209400 */
[----:B------:R-:W-:Y:S08]  /*26240*/  I2F.RP R10, R6 ;  /* 0x00000006000a7306 */ /* 0x000ff00000209400 */
[----:B0-----:R-:W0:Y:S02]  /*26250*/  MUFU.RCP R7, R7 ;  /* 0x0000000700077308 */ /* 0x001e240000001000 */
[----:B0-----:R-:W-:Y:S01]  /*26260*/  VIADD R8, R7, 0xffffffe ;  /* 0x0ffffffe07087836 */ /* 0x001fe20000000000 */
[----:B------:R-:W-:-:S05]  /*26270*/  IABS R7, R25 ;  /* 0x0000001900077213 */ /* 0x000fca0000000000 */
[----:B------:R0:W1:Y:S02]  /*26280*/  F2I.FTZ.U32.TRUNC.NTZ R3, R8 ;  /* 0x0000000800037305 */ /* 0x000064000021f000 */
[----:B0-----:R-:W-:Y:S01]  /*26290*/  IABS R8, R0 ;  /* 0x0000000000087213 */ /* 0x001fe20000000000 */
[----:B-1----:R-:W-:-:S04]  /*262a0*/  IMAD.MOV R9, RZ, RZ, -R3 ;  /* 0x000000ffff097224 */ /* 0x002fc800078e0a03 */
[----:B------:R-:W-:-:S04]  /*262b0*/  IMAD R9, R9, R4, RZ ;  /* 0x0000000409097224 */ /* 0x000fc800078e02ff */
[----:B------:R-:W-:Y:S02]  /*262c0*/  IMAD.HI.U32 R3, R3, R9, R2 ;  /* 0x0000000903037227 */ /* 0x000fe400078e0002 */
[----:B------:R-:W0:Y:S02]  /*262d0*/  MUFU.RCP R2, R10 ;  /* 0x0000000a00027308 */ /* 0x000e240000001000 */
[----:B------:R-:W-:Y:S02]  /*262e0*/  IMAD.MOV R9, RZ, RZ, -R7 ;  /* 0x000000ffff097224 */ /* 0x000fe400078e0a07 */
[----:B------:R-:W-:-:S04]  /*262f0*/  IMAD.HI.U32 R7, R3, R8, RZ ;  /* 0x0000000803077227 */ /* 0x000fc800078e00ff */
[----:B------:R-:W-:-:S05]  /*26300*/  IMAD R9, R7, R9, R8 ;  /* 0x0000000907097224 */ /* 0x000fca00078e0208 */
[----:B------:R-:W-:Y:S01]  /*26310*/  ISETP.GT.U32.AND P1, PT, R4, R9, PT ;  /* 0x000000090400720c */ /* 0x000fe20003f24070 */
[----:B0-----:R-:W-:Y:S02]  /*26320*/  VIADD R8, R2, 0xffffffe ;  /* 0x0ffffffe02087836 */ /* 0x001fe40000000000 */
[----:B------:R-:W-:Y:S02]  /*26330*/  IMAD.MOV.U32 R2, RZ, RZ, RZ ;  /* 0x000000ffff027224 */ /* 0x000fe400078e00ff */
[----:B------:R-:W0:Y:S08]  /*26340*/  F2I.FTZ.U32.TRUNC.NTZ R3, R8 ;  /* 0x0000000800037305 */ /* 0x000e30000021f000 */
[----:B------:R-:W-:-:S02]  /*26350*/  @!P1 IMAD.IADD R9, R9, 0x1, -R4 ;  /* 0x0000000109099824 */ /* 0x000fc400078e0a04 */
[----:B------:R-:W-:Y:S01]  /*26360*/  @!P1 VIADD R7, R7, 0x1 ;  /* 0x0000000107079836 */ /* 0x000fe20000000000 */
[----:B------:R-:W-:Y:S02]  /*26370*/  ISETP.NE.AND P1, PT, R25, RZ, PT ;  /* 0x000000ff1900720c */ /* 0x000fe40003f25270 */
[----:B------:R-:W-:Y:S02]  /*26380*/  ISETP.GE.U32.AND P0, PT, R9, R4, PT ;  /* 0x000000040900720c */ /* 0x000fe40003f06070 */
[----:B------:R-:W-:Y:S01]  /*26390*/  IABS R4, R5 ;  /* 0x0000000500047213 */ /* 0x000fe20000000000 */
[----:B0-----:R-:W-:-:S04]  /*263a0*/  IMAD.MOV R9, RZ, RZ, -R3 ;  /* 0x000000ffff097224 */ /* 0x001fc800078e0a03 */
[----:B------:R-:W-:Y:S02]  /*263b0*/  IMAD.MOV R4, RZ, RZ, -R4 ;  /* 0x000000ffff047224 */ /* 0x000fe400078e0a04 */
[----:B------:R-:W-:-:S04]  /*263c0*/  IMAD R9, R9, R6, RZ ;  /* 0x0000000609097224 */ /* 0x000fc800078e02ff */
[----:B------:R-:W-:Y:S01]  /*263d0*/  IMAD.HI.U32 R2, R3, R9, R2 ;  /* 0x0000000903027227 */ /* 0x000fe200078e0002 */
[----:B------:R-:W-:-:S03]  /*263e0*/  LOP3.LUT R3, R0, R25, RZ, 0x3c, !PT ;  /* 0x0000001900037212 */ /* 0x000fc600078e3cff */
[----:B------:R-:W-:Y:S01]  /*263f0*/  @P0 VIADD R7, R7, 0x1 ;  /* 0x0000000107070836 */ /* 0x000fe20000000000 */
[----:B------:R-:W-:-:S13]  /*26400*/  ISETP.GE.AND P2, PT, R3, RZ, PT ;  /* 0x000000ff0300720c */ /* 0x000fda0003f46270 */
[----:B------:R-:W-:Y:S01]  /*26410*/  @!P2 IMAD.MOV R7, RZ, RZ, -R7 ;  /* 0x000000ffff07a224 */ /* 0x000fe200078e0a07 */
[----:B------:R-:W-:-:S04]  /*26420*/  @!P1 LOP3.LUT R7, RZ, R25, RZ, 0x33, !PT ;  /* 0x00000019ff079212 */ /* 0x000fc800078e33ff */
[----:B------:R-:W-:-:S05]  /*26430*/  IABS R3, R7 ;  /* 0x0000000700037213 */ /* 0x000fca0000000000 */
        /* <DEDUP_REMOVED lines=14> */
[--C-:B------:R-:W-:Y:S02]  /*26520*/  IMAD R5, R5, R4, R7.reuse ;  /* 0x0000000405057224 */ /* 0x100fe400078e0207 */
[----:B------:R-:W-:Y:S02]  /*26530*/  IMAD.MOV R2, RZ, RZ, -R7 ;  /* 0x000000ffff027224 */ /* 0x000fe400078e0a07 */
[----:B------:R-:W-:Y:S02]  /*26540*/  IMAD R26, R5, 0x10000, R26 ;  /* 0x00010000051a7824 */ /* 0x000fe400078e021a */
[----:B------:R-:W-:Y:S01]  /*26550*/  IMAD R2, R25, R2, R0 ;  /* 0x0000000219027224 */ /* 0x000fe200078e0200 */
[----:B------:R-:W-:Y:S06]  /*26560*/  BRA `(.L_x_1767) ;  /* 0x0000000000f47947 */ /* 0x000fec0003800000 */
.L_x_1766:
[----:B----4-:R-:W0:Y:S02]  /*26570*/  LDC.64 R2, c[0x0][0xc90] ;  /* 0x00032400ff027b82 */ /* 0x010e240000000a00 */
[----:B0-----:R-:W-:-:S05]  /*26580*/  IMAD.WIDE R2, R27, 0x4, R2 ;  /* 0x000000041b027825 */ /* 0x001fca00078e0202 */
[----:B-1----:R0:W2:Y:S02]  /*26590*/  LDG.E R7, desc[UR38][R2.64] ;  /* 0x0000002602077981 */ /* 0x0020a4000c1e1900 */
[----:B0-----:R-:W-:Y:S02]  /*265a0*/  IMAD.MOV.U32 R2, RZ, RZ, RZ ;  /* 0x000000ffff027224 */ /* 0x001fe400078e00ff */
[----:B--2---:R-:W-:-:S05]  /*265b0*/  IMAD R5, R25, R7, RZ ;  /* 0x0000000719057224 */ /* 0x004fca00078e02ff */
[-C--:B------:R-:W-:Y:S02]  /*265c0*/  IABS R6, R5.reuse ;  /* 0x0000000500067213 */ /* 0x080fe40000000000 */
[----:B------:R-:W-:Y:S02]  /*265d0*/  IABS R10, R5 ;  /* 0x00000005000a7213 */ /* 0x000fe40000000000 */
[----:B------:R-:W0:Y:S08]  /*265e0*/  I2F.RP R8, R6 ;  /* 0x0000000600087306 */ /* 0x000e300000209400 */
[----:B0-----:R-:W0:Y:S02]  /*265f0*/  MUFU.RCP R8, R8 ;  /* 0x0000000800087308 */ /* 0x001e240000001000 */
[----:B0-----:R-:W-:-:S02]  /*26600*/  VIADD R9, R8, 0xffffffe ;  /* 0x0ffffffe08097836 */ /* 0x001fc40000000000 */
[----:B------:R-:W-:-:S04]  /*26610*/  IMAD.MOV R8, RZ, RZ, -R10 ;  /* 0x000000ffff087224 */ /* 0x000fc800078e0a0a */
[----:B------:R-:W0:Y:S02]  /*26620*/  F2I.FTZ.U32.TRUNC.NTZ R3, R9 ;  /* 0x0000000900037305 */ /* 0x000e24000021f000 */
[----:B0-----:R-:W-:-:S04]  /*26630*/  IMAD.MOV R11, RZ, RZ, -R3 ;  /* 0x000000ffff0b7224 */ /* 0x001fc800078e0a03 */
[----:B------:R-:W-:-:S04]  /*26640*/  IMAD R11, R11, R6, RZ ;  /* 0x000000060b0b7224 */ /* 0x000fc800078e02ff */
[----:B------:R-:W-:Y:S01]  /*26650*/  IMAD.HI.U32 R3, R3, R11, R2 ;  /* 0x0000000b03037227 */ /* 0x000fe200078e0002 */
        /* <DEDUP_REMOVED lines=9> */
[----:B------:R-:W-:-:S13]  /*266f0*/  ISETP.GE.U32.AND P0, PT, R9, R6, PT ;  /* 0x000000060900720c */ /* 0x000fda0003f06070 */
[----:B------:R-:W-:-:S04]  /*26700*/  @P0 VIADD R3, R3, 0x1 ;  /* 0x0000000103030836 */ /* 0x000fc80000000000 */
[----:B------:R-:W-:-:S04]  /*26710*/  IMAD.MOV.U32 R2, RZ, RZ, R3 ;  /* 0x000000ffff027224 */ /* 0x000fc800078e0003 */
[----:B------:R-:W-:Y:S01]  /*26720*/  @!P2 IMAD.MOV R2, RZ, RZ, -R2 ;  /* 0x000000ffff02a224 */ /* 0x000fe200078e0a02 */
[----:B------:R-:W-:-:S05]  /*26730*/  @!P1 LOP3.LUT R2, RZ, R5, RZ, 0x33, !PT ;  /* 0x00000005ff029212 */ /* 0x000fca00078e33ff */
[----:B------:R-:W-:Y:S02]  /*26740*/  IMAD R6, R7, R2, RZ ;  /* 0x0000000207067224 */ /* 0x000fe400078e02ff */
[----:B------:R-:W-:Y:S02]  /*26750*/  IMAD.MOV R2, RZ, RZ, -R2 ;  /* 0x000000ffff027224 */ /* 0x000fe400078e0a02 */
[----:B------:R-:W-:Y:S02]  /*26760*/  IMAD.MOV R3, RZ, RZ, -R6 ;  /* 0x000000ffff037224 */ /* 0x000fe400078e0a06 */
[----:B------:R-:W-:Y:S02]  /*26770*/  IMAD R5, R5, R2, R0 ;  /* 0x0000000205057224 */ /* 0x000fe400078e0200 */
[----:B------:R-:W-:Y:S01]  /*26780*/  IMAD.MOV.U32 R2, RZ, RZ, RZ ;  /* 0x000000ffff027224 */ /* 0x000fe200078e00ff */
[----:B------:R-:W-:-:S04]  /*26790*/  VIADDMNMX R4, R3, R4, R7, PT ;  /* 0x0000000403047246 */ /* 0x000fc80003800107 */
[----:B------:R-:W-:-:S04]  /*267a0*/  IABS R7, R4 ;  /* 0x0000000400077213 */ /* 0x000fc80000000000 */
        /* <DEDUP_REMOVED lines=17> */
[----:B------:R-:W-:Y:S02]  /*268c0*/  LOP3.LUT R0, R5, R4, RZ, 0x3c, !PT ;  /* 0x0000000405007212 */ /* 0x000fe400078e3cff */
[----:B------:R-:W-:Y:S02]  /*268d0*/  IADD3 R5, R6, 0x1000000, R5 ;  /* 0x0100000006057810 */ /* 0x000fe40007ffe005 */
[----:B------:R-:W-:-:S07]  /*268e0*/  ISETP.GE.AND P2, PT, R0, RZ, PT ;  /* 0x000000ff0000720c */ /* 0x000fce0003f46270 */
[----:B------:R-:W-:-:S06]  /*268f0*/  @P0 VIADD R2, R2, 0x1 ;  /* 0x0000000102020836 */ /* 0x000fcc0000000000 */
[----:B------:R-:W-:Y:S01]  /*26900*/  @!P2 IMAD.MOV R2, RZ, RZ, -R2 ;  /* 0x000000ffff02a224 */ /* 0x000fe200078e0a02 */
[----:B------:R-:W-:Y:S01]  /*26910*/  @!P1 LOP3.LUT R2, RZ, R4, RZ, 0x33, !PT ;  /* 0x00000004ff029212 */ /* 0x000fe200078e33ff */
[----:B------:R-:W-:-:S04]  /*26920*/  IMAD.MOV R4, RZ, RZ, -R4 ;  /* 0x000000ffff047224 */ /* 0x000fc800078e0a04 */
[----:B------:R-:W-:-:S07]  /*26930*/  IMAD R26, R2, R4, R5 ;  /* 0x00000004021a7224 */ /* 0x000fce00078e0205 */
.L_x_1767:
[----:B------:R-:W-:-:S05]  /*26940*/  LOP3.LUT R2, RZ, R2, RZ, 0x33, !PT ;  /* 0x00000002ff027212 */ /* 0x000fca00078e33ff */
[----:B------:R-:W-:Y:S01]  /*26950*/  IMAD.IADD R25, R25, 0x1, R2 ;  /* 0x0000000119197824 */ /* 0x000fe200078e0202 */
[----:B------:R-:W-:Y:S06]  /*26960*/  BRA `(.L_x_1768) ;  /* 0x00000000001c7947 */ /* 0x000fec0003800000 */
.L_x_1760:
[----:B------:R-:W-:Y:S01]  /*26970*/  UMOV UR4, URZ ;  /* 0x0000003f00047c82 */ /* 0x000fe20008000000 */
[----:B------:R-:W-:Y:S01]  /*26980*/  UMOV UR5, URZ ;  /* 0x0000003f00057c82 */ /* 0x000fe20008000000 */
[----:B------:R-:W-:Y:S01]  /*26990*/  ULDC UR6, c[0x0][0xc3c] ;  /* 0x00030f0000067ab9 */ /* 0x000fe20000000800 */
[----:B------:R-:W-:Y:S02]  /*269a0*/  IMAD.MOV.U32 R24, RZ, RZ, R0 ;  /* 0x000000ffff187224 */ /* 0x000fe400078e0000 */
[----:B------:R-:W-:Y:S02]  /*269b0*/  IMAD.U32 R25, RZ, RZ, UR4 ;  /* 0x00000004ff197e24 */ /* 0x000fe4000f8e00ff */
[----:B------:R-:W-:Y:S02]  /*269c0*/  IMAD.U32 R26, RZ, RZ, UR5 ;  /* 0x00000005ff1a7e24 */ /* 0x000fe4000f8e00ff */
[----:B------:R-:W-:-:S07]  /*269d0*/  IMAD.U32 R27, RZ, RZ, UR6 ;  /* 0x00000006ff1b7e24 */ /* 0x000fce000f8e00ff */
.L_x_1768:
        /* <DEDUP_REMOVED lines=10> */
.L_x_1757:
[----:B------:R-:W-:Y:S02]  /*26a80*/  ULDC UR4, c[0x0][0xc3c] ;  /* 0x00030f0000047ab9 */ /* 0x000fe40000000800 */
[----:B---3--:R-:W-:-:S13]  /*26a90*/  ISETP.GE.AND P0, PT, R27, UR4, PT ;  /* 0x000000041b007c0c */ /* 0x008fda000bf06270 */
[----:B------:R-:W-:Y:S05]  /*26aa0*/  @!P0 BRA `(.L_x_1769) ;  /* 0xffffff8400808947 */ /* 0x000fea000383ffff */
[----:B------:R-:W-:Y:S05]  /*26ab0*/  BSYNC B8 ;  /* 0x0000000000087941 */ /* 0x000fea0003800000 */
.L_x_1605:
[----:B-1----:R-:W3:Y:S01]  /*26ac0*/  LDL.LU R0, [R1+0x2c] ;  /* 0x00002c0001007983 */ /* 0x002ee20000300800 */
[----:B------:R-:W-:Y:S01]  /*26ad0*/  BSSY B0, `(.L_x_1770) ;  /* 0x000000b000007945 */ /* 0x000fe20003800000 */
[----:B------:R-:W1:Y:S01]  /*26ae0*/  S2R R5, SR_CgaCtaId ;  /* 0x0000000000057919 */ /* 0x000e620000008800 */
[----:B---3--:R-:W-:-:S05]  /*26af0*/  VIADD R0, R0, 0x1 ;  /* 0x0000000100007836 */ /* 0x008fca0000000000 */
[----:B------:R-:W-:-:S04]  /*26b00*/  LEA.HI R2, R0, R0, RZ, 0x1 ;  /* 0x0000000000027211 */ /* 0x000fc800078f08ff */
[----:B------:R-:W-:Y:S02]  /*26b10*/  LOP3.LUT R3, R2, 0xfffffffe, RZ, 0xc0, !PT ;  /* 0xfffffffe02037812 */ /* 0x000fe400078ec0ff */
[----:B------:R-:W-:-:S03]  /*26b20*/  MOV R2, 0x400 ;  /* 0x0000040000027802 */ /* 0x000fc60000000f00 */
[----:B------:R-:W-:Y:S01]  /*26b30*/  IMAD.IADD R0, R0, 0x1, -R3 ;  /* 0x0000000100007824 */ /* 0x000fe200078e0a03 */
[----:B-1----:R-:W-:-:S04]  /*26b40*/  LEA R9, R5, R2, 0x18 ;  /* 0x0000000205097211 */ /* 0x002fc800078ec0ff */
[----:B------:R-:W-:-:S04]  /*26b50*/  SHF.L.U32 R0, R0, 0x1f, RZ ;  /* 0x0000001f00007819 */ /* 0x000fc800000006ff */
[----:B------:R-:W1:Y:S02]  /*26b60*/  SYNCS.PHASECHK.TRANS64.TRYWAIT P0, [R9+URZ+0x2d820], R0 ;  /* 0x02d82000090075a7 */ /* 0x000e64000800017f */
[----:B-1----:R-:W-:Y:S05]  /*26b70*/  @!P0 BRA `(.L_x_1771) ;  /* 0x0000002800888947 */ /* 0x002fea0003800000 */
.L_x_1885:
[----:B------:R-:W-:Y:S05]  /*26b80*/  BSYNC B0 ;  /* 0x0000000000007941 */ /* 0x000fea0003800000 */
.L_x_1770:
[----:B------:R-:W-:-:S03]  /*26b90*/  UMOV UR4, 0xffffffff ;  /* 0xffffffff00047882 */ /* 0x000fc60000000000 */
[----:B------:R-:W-:Y:S05]  /*26ba0*/  BRA.DIV UR4, `(.L_x_1772) ;  /* 0x0000002a04907947 */ /* 0x000fea000b800000 */
[----:B-1----:R-:W1:Y:S02]  /*26bb0*/  S2R R0, SR_TID.X ;  /* 0x0000000000007919 */ /* 0x002e640000002100 */
[----:B-1----:R-:W-:-:S04]  /*26bc0*/  SHF.R.U32.HI R0, RZ, 0x5, R0 ;  /* 0x00000005ff007819 */ /* 0x002fc80000011600 */
[----:B------:R-:W-:-:S05]  /*26bd0*/  LOP3.LUT R0, R0, 0x3, RZ, 0xc0, !PT ;  /* 0x0000000300007812 */ /* 0x000fca00078ec0ff */
[----:B------:R1:W3:Y:S02]  /*26be0*/  SHFL.IDX PT, R14, R0, RZ, 0x1f ;  /* 0x00001fff000e7589 */ /* 0x0002e400000e0000 */
.L_x_1888:
[----:B---3--:R-:W-:-:S13]  /*26bf0*/  ISETP.NE.AND P0, PT, R14, RZ, PT ;  /* 0x000000ff0e00720c */ /* 0x008fda0003f05270 */
[----:B------:R-:W-:Y:S05]  /*26c00*/  @P0 BRA `(.L_x_1379) ;  /* 0x0000000000880947 */ /* 0x000fea0003800000 */
[----:B------:R-:W-:-:S03]  /*26c10*/  UMOV UR4, 0xffffffff ;  /* 0xffffffff00047882 */ /* 0x000fc60000000000 */
[----:B------:R-:W-:Y:S05]  /*26c20*/  BRA.DIV UR4, `(.L_x_1773) ;  /* 0x0000002a04a47947 */ /* 0x000fea000b800000 */
[----:B------:R-:W-:-:S13]  /*26c30*/  ELECT P6, URZ, PT ;  /* 0x00000000003f782f */ /* 0x000fda00038c0000 */
.L_x_1891:
[----:B------:R-:W-:Y:S05]  /*26c40*/  @!P6 BRA `(.L_x_1379) ;  /* 0x000000000078e947 */ /* 0x000fea0003800000 */
[----:B------:R-:W-:-:S06]  /*26c50*/  ULOP3.LUT UR4, UR36, 0x2, URZ, 0xfc, !UPT ;  /* 0x0000000224047892 */ /* 0x000fcc000f8efc3f */
[----:B-1----:R-:W-:-:S05]  /*26c60*/  IMAD.U32 R0, RZ, RZ, UR4 ;  /* 0x00000004ff007e24 */ /* 0x002fca000f8e00ff */
[----:B------:R-:W-:-:S13]  /*26c70*/  ISETP.NE.AND P2, PT, R0, 0x3, PT ;  /* 0x000000030000780c */ /* 0x000fda0003f45270 */
[----:B------:R-:W-:Y:S05]  /*26c80*/  @!P2 BRA `(.L_x_1774) ;  /* 0x000000000004a947 */ /* 0x000fea0003800000 */
[----:B------:R-:W-:Y:S01]  /*26c90*/  BPT.TRAP 0x1 ;  /* 0x000000040000795c */ /* 0x000fe20000300000 */
.L_x_1774:
[----:B------:R-:W-:Y:S01]  /*26ca0*/  VIADD R3, R9, 0x2d840 ;  /* 0x0002d84009037836 */ /* 0x000fe20000000000 */
[----:B------:R-:W-:Y:S01]  /*26cb0*/  SHF.L.U32 R2, R28, 0x1f, RZ ;  /* 0x0000001f1c027819 */ /* 0x000fe200000006ff */
[C---:B------:R-:W-:Y:S02]  /*26cc0*/  VIADD R0, R18.reuse, 0x1 ;  /* 0x0000000112007836 */ /* 0x040fe40000000000 */
[----:B------:R-:W-:-:S03]  /*26cd0*/  IMAD R7, R18, 0x8, R3 ;  /* 0x0000000812077824 */ /* 0x000fc600078e0203 */
[C---:B------:R-:W-:Y:S01]  /*26ce0*/  ISETP.NE.AND P1, PT, R0.reuse, 0x2, PT ;  /* 0x000000020000780c */ /* 0x040fe20003f25270 */
[----:B------:R-:W1:Y:S03]  /*26cf0*/  SYNCS.PHASECHK.TRANS64.TRYWAIT P0, [R7+URZ], R2 ;  /* 0x00000002070075a7 */ /* 0x000e66000800017f */
[----:B------:R-:W-:Y:S02]  /*26d00*/  SEL R5, RZ, 0x1, P1 ;  /* 0x00000001ff057807 */ /* 0x000fe40000800000 */
[----:B------:R-:W-:Y:S02]  /*26d10*/  SEL R4, R0, RZ, P1 ;  /* 0x000000ff00047207 */ /* 0x000fe40000800000 */
[----:B------:R-:W-:-:S03]  /*26d20*/  LOP3.LUT R0, R28, R5, RZ, 0x3c, !PT ;  /* 0x000000051c007212 */ /* 0x000fc600078e3cff */
[----:B------:R-:W-:Y:S01]  /*26d30*/  IMAD R3, R4, 0x8, R3 ;  /* 0x0000000804037824 */ /* 0x000fe200078e0203 */
[----:B------:R-:W-:Y:S01]  /*26d40*/  SHF.L.U32 R0, R0, 0x1f, RZ ;  /* 0x0000001f00007819 */ /* 0x000fe200000006ff */
[----:B-1----:R-:W-:Y:S06]  /*26d50*/  @!P0 BRA `(.L_x_1775) ;  /* 0x0000002800788947 */ /* 0x002fec0003800000 */
.L_x_1892:
[----:B------:R-:W3:Y:S02]  /*26d60*/  SYNCS.PHASECHK.TRANS64.TRYWAIT P0, [R3+URZ], R0 ;  /* 0x00000000030075a7 */ /* 0x000ee4000800017f */
[----:B---3--:R-:W-:Y:S05]  /*26d70*/  @!P0 BRA `(.L_x_1776) ;  /* 0x0000002800848947 */ /* 0x008fea0003800000 */
.L_x_1893:
[----:B------:R-:W-:Y:S05]  /*26d80*/  @!P2 BRA `(.L_x_1777) ;  /* 0x000000000004a947 */ /* 0x000fea0003800000 */
[----:B------:R-:W-:Y:S01]  /*26d90*/  BPT.TRAP 0x1 ;  /* 0x000000040000795c */ /* 0x000fe20000300000 */
.L_x_1777:
[----:B---3--:R-:W-:-:S04]  /*26da0*/  VIADD R3, R9, 0x2d860 ;  /* 0x0002d86009037836 */ /* 0x008fc80000000000 */
[----:B------:R-:W-:-:S04]  /*26db0*/  IMAD R5, R18, 0x8, R3 ;  /* 0x0000000812057824 */ /* 0x000fc800078e0203 */
[----:B------:R-:W3:Y:S02]  /*26dc0*/  SYNCS.PHASECHK.TRANS64.TRYWAIT P0, [R5+URZ], R2 ;  /* 0x00000002050075a7 */ /* 0x000ee4000800017f */
[----:B---3--:R-:W-:Y:S05]  /*26dd0*/  @!P0 BRA `(.L_x_1778) ;  /* 0x0000002800808947 */ /* 0x008fea0003800000 */
.L_x_1894:
[----:B------:R-:W-:-:S07]  /*26de0*/  IMAD R3, R4, 0x8, R3 ;  /* 0x0000000804037824 */ /* 0x000fce00078e0203 */
.L_x_1779:
[----:B----4-:R4:W0:Y:S02]  /*26df0*/  SYNCS.PHASECHK.TRANS64.TRYWAIT P0, [R3+URZ], R0 ;  /* 0x00000000030075a7 */ /* 0x010824000800017f */
[----:B0-----:R-:W-:Y:S05]  /*26e00*/  @!P0 NANOSLEEP.SYNCS 0x989680 ;  /* 0x009896800000895d */ /* 0x001fea0003900000 */
[----:B------:R-:W0:Y:S02]  /*26e10*/  @!P0 SYNCS.PHASECHK.TRANS64 P0, [R3+URZ], R0 ;  /* 0x00000000030085a7 */ /* 0x000e24000800007f */
[----:B0-----:R-:W-:Y:S05]  /*26e20*/  @!P0 BRA `(.L_x_1779) ;  /* 0xfffffffc00f08947 */ /* 0x001fea000383ffff */
.L_x_1379:
[----:B------:R-:W-:Y:S05]  /*26e30*/  BSYNC B9 ;  /* 0x0000000000097941 */ /* 0x000fea0003800000 */
.L_x_1376:
[----:B------:R-:W-:Y:S05]  /*26e40*/  EXIT ;  /* 0x000000000000794d */ /* 0x000fea0003800000 */
.L_x_1405:
[----:B0-----:R0:W1:Y:S02]  /*26e50*/  SYNCS.PHASECHK.TRANS64.TRYWAIT P5, [R14+URZ+0x2d890], R85 ;  /* 0x02d890550e0075a7 */ /* 0x00106400080a017f */
[----:B-1----:R-:W-:Y:S05]  /*26e60*/  @!P5 NANOSLEEP.SYNCS 0x989680 ;  /* 0x009896800000d95d */ /* 0x002fea0003900000 */
[----:B------:R-:W1:Y:S02]  /*26e70*/  @!P5 SYNCS.PHASECHK.TRANS64 P5, [R14+URZ+0x2d890], R85 ;  /* 0x02d890550e00d5a7 */ /* 0x000e6400080a007f */
[----:B-1----:R-:W-:Y:S05]  /*26e80*/  @!P5 BRA `(.L_x_1405) ;  /* 0xfffffffc00f0d947 */ /* 0x002fea000383ffff */
[----:B------:R-:W-:Y:S05]  /*26e90*/  BRA `(.L_x_1780) ;  /* 0xfffffdc800207947 */ /* 0x000fea000383ffff */
.L_x_1433:
[----:B0-----:R0:W1:Y:S02]  /*26ea0*/  SYNCS.PHASECHK.TRANS64.TRYWAIT P5, [R14+URZ+0x2d890], R85 ;  /* 0x02d890550e0075a7 */ /* 0x00106400080a017f */
[----:B-1----:R-:W-:Y:S05]  /*26eb0*/  @!P5 NANOSLEEP.SYNCS 0x989680 ;  /* 0x009896800000d95d */ /* 0x002fea0003900000 */
[----:B------:R-:W1:Y:S02]  /*26ec0*/  @!P5 SYNCS.PHASECHK.TRANS64 P5, [R14+URZ+0x2d890], R85 ;  /* 0x02d890550e00d5a7 */ /* 0x000e6400080a007f */
[----:B-1----:R-:W-:Y:S05]  /*26ed0*/  @!P5 BRA `(.L_x_1433) ;  /* 0xfffffffc00f0d947 */ /* 0x002fea000383ffff */
[----:B------:R-:W-:Y:S05]  /*26ee0*/  BRA `(.L_x_1781) ;  /* 0xfffffde000e47947 */ /* 0x000fea000383ffff */
.L_x_1446:
[----:B0-----:R0:W1:Y:S02]  /*26ef0*/  SYNCS.PHASECHK.TRANS64.TRYWAIT P4, [R14+URZ+0x2d890], R85 ;  /* 0x02d890550e0075a7 */ /* 0x001064000808017f */
[----:B-1----:R-:W-:Y:S05]  /*26f00*/  @!P4 NANOSLEEP.SYNCS 0x989680 ;  /* 0x009896800000c95d */ /* 0x002fea0003900000 */
[----:B------:R-:W1:Y:S02]  /*26f10*/  @!P4 SYNCS.PHASECHK.TRANS64 P4, [R14+URZ+0x2d890], R85 ;  /* 0x02d890550e00c5a7 */ /* 0x000e64000808007f */
[----:B-1----:R-:W-:Y:S05]  /*26f20*/  @!P4 BRA `(.L_x_1446) ;  /* 0xfffffffc00f0c947 */ /* 0x002fea000383ffff */
[----:B------:R-:W-:Y:S05]  /*26f30*/  BRA `(.L_x_1782) ;  /* 0xfffffdfc007c7947 */ /* 0x000fea000383ffff */
.L_x_1450:
[----:B--2---:R2:W3:Y:S02]  /*26f40*/  SYNCS.PHASECHK.TRANS64.TRYWAIT P3, [R14+URZ+0x2d8b0], R85 ;  /* 0x02d8b0550e0075a7 */ /* 0x0044e4000806017f */
[----:B---3--:R-:W-:Y:S05]  /*26f50*/  @!P3 NANOSLEEP.SYNCS 0x989680 ;  /* 0x009896800000b95d */ /* 0x008fea0003900000 */
[----:B------:R-:W3:Y:S02]  /*26f60*/  @!P3 SYNCS.PHASECHK.TRANS64 P3, [R14+URZ+0x2d8b0], R85 ;  /* 0x02d8b0550e00b5a7 */ /* 0x000ee4000806007f */
[----:B---3--:R-:W-:Y:S05]  /*26f70*/  @!P3 BRA `(.L_x_1450) ;  /* 0xfffffffc00f0b947 */ /* 0x008fea000383ffff */
[----:B------:R-:W-:Y:S05]  /*26f80*/  BRA `(.L_x_1783) ;  /* 0xfffffe0000147947 */ /* 0x000fea000383ffff */
.L_x_1466:
[----:B------:R-:W-:Y:S01]  /*26f90*/  BSSY B0, `(.L_x_1784) ;  /* 0x0000007000007945 */ /* 0x000fe20003800000 */
[----:B------:R-:W-:Y:S02]  /*26fa0*/  IMAD.MOV.U32 R12, RZ, RZ, RZ ;  /* 0x000000ffff0c7224 */ /* 0x000fe400078e00ff */
[----:B------:R-:W-:Y:S02]  /*26fb0*/  IMAD.MOV.U32 R11, RZ, RZ, 0x1f ;  /* 0x0000001fff0b7424 */ /* 0x000fe400078e00ff */
[----:B------:R-:W-:-:S07]  /*26fc0*/  IMAD.MOV.U32 R15, RZ, RZ, -0x1 ;  /* 0xffffffffff0f7424 */ /* 0x000fce00078e00ff */
[----:B-----5:R-:W-:Y:S05]  /*26fd0*/  WARPSYNC.COLLECTIVE R15, `(.L_x_1785) ;  /* 0x000000000f087348 */ /* 0x020fea0003c00000 */
[----:B------:R0:W1:Y:S02]  /*26fe0*/  SHFL.IDX P6, R14, R13, R12, R11 ;  /* 0x0000000c0d0e7389 */ /* 0x00006400000c000b */
[----:B01---5:R-:W-:Y:S01]  /*26ff0*/  ENDCOLLECTIVE ;  /* 0x000000000000791b */ /* 0x023fe20003800000 */
.L_x_1785:
[----:B------:R-:W-:Y:S05]  /*27000*/  BSYNC B0 ;  /* 0x0000000000007941 */ /* 0x000fea0003800000 */
.L_x_1784:
[----:B------:R0:W-:Y:S01]  /*27010*/  STL [R1], R14 ;  /* 0x0000000e01007387 */ /* 0x0001e20000100800 */
[----:B------:R-:W-:Y:S05]  /*27020*/  BRA `(.L_x_1786) ;  /* 0xfffffe0c00247947 */ /* 0x000fea000383ffff */
.L_x_1477:
[----:B------:R-:W-:Y:S01]  /*27030*/  BSSY B1, `(.L_x_1787) ;  /* 0x0000007000017945 */ /* 0x000fe20003800000 */
[----:B------:R-:W-:Y:S02]  /*27040*/  IMAD.MOV.U32 R12, RZ, RZ, RZ ;  /* 0x000000ffff0c7224 */ /* 0x000fe400078e00ff */
[----:B------:R-:W-:Y:S02]  /*27050*/  IMAD.MOV.U32 R11, RZ, RZ, 0x1e1f ;  /* 0x00001e1fff0b7424 */ /* 0x000fe400078e00ff */
[----:B------:R-:W-:-:S07]  /*27060*/  IMAD.MOV.U32 R15, RZ, RZ, -0x1 ;  /* 0xffffffffff0f7424 */ /* 0x000fce00078e00ff */
[----:B0-----:R-:W-:Y:S05]  /*27070*/  WARPSYNC.COLLECTIVE R15, `(.L_x_1788) ;  /* 0x000000000f087348 */ /* 0x001fea0003c00000 */
[----:B0-----:R0:W1:Y:S02]  /*27080*/  SHFL.IDX P6, R14, R13, R12, R11 ;  /* 0x0000000c0d0e7389 */ /* 0x00106400000c000b */
[----:B01----:R-:W-:Y:S01]  /*27090*/  ENDCOLLECTIVE ;  /* 0x000000000000791b */ /* 0x003fe20003800000 */
.L_x_1788:
[----:B------:R-:W-:Y:S05]  /*270a0*/  BSYNC B1 ;  /* 0x0000000000017941 */ /* 0x000fea0003800000 */
.L_x_1787:
        /* <DEDUP_REMOVED lines=8> */
.L_x_1789:
[----:B------:R-:W-:Y:S02]  /*27130*/  IMAD.MOV.U32 R13, RZ, RZ, R0 ;  /* 0x000000ffff0d7224 */ /* 0x000fe400078e0000 */
[----:B------:R-:W-:-:S07]  /*27140*/  IMAD.MOV.U32 R6, RZ, RZ, R14 ;  /* 0x000000ffff067224 */ /* 0x000fce00078e000e */
[----:B------:R-:W-:Y:S05]  /*27150*/  WARPSYNC.COLLECTIVE R15, `(.L_x_1790) ;  /* 0x000000000f087348 */ /* 0x000fea0003c00000 */
[----:B------:R0:W1:Y:S02]  /*27160*/  SHFL.IDX P6, R14, R13, R12, R11 ;  /* 0x0000000c0d0e7389 */ /* 0x00006400000c000b */
[----:B01----:R-:W-:Y:S01]  /*27170*/  ENDCOLLECTIVE ;  /* 0x000000000000791b */ /* 0x003fe20003800000 */
.L_x_1790:
[----:B------:R-:W-:Y:S02]  /*27180*/  IMAD.MOV.U32 R13, RZ, RZ, R39 ;  /* 0x000000ffff0d7224 */ /* 0x000fe400078e0027 */
[----:B------:R-:W-:-:S07]  /*27190*/  IMAD.MOV.U32 R0, RZ, RZ, R14 ;  /* 0x000000ffff007224 */ /* 0x000fce00078e000e */
[----:B------:R-:W-:Y:S05]  /*271a0*/  WARPSYNC.COLLECTIVE R15, `(.L_x_1791) ;  /* 0x000000000f087348 */ /* 0x000fea0003c00000 */
[----:B------:R0:W1:Y:S02]  /*271b0*/  SHFL.IDX P6, R14, R13, R12, R11 ;  /* 0x0000000c0d0e7389 */ /* 0x00006400000c000b */
[----:B01----:R-:W-:Y:S01]  /*271c0*/  ENDCOLLECTIVE ;  /* 0x000000000000791b */ /* 0x003fe20003800000 */
.L_x_1791:
[----:B------:R-:W-:Y:S01]  /*271d0*/  IMAD.MOV.U32 R39, RZ, RZ, R14 ;  /* 0x000000ffff277224 */ /* 0x000fe200078e000e */
[----:B------:R-:W-:Y:S06]  /*271e0*/  BRA `(.L_x_1792) ;  /* 0xfffffe1000a07947 */ /* 0x000fec000383ffff */
.L_x_1481:
[----:B0-----:R0:W1:Y:S02]  /*271f0*/  SYNCS.PHASECHK.TRANS64.TRYWAIT P1, [R2+URZ+0x2d800], R3 ;  /* 0x02d80003020075a7 */ /* 0x001064000802017f */
[----:B-1----:R-:W-:Y:S05]  /*27200*/  @!P1 NANOSLEEP.SYNCS 0x989680 ;  /* 0x009896800000995d */ /* 0x002fea0003900000 */
[----:B------:R-:W1:Y:S02]  /*27210*/  @!P1 SYNCS.PHASECHK.TRANS64 P1, [R2+URZ+0x2d800], R3 ;  /* 0x02d80003020095a7 */ /* 0x000e64000802007f */
[----:B-1----:R-:W-:Y:S05]  /*27220*/  @!P1 BRA `(.L_x_1481) ;  /* 0xfffffffc00f09947 */ /* 0x002fea000383ffff */
[----:B------:R-:W-:Y:S05]  /*27230*/  BRA `(.L_x_1793) ;  /* 0xfffffe1800e07947 */ /* 0x000fea000383ffff */
.L_x_1493:
[----:B------:R-:W-:Y:S01]  /*27240*/  BSSY B1, `(.L_x_1794) ;  /* 0x0000007000017945 */ /* 0x000fe20003800000 */
[----:B------:R-:W-:Y:S02]  /*27250*/  IMAD.MOV.U32 R12, RZ, RZ, RZ ;  /* 0x000000ffff0c7224 */ /* 0x000fe400078e00ff */
[----:B------:R-:W-:Y:S02]  /*27260*/  IMAD.MOV.U32 R11, RZ, RZ, 0x1e1f ;  /* 0x00001e1fff0b7424 */ /* 0x000fe400078e00ff */
[----:B------:R-:W-:-:S07]  /*27270*/  IMAD.MOV.U32 R15, RZ, RZ, -0x1 ;  /* 0xffffffffff0f7424 */ /* 0x000fce00078e00ff */
[----:B0-----:R-:W-:Y:S05]  /*27280*/  WARPSYNC.COLLECTIVE R15, `(.L_x_1795) ;  /* 0x000000000f087348 */ /* 0x001fea0003c00000 */
[----:B0-----:R0:W1:Y:S02]  /*27290*/  SHFL.IDX P6, R14, R13, R12, R11 ;  /* 0x0000000c0d0e7389 */ /* 0x00106400000c000b */
[----:B01----:R-:W-:Y:S01]  /*272a0*/  ENDCOLLECTIVE ;  /* 0x000000000000791b */ /* 0x003fe20003800000 */
.L_x_1795:
[----:B------:R-:W-:Y:S05]  /*272b0*/  BSYNC B1 ;  /* 0x0000000000017941 */ /* 0x000fea0003800000 */
.L_x_1794:
        /* <DEDUP_REMOVED lines=8> */
.L_x_1796:
[----:B------:R-:W-:Y:S02]  /*27340*/  IMAD.MOV.U32 R13, RZ, RZ, R43 ;  /* 0x000000ffff0d7224 */ /* 0x000fe400078e002b */
[----:B------:R-:W-:-:S07]  /*27350*/  IMAD.MOV.U32 R36, RZ, RZ, R14 ;  /* 0x000000ffff247224 */ /* 0x000fce00078e000e */
[----:B------:R-:W-:Y:S05]  /*27360*/  WARPSYNC.COLLECTIVE R15, `(.L_x_1797) ;  /* 0x000000000f087348 */ /* 0x000fea0003c00000 */
[----:B------:R0:W1:Y:S02]  /*27370*/  SHFL.IDX P6, R14, R13, R12, R11 ;  /* 0x0000000c0d0e7389 */ /* 0x00006400000c000b */
[----:B01----:R-:W-:Y:S01]  /*27380*/  ENDCOLLECTIVE ;  /* 0x000000000000791b */ /* 0x003fe20003800000 */
.L_x_1797:
[----:B------:R-:W-:Y:S02]  /*27390*/  IMAD.MOV.U32 R13, RZ, RZ, R42 ;  /* 0x000000ffff0d7224 */ /* 0x000fe400078e002a */
[----:B------:R-:W-:-:S07]  /*273a0*/  IMAD.MOV.U32 R43, RZ, RZ, R14 ;  /* 0x000000ffff2b7224 */ /* 0x000fce00078e000e */
[----:B------:R-:W-:Y:S05]  /*273b0*/  WARPSYNC.COLLECTIVE R15, `(.L_x_1798) ;  /* 0x000000000f087348 */ /* 0x000fea0003c00000 */
[----:B------:R0:W1:Y:S02]  /*273c0*/  SHFL.IDX P6, R14, R13, R12, R11 ;  /* 0x0000000c0d0e7389 */ /* 0x00006400000c000b */
[----:B01----:R-:W-:Y:S01]  /*273d0*/  ENDCOLLECTIVE ;  /* 0x000000000000791b */ /* 0x003fe20003800000 */
.L_x_1798:
[----:B------:R-:W-:Y:S01]  /*273e0*/  IMAD.MOV.U32 R42, RZ, RZ, R14 ;  /* 0x000000ffff2a7224 */ /* 0x000fe200078e000e */
[----:B------:R-:W-:Y:S06]  /*273f0*/  BRA `(.L_x_1799) ;  /* 0xfffffe2c00f87947 */ /* 0x000fec000383ffff */
.L_x_1497:
[----:B0-----:R0:W1:Y:S02]  /*27400*/  SYNCS.PHASECHK.TRANS64.TRYWAIT P1, [R2+URZ+0x2d800], R3 ;  /* 0x02d80003020075a7 */ /* 0x001064000802017f */
[----:B-1----:R-:W-:Y:S05]  /*27410*/  @!P1 NANOSLEEP.SYNCS 0x989680 ;  /* 0x009896800000995d */ /* 0x002fea0003900000 */
[----:B------:R-:W1:Y:S02]  /*27420*/  @!P1 SYNCS.PHASECHK.TRANS64 P1, [R2+URZ+0x2d800], R3 ;  /* 0x02d80003020095a7 */ /* 0x000e64000802007f */
[----:B-1----:R-:W-:Y:S05]  /*27430*/  @!P1 BRA `(.L_x_1497) ;  /* 0xfffffffc00f09947 */ /* 0x002fea000383ffff */
[----:B------:R-:W-:Y:S05]  /*27440*/  BRA `(.L_x_1800) ;  /* 0xfffffe3400b07947 */ /* 0x000fea000383ffff */
.L_x_1505:
[----:B-1----:R1:W2:Y:S02]  /*27450*/  SYNCS.PHASECHK.TRANS64.TRYWAIT P2, [R0+URZ+0x2d830], R3 ;  /* 0x02d83003000075a7 */ /* 0x0022a4000804017f */
[----:B--2---:R-:W-:Y:S05]  /*27460*/  @!P2 NANOSLEEP.SYNCS 0x989680 ;  /* 0x009896800000a95d */ /* 0x004fea0003900000 */
[----:B------:R-:W2:Y:S02]  /*27470*/  @!P2 SYNCS.PHASECHK.TRANS64 P2, [R0+URZ+0x2d830], R3 ;  /* 0x02d830030000a5a7 */ /* 0x000ea4000804007f */
[----:B--2---:R-:W-:Y:S05]  /*27480*/  @!P2 BRA `(.L_x_1505) ;  /* 0xfffffffc00f0a947 */ /* 0x004fea000383ffff */
[----:B------:R-:W-:Y:S05]  /*27490*/  BRA `(.L_x_1504) ;  /* 0xfffffe4c00907947 */ /* 0x000fea000383ffff */
.L_x_1523:
[----:B-1----:R1:W2:Y:S02]  /*274a0*/  SYNCS.PHASECHK.TRANS64.TRYWAIT P4, [R11+URZ+0x2d830], R10 ;  /* 0x02d8300a0b0075a7 */ /* 0x0022a4000808017f */
[----:B--2---:R-:W-:Y:S05]  /*274b0*/  @!P4 NANOSLEEP.SYNCS 0x989680 ;  /* 0x009896800000c95d */ /* 0x004fea0003900000 */
[----:B------:R-:W2:Y:S02]  /*274c0*/  @!P4 SYNCS.PHASECHK.TRANS64 P4, [R11+URZ+0x2d830], R10 ;  /* 0x02d8300a0b00c5a7 */ /* 0x000ea4000808007f */
[----:B--2---:R-:W-:Y:S05]  /*274d0*/  @!P4 BRA `(.L_x_1523) ;  /* 0xfffffffc00f0c947 */ /* 0x004fea000383ffff */
[----:B------:R-:W-:Y:S05]  /*274e0*/  BRA `(.L_x_1522) ;  /* 0xfffffe8c00147947 */ /* 0x000fea000383ffff */
.L_x_1527:
[----:B-1----:R1:W2:Y:S02]  /*274f0*/  SYNCS.PHASECHK.TRANS64.TRYWAIT P3, [R11+URZ+0x2d850], R10 ;  /* 0x02d8500a0b0075a7 */ /* 0x0022a4000806017f */
[----:B--2---:R-:W-:Y:S05]  /*27500*/  @!P3 NANOSLEEP.SYNCS 0x989680 ;  /* 0x009896800000b95d */ /* 0x004fea0003900000 */
[----:B------:R-:W2:Y:S02]  /*27510*/  @!P3 SYNCS.PHASECHK.TRANS64 P3, [R11+URZ+0x2d850], R10 ;  /* 0x02d8500a0b00b5a7 */ /* 0x000ea4000806007f */
[----:B--2---:R-:W-:Y:S05]  /*27520*/  @!P3 BRA `(.L_x_1527) ;  /* 0xfffffffc00f0b947 */ /* 0x004fea000383ffff */
[----:B------:R-:W-:Y:S05]  /*27530*/  BRA `(.L_x_1524) ;  /* 0xfffffe9000187947 */ /* 0x000fea000383ffff */
.L_x_1546:
[----:B-1----:R1:W2:Y:S02]  /*27540*/  SYNCS.PHASECHK.TRANS64.TRYWAIT P3, [R12+URZ+0x2d830], R13 ;  /* 0x02d8300d0c0075a7 */ /* 0x0022a4000806017f */
[----:B--2---:R-:W-:Y:S05]  /*27550*/  @!P3 NANOSLEEP.SYNCS 0x989680 ;  /* 0x009896800000b95d */ /* 0x004fea0003900000 */
[----:B------:R-:W2:Y:S02]  /*27560*/  @!P3 SYNCS.PHASECHK.TRANS64 P3, [R12+URZ+0x2d830], R13 ;  /* 0x02d8300d0c00b5a7 */ /* 0x000ea4000806007f */
[----:B--2---:R-:W-:Y:S05]  /*27570*/  @!P3 BRA `(.L_x_1546) ;  /* 0xfffffffc00f0b947 */ /* 0x004fea000383ffff */
[----:B------:R-:W-:Y:S05]  /*27580*/  BRA `(.L_x_1545) ;  /* 0xfffffec800807947 */ /* 0x000fea000383ffff */
.L_x_1550:
[----:B-1----:R1:W2:Y:S02]  /*27590*/  SYNCS.PHASECHK.TRANS64.TRYWAIT P2, [R13+URZ+0x2d850], R12 ;  /* 0x02d8500c0d0075a7 */ /* 0x0022a4000804017f */
[----:B--2---:R-:W-:Y:S05]  /*275a0*/  @!P2 NANOSLEEP.SYNCS 0x989680 ;  /* 0x009896800000a95d */ /* 0x004fea0003900000 */
[----:B------:R-:W2:Y:S02]  /*275b0*/  @!P2 SYNCS.PHASECHK.TRANS64 P2, [R13+URZ+0x2d850], R12 ;  /* 0x02d8500c0d00a5a7 */ /* 0x000ea4000804007f */
[----:B--2---:R-:W-:Y:S05]  /*275c0*/  @!P2 BRA `(.L_x_1550) ;  /* 0xfffffffc00f0a947 */ /* 0x004fea000383ffff */
[----:B------:R-:W-:Y:S05]  /*275d0*/  BRA `(.L_x_1547) ;  /* 0xfffffecc00847947 */ /* 0x000fea000383ffff */
.L_x_1557:
[----:B-1----:R1:W2:Y:S02]  /*275e0*/  SYNCS.PHASECHK.TRANS64.TRYWAIT P3, [R12+URZ+0x2d830], R13 ;  /* 0x02d8300d0c0075a7 */ /* 0x0022a4000806017f */
[----:B--2---:R-:W-:Y:S05]  /*275f0*/  @!P3 NANOSLEEP.SYNCS 0x989680 ;  /* 0x009896800000b95d */ /* 0x004fea0003900000 */
[----:B------:R-:W2:Y:S02]  /*27600*/  @!P3 SYNCS.PHASECHK.TRANS64 P3, [R12+URZ+0x2d830], R13 ;  /* 0x02d8300d0c00b5a7 */ /* 0x000ea4000806007f */
[----:B--2---:R-:W-:Y:S05]  /*27610*/  @!P3 BRA `(.L_x_1557) ;  /* 0xfffffffc00f0b947 */ /* 0x004fea000383ffff */
[----:B------:R-:W-:Y:S05]  /*27620*/  BRA `(.L_x_1556) ;  /* 0xfffffef400587947 */ /* 0x000fea000383ffff */
.L_x_1561:
[----:B-1----:R1:W2:Y:S02]  /*27630*/  SYNCS.PHASECHK.TRANS64.TRYWAIT P2, [R13+URZ+0x2d850], R12 ;  /* 0x02d8500c0d0075a7 */ /* 0x0022a4000804017f */
[----:B--2---:R-:W-:Y:S05]  /*27640*/  @!P2 NANOSLEEP.SYNCS 0x989680 ;  /* 0x009896800000a95d */ /* 0x004fea0003900000 */
[----:B------:R-:W2:Y:S02]  /*27650*/  @!P2 SYNCS.PHASECHK.TRANS64 P2, [R13+URZ+0x2d850], R12 ;  /* 0x02d8500c0d00a5a7 */ /* 0x000ea4000804007f */
[----:B--2---:R-:W-:Y:S05]  /*27660*/  @!P2 BRA `(.L_x_1561) ;  /* 0xfffffffc00f0a947 */ /* 0x004fea000383ffff */
[----:B------:R-:W-:Y:S05]  /*27670*/  BRA `(.L_x_1558) ;  /* 0xfffffef8005c7947 */ /* 0x000fea000383ffff */
.L_x_1574:
[----:B-1----:R1:W2:Y:S02]  /*27680*/  SYNCS.PHASECHK.TRANS64.TRYWAIT P0, [R0+URZ+0x2d850], R5 ;  /* 0x02d85005000075a7 */ /* 0x0022a4000800017f */
[----:B--2---:R-:W-:Y:S05]  /*27690*/  @!P0 NANOSLEEP.SYNCS 0x989680 ;  /* 0x009896800000895d */ /* 0x004fea0003900000 */
[----:B------:R-:W2:Y:S02]  /*276a0*/  @!P0 SYNCS.PHASECHK.TRANS64 P0, [R0+URZ+0x2d850], R5 ;  /* 0x02d85005000085a7 */ /* 0x000ea4000800007f */
[----:B--2---:R-:W-:Y:S05]  /*276b0*/  @!P0 BRA `(.L_x_1574) ;  /* 0xfffffffc00f08947 */ /* 0x004fea000383ffff */
[----:B------:R-:W-:Y:S05]  /*276c0*/  BRA `(.L_x_1573) ;  /* 0xffffff3000207947 */ /* 0x000fea000383ffff */
.L_x_1579:
[----:B------:R-:W-:Y:S02]  /*276d0*/  IMAD.MOV.U32 R13, RZ, RZ, R8 ;  /* 0x000000ffff0d7224 */ /* 0x000fe400078e0008 */
[----:B------:R-:W-:Y:S02]  /*276e0*/  IMAD.MOV.U32 R12, RZ, RZ, RZ ;  /* 0x000000ffff0c7224 */ /* 0x000fe400078e00ff */
[----:B------:R-:W-:Y:S02]  /*276f0*/  IMAD.MOV.U32 R11, RZ, RZ, 0x1c1f ;  /* 0x00001c1fff0b7424 */ /* 0x000fe400078e00ff */
[----:B------:R-:W-:-:S07]  /*27700*/  IMAD.MOV.U32 R15, RZ, RZ, -0x1 ;  /* 0xffffffffff0f7424 */ /* 0x000fce00078e00ff */
[----:B-----5:R-:W-:Y:S05]  /*27710*/  WARPSYNC.COLLECTIVE R15, `(.L_x_1801) ;  /* 0x000000000f087348 */ /* 0x020fea0003c00000 */
[----:B------:R0:W1:Y:S02]  /*27720*/  SHFL.IDX P6, R14, R13, R12, R11 ;  /* 0x0000000c0d0e7389 */ /* 0x00006400000c000b */
[----:B01---5:R-:W-:Y:S01]  /*27730*/  ENDCOLLECTIVE ;  /* 0x000000000000791b */ /* 0x023fe20003800000 */
.L_x_1801:
[----:B------:R-:W-:Y:S02]  /*27740*/  IMAD.MOV.U32 R13, RZ, RZ, R0 ;  /* 0x000000ffff0d7224 */ /* 0x000fe400078e0000 */
[----:B------:R-:W-:-:S07]  /*27750*/  IMAD.MOV.U32 R3, RZ, RZ, R14 ;  /* 0x000000ffff037224 */ /* 0x000fce00078e000e */
[----:B------:R-:W-:Y:S05]  /*27760*/  WARPSYNC.COLLECTIVE R15, `(.L_x_1802) ;  /* 0x000000000f087348 */ /* 0x000fea0003c00000 */
[----:B------:R0:W1:Y:S02]  /*27770*/  SHFL.IDX P6, R14, R13, R12, R11 ;  /* 0x0000000c0d0e7389 */ /* 0x00006400000c000b */
[----:B01----:R-:W-:Y:S01]  /*27780*/  ENDCOLLECTIVE ;  /* 0x000000000000791b */ /* 0x003fe20003800000 */
.L_x_1802:
[----:B------:R-:W-:Y:S05]  /*27790*/  BRA `(.L_x_1803) ;  /* 0xffffff4800ec7947 */ /* 0x000fea000383ffff */
.L_x_1582:
        /* <DEDUP_REMOVED lines=8> */
.L_x_1805:
[----:B------:R-:W-:Y:S05]  /*27820*/  BSYNC B1 ;  /* 0x0000000000017941 */ /* 0x000fea0003800000 */
.L_x_1804:
        /* <DEDUP_REMOVED lines=8> */
.L_x_1806:
[----:B------:R-:W-:Y:S05]  /*278b0*/  BRA `(.L_x_1807) ;  /* 0xffffff4800fc7947 */ /* 0x000fea000383ffff */
.L_x_1584:
[----:B------:R-:W-:Y:S02]  /*278c0*/  IMAD.MOV.U32 R13, RZ, RZ, R29 ;  /* 0x000000ffff0d7224 */ /* 0x000fe400078e001d */
[----:B------:R-:W-:Y:S02]  /*278d0*/  IMAD.MOV.U32 R12, RZ, RZ, RZ ;  /* 0x000000ffff0c7224 */ /* 0x000fe400078e00ff */
[----:B------:R-:W-:Y:S02]  /*278e0*/  IMAD.MOV.U32 R11, RZ, RZ, 0x1c1f ;  /* 0x00001c1fff0b7424 */ /* 0x000fe400078e00ff */
[----:B------:R-:W-:-:S07]  /*278f0*/  IMAD.MOV.U32 R15, RZ, RZ, -0x1 ;  /* 0xffffffffff0f7424 */ /* 0x000fce00078e00ff */
[----:B------:R-:W-:Y:S05]  /*27900*/  WARPSYNC.COLLECTIVE R15, `(.L_x_1808) ;  /* 0x000000000f087348 */ /* 0x000fea0003c00000 */
[----:B------:R0:W1:Y:S02]  /*27910*/  SHFL.IDX P6, R14, R13, R12, R11 ;  /* 0x0000000c0d0e7389 */ /* 0x00006400000c000b */
[----:B01----:R-:W-:Y:S01]  /*27920*/  ENDCOLLECTIVE ;  /* 0x000000000000791b */ /* 0x003fe20003800000 */
.L_x_1808:
[----:B------:R-:W-:Y:S02]  /*27930*/  IMAD.MOV.U32 R13, RZ, RZ, R0 ;  /* 0x000000ffff0d7224 */ /* 0x000fe400078e0000 */
[----:B------:R-:W-:-:S07]  /*27940*/  IMAD.MOV.U32 R3, RZ, RZ, R14 ;  /* 0x000000ffff037224 */ /* 0x000fce00078e000e */
[----:B------:R-:W-:Y:S05]  /*27950*/  WARPSYNC.COLLECTIVE R15, `(.L_x_1809) ;  /* 0x000000000f087348 */ /* 0x000fea0003c00000 */
[----:B------:R0:W1:Y:S02]  /*27960*/  SHFL.IDX P6, R14, R13, R12, R11 ;  /* 0x0000000c0d0e7389 */ /* 0x00006400000c000b */
[----:B01----:R-:W-:Y:S01]  /*27970*/  ENDCOLLECTIVE ;  /* 0x000000000000791b */ /* 0x003fe20003800000 */
.L_x_1809:
[----:B------:R-:W-:Y:S05]  /*27980*/  BRA `(.L_x_1810) ;  /* 0xffffff4c00c87947 */ /* 0x000fea000383ffff */
.L_x_1587:
        /* <DEDUP_REMOVED lines=8> */
.L_x_1812:
[----:B------:R-:W-:Y:S05]  /*27a10*/  BSYNC B1 ;  /* 0x0000000000017941 */ /* 0x000fea0003800000 */
.L_x_1811:
        /* <DEDUP_REMOVED lines=8> */
.L_x_1813:
[----:B------:R-:W-:Y:S05]  /*27aa0*/  BRA `(.L_x_1814) ;  /* 0xffffff5000dc7947 */ /* 0x000fea000383ffff */
.L_x_1591:
[----:B------:R-:W-:Y:S02]  /*27ab0*/  IMAD.MOV.U32 R13, RZ, RZ, R4 ;  /* 0x000000ffff0d7224 */ /* 0x000fe400078e0004 */
[----:B------:R-:W-:Y:S02]  /*27ac0*/  IMAD.MOV.U32 R12, RZ, RZ, RZ ;  /* 0x000000ffff0c7224 */ /* 0x000fe400078e00ff */
[----:B------:R-:W-:Y:S02]  /*27ad0*/  IMAD.MOV.U32 R11, RZ, RZ, 0x1c1f ;  /* 0x00001c1fff0b7424 */ /* 0x000fe400078e00ff */
[----:B------:R-:W-:-:S07]  /*27ae0*/  IMAD.MOV.U32 R15, RZ, RZ, -0x1 ;  /* 0xffffffffff0f7424 */ /* 0x000fce00078e00ff */
[----:B-1----:R-:W-:Y:S05]  /*27af0*/  WARPSYNC.COLLECTIVE R15, `(.L_x_1815) ;  /* 0x000000000f087348 */ /* 0x002fea0003c00000 */
[----:B------:R0:W2:Y:S02]  /*27b00*/  SHFL.IDX P6, R14, R13, R12, R11 ;  /* 0x0000000c0d0e7389 */ /* 0x0000a400000c000b */
[----:B012---:R-:W-:Y:S01]  /*27b10*/  ENDCOLLECTIVE ;  /* 0x000000000000791b */ /* 0x007fe20003800000 */
.L_x_1815:
[----:B------:R-:W-:Y:S02]  /*27b20*/  IMAD.MOV.U32 R13, RZ, RZ, R0 ;  /* 0x000000ffff0d7224 */ /* 0x000fe400078e0000 */
[----:B------:R-:W-:-:S07]  /*27b30*/  IMAD.MOV.U32 R3, RZ, RZ, R14 ;  /* 0x000000ffff037224 */ /* 0x000fce00078e000e */
[----:B------:R-:W-:Y:S05]  /*27b40*/  WARPSYNC.COLLECTIVE R15, `(.L_x_1816) ;  /* 0x000000000f087348 */ /* 0x000fea0003c00000 */
[----:B------:R0:W1:Y:S02]  /*27b50*/  SHFL.IDX P6, R14, R13, R12, R11 ;  /* 0x0000000c0d0e7389 */ /* 0x00006400000c000b */
[----:B01----:R-:W-:Y:S01]  /*27b60*/  ENDCOLLECTIVE ;  /* 0x000000000000791b */ /* 0x003fe20003800000 */
.L_x_1816:
[----:B------:R-:W-:Y:S05]  /*27b70*/  BRA `(.L_x_1817) ;  /* 0xffffff6000347947 */ /* 0x000fea000383ffff */
.L_x_1594:
        /* <DEDUP_REMOVED lines=8> */
.L_x_1819:
[----:B------:R-:W-:Y:S05]  /*27c00*/  BSYNC B1 ;  /* 0x0000000000017941 */ /* 0x000fea0003800000 */
.L_x_1818:
        /* <DEDUP_REMOVED lines=8> */
.L_x_1820:
[----:B------:R-:W-:Y:S05]  /*27c90*/  BRA `(.L_x_1821) ;  /* 0xffffff6000487947 */ /* 0x000fea000383ffff */
.L_x_1621:
[----:B------:R-:W0:Y:S01]  /*27ca0*/  S2R R5, SR_TID.X ;  /* 0x0000000000057919 */ /* 0x000e220000002100 */
[----:B------:R-:W-:Y:S01]  /*27cb0*/  BSSY B1, `(.L_x_1822) ;  /* 0x000000a000017945 */ /* 0x000fe20003800000 */
[----:B------:R-:W-:Y:S02]  /*27cc0*/  IMAD.MOV.U32 R12, RZ, RZ, RZ ;  /* 0x000000ffff0c7224 */ /* 0x000fe400078e00ff */
[----:B------:R-:W-:Y:S02]  /*27cd0*/  IMAD.MOV.U32 R11, RZ, RZ, 0x1f ;  /* 0x0000001fff0b7424 */ /* 0x000fe400078e00ff */
[----:B------:R-:W-:Y:S01]  /*27ce0*/  IMAD.MOV.U32 R15, RZ, RZ, -0x1 ;  /* 0xffffffffff0f7424 */ /* 0x000fe200078e00ff */
[----:B0-----:R-:W-:-:S04]  /*27cf0*/  SHF.R.U32.HI R5, RZ, 0x5, R5 ;  /* 0x00000005ff057819 */ /* 0x001fc80000011605 */
[----:B------:R-:W-:-:S05]  /*27d00*/  LOP3.LUT R5, R5, 0x3, RZ, 0xc0, !PT ;  /* 0x0000000305057812 */ /* 0x000fca00078ec0ff */
[----:B------:R-:W-:-:S07]  /*27d10*/  IMAD.MOV.U32 R13, RZ, RZ, R5 ;  /* 0x000000ffff0d7224 */ /* 0x000fce00078e0005 */
[----:B------:R-:W-:Y:S05]  /*27d20*/  WARPSYNC.COLLECTIVE R15, `(.L_x_1823) ;  /* 0x000000000f087348 */ /* 0x000fea0003c00000 */
[----:B------:R0:W1:Y:S02]  /*27d30*/  SHFL.IDX P6, R14, R13, R12, R11 ;  /* 0x0000000c0d0e7389 */ /* 0x00006400000c000b */
[----:B01----:R-:W-:Y:S01]  /*27d40*/  ENDCOLLECTIVE ;  /* 0x000000000000791b */ /* 0x003fe20003800000 */
.L_x_1823:
[----:B------:R-:W-:Y:S05]  /*27d50*/  BSYNC B1 ;  /* 0x0000000000017941 */ /* 0x000fea0003800000 */
.L_x_1822:
[----:B------:R-:W-:Y:S05]  /*27d60*/  BRA `(.L_x_1824) ;  /* 0xffffff8000247947 */ /* 0x000fea000383ffff */
.L_x_1623:
[----:B------:R-:W-:Y:S01]  /*27d70*/  BSSY B1, `(.L_x_1825) ;  /* 0x0000006000017945 */ /* 0x000fe20003800000 */
[----:B------:R-:W-:-:S07]  /*27d80*/  IMAD.MOV.U32 R15, RZ, RZ, -0x1 ;  /* 0xffffffffff0f7424 */ /* 0x000fce00078e00ff */
[----:B0-----:R-:W-:Y:S05]  /*27d90*/  WARPSYNC.COLLECTIVE R15, `(.L_x_1826) ;  /* 0x000000000f0c7348 */ /* 0x001fea0003c00000 */
[----:B------:R-:W-:Y:S02]  /*27da0*/  ELECT P6, UR62, PT ;  /* 0x00000000003e782f */ /* 0x000fe400038c0000 */
[----:B------:R-:W-:Y:S01]  /*27db0*/  MOV R14, UR62 ;  /* 0x0000003e000e7c02 */ /* 0x000fe20008000f00 */
[----:B0-----:R-:W-:Y:S10]  /*27dc0*/  ENDCOLLECTIVE ;  /* 0x000000000000791b */ /* 0x001ff40003800000 */
.L_x_1826:
[----:B------:R-:W-:Y:S05]  /*27dd0*/  BSYNC B1 ;  /* 0x0000000000017941 */ /* 0x000fea0003800000 */
.L_x_1825:
[----:B------:R-:W-:Y:S05]  /*27de0*/  BRA `(.L_x_1622) ;  /* 0xffffff80001c7947 */ /* 0x000fea000383ffff */
.L_x_1625:
[----:B0-----:R0:W1:Y:S02]  /*27df0*/  SYNCS.PHASECHK.TRANS64.TRYWAIT P0, [R17+URZ+0x2d820], R5 ;  /* 0x02d82005110075a7 */ /* 0x001064000800017f */
[----:B-1----:R-:W-:Y:S05]  /*27e00*/  @!P0 NANOSLEEP.SYNCS 0x989680 ;  /* 0x009896800000895d */ /* 0x002fea0003900000 */
[----:B------:R-:W1:Y:S02]  /*27e10*/  @!P0 SYNCS.PHASECHK.TRANS64 P0, [R17+URZ+0x2d820], R5 ;  /* 0x02d82005110085a7 */ /* 0x000e64000800007f */
[----:B-1----:R-:W-:Y:S05]  /*27e20*/  @!P0 BRA `(.L_x_1625) ;  /* 0xfffffffc00f08947 */ /* 0x002fea000383ffff */
[----:B------:R-:W-:Y:S05]  /*27e30*/  BRA `(.L_x_1827) ;  /* 0xffffff80002c7947 */ /* 0x000fea000383ffff */
.L_x_1629:
[----:B-1----:R1:W2:Y:S02]  /*27e40*/  SYNCS.PHASECHK.TRANS64.TRYWAIT P0, [R11+URZ+0x2d8a0], R10 ;  /* 0x02d8a00a0b0075a7 */ /* 0x0022a4000800017f */
[----:B--2---:R-:W-:Y:S05]  /*27e50*/  @!P0 NANOSLEEP.SYNCS 0x989680 ;  /* 0x009896800000895d */ /* 0x004fea0003900000 */
[----:B------:R-:W2:Y:S02]  /*27e60*/  @!P0 SYNCS.PHASECHK.TRANS64 P0, [R11+URZ+0x2d8a0], R10 ;  /* 0x02d8a00a0b0085a7 */ /* 0x000ea4000800007f */
[----:B--2---:R-:W-:Y:S05]  /*27e70*/  @!P0 BRA `(.L_x_1629) ;  /* 0xfffffffc00f08947 */ /* 0x004fea000383ffff */
[----:B------:R-:W-:Y:S05]  /*27e80*/  BRA `(.L_x_1828) ;  /* 0xffffff8000487947 */ /* 0x000fea000383ffff */
.L_x_1636:
[----:B0-----:R0:W2:Y:S02]  /*27e90*/  SYNCS.PHASECHK.TRANS64.TRYWAIT P0, [R11+URZ+0x2d8c0], R10 ;  /* 0x02d8c00a0b0075a7 */ /* 0x0010a4000800017f */
[----:B--2---:R-:W-:Y:S05]  /*27ea0*/  @!P0 NANOSLEEP.SYNCS 0x989680 ;  /* 0x009896800000895d */ /* 0x004fea0003900000 */
[----:B------:R-:W2:Y:S02]  /*27eb0*/  @!P0 SYNCS.PHASECHK.TRANS64 P0, [R11+URZ+0x2d8c0], R10 ;  /* 0x02d8c00a0b0085a7 */ /* 0x000ea4000800007f */
[----:B--2---:R-:W-:Y:S05]  /*27ec0*/  @!P0 BRA `(.L_x_1636) ;  /* 0xfffffffc00f08947 */ /* 0x004fea000383ffff */
[----:B------:R-:W-:Y:S05]  /*27ed0*/  BRA `(.L_x_1829) ;  /* 0xffffff8400447947 */ /* 0x000fea000383ffff */
.L_x_1645:
[----:B0-----:R0:W1:Y:S02]  /*27ee0*/  SYNCS.PHASECHK.TRANS64.TRYWAIT P1, [R10+URZ+0x2d8a0], R8 ;  /* 0x02d8a0080a0075a7 */ /* 0x001064000802017f */
[----:B-1----:R-:W-:Y:S05]  /*27ef0*/  @!P1 NANOSLEEP.SYNCS 0x989680 ;  /* 0x009896800000995d */ /* 0x002fea0003900000 */
[----:B------:R-:W1:Y:S02]  /*27f00*/  @!P1 SYNCS.PHASECHK.TRANS64 P1, [R10+URZ+0x2d8a0], R8 ;  /* 0x02d8a0080a0095a7 */ /* 0x000e64000802007f */
[----:B-1----:R-:W-:Y:S05]  /*27f10*/  @!P1 BRA `(.L_x_1645) ;  /* 0xfffffffc00f09947 */ /* 0x002fea000383ffff */
[----:B------:R-:W-:Y:S05]  /*27f20*/  BRA `(.L_x_1830) ;  /* 0xffffff8800847947 */ /* 0x000fea000383ffff */
.L_x_1652:
[----:B-1----:R1:W2:Y:S02]  /*27f30*/  SYNCS.PHASECHK.TRANS64.TRYWAIT P1, [R10+URZ+0x2d8c0], R8 ;  /* 0x02d8c0080a0075a7 */ /* 0x0022a4000802017f */
[----:B--2---:R-:W-:Y:S05]  /*27f40*/  @!P1 NANOSLEEP.SYNCS 0x989680 ;  /* 0x009896800000995d */ /* 0x004fea0003900000 */
[----:B------:R-:W2:Y:S02]  /*27f50*/  @!P1 SYNCS.PHASECHK.TRANS64 P1, [R10+URZ+0x2d8c0], R8 ;  /* 0x02d8c0080a0095a7 */ /* 0x000ea4000802007f */
[----:B--2---:R-:W-:Y:S05]  /*27f60*/  @!P1 BRA `(.L_x_1652) ;  /* 0xfffffffc00f09947 */ /* 0x004fea000383ffff */
[----:B------:R-:W-:Y:S05]  /*27f70*/  BRA `(.L_x_1831) ;  /* 0xffffff8c007c7947 */ /* 0x000fea000383ffff */
.L_x_1677:
        /* <DEDUP_REMOVED lines=8> */
[----:B01----:R-:W-:Y:S05]  /*28000*/  WARPSYNC.COLLECTIVE R15, `(.L_x_1833) ;  /* 0x000000000f087348 */ /* 0x003fea0003c00000 */
[----:B------:R2:W3:Y:S02]  /*28010*/  SHFL.IDX P6, R14, R13, R12, R11 ;  /* 0x0000000c0d0e7389 */ /* 0x0004e400000c000b */
[----:B0123--:R-:W-:Y:S01]  /*28020*/  ENDCOLLECTIVE ;  /* 0x000000000000791b */ /* 0x00ffe20003800000 */
.L_x_1833:
[----:B------:R-:W-:Y:S05]  /*28030*/  BSYNC B0 ;  /* 0x0000000000007941 */ /* 0x000fea0003800000 */
.L_x_1832:
[----:B------:R-:W-:Y:S05]  /*28040*/  BRA `(.L_x_1834) ;  /* 0xffffff9c00b07947 */ /* 0x000fea000383ffff */
.L_x_1679:
[----:B------:R-:W-:Y:S01]  /*28050*/  BSSY B0, `(.L_x_1835) ;  /* 0x0000006000007945 */ /* 0x000fe20003800000 */
[----:B------:R-:W-:-:S07]  /*28060*/  IMAD.MOV.U32 R15, RZ, RZ, -0x1 ;  /* 0xffffffffff0f7424 */ /* 0x000fce00078e00ff */
[----:B012---:R-:W-:Y:S05]  /*28070*/  WARPSYNC.COLLECTIVE R15, `(.L_x_1836) ;  /* 0x000000000f0c7348 */ /* 0x007fea0003c00000 */
[----:B------:R-:W-:Y:S02]  /*28080*/  ELECT P6, UR62, PT ;  /* 0x00000000003e782f */ /* 0x000fe400038c0000 */
[----:B------:R-:W-:Y:S01]  /*28090*/  MOV R14, UR62 ;  /* 0x0000003e000e7c02 */ /* 0x000fe20008000f00 */
[----:B012---:R-:W-:Y:S10]  /*280a0*/  ENDCOLLECTIVE ;  /* 0x000000000000791b */ /* 0x007ff40003800000 */
.L_x_1836:
[----:B------:R-:W-:Y:S05]  /*280b0*/  BSYNC B0 ;  /* 0x0000000000007941 */ /* 0x000fea0003800000 */
.L_x_1835:
[----:B------:R-:W-:Y:S05]  /*280c0*/  BRA `(.L_x_1837) ;  /* 0xffffff9c00b07947 */ /* 0x000fea000383ffff */
.L_x_1681:
[----:B--2---:R2:W3:Y:S02]  /*280d0*/  SYNCS.PHASECHK.TRANS64.TRYWAIT P0, [R0+URZ+0x2d840], R2 ;  /* 0x02d84002000075a7 */ /* 0x0044e4000800017f */
[----:B---3--:R-:W-:Y:S05]  /*280e0*/  @!P0 NANOSLEEP.SYNCS 0x989680 ;  /* 0x009896800000895d */ /* 0x008fea0003900000 */
[----:B------:R-:W3:Y:S02]  /*280f0*/  @!P0 SYNCS.PHASECHK.TRANS64 P0, [R0+URZ+0x2d840], R2 ;  /* 0x02d84002000085a7 */ /* 0x000ee4000800007f */
[----:B---3--:R-:W-:Y:S05]  /*28100*/  @!P0 BRA `(.L_x_1681) ;  /* 0xfffffffc00f08947 */ /* 0x008fea000383ffff */
[----:B------:R-:W-:Y:S05]  /*28110*/  BRA `(.L_x_1838) ;  /* 0xffffffa000047947 */ /* 0x000fea000383ffff */
.L_x_1685:
[----:B------:R-:W2:Y:S01]  /*28120*/  LDL.LU R11, [R1+0x18] ;  /* 0x00001800010b7983 */ /* 0x000ea20000300800 */
[----:B------:R-:W-:Y:S02]  /*28130*/  IMAD.MOV.U32 R0, RZ, RZ, R12 ;  /* 0x000000ffff007224 */ /* 0x000fe400078e000c */
[----:B------:R-:W-:Y:S02]  /*28140*/  IMAD.MOV.U32 R13, RZ, RZ, R6 ;  /* 0x000000ffff0d7224 */ /* 0x000fe400078e0006 */
[----:B------:R-:W-:Y:S02]  /*28150*/  IMAD.MOV.U32 R12, RZ, RZ, RZ ;  /* 0x000000ffff0c7224 */ /* 0x000fe400078e00ff */
[----:B------:R-:W-:Y:S02]  /*28160*/  IMAD.MOV.U32 R15, RZ, RZ, -0x1 ;  /* 0xffffffffff0f7424 */ /* 0x000fe400078e00ff */
[----:B------:R-:W-:Y:S02]  /*28170*/  IMAD.IADD R0, R21, 0x1, R0 ;  /* 0x0000000115007824 */ /* 0x000fe400078e0200 */
[----:B--2---:R-:W-:-:S02]  /*28180*/  IMAD R4, R11, R9, RZ ;  /* 0x000000090b047224 */ /* 0x004fc400078e02ff */
[----:B------:R-:W-:Y:S02]  /*28190*/  IMAD.MOV.U32 R11, RZ, RZ, 0x1c1f ;  /* 0x00001c1fff0b7424 */ /* 0x000fe400078e00ff */
[C---:B------:R-:W-:Y:S01]  /*281a0*/  VIADD R9, R0.reuse, 0x20 ;  /* 0x0000002000097836 */ /* 0x040fe20000000000 */
[----:B------:R-:W-:-:S13]  /*281b0*/  ISETP.GE.AND P4, PT, R0, R4, PT ;  /* 0x000000040000720c */ /* 0x000fda0003f86270 */
[----:B-----5:R-:W-:Y:S05]  /*281c0*/  WARPSYNC.COLLECTIVE R15, `(.L_x_1839) ;  /* 0x000000000f087348 */ /* 0x020fea0003c00000 */
[----:B------:R0:W1:Y:S02]  /*281d0*/  SHFL.IDX P6, R14, R13, R12, R11 ;  /* 0x0000000c0d0e7389 */ /* 0x00006400000c000b */
[----:B01---5:R-:W-:Y:S01]  /*281e0*/  ENDCOLLECTIVE ;  /* 0x000000000000791b */ /* 0x023fe20003800000 */
.L_x_1839:
[----:B------:R-:W-:Y:S02]  /*281f0*/  IMAD.MOV.U32 R13, RZ, RZ, R5 ;  /* 0x000000ffff0d7224 */ /* 0x000fe400078e0005 */
[----:B------:R-:W-:-:S07]  /*28200*/  IMAD.MOV.U32 R3, RZ, RZ, R14 ;  /* 0x000000ffff037224 */ /* 0x000fce00078e000e */
[----:B------:R-:W-:Y:S05]  /*28210*/  WARPSYNC.COLLECTIVE R15, `(.L_x_1840) ;  /* 0x000000000f087348 */ /* 0x000fea0003c00000 */
[----:B------:R0:W1:Y:S02]  /*28220*/  SHFL.IDX P6, R14, R13, R12, R11 ;  /* 0x0000000c0d0e7389 */ /* 0x00006400000c000b */
[----:B01----:R-:W-:Y:S01]  /*28230*/  ENDCOLLECTIVE ;  /* 0x000000000000791b */ /* 0x003fe20003800000 */
.L_x_1840:
[----:B------:R-:W-:Y:S02]  /*28240*/  IMAD.MOV.U32 R13, RZ, RZ, R6 ;  /* 0x000000ffff0d7224 */ /* 0x000fe400078e0006 */
[----:B------:R-:W-:Y:S02]  /*28250*/  IMAD.MOV.U32 R12, RZ, RZ, 0x1 ;  /* 0x00000001ff0c7424 */ /* 0x000fe400078e00ff */
[----:B------:R-:W-:-:S07]  /*28260*/  IMAD.MOV.U32 R2, RZ, RZ, R14 ;  /* 0x000000ffff027224 */ /* 0x000fce00078e000e */
[----:B------:R-:W-:Y:S05]  /*28270*/  WARPSYNC.COLLECTIVE R15, `(.L_x_1841) ;  /* 0x000000000f087348 */ /* 0x000fea0003c00000 */
[----:B------:R0:W1:Y:S02]  /*28280*/  SHFL.IDX P6, R14, R13, R12, R11 ;  /* 0x0000000c0d0e7389 */ /* 0x00006400000c000b */
[----:B01----:R-:W-:Y:S01]  /*28290*/  ENDCOLLECTIVE ;  /* 0x000000000000791b */ /* 0x003fe20003800000 */
.L_x_1841:
        /* <DEDUP_REMOVED lines=14> */
.L_x_1842:
[----:B------:R-:W-:Y:S02]  /*28380*/  IMAD.MOV.U32 R13, RZ, RZ, R6 ;  /* 0x000000ffff0d7224 */ /* 0x000fe400078e0006 */
[----:B------:R-:W-:Y:S02]  /*28390*/  IMAD.MOV.U32 R12, RZ, RZ, 0x2 ;  /* 0x00000002ff0c7424 */ /* 0x000fe400078e00ff */
[----:B------:R-:W-:-:S07]  /*283a0*/  IMAD.MOV.U32 R3, RZ, RZ, R14 ;  /* 0x000000ffff037224 */ /* 0x000fce00078e000e */
[----:B------:R-:W-:Y:S05]  /*283b0*/  WARPSYNC.COLLECTIVE R15, `(.L_x_1843) ;  /* 0x000000000f087348 */ /* 0x000fea0003c00000 */
[----:B------:R0:W1:Y:S02]  /*283c0*/  SHFL.IDX P6, R14, R13, R12, R11 ;  /* 0x0000000c0d0e7389 */ /* 0x00006400000c000b */
[----:B01----:R-:W-:Y:S01]  /*283d0*/  ENDCOLLECTIVE ;  /* 0x000000000000791b */ /* 0x003fe20003800000 */
.L_x_1843:
        /* <DEDUP_REMOVED lines=18> */
.L_x_1844:
[----:B------:R-:W-:Y:S02]  /*28500*/  IMAD.MOV.U32 R13, RZ, RZ, R6 ;  /* 0x000000ffff0d7224 */ /* 0x000fe400078e0006 */
[----:B------:R-:W-:Y:S02]  /*28510*/  IMAD.MOV.U32 R12, RZ, RZ, 0x3 ;  /* 0x00000003ff0c7424 */ /* 0x000fe400078e00ff */
[----:B------:R-:W-:-:S07]  /*28520*/  IMAD.MOV.U32 R3, RZ, RZ, R14 ;  /* 0x000000ffff037224 */ /* 0x000fce00078e000e */
[----:B------:R-:W-:Y:S05]  /*28530*/  WARPSYNC.COLLECTIVE R15, `(.L_x_1845) ;  /* 0x000000000f087348 */ /* 0x000fea0003c00000 */
[----:B------:R0:W1:Y:S02]  /*28540*/  SHFL.IDX P6, R14, R13, R12, R11 ;  /* 0x0000000c0d0e7389 */ /* 0x00006400000c000b */
[----:B01----:R-:W-:Y:S01]  /*28550*/  ENDCOLLECTIVE ;  /* 0x000000000000791b */ /* 0x003fe20003800000 */
.L_x_1845:
        /* <DEDUP_REMOVED lines=10> */
.L_x_1846:
        /* <DEDUP_REMOVED lines=8> */
[----:B0-----:R-:W-:Y:S02]  /*28680*/  IMAD.MOV.U32 R2, RZ, RZ, R14 ;  /* 0x000000ffff027224 */ /* 0x001fe400078e000e */
[----:B------:R-:W-:-:S07]  /*28690*/  VIADD R3, R0, 0x60 ;  /* 0x0000006000037836 */ /* 0x000fce0000000000 */
[----:B------:R-:W-:Y:S05]  /*286a0*/  WARPSYNC.COLLECTIVE R15, `(.L_x_1847) ;  /* 0x000000000f087348 */ /* 0x000fea0003c00000 */
[----:B------:R0:W1:Y:S02]  /*286b0*/  SHFL.IDX P6, R14, R13, R12, R11 ;  /* 0x0000000c0d0e7389 */ /* 0x00006400000c000b */
[----:B01----:R-:W-:Y:S01]  /*286c0*/  ENDCOLLECTIVE ;  /* 0x000000000000791b */ /* 0x003fe20003800000 */
.L_x_1847:
[----:B------:R-:W-:Y:S01]  /*286d0*/  ISETP.GE.AND P3, PT, R3, R4, PT ;  /* 0x000000040300720c */ /* 0x000fe20003f66270 */
[----:B------:R-:W-:-:S12]  /*286e0*/  IMAD.MOV.U32 R13, RZ, RZ, R8 ;  /* 0x000000ffff0d7224 */ /* 0x000fd800078e0008 */
[----:B------:R-:W-:-:S05]  /*286f0*/  @!P3 LEA R2, P5, R20, R2, 0x1 ;  /* 0x000000021402b211 */ /* 0x000fca00078a08ff */
[----:B------:R-:W-:Y:S02]  /*28700*/  @!P3 IMAD.X R3, RZ, RZ, R6, P5 ;  /* 0x000000ffff03b224 */ /* 0x000fe400028e0606 */
[----:B------:R-:W-:-:S07]  /*28710*/  IMAD.MOV.U32 R6, RZ, RZ, R14 ;  /* 0x000000ffff067224 */ /* 0x000fce00078e000e */
[----:B------:R-:W-:Y:S05]  /*28720*/  WARPSYNC.COLLECTIVE R15, `(.L_x_1848) ;  /* 0x000000000f087348 */ /* 0x000fea0003c00000 */
[----:B------:R0:W1:Y:S02]  /*28730*/  SHFL.IDX P6, R14, R13, R12, R11 ;  /* 0x0000000c0d0e7389 */ /* 0x00006400000c000b */
[----:B01----:R-:W-:Y:S01]  /*28740*/  ENDCOLLECTIVE ;  /* 0x000000000000791b */ /* 0x003fe20003800000 */
.L_x_1848:
[----:B------:R-:W-:Y:S01]  /*28750*/  @!PT LDS RZ, [RZ] ;  /* 0x00000000fffff984 */ /* 0x000fe20000000800 */
[----:B------:R-:W-:Y:S01]  /*28760*/  @!PT LDS RZ, [RZ] ;  /* 0x00000000fffff984 */ /* 0x000fe20000000800 */
[----:B------:R-:W-:Y:S01]  /*28770*/  @!PT LDS RZ, [RZ] ;  /* 0x00000000fffff984 */ /* 0x000fe20000000800 */
[----:B------:R0:W-:Y:S04]  /*28780*/  @!P3 LDGSTS.E.BYPASS.LTC128B.128 [R10+0xdc00], desc[UR38][R2.64], !P2 ;  /* 0x0dc00000020abfae */ /* 0x0001e8000d101d66 */
[----:B------:R0:W-:Y:S04]  /*28790*/  @!P3 LDGSTS.E.BYPASS.LTC128B.128 [R10+0x10c00], desc[UR38][R2.64+0x40], !P1 ;  /* 0x10c00040020abfae */ /* 0x0001e8000c901d66 */
[----:B------:R0:W-:Y:S01]  /*287a0*/  @!P3 LDGSTS.E.BYPASS.LTC128B.128 [R10+0x13c00], desc[UR38][R2.64+0x80], !P0 ;  /* 0x13c00080020abfae */ /* 0x0001e2000c101d66 */
[----:B------:R-:W-:Y:S02]  /*287b0*/  IMAD.MOV.U32 R13, RZ, RZ, R7 ;  /* 0x000000ffff0d7224 */ /* 0x000fe400078e0007 */
[----:B------:R-:W-:-:S02]  /*287c0*/  IMAD.MOV.U32 R12, RZ, RZ, 0x1 ;  /* 0x00000001ff0c7424 */ /* 0x000fc400078e00ff */
[----:B------:R-:W-:-:S07]  /*287d0*/  IMAD.MOV.U32 R5, RZ, RZ, R14 ;  /* 0x000000ffff057224 */ /* 0x000fce00078e000e */
[----:B0-----:R-:W-:Y:S05]  /*287e0*/  WARPSYNC.COLLECTIVE R15, `(.L_x_1849) ;  /* 0x000000000f087348 */ /* 0x001fea0003c00000 */
[----:B------:R1:W2:Y:S02]  /*287f0*/  SHFL.IDX P6, R14, R13, R12, R11 ;  /* 0x0000000c0d0e7389 */ /* 0x0002a400000c000b */
[----:B012---:R-:W-:Y:S01]  /*28800*/  ENDCOLLECTIVE ;  /* 0x000000000000791b */ /* 0x007fe20003800000 */
.L_x_1849:
        /* <DEDUP_REMOVED lines=8> */
.L_x_1850:
        /* <DEDUP_REMOVED lines=11> */
.L_x_1688:
[----:B0-----:R0:W1:Y:S02]  /*28940*/  SYNCS.PHASECHK.TRANS64.TRYWAIT P0, [R17+URZ+0x2d820], R0 ;  /* 0x02d82000110075a7 */ /* 0x001064000800017f */
[----:B-1----:R-:W-:Y:S05]  /*28950*/  @!P0 NANOSLEEP.SYNCS 0x989680 ;  /* 0x009896800000895d */ /* 0x002fea0003900000 */
[----:B------:R-:W1:Y:S02]  /*28960*/  @!P0 SYNCS.PHASECHK.TRANS64 P0, [R17+URZ+0x2d820], R0 ;  /* 0x02d82000110085a7 */ /* 0x000e64000800007f */
[----:B-1----:R-:W-:Y:S05]  /*28970*/  @!P0 BRA `(.L_x_1688) ;  /* 0xfffffffc00f08947 */ /* 0x002fea000383ffff */
[----:B------:R-:W-:Y:S05]  /*28980*/  BRA `(.L_x_1852) ;  /* 0xffffffa400dc7947 */ /* 0x000fea000383ffff */
.L_x_1697:
[----:B-1----:R1:W2:Y:S02]  /*28990*/  SYNCS.PHASECHK.TRANS64.TRYWAIT P0, [R3+URZ+0x2d840], R2 ;  /* 0x02d84002030075a7 */ /* 0x0022a4000800017f */
[----:B--2---:R-:W-:Y:S05]  /*289a0*/  @!P0 NANOSLEEP.SYNCS 0x989680 ;  /* 0x009896800000895d */ /* 0x004fea0003900000 */
[----:B------:R-:W2:Y:S02]  /*289b0*/  @!P0 SYNCS.PHASECHK.TRANS64 P0, [R3+URZ+0x2d840], R2 ;  /* 0x02d84002030085a7 */ /* 0x000ea4000800007f */
[----:B--2---:R-:W-:Y:S05]  /*289c0*/  @!P0 BRA `(.L_x_1697) ;  /* 0xfffffffc00f08947 */ /* 0x004fea000383ffff */
[----:B------:R-:W-:Y:S05]  /*289d0*/  BRA `(.L_x_1853) ;  /* 0xffffffa800c47947 */ /* 0x000fea000383ffff */
.L_x_1704:
[----:B0-----:R0:W1:Y:S02]  /*289e0*/  SYNCS.PHASECHK.TRANS64.TRYWAIT P0, [R3+URZ+0x60], R2 ;  /* 0x00006002030075a7 */ /* 0x001064000800017f */
[----:B-1----:R-:W-:Y:S05]  /*289f0*/  @!P0 NANOSLEEP.SYNCS 0x989680 ;  /* 0x009896800000895d */ /* 0x002fea0003900000 */
[----:B------:R-:W1:Y:S02]  /*28a00*/  @!P0 SYNCS.PHASECHK.TRANS64 P0, [R3+URZ+0x60], R2 ;  /* 0x00006002030085a7 */ /* 0x000e64000800007f */
[----:B-1----:R-:W-:Y:S05]  /*28a10*/  @!P0 BRA `(.L_x_1704) ;  /* 0xfffffffc00f08947 */ /* 0x002fea000383ffff */
[----:B------:R-:W-:Y:S05]  /*28a20*/  BRA `(.L_x_1854) ;  /* 0xffffffac00d07947 */ /* 0x000fea000383ffff */
.L_x_1714:
[----:B-1----:R1:W2:Y:S02]  /*28a30*/  SYNCS.PHASECHK.TRANS64.TRYWAIT P0, [R3+URZ+0x2d840], R2 ;  /* 0x02d84002030075a7 */ /* 0x0022a4000800017f */
[----:B--2---:R-:W-:Y:S05]  /*28a40*/  @!P0 NANOSLEEP.SYNCS 0x989680 ;  /* 0x009896800000895d */ /* 0x004fea0003900000 */
[----:B------:R-:W2:Y:S02]  /*28a50*/  @!P0 SYNCS.PHASECHK.TRANS64 P0, [R3+URZ+0x2d840], R2 ;  /* 0x02d84002030085a7 */ /* 0x000ea4000800007f */
[----:B--2---:R-:W-:Y:S05]  /*28a60*/  @!P0 BRA `(.L_x_1714) ;  /* 0xfffffffc00f08947 */ /* 0x004fea000383ffff */
[----:B------:R-:W-:Y:S05]  /*28a70*/  BRA `(.L_x_1855) ;  /* 0xffffffb400847947 */ /* 0x000fea000383ffff */
.L_x_1721:
[----:B0-----:R0:W1:Y:S02]  /*28a80*/  SYNCS.PHASECHK.TRANS64.TRYWAIT P0, [R11+URZ+0x60], R28 ;  /* 0x0000601c0b0075a7 */ /* 0x001064000800017f */
[----:B-1----:R-:W-:Y:S05]  /*28a90*/  @!P0 NANOSLEEP.SYNCS 0x989680 ;  /* 0x009896800000895d */ /* 0x002fea0003900000 */
[----:B------:R-:W1:Y:S02]  /*28aa0*/  @!P0 SYNCS.PHASECHK.TRANS64 P0, [R11+URZ+0x60], R28 ;  /* 0x0000601c0b0085a7 */ /* 0x000e64000800007f */
[----:B-1----:R-:W-:Y:S05]  /*28ab0*/  @!P0 BRA `(.L_x_1721) ;  /* 0xfffffffc00f08947 */ /* 0x002fea000383ffff */
[----:B------:R-:W-:Y:S05]  /*28ac0*/  BRA `(.L_x_1856) ;  /* 0xffffffb800907947 */ /* 0x000fea000383ffff */
.L_x_1731:
[----:B-1----:R1:W2:Y:S02]  /*28ad0*/  SYNCS.PHASECHK.TRANS64.TRYWAIT P0, [R2+URZ+0x2d840], R3 ;  /* 0x02d84003020075a7 */ /* 0x0022a4000800017f */
[----:B--2---:R-:W-:Y:S05]  /*28ae0*/  @!P0 NANOSLEEP.SYNCS 0x989680 ;  /* 0x009896800000895d */ /* 0x004fea0003900000 */
[----:B------:R-:W2:Y:S02]  /*28af0*/  @!P0 SYNCS.PHASECHK.TRANS64 P0, [R2+URZ+0x2d840], R3 ;  /* 0x02d84003020085a7 */ /* 0x000ea4000800007f */
[----:B--2---:R-:W-:Y:S05]  /*28b00*/  @!P0 BRA `(.L_x_1731) ;  /* 0xfffffffc00f08947 */ /* 0x004fea000383ffff */
[----:B------:R-:W-:Y:S05]  /*28b10*/  BRA `(.L_x_1857) ;  /* 0xffffffc000187947 */ /* 0x000fea000383ffff */
.L_x_1738:
[----:B0-----:R0:W1:Y:S02]  /*28b20*/  SYNCS.PHASECHK.TRANS64.TRYWAIT P0, [R7+URZ+0x60], R2 ;  /* 0x00006002070075a7 */ /* 0x001064000800017f */
[----:B-1----:R-:W-:Y:S05]  /*28b30*/  @!P0 NANOSLEEP.SYNCS 0x989680 ;  /* 0x009896800000895d */ /* 0x002fea0003900000 */
[----:B------:R-:W1:Y:S02]  /*28b40*/  @!P0 SYNCS.PHASECHK.TRANS64 P0, [R7+URZ+0x60], R2 ;  /* 0x00006002070085a7 */ /* 0x000e64000800007f */
[----:B-1----:R-:W-:Y:S05]  /*28b50*/  @!P0 BRA `(.L_x_1738) ;  /* 0xfffffffc00f08947 */ /* 0x002fea000383ffff */
[----:B------:R-:W-:Y:S05]  /*28b60*/  BRA `(.L_x_1858) ;  /* 0xffffffc400287947 */ /* 0x000fea000383ffff */
.L_x_1750:
[----:B0-----:R0:W1:Y:S02]  /*28b70*/  SYNCS.PHASECHK.TRANS64.TRYWAIT P0, [R3+URZ+0x2d860], R0 ;  /* 0x02d86000030075a7 */ /* 0x001064000800017f */
[----:B-1----:R-:W-:Y:S05]  /*28b80*/  @!P0 NANOSLEEP.SYNCS 0x989680 ;  /* 0x009896800000895d */ /* 0x002fea0003900000 */
[----:B------:R-:W1:Y:S02]  /*28b90*/  @!P0 SYNCS.PHASECHK.TRANS64 P0, [R3+URZ+0x2d860], R0 ;  /* 0x02d86000030085a7 */ /* 0x000e64000800007f */
[----:B-1----:R-:W-:Y:S05]  /*28ba0*/  @!P0 BRA `(.L_x_1750) ;  /* 0xfffffffc00f08947 */ /* 0x002fea000383ffff */
[----:B------:R-:W-:Y:S05]  /*28bb0*/  BRA `(.L_x_1859) ;  /* 0xffffffc8009c7947 */ /* 0x000fea000383ffff */
.L_x_1758:
[----:B------:R-:W-:Y:S01]  /*28bc0*/  BSSY B0, `(.L_x_1860) ;  /* 0x0000008000007945 */ /* 0x000fe20003800000 */
[----:B------:R-:W-:Y:S02]  /*28bd0*/  IMAD.MOV.U32 R13, RZ, RZ, R24 ;  /* 0x000000ffff0d7224 */ /* 0x000fe400078e0018 */
[----:B------:R-:W-:Y:S02]  /*28be0*/  IMAD.MOV.U32 R12, RZ, RZ, RZ ;  /* 0x000000ffff0c7224 */ /* 0x000fe400078e00ff */
[----:B------:R-:W-:Y:S02]  /*28bf0*/  IMAD.MOV.U32 R11, RZ, RZ, 0x1f ;  /* 0x0000001fff0b7424 */ /* 0x000fe400078e00ff */
[----:B------:R-:W-:-:S07]  /*28c00*/  IMAD.MOV.U32 R15, RZ, RZ, -0x1 ;  /* 0xffffffffff0f7424 */ /* 0x000fce00078e00ff */
[----:B-1----:R-:W-:Y:S05]  /*28c10*/  WARPSYNC.COLLECTIVE R15, `(.L_x_1861) ;  /* 0x000000000f087348 */ /* 0x002fea0003c00000 */
[----:B------:R0:W2:Y:S02]  /*28c20*/  SHFL.IDX P6, R14, R13, R12, R11 ;  /* 0x0000000c0d0e7389 */ /* 0x0000a400000c000b */
[----:B012---:R-:W-:Y:S01]  /*28c30*/  ENDCOLLECTIVE ;  /* 0x000000000000791b */ /* 0x007fe20003800000 */
.L_x_1861:
[----:B------:R-:W-:Y:S05]  /*28c40*/  BSYNC B0 ;  /* 0x0000000000007941 */ /* 0x000fea0003800000 */
.L_x_1860:
        /* <DEDUP_REMOVED lines=9> */
.L_x_1862:
        /* <DEDUP_REMOVED lines=23> */
.L_x_1863:
[----:B------:R-:W-:Y:S01]  /*28e50*/  IMAD.MOV.U32 R12, RZ, RZ, 0x2 ;  /* 0x00000002ff0c7424 */ /* 0x000fe200078e00ff */
[----:B------:R-:W-:-:S05]  /*28e60*/  SEL R4, R14, RZ, P1 ;  /* 0x000000ff0e047207 */ /* 0x000fca0000800000 */
[----:B------:R-:W-:-:S04]  /*28e70*/  IMAD.IADD R4, R13, 0x1, R4 ;  /* 0x000000010d047824 */ /* 0x000fc800078e0204 */
[----:B------:R-:W-:-:S07]  /*28e80*/  IMAD.MOV.U32 R13, RZ, RZ, R4 ;  /* 0x000000ffff0d7224 */ /* 0x000fce00078e0004 */
[----:B------:R-:W-:Y:S05]  /*28e90*/  WARPSYNC.COLLECTIVE R15, `(.L_x_1864) ;  /* 0x000000000f087348 */ /* 0x000fea0003c00000 */
[----:B------:R0:W1:Y:S02]  /*28ea0*/  SHFL.UP P6, R14, R13, R12, R11 ;  /* 0x0400000c0d0e7389 */ /* 0x00006400000c000b */
[----:B01----:R-:W-:Y:S01]  /*28eb0*/  ENDCOLLECTIVE ;  /* 0x000000000000791b */ /* 0x003fe20003800000 */
.L_x_1864:
[----:B------:R-:W-:Y:S01]  /*28ec0*/  IMAD.MOV.U32 R12, RZ, RZ, 0x4 ;  /* 0x00000004ff0c7424 */ /* 0x000fe200078e00ff */
[----:B------:R-:W-:-:S05]  /*28ed0*/  SEL R3, R14, RZ, P2 ;  /* 0x000000ff0e037207 */ /* 0x000fca0001000000 */
[----:B------:R-:W-:-:S04]  /*28ee0*/  IMAD.IADD R2, R4, 0x1, R3 ;  /* 0x0000000104027824 */ /* 0x000fc800078e0203 */
[----:B------:R-:W-:-:S07]  /*28ef0*/  IMAD.MOV.U32 R13, RZ, RZ, R2 ;  /* 0x000000ffff0d7224 */ /* 0x000fce00078e0002 */
[----:B------:R-:W-:Y:S05]  /*28f00*/  WARPSYNC.COLLECTIVE R15, `(.L_x_1865) ;  /* 0x000000000f087348 */ /* 0x000fea0003c00000 */
[----:B------:R0:W1:Y:S02]  /*28f10*/  SHFL.UP P6, R14, R13, R12, R11 ;  /* 0x0400000c0d0e7389 */ /* 0x00006400000c000b */
[----:B01----:R-:W-:Y:S01]  /*28f20*/  ENDCOLLECTIVE ;  /* 0x000000000000791b */ /* 0x003fe20003800000 */
.L_x_1865:
[----:B------:R-:W-:Y:S01]  /*28f30*/  IMAD.MOV.U32 R12, RZ, RZ, 0x8 ;  /* 0x00000008ff0c7424 */ /* 0x000fe200078e00ff */
[----:B------:R-:W-:-:S05]  /*28f40*/  SEL R3, R14, RZ, P3 ;  /* 0x000000ff0e037207 */ /* 0x000fca0001800000 */
[----:B------:R-:W-:-:S04]  /*28f50*/  IMAD.IADD R3, R2, 0x1, R3 ;  /* 0x0000000102037824 */ /* 0x000fc800078e0203 */
[----:B------:R-:W-:-:S07]  /*28f60*/  IMAD.MOV.U32 R13, RZ, RZ, R3 ;  /* 0x000000ffff0d7224 */ /* 0x000fce00078e0003 */
[----:B------:R-:W-:Y:S05]  /*28f70*/  WARPSYNC.COLLECTIVE R15, `(.L_x_1866) ;  /* 0x000000000f087348 */ /* 0x000fea0003c00000 */
[----:B------:R0:W1:Y:S02]  /*28f80*/  SHFL.UP P6, R14, R13, R12, R11 ;  /* 0x0400000c0d0e7389 */ /* 0x00006400000c000b */
[----:B01----:R-:W-:Y:S01]  /*28f90*/  ENDCOLLECTIVE ;  /* 0x000000000000791b */ /* 0x003fe20003800000 */
.L_x_1866:
[----:B------:R-:W-:Y:S01]  /*28fa0*/  IMAD.MOV.U32 R12, RZ, RZ, 0x10 ;  /* 0x00000010ff0c7424 */ /* 0x000fe200078e00ff */
[----:B------:R-:W-:-:S05]  /*28fb0*/  SEL R4, R14, RZ, P4 ;  /* 0x000000ff0e047207 */ /* 0x000fca0002000000 */
[----:B------:R-:W-:-:S04]  /*28fc0*/  IMAD.IADD R4, R3, 0x1, R4 ;  /* 0x0000000103047824 */ /* 0x000fc800078e0204 */
[----:B------:R-:W-:-:S07]  /*28fd0*/  IMAD.MOV.U32 R13, RZ, RZ, R4 ;  /* 0x000000ffff0d7224 */ /* 0x000fce00078e0004 */
[----:B------:R-:W-:Y:S05]  /*28fe0*/  WARPSYNC.COLLECTIVE R15, `(.L_x_1867) ;  /* 0x000000000f087348 */ /* 0x000fea0003c00000 */
[----:B------:R0:W1:Y:S02]  /*28ff0*/  SHFL.UP P6, R14, R13, R12, R11 ;  /* 0x0400000c0d0e7389 */ /* 0x00006400000c000b */
[----:B01----:R-:W-:Y:S01]  /*29000*/  ENDCOLLECTIVE ;  /* 0x000000000000791b */ /* 0x003fe20003800000 */
.L_x_1867:
        /* <DEDUP_REMOVED lines=8> */
.L_x_1868:
[----:B------:R-:W-:Y:S05]  /*29090*/  BRA `(.L_x_1869) ;  /* 0xffffffcc004c7947 */ /* 0x000fea000383ffff */
.L_x_1761:
[----:B------:R-:W-:Y:S01]  /*290a0*/  BSSY B0, `(.L_x_1870) ;  /* 0x0000007000007945 */ /* 0x000fe20003800000 */
[----:B------:R-:W-:Y:S02]  /*290b0*/  IMAD.MOV.U32 R12, RZ, RZ, 0x1 ;  /* 0x00000001ff0c7424 */ /* 0x000fe400078e00ff */
[----:B------:R-:W-:Y:S02]  /*290c0*/  IMAD.MOV.U32 R11, RZ, RZ, RZ ;  /* 0x000000ffff0b7224 */ /* 0x000fe400078e00ff */
[----:B------:R-:W-:-:S07]  /*290d0*/  IMAD.MOV.U32 R15, RZ, RZ, -0x1 ;  /* 0xffffffffff0f7424 */ /* 0x000fce00078e00ff */
[----:B------:R-:W-:Y:S05]  /*290e0*/  WARPSYNC.COLLECTIVE R15, `(.L_x_1871) ;  /* 0x000000000f087348 */ /* 0x000fea0003c00000 */
[----:B------:R0:W1:Y:S02]  /*290f0*/  SHFL.UP P6, R14, R13, R12, R11 ;  /* 0x0400000c0d0e7389 */ /* 0x00006400000c000b */
[----:B01----:R-:W-:Y:S01]  /*29100*/  ENDCOLLECTIVE ;  /* 0x000000000000791b */ /* 0x003fe20003800000 */
.L_x_1871:
[----:B------:R-:W-:Y:S05]  /*29110*/  BSYNC B0 ;  /* 0x0000000000007941 */ /* 0x000fea0003800000 */
.L_x_1870:
        /* <DEDUP_REMOVED lines=8> */
.L_x_1872:
[----:B------:R-:W-:Y:S01]  /*291a0*/  IMAD.MOV.U32 R12, RZ, RZ, 0x4 ;  /* 0x00000004ff0c7424 */ /* 0x000fe200078e00ff */
[----:B------:R-:W-:-:S05]  /*291b0*/  SEL R2, R14, RZ, P2 ;  /* 0x000000ff0e027207 */ /* 0x000fca0001000000 */
[----:B------:R-:W-:-:S04]  /*291c0*/  IMAD.IADD R2, R13, 0x1, R2 ;  /* 0x000000010d027824 */ /* 0x000fc800078e0202 */
[----:B------:R-:W-:-:S07]  /*291d0*/  IMAD.MOV.U32 R13, RZ, RZ, R2 ;  /* 0x000000ffff0d7224 */ /* 0x000fce00078e0002 */
[----:B------:R-:W-:Y:S05]  /*291e0*/  WARPSYNC.COLLECTIVE R15, `(.L_x_1873) ;  /* 0x000000000f087348 */ /* 0x000fea0003c00000 */
[----:B------:R0:W1:Y:S02]  /*291f0*/  SHFL.UP P6, R14, R13, R12, R11 ;  /* 0x0400000c0d0e7389 */ /* 0x00006400000c000b */
[----:B01----:R-:W-:Y:S01]  /*29200*/  ENDCOLLECTIVE ;  /* 0x000000000000791b */ /* 0x003fe20003800000 */
.L_x_1873:
[----:B------:R-:W-:Y:S01]  /*29210*/  IMAD.MOV.U32 R12, RZ, RZ, 0x8 ;  /* 0x00000008ff0c7424 */ /* 0x000fe200078e00ff */
[----:B------:R-:W-:-:S05]  /*29220*/  SEL R3, R14, RZ, P3 ;  /* 0x000000ff0e037207 */ /* 0x000fca0001800000 */
[----:B------:R-:W-:-:S04]  /*29230*/  IMAD.IADD R3, R2, 0x1, R3 ;  /* 0x0000000102037824 */ /* 0x000fc800078e0203 */
[----:B------:R-:W-:-:S07]  /*29240*/  IMAD.MOV.U32 R13, RZ, RZ, R3 ;  /* 0x000000ffff0d7224 */ /* 0x000fce00078e0003 */
[----:B------:R-:W-:Y:S05]  /*29250*/  WARPSYNC.COLLECTIVE R15, `(.L_x_1874) ;  /* 0x000000000f087348 */ /* 0x000fea0003c00000 */
[----:B------:R0:W1:Y:S02]  /*29260*/  SHFL.UP P6, R14, R13, R12, R11 ;  /* 0x0400000c0d0e7389 */ /* 0x00006400000c000b */
[----:B01----:R-:W-:Y:S01]  /*29270*/  ENDCOLLECTIVE ;  /* 0x000000000000791b */ /* 0x003fe20003800000 */
.L_x_1874:
[----:B------:R-:W-:Y:S01]  /*29280*/  IMAD.MOV.U32 R12, RZ, RZ, 0x10 ;  /* 0x00000010ff0c7424 */ /* 0x000fe200078e00ff */
[----:B------:R-:W-:-:S05]  /*29290*/  SEL R4, R14, RZ, P4 ;  /* 0x000000ff0e047207 */ /* 0x000fca0002000000 */
[----:B------:R-:W-:-:S04]  /*292a0*/  IMAD.IADD R4, R3, 0x1, R4 ;  /* 0x0000000103047824 */ /* 0x000fc800078e0204 */
[----:B------:R-:W-:-:S07]  /*292b0*/  IMAD.MOV.U32 R13, RZ, RZ, R4 ;  /* 0x000000ffff0d7224 */ /* 0x000fce00078e0004 */
[----:B------:R-:W-:Y:S05]  /*292c0*/  WARPSYNC.COLLECTIVE R15, `(.L_x_1875) ;  /* 0x000000000f087348 */ /* 0x000fea0003c00000 */
[----:B------:R0:W1:Y:S02]  /*292d0*/  SHFL.UP P6, R14, R13, R12, R11 ;  /* 0x0400000c0d0e7389 */ /* 0x00006400000c000b */
[----:B01----:R-:W-:Y:S01]  /*292e0*/  ENDCOLLECTIVE ;  /* 0x000000000000791b */ /* 0x003fe20003800000 */
.L_x_1875:
        /* <DEDUP_REMOVED lines=8> */
.L_x_1876:
[----:B------:R-:W-:Y:S05]  /*29370*/  BRA `(.L_x_1877) ;  /* 0xffffffcc00387947 */ /* 0x000fea000383ffff */
.L_x_1763:
[----:B------:R-:W-:Y:S01]  /*29380*/  BSSY B0, `(.L_x_1878) ;  /* 0x0000006000007945 */ /* 0x000fe20003800000 */
[----:B------:R-:W-:Y:S01]  /*29390*/  PLOP3.LUT P6, PT, P6, PT, PT, 0x8, 0x0 ;  /* 0x000000000000781c */ /* 0x000fe200037ce170 */
[----:B------:R-:W-:-:S12]  /*293a0*/  IMAD.MOV.U32 R15, RZ, RZ, -0x1 ;  /* 0xffffffffff0f7424 */ /* 0x000fd800078e00ff */
[----:B0-----:R-:W-:Y:S05]  /*293b0*/  WARPSYNC.COLLECTIVE R15, `(.L_x_1879) ;  /* 0x000000000f087348 */ /* 0x001fea0003c00000 */
[----:B------:R-:W-:Y:S01]  /*293c0*/  VOTE.ANY R14, PT, P6 ;  /* 0x00000000000e7806 */ /* 0x000fe200030e0100 */
[----:B0-----:R-:W-:Y:S06]  /*293d0*/  ENDCOLLECTIVE ;  /* 0x000000000000791b */ /* 0x001fec0003800000 */
.L_x_1879:
[----:B------:R-:W-:Y:S05]  /*293e0*/  BSYNC B0 ;  /* 0x0000000000007941 */ /* 0x000fea0003800000 */
.L_x_1878:
        /* <DEDUP_REMOVED lines=10> */
.L_x_1880:
[----:B------:R-:W-:Y:S02]  /*29490*/  IMAD.MOV.U32 R13, RZ, RZ, R5 ;  /* 0x000000ffff0d7224 */ /* 0x000fe400078e0005 */
[----:B------:R-:W-:-:S07]  /*294a0*/  IMAD.MOV.U32 R25, RZ, RZ, R14 ;  /* 0x000000ffff197224 */ /* 0x000fce00078e000e */
[----:B------:R-:W-:Y:S05]  /*294b0*/  WARPSYNC.COLLECTIVE R15, `(.L_x_1881) ;  /* 0x000000000f087348 */ /* 0x000fea0003c00000 */
[----:B------:R0:W1:Y:S02]  /*294c0*/  SHFL.IDX P6, R14, R13, R12, R11 ;  /* 0x0000000c0d0e7389 */ /* 0x00006400000c000b */
[----:B01----:R-:W-:Y:S01]  /*294d0*/  ENDCOLLECTIVE ;  /* 0x000000000000791b */ /* 0x003fe20003800000 */
.L_x_1881:
[----:B------:R-:W-:Y:S01]  /*294e0*/  IMAD.MOV.U32 R5, RZ, RZ, R14 ;  /* 0x000000ffff057224 */ /* 0x000fe200078e000e */
[----:B------:R-:W-:Y:S06]  /*294f0*/  BRA `(.L_x_1882) ;  /* 0xffffffcc00187947 */ /* 0x000fec000383ffff */
.L_x_1765:
[----:B------:R-:W-:Y:S01]  /*29500*/  BSSY B0, `(.L_x_1883) ;  /* 0x0000007000007945 */ /* 0x000fe20003800000 */
[----:B------:R-:W-:Y:S02]  /*29510*/  IMAD.MOV.U32 R13, RZ, RZ, R2 ;  /* 0x000000ffff0d7224 */ /* 0x000fe400078e0002 */
[----:B------:R-:W-:Y:S02]  /*29520*/  IMAD.MOV.U32 R11, RZ, RZ, 0x1f ;  /* 0x0000001fff0b7424 */ /* 0x000fe400078e00ff */
[----:B------:R-:W-:-:S07]  /*29530*/  IMAD.MOV.U32 R15, RZ, RZ, -0x1 ;  /* 0xffffffffff0f7424 */ /* 0x000fce00078e00ff */
[----:B0123--:R-:W-:Y:S05]  /*29540*/  WARPSYNC.COLLECTIVE R15, `(.L_x_1884) ;  /* 0x000000000f087348 */ /* 0x00ffea0003c00000 */
[----:B------:R4:W0:Y:S02]  /*29550*/  SHFL.IDX P6, R14, R13, R12, R11 ;  /* 0x0000000c0d0e7389 */ /* 0x00082400000c000b */
[----:B01234-:R-:W-:Y:S01]  /*29560*/  ENDCOLLECTIVE ;  /* 0x000000000000791b */ /* 0x01ffe20003800000 */
.L_x_1884:
[----:B------:R-:W-:Y:S05]  /*29570*/  BSYNC B0 ;  /* 0x0000000000007941 */ /* 0x000fea0003800000 */
.L_x_1883:
[----:B------:R-:W-:Y:S01]  /*29580*/  IMAD.MOV.U32 R24, RZ, RZ, R14 ;  /* 0x000000ffff187224 */ /* 0x000fe200078e000e */
[----:B------:R-:W-:Y:S06]  /*29590*/  BRA `(.L_x_1764) ;  /* 0xffffffcc00087947 */ /* 0x000fec000383ffff */
.L_x_1771:
[----:B-1----:R1:W3:Y:S02]  /*295a0*/  SYNCS.PHASECHK.TRANS64.TRYWAIT P0, [R9+URZ+0x2d820], R0 ;  /* 0x02d82000090075a7 */ /* 0x0022e4000800017f */
[----:B---3--:R-:W-:Y:S05]  /*295b0*/  @!P0 NANOSLEEP.SYNCS 0x989680 ;  /* 0x009896800000895d */ /* 0x008fea0003900000 */
[----:B------:R-:W3:Y:S02]  /*295c0*/  @!P0 SYNCS.PHASECHK.TRANS64 P0, [R9+URZ+0x2d820], R0 ;  /* 0x02d82000090085a7 */ /* 0x000ee4000800007f */
[----:B---3--:R-:W-:Y:S05]  /*295d0*/  @!P0 BRA `(.L_x_1771) ;  /* 0xfffffffc00f08947 */ /* 0x008fea000383ffff */
[----:B------:R-:W-:Y:S05]  /*295e0*/  BRA `(.L_x_1885) ;  /* 0xffffffd400647947 */ /* 0x000fea000383ffff */
.L_x_1772:
[----:B------:R-:W3:Y:S01]  /*295f0*/  S2R R2, SR_TID.X ;  /* 0x0000000000027919 */ /* 0x000ee20000002100 */
[----:B------:R-:W-:Y:S01]  /*29600*/  BSSY B0, `(.L_x_1886) ;  /* 0x000000a000007945 */ /* 0x000fe20003800000 */
[----:B------:R-:W-:Y:S02]  /*29610*/  IMAD.MOV.U32 R12, RZ, RZ, RZ ;  /* 0x000000ffff0c7224 */ /* 0x000fe400078e00ff */
[----:B------:R-:W-:Y:S02]  /*29620*/  IMAD.MOV.U32 R11, RZ, RZ, 0x1f ;  /* 0x0000001fff0b7424 */ /* 0x000fe400078e00ff */
[----:B------:R-:W-:Y:S01]  /*29630*/  IMAD.MOV.U32 R15, RZ, RZ, -0x1 ;  /* 0xffffffffff0f7424 */ /* 0x000fe200078e00ff */
[----:B---3--:R-:W-:-:S04]  /*29640*/  SHF.R.U32.HI R2, RZ, 0x5, R2 ;  /* 0x00000005ff027819 */ /* 0x008fc80000011602 */
[----:B------:R-:W-:-:S05]  /*29650*/  LOP3.LUT R2, R2, 0x3, RZ, 0xc0, !PT ;  /* 0x0000000302027812 */ /* 0x000fca00078ec0ff */
[----:B------:R-:W-:-:S07]  /*29660*/  IMAD.MOV.U32 R13, RZ, RZ, R2 ;  /* 0x000000ffff0d7224 */ /* 0x000fce00078e0002 */
[----:B012---:R-:W-:Y:S05]  /*29670*/  WARPSYNC.COLLECTIVE R15, `(.L_x_1887) ;  /* 0x000000000f087348 */ /* 0x007fea0003c00000 */
[----:B------:R3:W4:Y:S02]  /*29680*/  SHFL.IDX P6, R14, R13, R12, R11 ;  /* 0x0000000c0d0e7389 */ /* 0x00072400000c000b */
[----:B01234-:R-:W-:Y:S01]  /*29690*/  ENDCOLLECTIVE ;  /* 0x000000000000791b */ /* 0x01ffe20003800000 */
.L_x_1887:
[----:B------:R-:W-:Y:S05]  /*296a0*/  BSYNC B0 ;  /* 0x0000000000007941 */ /* 0x000fea0003800000 */
.L_x_1886:
[----:B------:R-:W-:Y:S05]  /*296b0*/  BRA `(.L_x_1888) ;  /* 0xffffffd4004c7947 */ /* 0x000fea000383ffff */
.L_x_1773:
[----:B------:R-:W-:Y:S01]  /*296c0*/  BSSY B0, `(.L_x_1889) ;  /* 0x0000006000007945 */ /* 0x000fe20003800000 */
[----:B------:R-:W-:-:S07]  /*296d0*/  IMAD.MOV.U32 R15, RZ, RZ, -0x1 ;  /* 0xffffffffff0f7424 */ /* 0x000fce00078e00ff */
[----:B012---:R-:W-:Y:S05]  /*296e0*/  WARPSYNC.COLLECTIVE R15, `(.L_x_1890) ;  /* 0x000000000f0c7348 */ /* 0x007fea0003c00000 */
[----:B------:R-:W-:Y:S02]  /*296f0*/  ELECT P6, UR62, PT ;  /* 0x00000000003e782f */ /* 0x000fe400038c0000 */
[----:B------:R-:W-:Y:S01]  /*29700*/  MOV R14, UR62 ;  /* 0x0000003e000e7c02 */ /* 0x000fe20008000f00 */
[----:B012---:R-:W-:Y:S10]  /*29710*/  ENDCOLLECTIVE ;  /* 0x000000000000791b */ /* 0x007ff40003800000 */
.L_x_1890:
[----:B------:R-:W-:Y:S05]  /*29720*/  BSYNC B0 ;  /* 0x0000000000007941 */ /* 0x000fea0003800000 */
.L_x_1889:
[----:B------:R-:W-:Y:S05]  /*29730*/  BRA `(.L_x_1891) ;  /* 0xffffffd400407947 */ /* 0x000fea000383ffff */
.L_x_1775:
[----:B-1----:R1:W3:Y:S02]  /*29740*/  SYNCS.PHASECHK.TRANS64.TRYWAIT P0, [R7+URZ], R2 ;  /* 0x00000002070075a7 */ /* 0x0022e4000800017f */
[----:B---3--:R-:W-:Y:S05]  /*29750*/  @!P0 NANOSLEEP.SYNCS 0x989680 ;  /* 0x009896800000895d */ /* 0x008fea0003900000 */
[----:B------:R-:W3:Y:S02]  /*29760*/  @!P0 SYNCS.PHASECHK.TRANS64 P0, [R7+URZ], R2 ;  /* 0x00000002070085a7 */ /* 0x000ee4000800007f */
[----:B---3--:R-:W-:Y:S05]  /*29770*/  @!P0 BRA `(.L_x_1775) ;  /* 0xfffffffc00f08947 */ /* 0x008fea000383ffff */
[----:B------:R-:W-:Y:S05]  /*29780*/  BRA `(.L_x_1892) ;  /* 0xffffffd400747947 */ /* 0x000fea000383ffff */
.L_x_1776:
[----:B---3--:R3:W4:Y:S02]  /*29790*/  SYNCS.PHASECHK.TRANS64.TRYWAIT P0, [R3+URZ], R0 ;  /* 0x00000000030075a7 */ /* 0x008724000800017f */
[----:B----4-:R-:W-:Y:S05]  /*297a0*/  @!P0 NANOSLEEP.SYNCS 0x989680 ;  /* 0x009896800000895d */ /* 0x010fea0003900000 */
[----:B------:R-:W4:Y:S02]  /*297b0*/  @!P0 SYNCS.PHASECHK.TRANS64 P0, [R3+URZ], R0 ;  /* 0x00000000030085a7 */ /* 0x000f24000800007f */
[----:B----4-:R-:W-:Y:S05]  /*297c0*/  @!P0 BRA `(.L_x_1776) ;  /* 0xfffffffc00f08947 */ /* 0x010fea000383ffff */
[----:B------:R-:W-:Y:S05]  /*297d0*/  BRA `(.L_x_1893) ;  /* 0xffffffd400687947 */ /* 0x000fea000383ffff */
.L_x_1778:
[----:B---3--:R3:W4:Y:S02]  /*297e0*/  SYNCS.PHASECHK.TRANS64.TRYWAIT P0, [R5+URZ], R2 ;  /* 0x00000002050075a7 */ /* 0x008724000800017f */
[----:B----4-:R-:W-:Y:S05]  /*297f0*/  @!P0 NANOSLEEP.SYNCS 0x989680 ;  /* 0x009896800000895d */ /* 0x010fea0003900000 */
[----:B------:R-:W4:Y:S02]  /*29800*/  @!P0 SYNCS.PHASECHK.TRANS64 P0, [R5+URZ], R2 ;  /* 0x00000002050085a7 */ /* 0x000f24000800007f */
[----:B----4-:R-:W-:Y:S05]  /*29810*/  @!P0 BRA `(.L_x_1778) ;  /* 0xfffffffc00f08947 */ /* 0x010fea000383ffff */
[----:B------:R-:W-:Y:S05]  /*29820*/  BRA `(.L_x_1894) ;  /* 0xffffffd4006c7947 */ /* 0x000fea000383ffff */
.L_x_1895:
        /* <DEDUP_REMOVED lines=13> */
.L_x_2781:


//--------------------- .text._ZN7cutlass13device_kernelIN5flash11enable_sm90INS1_16FlashAttnFwdSm90INS1_25CollectiveMainloopFwdSm90ILi2EN4cute5tupleIJNS5_1CILi1EEES8_S8_EEENS6_IJNS7_ILi192EEENS7_ILi144EEENS7_ILi96EEEEEELi96ENS_10bfloat16_tEfNS_4arch4Sm90ELb1ELb0ELb1ELb0ELb0ELb0ELb0ELb0ELb1ELb1ELb1ELb0EEENS1_21CollectiveEpilogueFwdINS6_IJSA_SC_SB_EEES9_SE_SG_Li384ELb0ELb1ELb1ELb0EEENS1_19SingleTileSchedulerILb0ELb1ELb1ELi192EEEEEEEEEvNT_6ParamsE --------------------------
	.section	.text._ZN7cutlass13device_kernelIN5flash11enable_sm90INS1_16FlashAttnFwdSm90INS1_25CollectiveMainloopFwdSm90ILi2EN4cute5tupleIJNS5_1CILi1EEES8_S8_EEENS6_IJNS7_ILi192EEENS7_ILi144EEENS7_ILi96EEEEEELi96ENS_10bfloat16_tEfNS_4arch4Sm90ELb1ELb0ELb1ELb0ELb0ELb0ELb0ELb0ELb1ELb1ELb1ELb0EEENS1_21CollectiveEpilogueFwdINS6_IJSA_SC_SB_EEES9_SE_SG_Li384ELb0ELb1ELb1ELb0EEENS1_19SingleTileSchedulerILb0ELb1ELb1ELi192EEEEEEEEEvNT_6ParamsE,"ax",@progbits
	.align	128
.text._ZN7cutlass13device_kernelIN5flash11enable_sm90INS1_16FlashAttnFwdSm90INS1_25CollectiveMainloopFwdSm90ILi2EN4cute5tupleIJNS5_1CILi1EEES8_S8_EEENS6_IJNS7_ILi192EEENS7_ILi144EEENS7_ILi96EEEEEELi96ENS_10bfloat16_tEfNS_4arch4Sm90ELb1ELb0ELb1ELb0ELb0ELb0ELb0ELb0ELb1ELb1ELb1ELb0EEENS1_21CollectiveEpilogueFwdINS6_IJSA_SC_SB_EEES9_SE_SG_Li384ELb0ELb1ELb1ELb0EEENS1_19SingleTileSchedulerILb0ELb1ELb1ELi192EEEEEEEEEvNT_6ParamsE:
        .type           _ZN7cutlass13device_kernelIN5flash11enable_sm90INS1_16FlashAttnFwdSm90INS1_25CollectiveMainloopFwdSm90ILi2EN4cute5tupleIJNS5_1CILi1EEES8_S8_EEENS6_IJNS7_ILi192EEENS7_ILi144EEENS7_ILi96EEEEEELi96ENS_10bfloat16_tEfNS_4arch4Sm90ELb1ELb0ELb1ELb0ELb0ELb0ELb0ELb0ELb1ELb1ELb1ELb0EEENS1_21CollectiveEpilogueFwdINS6_IJSA_SC_SB_EEES9_SE_SG_Li384ELb0ELb1ELb1ELb0EEENS1_19SingleTileSchedulerILb0ELb1ELb1ELi192EEEEEEEEEvNT_6ParamsE,@function
        .size           _ZN7cutlass13device_kernelIN5flash11enable_sm90INS1_16FlashAttnFwdSm90INS1_25CollectiveMainloopFwdSm90ILi2EN4cute5tupleIJNS5_1CILi1EEES8_S8_EEENS6_IJNS7_ILi192EEENS7_ILi144EEENS7_ILi96EEEEEELi96ENS_10bfloat16_tEfNS_4arch4Sm90ELb1ELb0ELb1ELb0ELb0ELb0ELb0ELb0ELb1ELb1ELb1ELb0EEENS1_21CollectiveEpilogueFwdINS6_IJSA_SC_SB_EEES9_SE_SG_Li384ELb0ELb1ELb1ELb0EEENS1_19SingleTileSchedulerILb0ELb1ELb1ELi192EEEEEEEEEvNT_6ParamsE,(.L_x_2782 - _ZN7cutlass13device_kernelIN5flash11enable_sm90INS1_16FlashAttnFwdSm90INS1_25CollectiveMainloopFwdSm90ILi2EN4cute5tupleIJNS5_1CILi1EEES8_S8_EEENS6_IJNS7_ILi192EEENS7_ILi144EEENS7_ILi96EEEEEELi96ENS_10bfloat16_tEfNS_4arch4Sm90ELb1ELb0ELb1ELb0ELb0ELb0ELb0ELb0ELb1ELb1ELb1ELb0EEENS1_21CollectiveEpilogueFwdINS6_IJSA_SC_SB_EEES9_SE_SG_Li384ELb0ELb1ELb1ELb0EEENS1_19SingleTileSchedulerILb0ELb1ELb1ELi192EEEEEEEEEvNT_6ParamsE)
        .other          _ZN7cutlass13device_kernelIN5flash11enable_sm90INS1_16FlashAttnFwdSm90INS1_25CollectiveMainloopFwdSm90ILi2EN4cute5tupleIJNS5_1CILi1EEES8_S8_EEENS6_IJNS7_ILi192EEENS7_ILi144EEENS7_ILi96EEEEEELi96ENS_10bfloat16_tEfNS_4arch4Sm90ELb1ELb0ELb1ELb0ELb0ELb0ELb0ELb0ELb1ELb1ELb1ELb0EEENS1_21CollectiveEpilogueFwdINS6_IJSA_SC_SB_EEES9_SE_SG_Li384ELb0ELb1ELb1ELb0EEENS1_19SingleTileSchedulerILb0ELb1ELb1ELi192EEEEEEEEEvNT_6ParamsE,@"STO_CUDA_ENTRY STV_DEFAULT"
_ZN7cutlass13device_kernelIN5flash11enable_sm90INS1_16FlashAttnFwdSm90INS1_25CollectiveMainloopFwdSm90ILi2EN4cute5tupleIJNS5_1CILi1EEES8_S8_EEENS6_IJNS7_ILi192EEENS7_ILi144EEENS7_ILi96EEEEEELi96ENS_10bfloat16_tEfNS_4arch4Sm90ELb1ELb0ELb1ELb0ELb0ELb0ELb0ELb0ELb1ELb1ELb1ELb0EEENS1_21CollectiveEpilogueFwdINS6_IJSA_SC_SB_EEES9_SE_SG_Li384ELb0ELb1ELb1ELb0EEENS1_19SingleTileSchedulerILb0ELb1ELb1ELi192EEEEEEEEEvNT_6ParamsE:
        /* <DEDUP_REMOVED lines=17> */
.L_x_1897:
[----:B------:R-:W-:Y:S05]  /*0110*/  BSYNC B0 ;  /* 0x0000000000007941 */ /* 0x000fea0003800000 */
.L_x_1896:
        /* <DEDUP_REMOVED lines=40> */
.L_x_1898:
        /* <DEDUP_REMOVED lines=22> */
.L_x_1899:
        /* <DEDUP_REMOVED lines=18> */
.L_x_1900:
        /* <DEDUP_REMOVED lines=22> */
.L_x_1901:
        /* <DEDUP_REMOVED lines=22> */
.L_x_1902:
[----:B--2---:R-:W-:Y:S01]  /*08e0*/  ISETP.NE.AND P0, PT, R2, RZ, PT ;  /* 0x000000ff0200720c */ /* 0x004fe20003f05270 */
[----:B------:R-:W-:Y:S01]  /*08f0*/  IMAD.MOV.U32 R27, RZ, RZ, 0x1 ;  /* 0x00000001ff1b7424 */ /* 0x000fe200078e00ff */
[----:B------:R-:W-:Y:S01]  /*0900*/  NOP ;  /* 0x0000000000007918 */ /* 0x000fe20000000000 */
[----:B------:R-:W-:Y:S01]  /*0910*/  BSSY B6, `(.L_x_1903) ;  /* 0x00013db000067945 */ /* 0x000fe20003800000 */
[----:B------:R-:W-:Y:S02]  /*0920*/  LOP3.LUT R28, R4, 0x7f, RZ, 0xc0, !PT ;  /* 0x0000007f041c7812 */ /* 0x000fe400078ec0ff */
[----:B------:R-:W-:Y:S01]  /*0930*/  SEL R27, R27, 0x2, !P0 ;  /* 0x000000021b1b7807 */ /* 0x000fe20004000000 */
[----:B01-34-:R-:W-:Y:S06]  /*0940*/  BAR.SYNC.DEFER_BLOCKING 0x0 ;  /* 0x0000000000007b1d */ /* 0x01bfec0000010000 */
[----:B------:R-:W-:Y:S05]  /*0950*/  @!P0 BRA `(.L_x_1904) ;  /* 0x000000fc001c8947 */ /* 0x000fea0003800000 */
.L_x_1905:
        /* <DEDUP_REMOVED lines=19> */
[----:B------:R2:W-:Y:S01]  /*0a90*/  STL [R1], R5 ;  /* 0x0000000501007387 */ /* 0x0005e20000100800 */
[----:B------:R-:W-:-:S04]  /*0aa0*/  IMAD.MOV R3, RZ, RZ, -R5 ;  /* 0x000000ffff037224 */ /* 0x000fc800078e0a05 */
[----:B------:R-:W-:Y:S01]  /*0ab0*/  IMAD R156, R2, R3, UR4 ;  /* 0x00000004029c7e24 */ /* 0x000fe2000f8e0203 */
[----:B------:R-:W-:Y:S06]  /*0ac0*/  @!P0 BRA `(.L_x_1906) ;  /* 0x0000013800fc8947 */ /* 0x000fec0003800000 */
[----:B------:R-:W0:Y:S01]  /*0ad0*/  LDC R0, c[0x0][0x448] ;  /* 0x00011200ff007b82 */ /* 0x000e220000000800 */
[----:B------:R-:W1:Y:S01]  /*0ae0*/  S2R R18, SR_CTAID.X ;  /* 0x0000000000127919 */ /* 0x000e620000002500 */
[----:B------:R-:W-:Y:S01]  /*0af0*/  SHF.R.U32.HI R4, RZ, 0x10, R156 ;  /* 0x00000010ff047819 */ /* 0x000fe2000001169c */
[----:B------:R-:W-:Y:S01]  /*0b00*/  IMAD.MOV.U32 R17, RZ, RZ, RZ ;  /* 0x000000ffff117224 */ /* 0x000fe200078e00ff */
[----:B------:R-:W-:-:S04]  /*0b10*/  LOP3.LUT R156, R156, 0xffff, RZ, 0xc0, !PT ;  /* 0x0000ffff9c9c7812 */ /* 0x000fc800078ec0ff */
[----:B------:R-:W3:Y:S08]  /*0b20*/  LDC.64 R8, c[0x0][0x418] ;  /* 0x00010600ff087b82 */ /* 0x000ef00000000a00 */
[----:B------:R-:W4:Y:S01]  /*0b30*/  LDC R3, c[0x0][0x288] ;  /* 0x0000a200ff037b82 */ /* 0x000f220000000800 */
[----:B0-----:R-:W-:-:S07]  /*0b40*/  ISETP.NE.AND P1, PT, R0, 0x1, PT ;  /* 0x000000010000780c */ /* 0x001fce0003f25270 */
[----:B------:R-:W0:Y:S01]  /*0b50*/  LDC R16, c[0x0][0x424] ;  /* 0x00010900ff107b82 */ /* 0x000e220000000800 */
[----:B---3--:R-:W-:-:S07]  /*0b60*/  ISETP.NE.U32.AND P0, PT, R8, RZ, PT ;  /* 0x000000ff0800720c */ /* 0x008fce0003f05070 */
[----:B------:R-:W3:Y:S01]  /*0b70*/  LDC R19, c[0x0][0x2f0] ;  /* 0x0000bc00ff137b82 */ /* 0x000ee20000000800 */
[----:B-1----:R-:W-:Y:S01]  /*0b80*/  IMAD R18, R18, 0xc0, RZ ;  /* 0x000000c012127824 */ /* 0x002fe200078e02ff */
[----:B------:R-:W-:-:S03]  /*0b90*/  ISETP.NE.AND.EX P0, PT, R9, RZ, PT, P0 ;  /* 0x000000ff0900720c */ /* 0x000fc60003f05300 */
[----:B------:R-:W-:Y:S01]  /*0ba0*/  @P1 VIADD R0, R18, 0xbf ;  /* 0x000000bf12001836 */ /* 0x000fe20000000000 */
[----:B----4-:R-:W-:Y:S02]  /*0bb0*/  IADD3 R3, -R3, 0x90, RZ ;  /* 0x0000009003037810 */ /* 0x010fe40007ffe1ff */
[----:B--2---:R-:W1:Y:S08]  /*0bc0*/  @P1 LDC R5, c[0x0][0x44c] ;  /* 0x00011300ff051b82 */ /* 0x004e700000000800 */
[----:B------:R-:W2:Y:S01]  /*0bd0*/  @P1 LDC R7, c[0x0][0x450] ;  /* 0x00011400ff071b82 */ /* 0x000ea20000000800 */
[----:B0-----:R-:W-:-:S02]  /*0be0*/  SEL R16, R16, 0x1, P0 ;  /* 0x0000000110107807 */ /* 0x001fc40000000000 */
[----:B------:R-:W-:-:S03]  /*0bf0*/  ISETP.NE.AND P0, PT, R4, RZ, PT ;  /* 0x000000ff0400720c */ /* 0x000fc60003f05270 */
[----:B---3--:R-:W-:Y:S02]  /*0c00*/  IMAD R3, R16, R19, R3 ;  /* 0x0000001310037224 */ /* 0x008fe400078e0203 */
[----:B-1----:R-:W-:-:S08]  /*0c10*/  @P1 IMAD.HI.U32 R2, R0, R5, RZ ;  /* 0x0000000500021227 */ /* 0x002fd000078e00ff */
[----:B------:R-:W0:Y:S01]  /*0c20*/  @!P0 LDC R4, c[0x0][0x9f0] ;  /* 0x00027c00ff048b82 */ /* 0x000e220000000800 */
[----:B------:R-:W-:Y:S01]  /*0c30*/  VIADD R0, R18, 0xbf ;  /* 0x000000bf12007836 */ /* 0x000fe20000000000 */
[----:B--2---:R-:W-:Y:S01]  /*0c40*/  @P1 SHF.R.U32.HI R0, RZ, R7, R2 ;  /* 0x00000007ff001219 */ /* 0x004fe20000011602 */
[----:B------:R-:W-:-:S04]  /*0c50*/  IMAD R2, R16, R19, 0x8f ;  /* 0x0000008f10027424 */ /* 0x000fc800078e0213 */
[----:B------:R-:W-:Y:S02]  /*0c60*/  IMAD.IADD R0, R3, 0x1, R0 ;  /* 0x0000000103007824 */ /* 0x000fe400078e0200 */
[----:B------:R-:W-:-:S04]  /*0c70*/  IMAD.HI R2, R2, 0x38e38e39, RZ ;  /* 0x38e38e3902027827 */ /* 0x000fc800078e02ff */
[----:B------:R-:W-:Y:S01]  /*0c80*/  IMAD.HI R0, R0, 0x38e38e39, RZ ;  /* 0x38e38e3900007827 */ /* 0x000fe200078e02ff */
[----:B------:R-:W-:-:S04]  /*0c90*/  SHF.R.U32.HI R3, RZ, 0x1f, R2 ;  /* 0x0000001fff037819 */ /* 0x000fc80000011602 */
[----:B------:R-:W-:Y:S02]  /*0ca0*/  SHF.R.U32.HI R5, RZ, 0x1f, R0 ;  /* 0x0000001fff057819 */ /* 0x000fe40000011600 */
[----:B------:R-:W-:Y:S02]  /*0cb0*/  LEA.HI.SX32 R3, R2, R3, 0x1b ;  /* 0x0000000302037211 */ /* 0x000fe400078fdaff */
[----:B------:R-:W-:-:S04]  /*0cc0*/  LEA.HI.SX32 R0, R0, R5, 0x1b ;  /* 0x0000000500007211 */ /* 0x000fc800078fdaff */
[----:B------:R-:W-:-:S04]  /*0cd0*/  VIMNMX R11, R3, R0, PT ;  /* 0x00000000030b7248 */ /* 0x000fc80003fe0100 */
[----:B------:R-:W-:-:S13]  /*0ce0*/  ISETP.GE.AND P1, PT, R11, 0x1, PT ;  /* 0x000000010b00780c */ /* 0x000fda0003f26270 */
[----:B0-----:R-:W-:Y:S05]  /*0cf0*/  @!P1 BRA `(.L_x_1907) ;  /* 0x00000000006c9947 */ /* 0x001fea0003800000 */
        /* <DEDUP_REMOVED lines=27> */
.L_x_1907:
        /* <DEDUP_REMOVED lines=31> */
[----:B------:R-:W-:Y:S01]  /*10a0*/  IMAD R19, R16, R19, RZ ;  /* 0x0000001310137224 */ /* 0x000fe200078e02ff */
        /* <DEDUP_REMOVED lines=12> */
[----:B------:R-:W-:Y:S02]  /*1170*/  UIMAD.WIDE UR4, UR7, 0x55555556, URZ ;  /* 0x55555556070478a5 */ /* 0x000fe4000f8e023f */
[----:B------:R-:W-:Y:S02]  /*1180*/  IMAD.U32 R145, RZ, RZ, UR7 ;  /* 0x00000007ff917e24 */ /* 0x000fe4000f8e00ff */
        /* <DEDUP_REMOVED lines=8> */
[----:B------:R-:W-:-:S04]  /*1210*/  ULOP3.LUT UR36, UR4, 0x3fff, URZ, 0xc0, !UPT ;  /* 0x00003fff04247892 */ /* 0x000fc8000f8ec03f */
[----:B------:R-:W-:Y:S01]  /*1220*/  IMAD.U32 R157, RZ, RZ, UR5 ;  /* 0x00000005ff9d7e24 */ /* 0x000fe2000f8e00ff */
[----:B------:R-:W-:Y:S07]  /*1230*/  @!P0 BRA `(.L_x_1909) ;  /* 0x0000000000408947 */ /* 0x000fee0003800000 */
[----:B------:R-:W-:Y:S01]  /*1240*/  MOV R0, 0x0 ;  /* 0x0000000000007802 */ /* 0x000fe20000000f00 */
[----:B------:R-:W-:Y:S01]  /*1250*/  ULDC.64 UR4, c[0x4][0xa8] ;  /* 0x01002a0000047ab9 */ /* 0x000fe20000000a00 */
[----:B------:R-:W-:Y:S01]  /*1260*/  ULDC.64 UR6, c[0x4][0x28] ;  /* 0x01000a0000067ab9 */ /* 0x000fe20000000a00 */
[----:B------:R-:W-:Y:S01]  /*1270*/  IMAD.U32 R4, RZ, RZ, UR4 ;  /* 0x00000004ff047e24 */ /* 0x000fe2000f8e00ff */
[----:B------:R0:W1:Y:S01]  /*1280*/  LDC.64 R2, c[0x4][R0] ;  /* 0x0100000000027b82 */ /* 0x0000620000000a00 */
[----:B------:R-:W-:Y:S01]  /*1290*/  IMAD.U32 R5, RZ, RZ, UR5 ;  /* 0x00000005ff057e24 */ /* 0x000fe2000f8e00ff */
[----:B------:R-:W-:Y:S01]  /*12a0*/  ULDC.64 UR4, c[0x4][0xb0] ;  /* 0x01002c0000047ab9 */ /* 0x000fe20000000a00 */
[----:B------:R-:W-:Y:S01]  /*12b0*/  MOV R10, UR6 ;  /* 0x00000006000a7c02 */ /* 0x000fe20008000f00 */
        /* <DEDUP_REMOVED lines=8> */
.L_x_1909:
[----:B------:R-:W-:Y:S02]  /*1340*/  SHF.L.U32 R0, RZ, 0x1f, RZ ;  /* 0x0000001fff007819 */ /* 0x000fe400000006ff */
[----:B------:R-:W-:Y:S02]  /*1350*/  LOP3.LUT R27, R27, 0x1, RZ, 0xfc, !PT ;  /* 0x000000011b1b7812 */ /* 0x000fe400078efcff */
[----:B------:R-:W0:Y:S02]  /*1360*/  SYNCS.PHASECHK.TRANS64.TRYWAIT P1, [UR60+0x31c00], R0 ;  /* 0x031c0000ff0075a7 */ /* 0x000e24000802017c */
[----:B------:R-:W-:Y:S01]  /*1370*/  ISETP.NE.AND P0, PT, R27, 0x3, PT ;  /* 0x000000031b00780c */ /* 0x000fe20003f05270 */
[----:B0-----:R-:W-:-:S12]  /*1380*/  @!P1 BRA `(.L_x_1910) ;  /* 0x0000013000d49947 */ /* 0x001fd80003800000 */
.L_x_2031:
[----:B------:R-:W-:Y:S05]  /*1390*/  @!P0 BRA `(.L_x_1911) ;  /* 0x0000000000048947 */ /* 0x000fea0003800000 */
[----:B------:R-:W-:Y:S01]  /*13a0*/  BPT.TRAP 0x1 ;  /* 0x000000040000795c */ /* 0x000fe20000300000 */
.L_x_1911:
[----:B------:R1:W2:Y:S01]  /*13b0*/  SYNCS.PHASECHK.TRANS64.TRYWAIT P2, [UR60+0x31c30], R0 ;  /* 0x031c3000ff0075a7 */ /* 0x0002a2000804017c */
[----:B------:R-:W-:Y:S05]  /*13c0*/  @!P0 BRA `(.L_x_1912) ;  /* 0x0000000000048947 */ /* 0x000fea0003800000 */
[----:B------:R-:W-:Y:S01]  /*13d0*/  BPT.TRAP 0x1 ;  /* 0x000000040000795c */ /* 0x000fe20000300000 */
.L_x_1912:
[----:B------:R-:W-:Y:S01]  /*13e0*/  IMAD.U32 R2, RZ, RZ, UR36 ;  /* 0x00000024ff027e24 */ /* 0x000fe2000f8e00ff */
[----:B------:R-:W-:-:S04]  /*13f0*/  ISETP.NE.AND P1, PT, R28, RZ, PT ;  /* 0x000000ff1c00720c */ /* 0x000fc80003f25270 */
[----:B------:R-:W-:Y:S01]  /*1400*/  LOP3.LUT R2, R2, 0x10000, RZ, 0xfc, !PT ;  /* 0x0001000002027812 */ /* 0x000fe200078efcff */
[----:B--2---:R-:W-:Y:S08]  /*1410*/  @P2 BRA `(.L_x_1913) ;  /* 0x0000000000082947 */ /* 0x004ff00003800000 */
[----:B------:R-:W2:Y:S02]  /*1420*/  SYNCS.PHASECHK.TRANS64.TRYWAIT P2, [UR60+0x31c30], R0 ;  /* 0x031c3000ff0075a7 */ /* 0x000ea4000804017c */
[----:B--2---:R-:W-:Y:S05]  /*1430*/  @!P2 BRA `(.L_x_1914) ;  /* 0x0000013000c0a947 */ /* 0x004fea0003800000 */
.L_x_1913:
[----:B------:R-:W-:Y:S05]  /*1440*/  WARPSYNC.ALL ;  /* 0x0000000000007948 */ /* 0x000fea0003800000 */
[----:B0-----:R-:W-:Y:S01]  /*1450*/  IMAD.MOV.U32 R3, RZ, RZ, -0x7fffffe0 ;  /* 0x80000020ff037424 */ /* 0x001fe200078e00ff */
[----:B------:R-:W-:Y:S01]  /*1460*/  UIADD3 UR4, UR60, 0x16a00, URZ ;  /* 0x00016a003c047890 */ /* 0x000fe2000fffe03f */
[C---:B------:R-:W-:Y:S01]  /*1470*/  R2UR UR8, R2.reuse ;  /* 0x00000000020872ca */ /* 0x040fe200000e0000 */
[----:B------:R-:W-:Y:S02]  /*1480*/  WARPGROUP.ARRIVE ;  /* 0x00000000000079c5 */ /* 0x000fe40000000000 */
        /* <DEDUP_REMOVED lines=23> */
[----:B------:R-:W0:Y:S01]  /*1600*/  LDC R4, c[0x0][0x448] ;  /* 0x00011200ff047b82 */ /* 0x000e220000000800 */
[----:B------:R-:W-:Y:S01]  /*1610*/  UIADD3 UR6, UR61, 0x100, URZ ;  /* 0x000001003d067890 */ /* 0x000fe2000fffe03f */
[----:B------:R-:W-:Y:S01]  /*1620*/  LOP3.LUT R97, R97, 0xffffff80, RZ, 0xc0, !PT ;  /* 0xffffff8061617812 */ /* 0x000fe200078ec0ff */
[----:B------:R-:W-:Y:S01]  /*1630*/  UMOV UR26, UR8 ;  /* 0x00000008001a7c82 */ /* 0x000fe20008000000 */
[----:B------:R-:W-:Y:S01]  /*1640*/  UMOV UR15, 0x80000020 ;  /* 0x80000020000f7882 */ /* 0x000fe20000000000 */
[----:B------:R-:W-:Y:S01]  /*1650*/  UIADD3 UR8, UR61, 0x140, URZ ;  /* 0x000001403d087890 */ /* 0x000fe2000fffe03f */
[----:B------:R-:W-:Y:S01]  /*1660*/  LEA.HI R7, R23, R22, RZ, 0x2 ;  /* 0x0000001617077211 */ /* 0x000fe200078f10ff */
[----:B------:R-:W-:Y:S01]  /*1670*/  UMOV UR22, UR10 ;  /* 0x0000000a00167c82 */ /* 0x000fe20008000000 */
[----:B------:R-:W-:Y:S01]  /*1680*/  UMOV UR14, UR6 ;  /* 0x00000006000e7c82 */ /* 0x000fe20008000000 */
[----:B------:R-:W-:Y:S01]  /*1690*/  UIADD3 UR10, UR61, 0x180, URZ ;  /* 0x000001803d0a7890 */ /* 0x000fe2000fffe03f */
[----:B------:R-:W-:Y:S01]  /*16a0*/  IMAD.IADD R97, R22, 0x1, -R97 ;  /* 0x0000000116617824 */ /* 0x000fe200078e0a61 */
[----:B------:R-:W-:Y:S01]  /*16b0*/  UIADD3 UR6, UR61, 0x1c0, URZ ;  /* 0x000001c03d067890 */ /* 0x000fe2000fffe03f */
[----:B------:R-:W-:Y:S01]  /*16c0*/  LOP3.LUT R7, R7, 0xfffffffc, RZ, 0xc0, !PT ;  /* 0xfffffffc07077812 */ /* 0x000fe200078ec0ff */
[----:B------:R-:W-:Y:S01]  /*16d0*/  UIADD3 UR5, UR61, 0x82, URZ ;  /* 0x000000823d057890 */ /* 0x000fe2000fffe03f */
[----:B------:R-:W-:Y:S01]  /*16e0*/  UMOV UR9, 0x80000020 ;  /* 0x8000002000097882 */ /* 0x000fe20000000000 */
[----:B------:R-:W-:Y:S01]  /*16f0*/  UMOV UR11, 0x80000020 ;  /* 0x80000020000b7882 */ /* 0x000fe20000000000 */
[----:B------:R-:W-:Y:S01]  /*1700*/  UMOV UR7, 0x80000020 ;  /* 0x8000002000077882 */ /* 0x000fe20000000000 */
[----:B0-----:R-:W-:Y:S01]  /*1710*/  ISETP.NE.AND P2, PT, R4, 0x1, PT ;  /* 0x000000010400780c */ /* 0x001fe20003f45270 */
[----:B------:R-:W-:Y:S01]  /*1720*/  IMAD.HI R4, R96, 0x55555556, RZ ;  /* 0x5555555660047827 */ /* 0x000fe200078e02ff */
        /* <DEDUP_REMOVED lines=161> */
[----:B------:R-:W-:Y:S02]  /*2140*/  ULDC UR10, c[0x0][0x9d8] ;  /* 0x00027600000a7ab9 */ /* 0x000fe40000000800 */
        /* <DEDUP_REMOVED lines=107> */
[----:B--2---:R-:W-:Y:S01]  /*2800*/  FMUL.FTZ R5, R88, UR10 ;  /* 0x0000000a58057c20 */ /* 0x004fe20008410000 */
[----:B-1----:R-:W-:Y:S01]  /*2810*/  FMUL.FTZ R0, R89, UR10 ;  /* 0x0000000a59007c20 */ /* 0x002fe20008410000 */
[----:B------:R-:W-:Y:S01]  /*2820*/  FMUL.FTZ R88, R90, UR10 ;  /* 0x0000000a5a587c20 */ /* 0x000fe20008410000 */
[----:B------:R-:W-:Y:S01]  /*2830*/  FMUL.FTZ R89, R91, UR10 ;  /* 0x0000000a5b597c20 */ /* 0x000fe20008410000 */
[----:B------:R-:W-:Y:S01]  /*2840*/  FMUL.FTZ R90, R94, UR10 ;  /* 0x0000000a5e5a7c20 */ /* 0x000fe20008410000 */
[----:B------:R-:W-:Y:S01]  /*2850*/  HGMMA.64x16x16.F32.BF16 R80, gdesc[UR20], R80, gsb0 ;  /* 0x00200000145079f0 */ /* 0x000fe20008001850 */
[----:B------:R-:W-:Y:S01]  /*2860*/  UIADD3 UR22, UR61, 0x502, URZ ;  /* 0x000005023d167890 */ /* 0x000fe2000fffe03f */
[----:B------:R-:W-:Y:S01]  /*2870*/  FMUL.FTZ R91, R95, UR10 ;  /* 0x0000000a5f5b7c20 */ /* 0x000fe20008410000 */
[----:B------:R-:W-:Y:S01]  /*2880*/  UMOV UR23, 0x80000020 ;  /* 0x8000002000177882 */ /* 0x000fe20000000000 */
[----:B------:R-:W0:Y:S01]  /*2890*/  MUFU.TANH R88, R88 ;  /* 0x0000005800587308 */ /* 0x000e220000002400 */
[----:B------:R-:W-:Y:S01]  /*28a0*/  FMUL.FTZ R9, R93, UR10 ;  /* 0x0000000a5d097c20 */ /* 0x000fe20008410000 */
[----:B------:R-:W-:-:S06]  /*28b0*/  FMUL.FTZ R6, R92, UR10 ;  /* 0x0000000a5c067c20 */ /* 0x000fcc0008410000 */
[----:B------:R-:W1:Y:S08]  /*28c0*/  MUFU.TANH R89, R89 ;  /* 0x0000005900597308 */ /* 0x000e700000002400 */
[----:B------:R-:W2:Y:S08]  /*28d0*/  MUFU.TANH R90, R90 ;  /* 0x0000005a005a7308 */ /* 0x000eb00000002400 */
[----:B------:R-:W3:Y:S08]  /*28e0*/  MUFU.TANH R91, R91 ;  /* 0x0000005b005b7308 */ /* 0x000ef00000002400 */
        /* <DEDUP_REMOVED lines=13> */
[----:B------:R-:W-:Y:S01]  /*29c0*/  FMUL.FTZ R82, R86, UR10 ;  /* 0x0000000a56527c20 */ /* 0x000fe20008410000 */
[----:B------:R-:W-:Y:S01]  /*29d0*/  MUFU.TANH R81, R81 ;  /* 0x0000005100517308 */ /* 0x000fe20000002400 */
[----:B------:R-:W-:-:S07]  /*29e0*/  FMUL.FTZ R13, R84, UR10 ;  /* 0x0000000a540d7c20 */ /* 0x000fce0008410000 */
[----:B------:R-:W4:Y:S08]  /*29f0*/  MUFU.TANH R80, R80 ;  /* 0x0000005000507308 */ /* 0x000f300000002400 */
        /* <DEDUP_REMOVED lines=8> */
[----:B------:R-:W0:Y:S01]  /*2a80*/  @P2 LDC R74, c[0x0][0x44c] ;  /* 0x00011300ff4a2b82 */ /* 0x000e220000000800 */
[----:B------:R-:W-:Y:S01]  /*2a90*/  FMUL.FTZ R14, R72, UR10 ;  /* 0x0000000a480e7c20 */ /* 0x000fe20008410000 */
[----:B------:R-:W-:Y:S01]  /*2aa0*/  FMUL.FTZ R21, R77, UR10 ;  /* 0x0000000a4d157c20 */ /* 0x000fe20008410000 */
[----:B------:R-:W-:Y:S01]  /*2ab0*/  HGMMA.64x16x16.F32.BF16 R64, gdesc[UR20], R64, gsb0 ;  /* 0x00200000144079f0 */ /* 0x000fe20008001840 */
[----:B------:R-:W-:Y:S01]  /*2ac0*/  UIADD3 UR22, UR61, 0x582, URZ ;  /* 0x000005823d167890 */ /* 0x000fe2000fffe03f */
[----:B------:R-:W-:Y:S01]  /*2ad0*/  FMUL.FTZ R109, R75, UR10 ;  /* 0x0000000a4b6d7c20 */ /* 0x000fe20008410000 */
[----:B------:R-:W-:Y:S01]  /*2ae0*/  UMOV UR23, 0x80000020 ;  /* 0x8000002000177882 */ /* 0x000fe20000000000 */
[----:B------:R-:W5:Y:S01]  /*2af0*/  MUFU.TANH R111, R111 ;  /* 0x0000006f006f7308 */ /* 0x000f620000002400 */
[----:B------:R-:W1:Y:S01]  /*2b00*/  @P2 LDC R73, c[0x0][0x450] ;  /* 0x00011400ff492b82 */ /* 0x000e620000000800 */
[----:B------:R-:W-:Y:S01]  /*2b10*/  FMUL.FTZ R107, R78, UR10 ;  /* 0x0000000a4e6b7c20 */ /* 0x000fe20008410000 */
[----:B------:R-:W-:Y:S01]  /*2b20*/  FMUL.FTZ R105, R79, UR10 ;  /* 0x0000000a4f697c20 */ /* 0x000fe20008410000 */
[----:B------:R-:W-:-:S04]  /*2b30*/  FMUL.FTZ R20, R76, UR10 ;  /* 0x0000000a4c147c20 */ /* 0x000fc80008410000 */
        /* <DEDUP_REMOVED lines=8> */
[----:B------:R-:W-:Y:S01]  /*2bc0*/  LEA.HI R71, R4, R4, RZ, 0x1 ;  /* 0x0000000404477211 */ /* 0x000fe200078f08ff */
[----:B------:R-:W-:Y:S01]  /*2bd0*/  FMUL.FTZ R103, R66, UR10 ;  /* 0x0000000a42677c20 */ /* 0x000fe20008410000 */
[----:B------:R-:W-:Y:S01]  /*2be0*/  SHF.R.S32.HI R4, RZ, 0x1f, R97 ;  /* 0x0000001fff047819 */ /* 0x000fe20000011461 */
[----:B------:R-:W-:Y:S01]  /*2bf0*/  FMUL.FTZ R66, R68, UR10 ;  /* 0x0000000a44427c20 */ /* 0x000fe20008410000 */
[----:B------:R-:W-:Y:S01]  /*2c00*/  HGMMA.64x16x16.F32.BF16 R56, gdesc[UR20], R56, gsb0 ;  /* 0x00200000143879f0 */ /* 0x000fe20008001838 */
[----:B------:R-:W-:Y:S01]  /*2c10*/  UIADD3 UR22, UR61, 0x5c2, URZ ;  /* 0x000005c23d167890 */ /* 0x000fe2000fffe03f */
[----:B------:R-:W-:Y:S01]  /*2c20*/  LEA.HI R8, R4, R97, RZ, 0x2 ;  /* 0x0000006104087211 */ /* 0x000fe200078f10ff */
[----:B------:R-:W-:Y:S01]  /*2c30*/  UMOV UR23, 0x80000020 ;  /* 0x8000002000177882 */ /* 0x000fe20000000000 */
[----:B------:R-:W-:-:S02]  /*2c40*/  IMAD.IADD R68, R22, 0x1, -R7 ;  /* 0x0000000116447824 */ /* 0x000fc400078e0a07 */
[----:B------:R-:W-:Y:S01]  /*2c50*/  FMUL.FTZ R101, R67, UR10 ;  /* 0x0000000a43657c20 */ /* 0x000fe20008410000 */
[----:B------:R-:W-:Y:S01]  /*2c60*/  LEA.HI R7, R4, R97, RZ, 0x5 ;  /* 0x0000006104077211 */ /* 0x000fe200078f28ff */
[----:B------:R-:W-:Y:S01]  /*2c70*/  FMUL.FTZ R67, R69, UR10 ;  /* 0x0000000a45437c20 */ /* 0x000fe20008410000 */
[--C-:B------:R-:W-:Y:S01]  /*2c80*/  SHF.R.S32.HI R4, RZ, 0x2, R8.reuse ;  /* 0x00000002ff047819 */ /* 0x100fe20000011408 */
[----:B------:R-:W-:Y:S01]  /*2c90*/  FMUL.FTZ R99, R70, UR10 ;  /* 0x0000000a46637c20 */ /* 0x000fe20008410000 */
[----:B------:R-:W-:Y:S01]  /*2ca0*/  SHF.R.S32.HI R69, RZ, 0x1f, R8 ;  /* 0x0000001fff457819 */ /* 0x000fe20000011408 */
[----:B------:R-:W-:Y:S01]  /*2cb0*/  IMAD R71, R71, -0x3, R96 ;  /* 0xfffffffd47477824 */ /* 0x000fe200078e0260 */
[----:B------:R-:W-:Y:S01]  /*2cc0*/  SHF.R.S32.HI R7, RZ, 0x5, R7 ;  /* 0x00000005ff077819 */ /* 0x000fe20000011407 */
[----:B------:R-:W5:Y:S01]  /*2cd0*/  MUFU.TANH R103, R103 ;  /* 0x0000006700677308 */ /* 0x000f620000002400 */
[----:B------:R-:W-:Y:S01]  /*2ce0*/  LEA.HI R69, R69, R4, RZ, 0x3 ;  /* 0x0000000445457211 */ /* 0x000fe200078f18ff */
[----:B------:R-:W-:Y:S01]  /*2cf0*/  FMUL.FTZ R64, R64, UR10 ;  /* 0x0000000a40407c20 */ /* 0x000fe20008410000 */
[----:B------:R-:W-:Y:S01]  /*2d00*/  LEA.HI R70, R68, R68, RZ, 0x1 ;  /* 0x0000004444467211 */ /* 0x000fe200078f08ff */
[----:B------:R-:W-:Y:S01]  /*2d10*/  IMAD R72, R7, 0x10, R18 ;  /* 0x0000001007487824 */ /* 0x000fe200078e0212 */
[----:B------:R-:W-:Y:S01]  /*2d20*/  LOP3.LUT R69, R69, 0xfffffff8, RZ, 0xc0, !PT ;  /* 0xfffffff845457812 */ /* 0x000fe200078ec0ff */
[----:B------:R-:W-:Y:S01]  /*2d30*/  FMUL.FTZ R65, R65, UR10 ;  /* 0x0000000a41417c20 */ /* 0x000fe20008410000 */
[----:B------:R-:W-:Y:S01]  /*2d40*/  LOP3.LUT R7, R70, 0x1ffffffe, RZ, 0xc0, !PT ;  /* 0x1ffffffe46077812 */ /* 0x000fe200078ec0ff */
[----:B------:R-:W5:Y:S01]  /*2d50*/  MUFU.TANH R101, R101 ;  /* 0x0000006500657308 */ /* 0x000f620000002400 */
[----:B------:R-:W-:-:S02]  /*2d60*/  IADD3 R72, R72, R4, -R69 ;  /* 0x0000000448487210 */ /* 0x000fc40007ffe845 */
[----:B------:R-:W-:Y:S01]  /*2d70*/  LOP3.LUT R8, R8, 0x7ffffffc, RZ, 0xc0, !PT ;  /* 0x7ffffffc08087812 */ /* 0x000fe200078ec0ff */
[----:B------:R-:W-:Y:S02]  /*2d80*/  IMAD.IADD R7, R68, 0x1, -R7 ;  /* 0x0000000144077824 */ /* 0x000fe400078e0a07 */
[----:B------:R-:W-:Y:S02]  /*2d90*/  IMAD R72, R71, 0x40, R72 ;  /* 0x0000004047487824 */ /* 0x000fe400078e0248 */
[----:B------:R-:W-:Y:S01]  /*2da0*/  IMAD.IADD R8, R97, 0x1, -R8 ;  /* 0x0000000161087824 */ /* 0x000fe200078e0a08 */
[----:B------:R-:W5:Y:S01]  /*2db0*/  MUFU.TANH R99, R99 ;  /* 0x0000006300637308 */ /* 0x000f620000002400 */
[----:B------:R-:W-:-:S04]  /*2dc0*/  IMAD R7, R7, 0x8, R72 ;  /* 0x0000000807077824 */ /* 0x000fc800078e0248 */
[----:B0-----:R-:W-:-:S03]  /*2dd0*/  @P2 IMAD.HI.U32 R4, R7, R74, RZ ;  /* 0x0000004a07042227 */ /* 0x001fc600078e00ff */
[----:B------:R-:W0:Y:S01]  /*2de0*/  MUFU.TANH R87, R87 ;  /* 0x0000005700577308 */ /* 0x000e220000002400 */
[----:B------:R-:W-:Y:S01]  /*2df0*/  IMAD.MOV.U32 R68, RZ, RZ, R7 ;  /* 0x000000ffff447224 */ /* 0x000fe200078e0007 */
[----:B-1----:R-:W-:Y:S02]  /*2e00*/  @P2 SHF.R.U32.HI R68, RZ, R73, R4 ;  /* 0x00000049ff442219 */ /* 0x002fe40000011604 */
[----:B------:R-:W1:Y:S03]  /*2e10*/  LDC R4, c[0x0][0x288] ;  /* 0x0000a200ff047b82 */ /* 0x000e660000000800 */
[----:B------:R-:W2:Y:S01]  /*2e20*/  SHFL.IDX PT, R70, R68, 0x1, 0x1c1f ;  /* 0x003c1f0044467f89 */ /* 0x000ea200000e0000 */
[----:B------:R-:W-:Y:S01]  /*2e30*/  MUFU.TANH R13, R13 ;  /* 0x0000000d000d7308 */ /* 0x000fe20000002400 */
[----:B------:R-:W-:Y:S02]  /*2e40*/  WARPGROUP.DEPBAR.LE gsb0, 0x0 ;  /* 0x00008000000079c5 */ /* 0x000fe40000010000 */
[----:B------:R-:W-:Y:S01]  /*2e50*/  WARPGROUP.ARRIVE ;  /* 0x00000000000079c5 */ /* 0x000fe20000000000 */
[----:B------:R-:W-:Y:S01]  /*2e60*/  FMUL.FTZ R69, R59, UR10 ;  /* 0x0000000a3b457c20 */ /* 0x000fe20008410000 */
[----:B------:R-:W-:Y:S01]  /*2e70*/  FMUL.FTZ R59, R61, UR10 ;  /* 0x0000000a3d3b7c20 */ /* 0x000fe20008410000 */
[----:B------:R-:W-:Y:S01]  /*2e80*/  FMUL.FTZ R61, R62, UR10 ;  /* 0x0000000a3e3d7c20 */ /* 0x000fe20008410000 */
[----:B------:R-:W-:-:S02]  /*2e90*/  IMAD.MOV.U32 R62, RZ, RZ, -0x90 ;  /* 0xffffff70ff3e7424 */ /* 0x000fc400078e00ff */
[----:B------:R-:W-:Y:S01]  /*2ea0*/  FMUL.FTZ R85, R58, UR10 ;  /* 0x0000000a3a557c20 */ /* 0x000fe20008410000 */
[----:B------:R-:W-:Y:S01]  /*2eb0*/  HGMMA.64x16x16.F32.BF16 R48, gdesc[UR20], R48, gsb0 ;  /* 0x00200000143079f0 */ /* 0x000fe20008001830 */
[----:B------:R-:W-:Y:S01]  /*2ec0*/  UIADD3 UR22, UR61, 0x602, URZ ;  /* 0x000006023d167890 */ /* 0x000fe2000fffe03f */
[----:B------:R-:W-:Y:S01]  /*2ed0*/  FMUL.FTZ R58, R60, UR10 ;  /* 0x0000000a3c3a7c20 */ /* 0x000fe20008410000 */
[----:B------:R-:W-:Y:S01]  /*2ee0*/  UMOV UR23, 0x80000020 ;  /* 0x8000002000177882 */ /* 0x000fe20000000000 */
[----:B------:R-:W-:Y:S02]  /*2ef0*/  IMAD R60, R17, -0x90, R19 ;  /* 0xffffff70113c7824 */ /* 0x000fe400078e0213 */
[----:B------:R-:W-:Y:S01]  /*2f00*/  FMUL.FTZ R77, R63, UR10 ;  /* 0x0000000a3f4d7c20 */ /* 0x000fe20008410000 */
[----:B------:R-:W-:Y:S01]  /*2f10*/  IMAD R71, R17, R62, 0x91 ;  /* 0x0000009111477424 */ /* 0x000fe200078e023e */
[----:B------:R-:W0:Y:S01]  /*2f20*/  MUFU.TANH R85, R85 ;  /* 0x0000005500557308 */ /* 0x000e220000002400 */
[----:B------:R-:W-:-:S02]  /*2f30*/  VIADD R63, R60, 0x90 ;  /* 0x000000903c3f7836 */ /* 0x000fc40000000000 */
[----:B------:R-:W-:Y:S01]  /*2f40*/  FMUL.FTZ R56, R56, UR10 ;  /* 0x0000000a38387c20 */ /* 0x000fe20008410000 */
[C---:B------:R-:W-:Y:S02]  /*2f50*/  IMAD R71, R8.reuse, -0x2, R71 ;  /* 0xfffffffe08477824 */ /* 0x040fe400078e0247 */
[----:B------:R-:W-:Y:S01]  /*2f60*/  FMUL.FTZ R57, R57, UR10 ;  /* 0x0000000a39397c20 */ /* 0x000fe20008410000 */
[----:B------:R-:W-:Y:S02]  /*2f70*/  IMAD R62, R8, -0x2, R63 ;  /* 0xfffffffe083e7824 */ /* 0x000fe400078e023f */
[----:B-1----:R-:W-:Y:S01]  /*2f80*/  IADD3 R93, R71, -R4, R19 ;  /* 0x80000004475d7210 */ /* 0x002fe20007ffe013 */
[----:B------:R-:W1:Y:S03]  /*2f90*/  MUFU.TANH R69, R69 ;  /* 0x0000004500457308 */ /* 0x000e660000002400 */
[----:B--2---:R-:W-:-:S04]  /*2fa0*/  VIADDMNMX R70, R70, R93, R62, PT ;  /* 0x0000005d46467246 */ /* 0x004fc8000380013e */
[C---:B------:R-:W-:Y:S01]  /*2fb0*/  ISETP.GT.AND P3, PT, R70.reuse, RZ, PT ;  /* 0x000000ff4600720c */ /* 0x040fe20003f64270 */
[----:B------:R-:W2:Y:S01]  /*2fc0*/  MUFU.TANH R61, R61 ;  /* 0x0000003d003d7308 */ /* 0x000ea20000002400 */
[C---:B------:R-:W-:Y:S02]  /*2fd0*/  ISETP.GT.AND P4, PT, R70.reuse, 0x1, PT ;  /* 0x000000014600780c */ /* 0x040fe40003f84270 */
[----:B------:R-:W-:Y:S02]  /*2fe0*/  ISETP.GT.AND P5, PT, R70, 0x8, PT ;  /* 0x000000084600780c */ /* 0x000fe40003fa4270 */
[----:B------:R-:W-:Y:S02]  /*2ff0*/  FSEL R97, R88, -INF , P3 ;  /* 0xff80000058617808 */ /* 0x000fe40001800000 */
[----:B------:R-:W-:Y:S01]  /*3000*/  FSEL R89, R89, -INF , P4 ;  /* 0xff80000059597808 */ /* 0x000fe20002000000 */
[----:B------:R-:W2:Y:S01]  /*3010*/  MUFU.TANH R77, R77 ;  /* 0x0000004d004d7308 */ /* 0x000ea20000002400 */
[----:B------:R-:W-:-:S02]  /*3020*/  ISETP.GT.AND P6, PT, R70, 0x9, PT ;  /* 0x000000094600780c */ /* 0x000fc40003fc4270 */
[----:B------:R-:W-:Y:S02]  /*3030*/  FSEL R115, R90, -INF , P5 ;  /* 0xff8000005a737808 */ /* 0x000fe40002800000 */
[----:B------:R-:W-:Y:S02]  /*3040*/  FMNMX.FTZ R72, R97, R89, !PT ;  /* 0x0000005961487209 */ /* 0x000fe40007810000 */
[C---:B------:R-:W-:Y:S01]  /*3050*/  ISETP.GT.AND P3, PT, R70.reuse, 0x10, PT ;  /* 0x000000104600780c */ /* 0x040fe20003f64270 */
[----:B------:R-:W-:Y:S01]  /*3060*/  MUFU.TANH R12, R12 ;  /* 0x0000000c000c7308 */ /* 0x000fe20000002400 */
[----:B---3--:R-:W-:Y:S02]  /*3070*/  FSEL R119, R91, -INF , P6 ;  /* 0xff8000005b777808 */ /* 0x008fe40003000000 */
[----:B------:R-:W-:Y:S02]  /*3080*/  FMNMX.FTZ R72, R115, R72, !PT ;  /* 0x0000004873487209 */ /* 0x000fe40007810000 */
[----:B------:R-:W-:-:S02]  /*3090*/  ISETP.GT.AND P4, PT, R70, 0x11, PT ;  /* 0x000000114600780c */ /* 0x000fc40003f84270 */
[----:B----4-:R-:W-:Y:S01]  /*30a0*/  FSEL R117, R80, -INF , P3 ;  /* 0xff80000050757808 */ /* 0x010fe20001800000 */
[----:B------:R-:W-:Y:S01]  /*30b0*/  MUFU.TANH R14, R14 ;  /* 0x0000000e000e7308 */ /* 0x000fe20000002400 */
[----:B------:R-:W-:Y:S02]  /*30c0*/  FMNMX.FTZ R72, R119, R72, !PT ;  /* 0x0000004877487209 */ /* 0x000fe40007810000 */
[----:B------:R-:W-:Y:S01]  /*30d0*/  ISETP.GT.AND P5, PT, R70, 0x18, PT ;  /* 0x000000184600780c */ /* 0x000fe20003fa4270 */
[----:B------:R-:W-:Y:S02]  /*30e0*/  WARPGROUP.DEPBAR.LE gsb0, 0x0 ;  /* 0x00008000000079c5 */ /* 0x000fe40000010000 */
[----:B------:R-:W-:Y:S01]  /*30f0*/  WARPGROUP.ARRIVE ;  /* 0x00000000000079c5 */ /* 0x000fe20000000000 */
[----:B------:R-:W-:Y:S01]  /*3100*/  FSEL R91, R81, -INF , P4 ;  /* 0xff800000515b7808 */ /* 0x000fe20002000000 */
[----:B------:R-:W-:Y:S01]  /*3110*/  FMUL.FTZ R50, R50, UR10 ;  /* 0x0000000a32327c20 */ /* 0x000fe20008410000 */
[----:B------:R-:W-:Y:S01]  /*3120*/  FMNMX.FTZ R72, R117, R72, !PT ;  /* 0x0000004875487209 */ /* 0x000fe20007810000 */
[----:B------:R-:W-:Y:S01]  /*3130*/  FMUL.FTZ R51, R51, UR10 ;  /* 0x0000000a33337c20 */ /* 0x000fe20008410000 */
[----:B------:R-:W-:Y:S01]  /*3140*/  ISETP.GT.AND P3, PT, R70, 0x19, PT ;  /* 0x000000194600780c */ /* 0x000fe20003f64270 */
[----:B------:R-:W-:Y:S01]  /*3150*/  HGMMA.64x16x16.F32.BF16 R40, gdesc[UR20], R40, gsb0 ;  /* 0x00200000142879f0 */ /* 0x000fe20008001828 */
[----:B------:R-:W-:Y:S01]  /*3160*/  UIADD3 UR22, UR61, 0x642, URZ ;  /* 0x000006423d167890 */ /* 0x000fe2000fffe03f */
[----:B-----5:R-:W-:Y:S01]  /*3170*/  FSEL R113, R82, -INF , P5 ;  /* 0xff80000052717808 */ /* 0x020fe20002800000 */
[----:B------:R-:W-:Y:S01]  /*3180*/  UMOV UR23, 0x80000020 ;  /* 0x8000002000177882 */ /* 0x000fe20000000000 */
[----:B------:R-:W-:Y:S01]  /*3190*/  FMNMX.FTZ R72, R91, R72, !PT ;  /* 0x000000485b487209 */ /* 0x000fe20007810000 */
[----:B------:R-:W3:Y:S01]  /*31a0*/  MUFU.TANH R50, R50 ;  /* 0x0000003200327308 */ /* 0x000ee20000002400 */
[----:B------:R-:W-:Y:S01]  /*31b0*/  ISETP.GT.AND P4, PT, R70, 0x20, PT ;  /* 0x000000204600780c */ /* 0x000fe20003f84270 */
[----:B------:R-:W-:Y:S01]  /*31c0*/  FMUL.FTZ R54, R54, UR10 ;  /* 0x0000000a36367c20 */ /* 0x000fe20008410000 */
[----:B------:R-:W-:Y:S01]  /*31d0*/  FSEL R95, R83, -INF , P3 ;  /* 0xff800000535f7808 */ /* 0x000fe20001800000 */
[----:B------:R-:W-:Y:S01]  /*31e0*/  FMUL.FTZ R55, R55, UR10 ;  /* 0x0000000a37377c20 */ /* 0x000fe20008410000 */
[----:B------:R-:W-:Y:S01]  /*31f0*/  FMNMX.FTZ R72, R113, R72, !PT ;  /* 0x0000004871487209 */ /* 0x000fe20007810000 */
[----:B------:R-:W-:Y:S01]  /*3200*/  FMUL.FTZ R60, R48, UR10 ;  /* 0x0000000a303c7c20 */ /* 0x000fe20008410000 */
[----:B------:R-:W-:Y:S01]  /*3210*/  ISETP.GT.AND P5, PT, R70, 0x21, PT ;  /* 0x000000214600780c */ /* 0x000fe20003fa4270 */
[----:B------:R-:W4:Y:S01]  /*3220*/  MUFU.TANH R51, R51 ;  /* 0x0000003300337308 */ /* 0x000f220000002400 */
[----:B------:R-:W-:Y:S01]  /*3230*/  FSEL R111, R111, -INF , P4 ;  /* 0xff8000006f6f7808 */ /* 0x000fe20002000000 */
[----:B------:R-:W-:Y:S01]  /*3240*/  FMUL.FTZ R48, R49, UR10 ;  /* 0x0000000a31307c20 */ /* 0x000fe20008410000 */
[----:B------:R-:W-:-:S02]  /*3250*/  FMNMX.FTZ R72, R95, R72, !PT ;  /* 0x000000485f487209 */ /* 0x000fc40007810000 */
[C---:B------:R-:W-:Y:S02]  /*3260*/  ISETP.GT.AND P3, PT, R70.reuse, 0x28, PT ;  /* 0x000000284600780c */ /* 0x040fe40003f64270 */
[----:B------:R-:W-:Y:S01]  /*3270*/  FSEL R109, R109, -INF , P5 ;  /* 0xff8000006d6d7808 */ /* 0x000fe20002800000 */
[----:B------:R-:W5:Y:S01]  /*3280*/  MUFU.TANH R54, R54 ;  /* 0x0000003600367308 */ /* 0x000f620000002400 */
[----:B------:R-:W-:Y:S02]  /*3290*/  FMNMX.FTZ R72, R111, R72, !PT ;  /* 0x000000486f487209 */ /* 0x000fe40007810000 */
[C---:B------:R-:W-:Y:S02]  /*32a0*/  ISETP.GT.AND P4, PT, R70.reuse, 0x29, PT ;  /* 0x000000294600780c */ /* 0x040fe40003f84270 */
[----:B------:R-:W-:Y:S02]  /*32b0*/  FSEL R107, R107, -INF , P3 ;  /* 0xff8000006b6b7808 */ /* 0x000fe40001800000 */
[----:B------:R-:W-:Y:S01]  /*32c0*/  FMNMX.FTZ R72, R109, R72, !PT ;  /* 0x000000486d487209 */ /* 0x000fe20007810000 */
[----:B------:R-:W5:Y:S01]  /*32d0*/  MUFU.TANH R55, R55 ;  /* 0x0000003700377308 */ /* 0x000f620000002400 */
[----:B------:R-:W-:-:S02]  /*32e0*/  ISETP.GT.AND P5, PT, R70, 0x30, PT ;  /* 0x000000304600780c */ /* 0x000fc40003fa4270 */
[----:B------:R-:W-:Y:S02]  /*32f0*/  FSEL R105, R105, -INF , P4 ;  /* 0xff80000069697808 */ /* 0x000fe40002000000 */
[----:B------:R-:W-:Y:S02]  /*3300*/  FMNMX.FTZ R72, R107, R72, !PT ;  /* 0x000000486b487209 */ /* 0x000fe40007810000 */
[C---:B------:R-:W-:Y:S01]  /*3310*/  ISETP.GT.AND P3, PT, R70.reuse, 0x31, PT ;  /* 0x000000314600780c */ /* 0x040fe20003f64270 */
[----:B------:R-:W-:Y:S01]  /*3320*/  MUFU.TANH R15, R15 ;  /* 0x0000000f000f7308 */ /* 0x000fe20000002400 */
[----:B------:R-:W-:Y:S02]  /*3330*/  FSEL R103, R103, -INF , P5 ;  /* 0xff80000067677808 */ /* 0x000fe40002800000 */
[----:B------:R-:W-:Y:S02]  /*3340*/  FMNMX.FTZ R72, R105, R72, !PT ;  /* 0x0000004869487209 */ /* 0x000fe40007810000 */
[----:B------:R-:W-:-:S02]  /*3350*/  ISETP.GT.AND P4, PT, R70, 0x38, PT ;  /* 0x000000384600780c */ /* 0x000fc40003f84270 */
[----:B------:R-:W-:Y:S01]  /*3360*/  FSEL R101, R101, -INF , P3 ;  /* 0xff80000065657808 */ /* 0x000fe20001800000 */
[----:B------:R-:W-:Y:S01]  /*3370*/  MUFU.TANH R20, R20 ;  /* 0x0000001400147308 */ /* 0x000fe20000002400 */
[----:B------:R-:W-:Y:S02]  /*3380*/  FMNMX.FTZ R72, R103, R72, !PT ;  /* 0x0000004867487209 */ /* 0x000fe40007810000 */
[----:B------:R-:W-:Y:S02]  /*3390*/  ISETP.GT.AND P3, PT, R70, 0x39, PT ;  /* 0x000000394600780c */ /* 0x000fe40003f64270 */
[----:B------:R-:W-:Y:S01]  /*33a0*/  FSEL R99, R99, -INF , P4 ;  /* 0xff80000063637808 */ /* 0x000fe20002000000 */
[----:B------:R-:W-:Y:S02]  /*33b0*/  WARPGROUP.DEPBAR.LE gsb0, 0x0 ;  /* 0x00008000000079c5 */ /* 0x000fe40000010000 */
[----:B------:R-:W-:Y:S01]  /*33c0*/  WARPGROUP.ARRIVE ;  /* 0x00000000000079c5 */ /* 0x000fe20000000000 */
[----:B------:R-:W-:Y:S01]  /*33d0*/  FMNMX.FTZ R72, R101, R72, !PT ;  /* 0x0000004865487209 */ /* 0x000fe20007810000 */
[----:B------:R-:W-:Y:S01]  /*33e0*/  FMUL.FTZ R42, R42, UR10 ;  /* 0x0000000a2a2a7c20 */ /* 0x000fe20008410000 */
[C---:B------:R-:W-:Y:S01]  /*33f0*/  ISETP.GT.AND P4, PT, R70.reuse, 0x40, PT ;  /* 0x000000404600780c */ /* 0x040fe20003f84270 */
[----:B------:R-:W-:Y:S01]  /*3400*/  FMUL.FTZ R43, R43, UR10 ;  /* 0x0000000a2b2b7c20 */ /* 0x000fe20008410000 */
[----:B0-----:R-:W-:Y:S01]  /*3410*/  FSEL R87, R87, -INF , P3 ;  /* 0xff80000057577808 */ /* 0x001fe20001800000 */
[----:B------:R-:W-:Y:S01]  /*3420*/  HGMMA.64x16x16.F32.BF16 R32, gdesc[UR20], R32, gsb0 ;  /* 0x00200000142079f0 */ /* 0x000fe20008001820 */
[----:B------:R-:W-:Y:S01]  /*3430*/  FMNMX.FTZ R72, R99, R72, !PT ;  /* 0x0000004863487209 */ /* 0x000fe20007810000 */
[----:B------:R-:W0:Y:S01]  /*3440*/  MUFU.TANH R42, R42 ;  /* 0x0000002a002a7308 */ /* 0x000e220000002400 */
[----:B------:R-:W-:Y:S01]  /*3450*/  ISETP.GT.AND P3, PT, R70, 0x41, PT ;  /* 0x000000414600780c */ /* 0x000fe20003f64270 */
[----:B------:R-:W-:Y:S01]  /*3460*/  FMUL.FTZ R46, R46, UR10 ;  /* 0x0000000a2e2e7c20 */ /* 0x000fe20008410000 */
[----:B------:R-:W-:Y:S01]  /*3470*/  FSEL R85, R85, -INF , P4 ;  /* 0xff80000055557808 */ /* 0x000fe20002000000 */
[----:B------:R-:W-:Y:S01]  /*3480*/  FMUL.FTZ R47, R47, UR10 ;  /* 0x0000000a2f2f7c20 */ /* 0x000fe20008410000 */
[----:B------:R-:W-:Y:S01]  /*3490*/  FMNMX.FTZ R72, R87, R72, !PT ;  /* 0x0000004857487209 */ /* 0x000fe20007810000 */
[----:B------:R-:W-:Y:S01]  /*34a0*/  FMUL.FTZ R40, R40, UR10 ;  /* 0x0000000a28287c20 */ /* 0x000fe20008410000 */
[----:B------:R-:W-:Y:S01]  /*34b0*/  ISETP.GT.AND P4, PT, R70, 0x48, PT ;  /* 0x000000484600780c */ /* 0x000fe20003f84270 */
[----:B------:R-:W0:Y:S01]  /*34c0*/  MUFU.TANH R43, R43 ;  /* 0x0000002b002b7308 */ /* 0x000e220000002400 */
[----:B-1----:R-:W-:Y:S01]  /*34d0*/  FSEL R83, R69, -INF , P3 ;  /* 0xff80000045537808 */ /* 0x002fe20001800000 */
[----:B------:R-:W-:Y:S01]  /*34e0*/  FMUL.FTZ R44, R44, UR10 ;  /* 0x0000000a2c2c7c20 */ /* 0x000fe20008410000 */
[----:B------:R-:W-:-:S02]  /*34f0*/  FMNMX.FTZ R72, R85, R72, !PT ;  /* 0x0000004855487209 */ /* 0x000fc40007810000 */
[C---:B------:R-:W-:Y:S02]  /*3500*/  ISETP.GT.AND P3, PT, R70.reuse, 0x49, PT ;  /* 0x000000494600780c */ /* 0x040fe40003f64270 */
[----:B--2---:R-:W-:Y:S01]  /*3510*/  FSEL R81, R61, -INF , P4 ;  /* 0xff8000003d517808 */ /* 0x004fe20002000000 */
[----:B------:R-:W1:Y:S01]  /*3520*/  MUFU.TANH R46, R46 ;  /* 0x0000002e002e7308 */ /* 0x000e620000002400 */
[----:B------:R-:W-:Y:S02]  /*3530*/  FMNMX.FTZ R72, R83, R72, !PT ;  /* 0x0000004853487209 */ /* 0x000fe40007810000 */
[C---:B------:R-:W-:Y:S02]  /*3540*/  ISETP.GT.AND P4, PT, R70.reuse, 0x50, PT ;  /* 0x000000504600780c */ /* 0x040fe40003f84270 */
[----:B------:R-:W-:Y:S02]  /*3550*/  FSEL R77, R77, -INF , P3 ;  /* 0xff8000004d4d7808 */ /* 0x000fe40001800000 */
[----:B------:R-:W-:Y:S01]  /*3560*/  FMNMX.FTZ R72, R81, R72, !PT ;  /* 0x0000004851487209 */ /* 0x000fe20007810000 */
[----:B------:R-:W2:Y:S01]  /*3570*/  MUFU.TANH R47, R47 ;  /* 0x0000002f002f7308 */ /* 0x000ea20000002400 */
[----:B------:R-:W-:-:S02]  /*3580*/  ISETP.GT.AND P3, PT, R70, 0x51, PT ;  /* 0x000000514600780c */ /* 0x000fc40003f64270 */
[----:B---3--:R-:W-:Y:S01]  /*3590*/  FSEL R79, R50, -INF , P4 ;  /* 0xff800000324f7808 */ /* 0x008fe20002000000 */
[----:B------:R-:W-:Y:S01]  /*35a0*/  FMUL.FTZ R50, R45, UR10 ;  /* 0x0000000a2d327c20 */ /* 0x000fe20008410000 */
[----:B------:R-:W-:Y:S02]  /*35b0*/  FMNMX.FTZ R72, R77, R72, !PT ;  /* 0x000000484d487209 */ /* 0x000fe40007810000 */
[C---:B------:R-:W-:Y:S01]  /*35c0*/  ISETP.GT.AND P4, PT, R70.reuse, 0x58, PT ;  /* 0x000000584600780c */ /* 0x040fe20003f84270 */
[----:B------:R-:W-:Y:S01]  /*35d0*/  MUFU.TANH R21, R21 ;  /* 0x0000001500157308 */ /* 0x000fe20000002400 */
[----:B----4-:R-:W-:Y:S02]  /*35e0*/  FSEL R73, R51, -INF , P3 ;  /* 0xff80000033497808 */ /* 0x010fe40001800000 */
[----:B------:R-:W-:Y:S02]  /*35f0*/  FMNMX.FTZ R72, R79, R72, !PT ;  /* 0x000000484f487209 */ /* 0x000fe40007810000 */
[----:B------:R-:W-:-:S02]  /*3600*/  ISETP.GT.AND P3, PT, R70, 0x59, PT ;  /* 0x000000594600780c */ /* 0x000fc40003f64270 */
[----:B-----5:R-:W-:Y:S01]  /*3610*/  FSEL R75, R54, -INF , P4 ;  /* 0xff800000364b7808 */ /* 0x020fe20002000000 */
[----:B------:R-:W-:Y:S01]  /*3620*/  MUFU.TANH R64, R64 ;  /* 0x0000004000407308 */ /* 0x000fe20000002400 */
[----:B------:R-:W-:Y:S02]  /*3630*/  FMNMX.FTZ R72, R73, R72, !PT ;  /* 0x0000004849487209 */ /* 0x000fe40007810000 */
[C---:B------:R-:W-:Y:S02]  /*3640*/  ISETP.GT.AND P4, PT, R70.reuse, 0x60, PT ;  /* 0x000000604600780c */ /* 0x040fe40003f84270 */
[----:B------:R-:W-:Y:S02]  /*3650*/  FSEL R71, R55, -INF , P3 ;  /* 0xff80000037477808 */ /* 0x000fe40001800000 */
[----:B------:R-:W-:Y:S01]  /*3660*/  FMNMX.FTZ R72, R75, R72, !PT ;  /* 0x000000484b487209 */ /* 0x000fe20007810000 */
[----:B------:R-:W-:Y:S01]  /*3670*/  MUFU.TANH R65, R65 ;  /* 0x0000004100417308 */ /* 0x000fe20000002400 */
[----:B------:R-:W-:Y:S01]  /*3680*/  ISETP.GT.AND P3, PT, R70, 0x61, PT ;  /* 0x000000614600780c */ /* 0x000fe20003f64270 */
[----:B------:R-:W-:-:S02]  /*3690*/  WARPGROUP.DEPBAR.LE gsb0, 0x0 ;  /* 0x00008000000079c5 */ /* 0x000fc40000010000 */
[----:B------:R-:W-:Y:S01]  /*36a0*/  WARPGROUP.ARRIVE ;  /* 0x00000000000079c5 */ /* 0x000fe20000000000 */
[----:B------:R-:W-:Y:S01]  /*36b0*/  FMUL.FTZ R34, R34, UR10 ;  /* 0x0000000a22227c20 */ /* 0x000fe20008410000 */
[----:B------:R-:W-:Y:S01]  /*36c0*/  FMUL.FTZ R35, R35, UR10 ;  /* 0x0000000a23237c20 */ /* 0x000fe20008410000 */
[----:B0-----:R-:W-:Y:S01]  /*36d0*/  FSEL R69, R42, -INF , P4 ;  /* 0xff8000002a457808 */ /* 0x001fe20002000000 */
[----:B------:R-:W-:Y:S01]  /*36e0*/  FMUL.FTZ R38, R38, UR10 ;  /* 0x0000000a26267c20 */ /* 0x000fe20008410000 */
[----:B------:R-:W-:Y:S01]  /*36f0*/  FMNMX.FTZ R72, R71, R72, !PT ;  /* 0x0000004847487209 */ /* 0x000fe20007810000 */
[----:B------:R-:W-:Y:S01]  /*3700*/  HGMMA.64x16x16.F32.BF16 R24, gdesc[UR4], R24, gsb0 ;  /* 0x00200000041879f0 */ /* 0x000fe20008001818 */
[----:B------:R-:W0:Y:S01]  /*3710*/  MUFU.TANH R34, R34 ;  /* 0x0000002200227308 */ /* 0x000e220000002400 */
[C---:B------:R-:W-:Y:S01]  /*3720*/  ISETP.GT.AND P4, PT, R70.reuse, 0x68, PT ;  /* 0x000000684600780c */ /* 0x040fe20003f84270 */
[----:B------:R-:W-:Y:S01]  /*3730*/  FMUL.FTZ R39, R39, UR10 ;  /* 0x0000000a27277c20 */ /* 0x000fe20008410000 */
[----:B------:R-:W-:Y:S01]  /*3740*/  FSEL R63, R43, -INF , P3 ;  /* 0xff8000002b3f7808 */ /* 0x000fe20001800000 */
[----:B------:R-:W-:Y:S01]  /*3750*/  FMUL.FTZ R42, R53, UR10 ;  /* 0x0000000a352a7c20 */ /* 0x000fe20008410000 */
[----:B------:R-:W-:Y:S01]  /*3760*/  FMNMX.FTZ R72, R69, R72, !PT ;  /* 0x0000004845487209 */ /* 0x000fe20007810000 */
[----:B------:R-:W-:Y:S01]  /*3770*/  ULDC UR4, c[0x0][0x988] ;  /* 0x0002620000047ab9 */ /* 0x000fe20000000800 */
[----:B------:R-:W-:Y:S01]  /*3780*/  ISETP.GT.AND P3, PT, R70, 0x69, PT ;  /* 0x000000694600780c */ /* 0x000fe20003f64270 */
[----:B------:R-:W3:Y:S01]  /*3790*/  MUFU.TANH R35, R35 ;  /* 0x0000002300237308 */ /* 0x000ee20000002400 */
[----:B-1----:R-:W-:Y:S01]  /*37a0*/  FSEL R61, R46, -INF , P4 ;  /* 0xff8000002e3d7808 */ /* 0x002fe20002000000 */
[----:B------:R-:W-:Y:S01]  /*37b0*/  IMAD.U32 R74, RZ, RZ, UR4 ;  /* 0x00000004ff4a7e24 */ /* 0x000fe2000f8e00ff */
[----:B------:R-:W-:Y:S01]  /*37c0*/  FMNMX.FTZ R72, R63, R72, !PT ;  /* 0x000000483f487209 */ /* 0x000fe20007810000 */
[----:B------:R-:W-:Y:S01]  /*37d0*/  FMUL.FTZ R78, R37, UR10 ;  /* 0x0000000a254e7c20 */ /* 0x000fe20008410000 */
[----:B------:R-:W-:Y:S01]  /*37e0*/  ISETP.GT.AND P4, PT, R70, 0x70, PT ;  /* 0x000000704600780c */ /* 0x000fe20003f84270 */
[----:B------:R-:W-:Y:S01]  /*37f0*/  FMUL.FTZ R46, R41, UR10 ;  /* 0x0000000a292e7c20 */ /* 0x000fe20008410000 */
[----:B--2---:R-:W-:Y:S01]  /*3800*/  FSEL R55, R47, -INF , P3 ;  /* 0xff8000002f377808 */ /* 0x004fe20001800000 */
[----:B------:R-:W1:Y:S01]  /*3810*/  MUFU.TANH R38, R38 ;  /* 0x0000002600267308 */ /* 0x000e620000002400 */
[----:B------:R-:W-:Y:S01]  /*3820*/  FMNMX.FTZ R72, R61, R72, !PT ;  /* 0x000000483d487209 */ /* 0x000fe20007810000 */
[----:B------:R-:W-:Y:S01]  /*3830*/  FMUL.FTZ R54, R36, UR10 ;  /* 0x0000000a24367c20 */ /* 0x000fe20008410000 */
[----:B------:R-:W-:Y:S01]  /*3840*/  ISETP.GT.AND P3, PT, R70, 0x71, PT ;  /* 0x000000714600780c */ /* 0x000fe20003f64270 */
[----:B------:R-:W-:Y:S01]  /*3850*/  UMOV UR4, URZ ;  /* 0x0000003f00047c82 */ /* 0x000fe20008000000 */
[----:B0-----:R-:W-:-:S02]  /*3860*/  FSEL R51, R34, -INF , P4 ;  /* 0xff80000022337808 */ /* 0x001fc40002000000 */
[----:B------:R-:W-:Y:S01]  /*3870*/  FMNMX.FTZ R72, R55, R72, !PT ;  /* 0x0000004837487209 */ /* 0x000fe20007810000 */
[----:B------:R-:W0:Y:S01]  /*3880*/  MUFU.TANH R39, R39 ;  /* 0x0000002700277308 */ /* 0x000e220000002400 */
[C---:B------:R-:W-:Y:S02]  /*3890*/  ISETP.GT.AND P4, PT, R70.reuse, 0x78, PT ;  /* 0x000000784600780c */ /* 0x040fe40003f84270 */
[----:B---3--:R-:W-:Y:S02]  /*38a0*/  FSEL R47, R35, -INF , P3 ;  /* 0xff800000232f7808 */ /* 0x008fe40001800000 */
[----:B------:R-:W-:Y:S02]  /*38b0*/  FMNMX.FTZ R72, R51, R72, !PT ;  /* 0x0000004833487209 */ /* 0x000fe40007810000 */
[----:B------:R-:W-:Y:S01]  /*38c0*/  ISETP.GT.AND P3, PT, R70, 0x79, PT ;  /* 0x000000794600780c */ /* 0x000fe20003f64270 */
[----:B------:R-:W-:Y:S01]  /*38d0*/  MUFU.TANH R66, R66 ;  /* 0x0000004200427308 */ /* 0x000fe20000002400 */
[----:B-1----:R-:W-:Y:S01]  /*38e0*/  FSEL R49, R38, -INF , P4 ;  /* 0xff80000026317808 */ /* 0x002fe20002000000 */
[----:B------:R-:W-:Y:S01]  /*38f0*/  FMUL.FTZ R38, R52, UR10 ;  /* 0x0000000a34267c20 */ /* 0x000fe20008410000 */
[----:B------:R-:W-:Y:S01]  /*3900*/  FMNMX.FTZ R72, R47, R72, !PT ;  /* 0x000000482f487209 */ /* 0x000fe20007810000 */
[----:B------:R-:W-:Y:S01]  /*3910*/  FMUL.FTZ R52, R32, UR10 ;  /* 0x0000000a20347c20 */ /* 0x000fe20008410000 */
[----:B------:R-:W-:-:S02]  /*3920*/  ISETP.GT.AND P4, PT, R70, 0x80, PT ;  /* 0x000000804600780c */ /* 0x000fc40003f84270 */
[----:B------:R-:W-:Y:S01]  /*3930*/  FMNMX.FTZ R72, R49, R72, !PT ;  /* 0x0000004831487209 */ /* 0x000fe20007810000 */
[----:B------:R-:W-:Y:S01]  /*3940*/  MUFU.TANH R67, R67 ;  /* 0x0000004300437308 */ /* 0x000fe20000002400 */
[----:B0-----:R-:W-:Y:S02]  /*3950*/  FSEL R43, R39, -INF , P3 ;  /* 0xff800000272b7808 */ /* 0x001fe40001800000 */
[----:B------:R-:W-:Y:S02]  /*3960*/  ISETP.GT.AND P3, PT, R70, 0x81, PT ;  /* 0x000000814600780c */ /* 0x000fe40003f64270 */
[----:B------:R-:W-:-:S03]  /*3970*/  FMNMX.FTZ R72, R43, R72, !PT ;  /* 0x000000482b487209 */ /* 0x000fc60007810000 */
[----:B------:R-:W-:Y:S01]  /*3980*/  MUFU.TANH R56, R56 ;  /* 0x0000003800387308 */ /* 0x000fe20000002400 */
[----:B------:R-:W-:Y:S02]  /*3990*/  WARPGROUP.DEPBAR.LE gsb0, 0x0 ;  /* 0x00008000000079c5 */ /* 0x000fe40000010000 */
        /* <DEDUP_REMOVED lines=8> */
[----:B------:R-:W-:-:S06]  /*3a20*/  FMUL.FTZ R84, R29, UR10 ;  /* 0x0000000a1d547c20 */ /* 0x000fcc0008410000 */
[----:B------:R-:W1:Y:S08]  /*3a30*/  MUFU.TANH R27, R27 ;  /* 0x0000001b001b7308 */ /* 0x000e700000002400 */
[----:B------:R-:W2:Y:S01]  /*3a40*/  MUFU.TANH R30, R30 ;  /* 0x0000001e001e7308 */ /* 0x000ea20000002400 */
[----:B0-----:R-:W-:Y:S02]  /*3a50*/  FSEL R39, R26, -INF , P4 ;  /* 0xff8000001a277808 */ /* 0x001fe40002000000 */
[----:B------:R-:W-:-:S02]  /*3a60*/  ISETP.GT.AND P4, PT, R70, 0x88, PT ;  /* 0x000000884600780c */ /* 0x000fc40003f84270 */
[----:B------:R-:W-:-:S03]  /*3a70*/  FMNMX.FTZ R72, R39, R72, !PT ;  /* 0x0000004827487209 */ /* 0x000fc60007810000 */
[----:B------:R2:W0:Y:S01]  /*3a80*/  MUFU.TANH R34, R31 ;  /* 0x0000001f00227308 */ /* 0x0004220000002400 */
[----:B-1----:R-:W-:Y:S02]  /*3a90*/  FSEL R35, R27, -INF , P3 ;  /* 0xff8000001b237808 */ /* 0x002fe40001800000 */
[----:B------:R-:W-:Y:S01]  /*3aa0*/  ISETP.GT.AND P3, PT, R70, 0x89, PT ;  /* 0x000000894600780c */ /* 0x000fe20003f64270 */
[----:B------:R-:W-:Y:S01]  /*3ab0*/  FMUL.FTZ R70, R33, UR10 ;  /* 0x0000000a21467c20 */ /* 0x000fe20008410000 */
[----:B------:R-:W-:-:S03]  /*3ac0*/  FMNMX.FTZ R72, R35, R72, !PT ;  /* 0x0000004823487209 */ /* 0x000fc60007810000 */
[----:B------:R-:W1:Y:S01]  /*3ad0*/  MUFU.TANH R57, R57 ;  /* 0x0000003900397308 */ /* 0x000e620000002400 */
[----:B--2---:R-:W-:Y:S02]  /*3ae0*/  FSEL R31, R30, -INF , P4 ;  /* 0xff8000001e1f7808 */ /* 0x004fe40002000000 */
[----:B------:R-:W2:Y:S02]  /*3af0*/  SHFL.IDX PT, R30, R68, RZ, 0x1c1f ;  /* 0x001c1fff441e7589 */ /* 0x000ea400000e0000 */
[----:B------:R-:W-:-:S03]  /*3b00*/  FMNMX.FTZ R72, R31, R72, !PT ;  /* 0x000000481f487209 */ /* 0x000fc60007810000 */
[----:B------:R-:W3:Y:S01]  /*3b10*/  MUFU.TANH R58, R58 ;  /* 0x0000003a003a7308 */ /* 0x000ee20000002400 */
[----:B0-----:R-:W-:-:S04]  /*3b20*/  FSEL R27, R34, -INF , P3 ;  /* 0xff800000221b7808 */ /* 0x001fc80001800000 */
[----:B------:R-:W-:-:S03]  /*3b30*/  FMNMX.FTZ R72, R27, R72, !PT ;  /* 0x000000481b487209 */ /* 0x000fc60007810000 */
[----:B------:R-:W0:Y:S02]  /*3b40*/  MUFU.TANH R59, R59 ;  /* 0x0000003b003b7308 */ /* 0x000e240000002400 */
[----:B------:R-:W4:Y:S06]  /*3b50*/  SHFL.BFLY PT, R53, R72, 0x2, 0x1f ;  /* 0x0c401f0048357f89 */ /* 0x000f2c00000e0000 */
[----:B------:R-:W5:Y:S01]  /*3b60*/  MUFU.TANH R60, R60 ;  /* 0x0000003c003c7308 */ /* 0x000f620000002400 */
[----:B--2---:R-:W-:-:S04]  /*3b70*/  VIADDMNMX R62, R30, R93, R62, PT ;  /* 0x0000005d1e3e7246 */ /* 0x004fc8000380013e */
[----:B------:R-:W-:-:S03]  /*3b80*/  ISETP.GT.AND P4, PT, R62, 0x1, PT ;  /* 0x000000013e00780c */ /* 0x000fc60003f84270 */
[----:B------:R-:W2:Y:S01]  /*3b90*/  MUFU.TANH R48, R48 ;  /* 0x0000003000307308 */ /* 0x000ea20000002400 */
[----:B------:R-:W-:Y:S02]  /*3ba0*/  ISETP.GT.AND P5, PT, R62, 0x8, PT ;  /* 0x000000083e00780c */ /* 0x000fe40003fa4270 */
[----:B------:R-:W-:Y:S02]  /*3bb0*/  FSEL R0, R0, -INF , P4 ;  /* 0xff80000000007808 */ /* 0x000fe40002000000 */
[----:B------:R-:W-:Y:S02]  /*3bc0*/  FSEL R37, R6, -INF , P5 ;  /* 0xff80000006257808 */ /* 0x000fe40002800000 */
[----:B------:R-:W-:Y:S01]  /*3bd0*/  ISETP.GT.AND P4, PT, R62, 0x10, PT ;  /* 0x000000103e00780c */ /* 0x000fe20003f84270 */
[----:B------:R-:W2:Y:S01]  /*3be0*/  MUFU.TANH R38, R38 ;  /* 0x0000002600267308 */ /* 0x000ea20000002400 */
[----:B----4-:R-:W-:-:S05]  /*3bf0*/  FMNMX.FTZ R53, R72, R53, !PT ;  /* 0x0000003548357209 */ /* 0x010fca0007810000 */
[----:B------:R-:W4:Y:S02]  /*3c00*/  SHFL.BFLY PT, R72, R53, 0x1, 0x1f ;  /* 0x0c201f0035487f89 */ /* 0x000f2400000e0000 */
[----:B------:R-:W2:Y:S08]  /*3c10*/  MUFU.TANH R42, R42 ;  /* 0x0000002a002a7308 */ /* 0x000eb00000002400 */
[----:B------:R-:W2:Y:S08]  /*3c20*/  MUFU.TANH R40, R40 ;  /* 0x0000002800287308 */ /* 0x000eb00000002400 */
[----:B------:R-:W2:Y:S01]  /*3c30*/  MUFU.TANH R46, R46 ;  /* 0x0000002e002e7308 */ /* 0x000ea20000002400 */
[----:B----4-:R-:W-:-:S07]  /*3c40*/  FMNMX.FTZ R72, R53, R72, !PT ;  /* 0x0000004835487209 */ /* 0x010fce0007810000 */
[----:B------:R-:W4:Y:S01]  /*3c50*/  MUFU.TANH R44, R44 ;  /* 0x0000002c002c7308 */ /* 0x000f220000002400 */
[C---:B------:R-:W-:Y:S01]  /*3c60*/  FSETP.NEU.FTZ.AND P3, PT, R72.reuse, -INF , PT ;  /* 0xff8000004800780b */ /* 0x040fe20003f7d000 */
[----:B------:R-:W-:-:S06]  /*3c70*/  FMUL.FTZ R24, R72, R74 ;  /* 0x0000004a48187220 */ /* 0x000fcc0000410000 */
[----:B------:R-:W4:Y:S01]  /*3c80*/  MUFU.TANH R50, R50 ;  /* 0x0000003200327308 */ /* 0x000f220000002400 */
[----:B------:R-:W-:Y:S02]  /*3c90*/  FSEL R24, R24, RZ, P3 ;  /* 0x000000ff18187208 */ /* 0x000fe40001800000 */
[----:B------:R-:W-:-:S03]  /*3ca0*/  ISETP.GT.AND P3, PT, R62, RZ, PT ;  /* 0x000000ff3e00720c */ /* 0x000fc60003f64270 */
[-CC-:B------:R-:W-:Y:S01]  /*3cb0*/  FFMA.FTZ R26, R89, R74.reuse, -R24.reuse ;  /* 0x0000004a591a7223 */ /* 0x180fe20000010818 */
[----:B------:R-:W-:Y:S01]  /*3cc0*/  FSEL R33, R5, -INF , P3 ;  /* 0xff80000005217808 */ /* 0x000fe20001800000 */
[-CC-:B------:R-:W-:Y:S01]  /*3cd0*/  FFMA.FTZ R6, R91, R74.reuse, -R24.reuse ;  /* 0x0000004a5b067223 */ /* 0x180fe20000010818 */
[C---:B------:R-:W-:Y:S01]  /*3ce0*/  ISETP.GT.AND P3, PT, R62.reuse, 0x9, PT ;  /* 0x000000093e00780c */ /* 0x040fe20003f64270 */
[--C-:B------:R-:W-:Y:S01]  /*3cf0*/  FFMA.FTZ R25, R97, R74, -R24.reuse ;  /* 0x0000004a61197223 */ /* 0x100fe20000010818 */
[----:B------:R-:W-:Y:S01]  /*3d00*/  FMNMX.FTZ R30, R33, R0, !PT ;  /* 0x00000000211e7209 */ /* 0x000fe20007810000 */
[-CC-:B------:R-:W-:Y:S01]  /*3d10*/  FFMA.FTZ R28, R115, R74.reuse, -R24.reuse ;  /* 0x0000004a731c7223 */ /* 0x180fe20000010818 */
[----:B------:R-:W-:Y:S01]  /*3d20*/  FSEL R89, R9, -INF , P3 ;  /* 0xff80000009597808 */ /* 0x000fe20001800000 */
[--C-:B------:R-:W-:Y:S01]  /*3d30*/  FFMA.FTZ R117, R117, R74, -R24.reuse ;  /* 0x0000004a75757223 */ /* 0x100fe20000010818 */
[----:B------:R-:W-:Y:S01]  /*3d40*/  FMNMX.FTZ R30, R37, R30, !PT ;  /* 0x0000001e251e7209 */ /* 0x000fe20007810000 */
[-CC-:B------:R-:W-:Y:S01]  /*3d50*/  FFMA.FTZ R29, R119, R74.reuse, -R24.reuse ;  /* 0x0000004a771d7223 */ /* 0x180fe20000010818 */
[----:B------:R-:W-:Y:S01]  /*3d60*/  ISETP.GT.AND P3, PT, R62, 0x11, PT ;  /* 0x000000113e00780c */ /* 0x000fe20003f64270 */
[----:B------:R1:W-:Y:S01]  /*3d70*/  MUFU.EX2 R5, R117 ;  /* 0x0000007500057308 */ /* 0x0003e20000000800 */
[----:B------:R-:W-:Y:S01]  /*3d80*/  FSEL R91, R10, -INF , P4 ;  /* 0xff8000000a5b7808 */ /* 0x000fe20002000000 */
[--C-:B------:R-:W-:Y:S01]  /*3d90*/  FFMA.FTZ R10, R95, R74, -R24.reuse ;  /* 0x0000004a5f0a7223 */ /* 0x100fe20000010818 */
[----:B------:R-:W-:Y:S01]  /*3da0*/  FMNMX.FTZ R30, R89, R30, !PT ;  /* 0x0000001e591e7209 */ /* 0x000fe20007810000 */
[-CC-:B------:R-:W-:Y:S01]  /*3db0*/  FFMA.FTZ R41, R105, R74.reuse, -R24.reuse ;  /* 0x0000004a69297223 */ /* 0x180fe20000010818 */
[C---:B------:R-:W-:Y:S01]  /*3dc0*/  ISETP.GT.AND P4, PT, R62.reuse, 0x18, PT ;  /* 0x000000183e00780c */ /* 0x040fe20003f84270 */
[-CC-:B------:R-:W-:Y:S01]  /*3dd0*/  FFMA.FTZ R32, R103, R74.reuse, -R24.reuse ;  /* 0x0000004a67207223 */ /* 0x180fe20000010818 */
[----:B------:R-:W-:Y:S01]  /*3de0*/  FSEL R93, R11, -INF , P3 ;  /* 0xff8000000b5d7808 */ /* 0x000fe20001800000 */
[--C-:B------:R-:W-:Y:S01]  /*3df0*/  FFMA.FTZ R11, R111, R74, -R24.reuse ;  /* 0x0000004a6f0b7223 */ /* 0x100fe20000010818 */
[----:B------:R-:W-:Y:S01]  /*3e00*/  FMNMX.FTZ R30, R91, R30, !PT ;  /* 0x0000001e5b1e7209 */ /* 0x000fe20007810000 */
[-CC-:B------:R-:W-:Y:S01]  /*3e10*/  FFMA.FTZ R45, R101, R74.reuse, -R24.reuse ;  /* 0x0000004a652d7223 */ /* 0x180fe20000010818 */
[C---:B------:R-:W-:Y:S01]  /*3e20*/  ISETP.GT.AND P3, PT, R62.reuse, 0x19, PT ;  /* 0x000000193e00780c */ /* 0x040fe20003f64270 */
[----:B------:R-:W4:Y:S01]  /*3e30*/  MUFU.TANH R52, R52 ;  /* 0x0000003400347308 */ /* 0x000f220000002400 */
[----:B------:R-:W-:Y:S01]  /*3e40*/  FSEL R13, R13, -INF , P4 ;  /* 0xff8000000d0d7808 */ /* 0x000fe20002000000 */
[--C-:B------:R-:W-:Y:S01]  /*3e50*/  FFMA.FTZ R53, R87, R74, -R24.reuse ;  /* 0x0000004a57357223 */ /* 0x100fe20000010818 */
[----:B------:R-:W-:Y:S01]  /*3e60*/  FMNMX.FTZ R30, R93, R30, !PT ;  /* 0x0000001e5d1e7209 */ /* 0x000fe20007810000 */
[-CC-:B------:R-:W-:Y:S01]  /*3e70*/  FFMA.FTZ R36, R85, R74.reuse, -R24.reuse ;  /* 0x0000004a55247223 */ /* 0x180fe20000010818 */
[----:B------:R-:W-:Y:S01]  /*3e80*/  ISETP.GT.AND P4, PT, R62, 0x20, PT ;  /* 0x000000203e00780c */ /* 0x000fe20003f84270 */
[--C-:B------:R-:W-:Y:S01]  /*3e90*/  FFMA.FTZ R34, R99, R74, -R24.reuse ;  /* 0x0000004a63227223 */ /* 0x100fe20000010818 */
[----:B------:R-:W-:Y:S01]  /*3ea0*/  FSEL R97, R12, -INF , P3 ;  /* 0xff8000000c617808 */ /* 0x000fe20001800000 */
[----:B------:R-:W4:Y:S01]  /*3eb0*/  MUFU.TANH R70, R70 ;  /* 0x0000004600467308 */ /* 0x000f220000002400 */
[----:B------:R-:W-:Y:S01]  /*3ec0*/  FMNMX.FTZ R30, R13, R30, !PT ;  /* 0x0000001e0d1e7209 */ /* 0x000fe20007810000 */
[-CC-:B------:R-:W-:Y:S01]  /*3ed0*/  FFMA.FTZ R9, R113, R74.reuse, -R24.reuse ;  /* 0x0000004a71097223 */ /* 0x180fe20000010818 */
[----:B------:R-:W-:Y:S01]  /*3ee0*/  ISETP.GT.AND P3, PT, R62, 0x21, PT ;  /* 0x000000213e00780c */ /* 0x000fe20003f64270 */
[-CC-:B------:R-:W-:Y:S01]  /*3ef0*/  FFMA.FTZ R73, R73, R74.reuse, -R24.reuse ;  /* 0x0000004a49497223 */ /* 0x180fe20000010818 */
[----:B------:R-:W-:Y:S01]  /*3f00*/  FSEL R95, R14, -INF , P4 ;  /* 0xff8000000e5f7808 */ /* 0x000fe20002000000 */
[--C-:B------:R-:W-:Y:S01]  /*3f10*/  FFMA.FTZ R14, R107, R74, -R24.reuse ;  /* 0x0000004a6b0e7223 */ /* 0x100fe20000010818 */
[----:B------:R-:W-:Y:S01]  /*3f20*/  FMNMX.FTZ R30, R97, R30, !PT ;  /* 0x0000001e611e7209 */ /* 0x000fe20007810000 */
[----:B------:R-:W4:Y:S01]  /*3f30*/  MUFU.TANH R54, R54 ;  /* 0x0000003600367308 */ /* 0x000f220000002400 */
[C---:B------:R-:W-:Y:S01]  /*3f40*/  ISETP.GT.AND P4, PT, R62.reuse, 0x28, PT ;  /* 0x000000283e00780c */ /* 0x040fe20003f84270 */
[-CC-:B------:R-:W-:Y:S01]  /*3f50*/  FFMA.FTZ R71, R71, R74.reuse, -R24.reuse ;  /* 0x0000004a47477223 */ /* 0x180fe20000010818 */
[----:B------:R-:W-:Y:S01]  /*3f60*/  FSEL R115, R15, -INF , P3 ;  /* 0xff8000000f737808 */ /* 0x000fe20001800000 */
[--C-:B------:R-:W-:Y:S01]  /*3f70*/  FFMA.FTZ R63, R63, R74, -R24.reuse ;  /* 0x0000004a3f3f7223 */ /* 0x100fe20000010818 */
[----:B------:R-:W-:Y:S01]  /*3f80*/  FMNMX.FTZ R30, R95, R30, !PT ;  /* 0x0000001e5f1e7209 */ /* 0x000fe20007810000 */
[-CC-:B------:R-:W-:Y:S01]  /*3f90*/  FFMA.FTZ R55, R55, R74.reuse, -R24.reuse ;  /* 0x0000004a37377223 */ /* 0x180fe20000010818 */
[----:B------:R-:W-:Y:S01]  /*3fa0*/  ISETP.GT.AND P3, PT, R62, 0x29, PT ;  /* 0x000000293e00780c */ /* 0x000fe20003f64270 */
[----:B------:R-:W4:Y:S01]  /*3fb0*/  MUFU.TANH R78, R78 ;  /* 0x0000004e004e7308 */ /* 0x000f220000002400 */
[----:B-1----:R-:W-:Y:S01]  /*3fc0*/  FSEL R117, R20, -INF , P4 ;  /* 0xff80000014757808 */ /* 0x002fe20002000000 */
[--C-:B------:R-:W-:Y:S01]  /*3fd0*/  FFMA.FTZ R20, R109, R74, -R24.reuse ;  /* 0x0000004a6d147223 */ /* 0x100fe20000010818 */
[----:B------:R-:W-:Y:S01]  /*3fe0*/  FMNMX.FTZ R30, R115, R30, !PT ;  /* 0x0000001e731e7209 */ /* 0x000fe20007810000 */
[-CC-:B------:R-:W-:Y:S01]  /*3ff0*/  FFMA.FTZ R47, R47, R74.reuse, -R24.reuse ;  /* 0x0000004a2f2f7223 */ /* 0x180fe20000010818 */
[C---:B------:R-:W-:Y:S01]  /*4000*/  ISETP.GT.AND P4, PT, R62.reuse, 0x30, PT ;  /* 0x000000303e00780c */ /* 0x040fe20003f84270 */
[--C-:B------:R-:W-:Y:S01]  /*4010*/  FFMA.FTZ R43, R43, R74, -R24.reuse ;  /* 0x0000004a2b2b7223 */ /* 0x100fe20000010818 */
[----:B------:R-:W-:Y:S01]  /*4020*/  FSEL R119, R21, -INF , P3 ;  /* 0xff80000015777808 */ /* 0x000fe20001800000 */
[----:B------:R-:W1:Y:S01]  /*4030*/  MUFU.TANH R76, R76 ;  /* 0x0000004c004c7308 */ /* 0x000e620000002400 */
[----:B------:R-:W-:Y:S01]  /*4040*/  FMNMX.FTZ R30, R117, R30, !PT ;  /* 0x0000001e751e7209 */ /* 0x000fe20007810000 */
[-CC-:B------:R-:W-:Y:S01]  /*4050*/  FFMA.FTZ R39, R39, R74.reuse, -R24.reuse ;  /* 0x0000004a27277223 */ /* 0x180fe20000010818 */
[----:B------:R-:W-:Y:S01]  /*4060*/  ISETP.GT.AND P3, PT, R62, 0x31, PT ;  /* 0x000000313e00780c */ /* 0x000fe20003f64270 */
[----:B------:R-:W-:Y:S01]  /*4070*/  FFMA.FTZ R31, R31, R74, -R24 ;  /* 0x0000004a1f1f7223 */ /* 0x000fe20000010818 */
[----:B------:R-:W-:-:S02]  /*4080*/  FSEL R121, R64, -INF , P4 ;  /* 0xff80000040797808 */ /* 0x000fc40002000000 */
[----:B------:R-:W-:Y:S01]  /*4090*/  FMNMX.FTZ R12, R119, R30, !PT ;  /* 0x0000001e770c7209 */ /* 0x000fe20007810000 */
[----:B------:R-:W1:Y:S01]  /*40a0*/  MUFU.TANH R80, R80 ;  /* 0x0000005000507308 */ /* 0x000e620000002400 */
[C---:B------:R-:W-:Y:S02]  /*40b0*/  ISETP.GT.AND P4, PT, R62.reuse, 0x38, PT ;  /* 0x000000383e00780c */ /* 0x040fe40003f84270 */
[----:B------:R-:W-:Y:S02]  /*40c0*/  FSEL R123, R65, -INF , P3 ;  /* 0xff800000417b7808 */ /* 0x000fe40001800000 */
[----:B------:R-:W-:Y:S02]  /*40d0*/  FMNMX.FTZ R12, R121, R12, !PT ;  /* 0x0000000c790c7209 */ /* 0x000fe40007810000 */
[----:B------:R-:W-:Y:S01]  /*40e0*/  ISETP.GT.AND P3, PT, R62, 0x39, PT ;  /* 0x000000393e00780c */ /* 0x000fe20003f64270 */
[----:B------:R-:W1:Y:S01]  /*40f0*/  MUFU.TANH R82, R82 ;  /* 0x0000005200527308 */ /* 0x000e620000002400 */
[----:B------:R-:W-:-:S02]  /*4100*/  FSEL R107, R66, -INF , P4 ;  /* 0xff800000426b7808 */ /* 0x000fc40002000000 */
[----:B------:R-:W-:Y:S02]  /*4110*/  FMNMX.FTZ R12, R123, R12, !PT ;  /* 0x0000000c7b0c7209 */ /* 0x000fe40007810000 */
[C---:B------:R-:W-:Y:S02]  /*4120*/  ISETP.GT.AND P4, PT, R62.reuse, 0x40, PT ;  /* 0x000000403e00780c */ /* 0x040fe40003f84270 */
[----:B------:R-:W-:Y:S01]  /*4130*/  FSEL R105, R67, -INF , P3 ;  /* 0xff80000043697808 */ /* 0x000fe20001800000 */
[----:B------:R-:W1:Y:S01]  /*4140*/  MUFU.TANH R84, R84 ;  /* 0x0000005400547308 */ /* 0x000e620000002400 */
[----:B------:R-:W-:Y:S02]  /*4150*/  FMNMX.FTZ R12, R107, R12, !PT ;  /* 0x0000000c6b0c7209 */ /* 0x000fe40007810000 */
[----:B------:R-:W-:Y:S02]  /*4160*/  ISETP.GT.AND P3, PT, R62, 0x41, PT ;  /* 0x000000413e00780c */ /* 0x000fe40003f64270 */
[----:B------:R-:W-:-:S02]  /*4170*/  FSEL R109, R56, -INF , P4 ;  /* 0xff800000386d7808 */ /* 0x000fc40002000000 */
[----:B------:R-:W-:Y:S01]  /*4180*/  FMNMX.FTZ R12, R105, R12, !PT ;  /* 0x0000000c690c7209 */ /* 0x000fe20007810000 */
[----:B------:R1:W-:Y:S01]  /*4190*/  MUFU.EX2 R30, R14 ;  /* 0x0000000e001e7308 */ /* 0x0003e20000000800 */
[C---:B------:R-:W-:Y:S02]  /*41a0*/  ISETP.GT.AND P4, PT, R62.reuse, 0x48, PT ;  /* 0x000000483e00780c */ /* 0x040fe40003f84270 */
[----:B------:R-:W-:Y:S01]  /*41b0*/  FSEL R103, R57, -INF , P3 ;  /* 0xff80000039677808 */ /* 0x000fe20001800000 */
[----:B------:R-:W-:Y:S01]  /*41c0*/  FFMA.FTZ R57, R83, R74, -R24 ;  /* 0x0000004a53397223 */ /* 0x000fe20000010818 */
[----:B------:R-:W-:Y:S02]  /*41d0*/  FMNMX.FTZ R12, R109, R12, !PT ;  /* 0x0000000c6d0c7209 */ /* 0x000fe40007810000 */
[----:B------:R-:W-:Y:S01]  /*41e0*/  ISETP.GT.AND P3, PT, R62, 0x49, PT ;  /* 0x000000493e00780c */ /* 0x000fe20003f64270 */
[----:B------:R-:W-:Y:S01]  /*41f0*/  MUFU.EX2 R25, R25 ;  /* 0x0000001900197308 */ /* 0x000fe20000000800 */
[----:B---3--:R-:W-:-:S02]  /*4200*/  FSEL R111, R58, -INF , P4 ;  /* 0xff8000003a6f7808 */ /* 0x008fc40002000000 */
[----:B------:R-:W-:Y:S02]  /*4210*/  FMNMX.FTZ R12, R103, R12, !PT ;  /* 0x0000000c670c7209 */ /* 0x000fe40007810000 */
[C---:B------:R-:W-:Y:S02]  /*4220*/  ISETP.GT.AND P4, PT, R62.reuse, 0x50, PT ;  /* 0x000000503e00780c */ /* 0x040fe40003f84270 */
[----:B0-----:R-:W-:Y:S01]  /*4230*/  FSEL R101, R59, -INF , P3 ;  /* 0xff8000003b657808 */ /* 0x001fe20001800000 */
[----:B------:R-:W-:Y:S01]  /*4240*/  FFMA.FTZ R59, R77, R74, -R24 ;  /* 0x0000004a4d3b7223 */ /* 0x000fe20000010818 */
[----:B------:R-:W-:Y:S01]  /*4250*/  FMNMX.FTZ R12, R111, R12, !PT ;  /* 0x0000000c6f0c7209 */ /* 0x000fe20007810000 */
[----:B------:R-:W-:Y:S01]  /*4260*/  MUFU.EX2 R26, R26 ;  /* 0x0000001a001a7308 */ /* 0x000fe20000000800 */
[----:B------:R-:W-:Y:S02]  /*4270*/  ISETP.GT.AND P3, PT, R62, 0x51, PT ;  /* 0x000000513e00780c */ /* 0x000fe40003f64270 */
[----:B-----5:R-:W-:-:S02]  /*4280*/  FSEL R15, R60, -INF , P4 ;  /* 0xff8000003c0f7808 */ /* 0x020fc40002000000 */
[----:B------:R-:W-:Y:S02]  /*4290*/  FMNMX.FTZ R12, R101, R12, !PT ;  /* 0x0000000c650c7209 */ /* 0x000fe40007810000 */
[----:B------:R-:W-:Y:S01]  /*42a0*/  ISETP.GT.AND P4, PT, R62, 0x58, PT ;  /* 0x000000583e00780c */ /* 0x000fe20003f84270 */
[----:B------:R-:W-:Y:S01]  /*42b0*/  MUFU.EX2 R28, R28 ;  /* 0x0000001c001c7308 */ /* 0x000fe20000000800 */
[----:B--2---:R-:W-:Y:S01]  /*42c0*/  FSEL R65, R48, -INF , P3 ;  /* 0xff80000030417808 */ /* 0x004fe20001800000 */
[--C-:B------:R-:W-:Y:S01]  /*42d0*/  FFMA.FTZ R48, R49, R74, -R24.reuse ;  /* 0x0000004a31307223 */ /* 0x100fe20000010818 */
[----:B------:R-:W-:Y:S02]  /*42e0*/  FMNMX.FTZ R12, R15, R12, !PT ;  /* 0x0000000c0f0c7209 */ /* 0x000fe40007810000 */
[----:B------:R-:W-:Y:S02]  /*42f0*/  ISETP.GT.AND P3, PT, R62, 0x59, PT ;  /* 0x000000593e00780c */ /* 0x000fe40003f64270 */
[----:B------:R-:W-:Y:S01]  /*4300*/  FSEL R21, R38, -INF , P4 ;  /* 0xff80000026157808 */ /* 0x000fe20002000000 */
[----:B------:R-:W-:Y:S01]  /*4310*/  FFMA.FTZ R38, R81, R74, -R24 ;  /* 0x0000004a51267223 */ /* 0x000fe20000010818 */
[----:B------:R-:W-:Y:S01]  /*4320*/  FMNMX.FTZ R12, R65, R12, !PT ;  /* 0x0000000c410c7209 */ /* 0x000fe20007810000 */
[----:B------:R-:W-:Y:S01]  /*4330*/  MUFU.EX2 R29, R29 ;  /* 0x0000001d001d7308 */ /* 0x000fe20000000800 */
[----:B------:R-:W-:-:S02]  /*4340*/  ISETP.GT.AND P4, PT, R62, 0x60, PT ;  /* 0x000000603e00780c */ /* 0x000fc40003f84270 */
[----:B------:R-:W-:Y:S01]  /*4350*/  FSEL R67, R42, -INF , P3 ;  /* 0xff8000002a437808 */ /* 0x000fe20001800000 */
[--C-:B------:R-:W-:Y:S01]  /*4360*/  FFMA.FTZ R42, R69, R74, -R24.reuse ;  /* 0x0000004a452a7223 */ /* 0x100fe20000010818 */
[----:B------:R-:W-:Y:S02]  /*4370*/  FMNMX.FTZ R12, R21, R12, !PT ;  /* 0x0000000c150c7209 */ /* 0x000fe40007810000 */
[----:B------:R-:W-:Y:S01]  /*4380*/  ISETP.GT.AND P3, PT, R62, 0x61, PT ;  /* 0x000000613e00780c */ /* 0x000fe20003f64270 */
[----:B------:R-:W-:Y:S01]  /*4390*/  MUFU.EX2 R6, R6 ;  /* 0x0000000600067308 */ /* 0x000fe20000000800 */
[----:B------:R-:W-:Y:S01]  /*43a0*/  FSEL R87, R40, -INF , P4 ;  /* 0xff80000028577808 */ /* 0x000fe20002000000 */
[----:B------:R-:W-:Y:S01]  /*43b0*/  FFMA.FTZ R40, R51, R74, -R24 ;  /* 0x0000004a33287223 */ /* 0x000fe20000010818 */
[----:B------:R-:W-:Y:S02]  /*43c0*/  FMNMX.FTZ R12, R67, R12, !PT ;  /* 0x0000000c430c7209 */ /* 0x000fe40007810000 */
[----:B------:R-:W-:-:S02]  /*43d0*/  ISETP.GT.AND P4, PT, R62, 0x68, PT ;  /* 0x000000683e00780c */ /* 0x000fc40003f84270 */
[----:B------:R-:W-:Y:S01]  /*43e0*/  FSEL R85, R46, -INF , P3 ;  /* 0xff8000002e557808 */ /* 0x000fe20001800000 */
[--C-:B------:R-:W-:Y:S01]  /*43f0*/  FFMA.FTZ R46, R79, R74, -R24.reuse ;  /* 0x0000004a4f2e7223 */ /* 0x100fe20000010818 */
[----:B------:R-:W-:Y:S01]  /*4400*/  FMNMX.FTZ R12, R87, R12, !PT ;  /* 0x0000000c570c7209 */ /* 0x000fe20007810000 */
[----:B------:R-:W-:Y:S01]  /*4410*/  MUFU.EX2 R9, R9 ;  /* 0x0000000900097308 */ /* 0x000fe20000000800 */
[----:B------:R-:W-:Y:S02]  /*4420*/  ISETP.GT.AND P3, PT, R62, 0x69, PT ;  /* 0x000000693e00780c */ /* 0x000fe40003f64270 */
[----:B----4-:R-:W-:Y:S01]  /*4430*/  FSEL R99, R44, -INF , P4 ;  /* 0xff8000002c637808 */ /* 0x010fe20002000000 */
[--C-:B------:R-:W-:Y:S01]  /*4440*/  FFMA.FTZ R44, R61, R74, -R24.reuse ;  /* 0x0000004a3d2c7223 */ /* 0x100fe20000010818 */
[----:B------:R-:W-:Y:S02]  /*4450*/  FMNMX.FTZ R12, R85, R12, !PT ;  /* 0x0000000c550c7209 */ /* 0x000fe40007810000 */
[----:B------:R-:W-:Y:S01]  /*4460*/  ISETP.GT.AND P4, PT, R62, 0x70, PT ;  /* 0x000000703e00780c */ /* 0x000fe20003f84270 */
[----:B------:R-:W-:Y:S01]  /*4470*/  MUFU.EX2 R10, R10 ;  /* 0x0000000a000a7308 */ /* 0x000fe20000000800 */
[----:B------:R-:W-:Y:S01]  /*4480*/  FSEL R83, R50, -INF , P3 ;  /* 0xff80000032537808 */ /* 0x000fe20001800000 */
[----:B------:R-:W-:Y:S01]  /*4490*/  FFMA.FTZ R50, R35, R74, -R24 ;  /* 0x0000004a23327223 */ /* 0x000fe20000010818 */
[----:B------:R-:W-:-:S02]  /*44a0*/  FMNMX.FTZ R12, R99, R12, !PT ;  /* 0x0000000c630c7209 */ /* 0x000fc40007810000 */
[----:B------:R-:W-:Y:S02]  /*44b0*/  ISETP.GT.AND P3, PT, R62, 0x71, PT ;  /* 0x000000713e00780c */ /* 0x000fe40003f64270 */
[----:B------:R-:W-:Y:S01]  /*44c0*/  FSEL R113, R52, -INF , P4 ;  /* 0xff80000034717808 */ /* 0x000fe20002000000 */
[----:B------:R-:W-:Y:S01]  /*44d0*/  FFMA.FTZ R52, R75, R74, -R24 ;  /* 0x0000004a4b347223 */ /* 0x000fe20000010818 */
[----:B------:R-:W-:Y:S01]  /*44e0*/  FMNMX.FTZ R12, R83, R12, !PT ;  /* 0x0000000c530c7209 */ /* 0x000fe20007810000 */
[----:B------:R-:W-:Y:S01]  /*44f0*/  MUFU.EX2 R11, R11 ;  /* 0x0000000b000b7308 */ /* 0x000fe20000000800 */
[----:B------:R-:W-:Y:S02]  /*4500*/  ISETP.GT.AND P4, PT, R62, 0x78, PT ;  /* 0x000000783e00780c */ /* 0x000fe40003f84270 */
[----:B------:R-:W-:Y:S02]  /*4510*/  FSEL R81, R70, -INF , P3 ;  /* 0xff80000046517808 */ /* 0x000fe40001800000 */
[----:B------:R-:W-:-:S02]  /*4520*/  FMNMX.FTZ R12, R113, R12, !PT ;  /* 0x0000000c710c7209 */ /* 0x000fc40007810000 */
[----:B------:R-:W-:Y:S01]  /*4530*/  ISETP.GT.AND P3, PT, R62, 0x79, PT ;  /* 0x000000793e00780c */ /* 0x000fe20003f64270 */
[----:B------:R-:W-:Y:S01]  /*4540*/  MUFU.EX2 R20, R20 ;  /* 0x0000001400147308 */ /* 0x000fe20000000800 */
[----:B------:R-:W-:Y:S01]  /*4550*/  FSEL R125, R54, -INF , P4 ;  /* 0xff800000367d7808 */ /* 0x000fe20002000000 */
[----:B------:R-:W-:Y:S01]  /*4560*/  FFMA.FTZ R54, R27, R74, -R24 ;  /* 0x0000004a1b367223 */ /* 0x000fe20000010818 */
[----:B------:R-:W-:Y:S02]  /*4570*/  FMNMX.FTZ R12, R81, R12, !PT ;  /* 0x0000000c510c7209 */ /* 0x000fe40007810000 */
[----:B------:R-:W-:Y:S02]  /*4580*/  ISETP.GT.AND P4, PT, R62, 0x80, PT ;  /* 0x000000803e00780c */ /* 0x000fe40003f84270 */
[----:B------:R-:W-:Y:S01]  /*4590*/  FSEL R77, R78, -INF , P3 ;  /* 0xff8000004e4d7808 */ /* 0x000fe20001800000 */
[----:B------:R-:W-:Y:S01]  /*45a0*/  IMAD.U32 R78, RZ, RZ, UR60 ;  /* 0x0000003cff4e7e24 */ /* 0x000fe2000f8e00ff */
[----:B------:R-:W-:Y:S01]  /*45b0*/  FMNMX.FTZ R12, R125, R12, !PT ;  /* 0x0000000c7d0c7209 */ /* 0x000fe20007810000 */
[----:B------:R-:W-:Y:S01]  /*45c0*/  MUFU.EX2 R41, R41 ;  /* 0x0000002900297308 */ /* 0x000fe20000000800 */
[----:B------:R-:W-:-:S02]  /*45d0*/  ISETP.GT.AND P3, PT, R62, 0x81, PT ;  /* 0x000000813e00780c */ /* 0x000fc40003f64270 */
[----:B-1----:R-:W-:Y:S02]  /*45e0*/  FSEL R127, R76, -INF , P4 ;  /* 0xff8000004c7f7808 */ /* 0x002fe40002000000 */
[----:B------:R-:W-:Y:S02]  /*45f0*/  FMNMX.FTZ R12, R77, R12, !PT ;  /* 0x0000000c4d0c7209 */ /* 0x000fe40007810000 */
[----:B------:R-:W-:Y:S01]  /*4600*/  ISETP.GT.AND P4, PT, R62, 0x88, PT ;  /* 0x000000883e00780c */ /* 0x000fe20003f84270 */
[----:B------:R-:W-:Y:S01]  /*4610*/  MUFU.EX2 R32, R32 ;  /* 0x0000002000207308 */ /* 0x000fe20000000800 */
[----:B------:R-:W-:Y:S02]  /*4620*/  FSEL R79, R80, -INF , P3 ;  /* 0xff800000504f7808 */ /* 0x000fe40001800000 */
[----:B------:R-:W-:Y:S02]  /*4630*/  FMNMX.FTZ R12, R127, R12, !PT ;  /* 0x0000000c7f0c7209 */ /* 0x000fe40007810000 */
[----:B------:R-:W-:-:S02]  /*4640*/  ISETP.GT.AND P3, PT, R62, 0x89, PT ;  /* 0x000000893e00780c */ /* 0x000fc40003f64270 */
[----:B------:R-:W-:Y:S01]  /*4650*/  FSEL R129, R82, -INF , P4 ;  /* 0xff80000052817808 */ /* 0x000fe20002000000 */
[----:B------:R-:W-:Y:S01]  /*4660*/  MUFU.EX2 R45, R45 ;  /* 0x0000002d002d7308 */ /* 0x000fe20000000800 */
[----:B------:R-:W-:Y:S02]  /*4670*/  FMNMX.FTZ R12, R79, R12, !PT ;  /* 0x0000000c4f0c7209 */ /* 0x000fe40007810000 */
[----:B------:R-:W-:Y:S02]  /*4680*/  FSEL R131, R84, -INF , P3 ;  /* 0xff80000054837808 */ /* 0x000fe40001800000 */
        /* <DEDUP_REMOVED lines=13> */
[----:B0-----:R-:W-:-:S04]  /*4760*/  FMNMX.FTZ R75, R14, R75, !PT ;  /* 0x0000004b0e4b7209 */ /* 0x001fc80007810000 */
[C---:B------:R-:W-:Y:S01]  /*4770*/  FSETP.NEU.FTZ.AND P3, PT, R75.reuse, -INF , PT ;  /* 0xff8000004b00780b */ /* 0x040fe20003f7d000 */
[----:B------:R-:W-:Y:S02]  /*4780*/  FMUL.FTZ R12, R75, R74 ;  /* 0x0000004a4b0c7220 */ /* 0x000fe40000410000 */
[----:B------:R-:W-:Y:S03]  /*4790*/  MUFU.EX2 R52, R52 ;  /* 0x0000003400347308 */ /* 0x000fe60000000800 */
[----:B------:R-:W-:-:S05]  /*47a0*/  FSEL R24, R12, RZ, P3 ;  /* 0x000000ff0c187208 */ /* 0x000fca0001800000 */
[----:B------:R-:W-:Y:S01]  /*47b0*/  MUFU.EX2 R71, R71 ;  /* 0x0000004700477308 */ /* 0x000fe20000000800 */
[--C-:B------:R-:W-:Y:S01]  /*47c0*/  FFMA.FTZ R27, R0, R74, -R24.reuse ;  /* 0x0000004a001b7223 */ /* 0x100fe20000010818 */
[----:B------:R-:W-:Y:S01]  /*47d0*/  LEA.HI R0, R23, R22, RZ, 0x4 ;  /* 0x0000001617007211 */ /* 0x000fe200078f20ff */
[-CC-:B------:R-:W-:Y:S01]  /*47e0*/  FFMA.FTZ R35, R13, R74.reuse, -R24.reuse ;  /* 0x0000004a0d237223 */ /* 0x180fe20000010818 */
[-CC-:B------:R-:W-:Y:S01]  /*47f0*/  FFMA.FTZ R12, R33, R74.reuse, -R24.reuse ;  /* 0x0000004a210c7223 */ /* 0x180fe20000010818 */
[-CC-:B------:R-:W-:Y:S01]  /*4800*/  FFMA.FTZ R133, R89, R74.reuse, -R24.reuse ;  /* 0x0000004a59857223 */ /* 0x180fe20000010818 */
[----:B------:R-:W-:Y:S01]  /*4810*/  LOP3.LUT R13, R0, 0xfffffff0, RZ, 0xc0, !PT ;  /* 0xfffffff0000d7812 */ /* 0x000fe200078ec0ff */
[-C--:B------:R-:W-:Y:S01]  /*4820*/  FFMA.FTZ R14, R37, R74.reuse, -R24 ;  /* 0x0000004a250e7223 */ /* 0x080fe20000010818 */
[----:B------:R-:W-:Y:S01]  /*4830*/  SHF.R.S32.HI R0, RZ, 0x4, R0 ;  /* 0x00000004ff007819 */ /* 0x000fe20000011400 */
[----:B------:R-:W-:Y:S01]  /*4840*/  MUFU.EX2 R27, R27 ;  /* 0x0000001b001b7308 */ /* 0x000fe20000000800 */
[----:B------:R-:W-:Y:S01]  /*4850*/  FFMA.FTZ R33, R91, R74, -R24 ;  /* 0x0000004a5b217223 */ /* 0x000fe20000010818 */
[----:B------:R-:W-:Y:S01]  /*4860*/  IMAD.IADD R13, R22, 0x1, -R13 ;  /* 0x00000001160d7824 */ /* 0x000fe200078e0a0d */
[----:B------:R-:W-:Y:S01]  /*4870*/  LEA.HI R22, R23, R22, RZ, 0x5 ;  /* 0x0000001617167211 */ /* 0x000fe200078f28ff */
[----:B------:R-:W-:-:S02]  /*4880*/  IMAD.SHL.U32 R89, R0, 0x8, RZ ;  /* 0x0000000800597824 */ /* 0x000fc400078e00ff */
[-CC-:B------:R-:W-:Y:S01]  /*4890*/  FFMA.FTZ R56, R93, R74.reuse, -R24.reuse ;  /* 0x0000004a5d387223 */ /* 0x180fe20000010818 */
[-CC-:B------:R-:W-:Y:S01]  /*48a0*/  FFMA.FTZ R60, R97, R74.reuse, -R24.reuse ;  /* 0x0000004a613c7223 */ /* 0x180fe20000010818 */
[----:B------:R-:W-:Y:S01]  /*48b0*/  SHF.R.S32.HI R68, RZ, 0x1f, R13 ;  /* 0x0000001fff447819 */ /* 0x000fe2000001140d */
[----:B------:R-:W-:Y:S01]  /*48c0*/  IMAD.SHL.U32 R22, R22, 0x8, RZ ;  /* 0x0000000816167824 */ /* 0x000fe200078e00ff */
[----:B------:R-:W0:Y:S01]  /*48d0*/  MUFU.EX2 R12, R12 ;  /* 0x0000000c000c7308 */ /* 0x000e220000000800 */
[-CC-:B------:R-:W-:Y:S01]  /*48e0*/  FFMA.FTZ R49, R95, R74.reuse, -R24.reuse ;  /* 0x0000004a5f317223 */ /* 0x180fe20000010818 */
[CC--:B------:R-:W-:Y:S01]  /*48f0*/  LEA.HI R69, R68.reuse, R13.reuse, RZ, 0x2 ;  /* 0x0000000d44457211 */ /* 0x0c0fe200078f10ff */
[-CC-:B------:R-:W-:Y:S01]  /*4900*/  FFMA.FTZ R62, R115, R74.reuse, -R24.reuse ;  /* 0x0000004a733e7223 */ /* 0x180fe20000010818 */
[----:B------:R-:W-:Y:S01]  /*4910*/  LEA.HI R23, R68, R13, RZ, 0x3 ;  /* 0x0000000d44177211 */ /* 0x000fe200078f18ff */
[-CC-:B------:R-:W-:Y:S01]  /*4920*/  FFMA.FTZ R61, R117, R74.reuse, -R24.reuse ;  /* 0x0000004a753d7223 */ /* 0x180fe20000010818 */
[----:B------:R-:W-:Y:S01]  /*4930*/  LOP3.LUT R70, R69, 0x7fffffc, RZ, 0xc0, !PT ;  /* 0x07fffffc45467812 */ /* 0x000fe200078ec0ff */
[-C--:B------:R-:W-:Y:S01]  /*4940*/  FFMA.FTZ R66, R119, R74.reuse, -R24 ;  /* 0x0000004a77427223 */ /* 0x080fe20000010818 */
[----:B------:R-:W-:Y:S01]  /*4950*/  SHF.R.S32.HI R69, RZ, 0x2, R69 ;  /* 0x00000002ff457819 */ /* 0x000fe20000011445 */
[----:B------:R-:W-:Y:S01]  /*4960*/  IMAD.SHL.U32 R23, R23, 0x10, RZ ;  /* 0x0000001017177824 */ /* 0x000fe200078e00ff */
[----:B------:R-:W-:Y:S01]  /*4970*/  LOP3.LUT R22, R22, 0x7fffff00, RZ, 0xc0, !PT ;  /* 0x7fffff0016167812 */ /* 0x000fe200078ec0ff */
[----:B------:R-:W-:Y:S01]  /*4980*/  IMAD.IADD R13, R13, 0x1, -R70 ;  /* 0x000000010d0d7824 */ /* 0x000fe200078e0a46 */
[----:B------:R-:W1:Y:S01]  /*4990*/  MUFU.EX2 R14, R14 ;  /* 0x0000000e000e7308 */ /* 0x000e620000000800 */
[----:B------:R-:W-:Y:S01]  /*49a0*/  IMAD.SHL.U32 R69, R69, 0x40, RZ ;  /* 0x0000004045457824 */ /* 0x000fe200078e00ff */
[----:B------:R-:W-:Y:S01]  /*49b0*/  LOP3.LUT R23, R23, 0x7fffff80, RZ, 0xc0, !PT ;  /* 0x7fffff8017177812 */ /* 0x000fe200078ec0ff */
[-CC-:B------:R-:W-:Y:S01]  /*49c0*/  FFMA.FTZ R37, R121, R74.reuse, -R24.reuse ;  /* 0x0000004a79257223 */ /* 0x180fe20000010818 */
[-CC-:B------:R-:W-:Y:S01]  /*49d0*/  FFMA.FTZ R58, R123, R74.reuse, -R24.reuse ;  /* 0x0000004a7b3a7223 */ /* 0x180fe20000010818 */
[-CC-:B------:R-:W-:Y:S01]  /*49e0*/  FFMA.FTZ R51, R107, R74.reuse, -R24.reuse ;  /* 0x0000004a6b337223 */ /* 0x180fe20000010818 */
[----:B------:R-:W-:Y:S01]  /*49f0*/  LOP3.LUT R0, R69, 0x40, RZ, 0xc0, !PT ;  /* 0x0000004045007812 */ /* 0x000fe200078ec0ff */
[----:B------:R-:W-:Y:S01]  /*4a00*/  IMAD.IADD R22, R22, 0x1, R23 ;  /* 0x0000000116167824 */ /* 0x000fe200078e0217 */
[----:B------:R-:W2:Y:S01]  /*4a10*/  MUFU.EX2 R133, R133 ;  /* 0x0000008500857308 */ /* 0x000ea20000000800 */
[-CC-:B------:R-:W-:Y:S01]  /*4a20*/  FFMA.FTZ R64, R105, R74.reuse, -R24.reuse ;  /* 0x0000004a69407223 */ /* 0x180fe20000010818 */
[----:B------:R-:W-:Y:S01]  /*4a30*/  LOP3.LUT R76, R0, 0x8, R89, 0xf8, !PT ;  /* 0x00000008004c7812 */ /* 0x000fe200078ef859 */
[----:B------:R-:W-:Y:S01]  /*4a40*/  FFMA.FTZ R68, R109, R74, -R24 ;  /* 0x0000004a6d447223 */ /* 0x000fe20000010818 */
[----:B------:R-:W-:Y:S01]  /*4a50*/  SHF.R.U32.HI R23, RZ, 0x3, R0 ;  /* 0x00000003ff177819 */ /* 0x000fe20000011600 */
[----:B------:R-:W-:Y:S01]  /*4a60*/  @!P1 VIADD R0, R78, 0x31c40 ;  /* 0x00031c404e009836 */ /* 0x000fe20000000000 */
[----:B------:R-:W-:Y:S01]  /*4a70*/  LEA R13, R13, R22, 0x4 ;  /* 0x000000160d0d7211 */ /* 0x000fe200078e20ff */
[----:B------:R-:W-:Y:S01]  /*4a80*/  FFMA.FTZ R22, R15, R74, -R24 ;  /* 0x0000004a0f167223 */ /* 0x000fe20000010818 */
[----:B------:R-:W-:Y:S01]  /*4a90*/  LOP3.LUT R76, R76, R23, RZ, 0x3c, !PT ;  /* 0x000000174c4c7212 */ /* 0x000fe200078e3cff */
[----:B------:R-:W3:Y:S01]  /*4aa0*/  MUFU.EX2 R33, R33 ;  /* 0x0000002100217308 */ /* 0x000ee20000000800 */
[----:B------:R-:W-:Y:S01]  /*4ab0*/  @!P1 PRMT R0, RZ, 0x654, R0 ;  /* 0x00000654ff009816 */ /* 0x000fe20000000000 */
[----:B0-----:R-:W-:Y:S01]  /*4ac0*/  FADD.FTZ R23, R12, R27 ;  /* 0x0000001b0c177221 */ /* 0x001fe20000010000 */
[----:B------:R-:W-:Y:S01]  /*4ad0*/  F2FP.BF16.F32.PACK_AB R15, R29, R28 ;  /* 0x0000001c1d0f723e */ /* 0x000fe200000010ff */
[----:B------:R-:W-:-:S02]  /*4ae0*/  IMAD.IADD R78, R13, 0x1, R76 ;  /* 0x000000010d4e7824 */ /* 0x000fc400078e024c */
[----:B------:R-:W-:Y:S01]  /*4af0*/  FADD.FTZ R13, R25, R26 ;  /* 0x0000001a190d7221 */ /* 0x000fe20000010000 */
[----:B------:R1:W-:Y:S01]  /*4b00*/  @!P1 SYNCS.ARRIVE.TRANS64.RED.A1T0 RZ, [R0+URZ], RZ ;  /* 0x000000ff00ff99a7 */ /* 0x0003e2000810043f */
[-CC-:B------:R-:W-:Y:S01]  /*4b10*/  FFMA.FTZ R103, R103, R74.reuse, -R24.reuse ;  /* 0x0000004a67677223 */ /* 0x180fe20000010818 */
[----:B------:R-:W0:Y:S01]  /*4b20*/  MUFU.EX2 R56, R56 ;  /* 0x0000003800387308 */ /* 0x000e220000000800 */
[----:B------:R-:W-:Y:S01]  /*4b30*/  FADD.FTZ R76, R28, R13 ;  /* 0x0000000d1c4c7221 */ /* 0x000fe20000010000 */
[----:B------:R-:W-:Y:S01]  /*4b40*/  F2FP.BF16.F32.PACK_AB R13, R26, R25 ;  /* 0x000000191a0d723e */ /* 0x000fe200000010ff */
[-CC-:B------:R-:W-:Y:S01]  /*4b50*/  FFMA.FTZ R70, R111, R74.reuse, -R24.reuse ;  /* 0x0000004a6f467223 */ /* 0x180fe20000010818 */
[-C--:B------:R-:W-:Y:S01]  /*4b60*/  FFMA.FTZ R89, R101, R74.reuse, -R24 ;  /* 0x0000004a65597223 */ /* 0x080fe20000010818 */
[----:B------:R-:W-:Y:S01]  /*4b70*/  FADD.FTZ R76, R29, R76 ;  /* 0x0000004c1d4c7221 */ /* 0x000fe20000010000 */
[----:B-1----:R-:W-:Y:S01]  /*4b80*/  FADD.FTZ R0, R14, R23 ;  /* 0x000000170e007221 */ /* 0x002fe20000010000 */
[-C--:B------:R-:W-:Y:S01]  /*4b90*/  FFMA.FTZ R29, R65, R74.reuse, -R24 ;  /* 0x0000004a411d7223 */ /* 0x080fe20000010818 */
[----:B------:R-:W-:Y:S01]  /*4ba0*/  MUFU.EX2 R35, R35 ;  /* 0x0000002300237308 */ /* 0x000fe20000000800 */
[----:B------:R-:W-:Y:S01]  /*4bb0*/  FADD.FTZ R23, R5, R76 ;  /* 0x0000004c05177221 */ /* 0x000fe20000010000 */
[----:B--2---:R-:W-:Y:S01]  /*4bc0*/  FADD.FTZ R26, R133, R0 ;  /* 0x00000000851a7221 */ /* 0x004fe20000010000 */
[-CC-:B------:R-:W-:Y:S01]  /*4bd0*/  FFMA.FTZ R65, R21, R74.reuse, -R24.reuse ;  /* 0x0000004a15417223 */ /* 0x180fe20000010818 */
[-C--:B------:R-:W-:Y:S01]  /*4be0*/  FFMA.FTZ R21, R67, R74.reuse, -R24 ;  /* 0x0000004a43157223 */ /* 0x080fe20000010818 */
[----:B------:R-:W-:Y:S01]  /*4bf0*/  FADD.FTZ R76, R6, R23 ;  /* 0x00000017064c7221 */ /* 0x000fe20000010000 */
[----:B---3--:R-:W-:Y:S01]  /*4c00*/  FADD.FTZ R23, R33, R26 ;  /* 0x0000001a21177221 */ /* 0x008fe20000010000 */
[-C--:B------:R-:W-:Y:S01]  /*4c10*/  FFMA.FTZ R67, R87, R74.reuse, -R24 ;  /* 0x0000004a57437223 */ /* 0x080fe20000010818 */
[----:B------:R-:W-:Y:S01]  /*4c20*/  MUFU.EX2 R60, R60 ;  /* 0x0000003c003c7308 */ /* 0x000fe20000000800 */
[----:B------:R-:W-:Y:S01]  /*4c30*/  FADD.FTZ R25, R9, R76 ;  /* 0x0000004c09197221 */ /* 0x000fe20000010000 */
[-CC-:B------:R-:W-:Y:S01]  /*4c40*/  FFMA.FTZ R85, R85, R74.reuse, -R24.reuse ;  /* 0x0000004a55557223 */ /* 0x180fe20000010818 */
[-CC-:B------:R-:W-:Y:S01]  /*4c50*/  FFMA.FTZ R99, R99, R74.reuse, -R24.reuse ;  /* 0x0000004a63637223 */ /* 0x180fe20000010818 */
[-CC-:B------:R-:W-:Y:S01]  /*4c60*/  FFMA.FTZ R83, R83, R74.reuse, -R24.reuse ;  /* 0x0000004a53537223 */ /* 0x180fe20000010818 */
[----:B------:R-:W-:Y:S01]  /*4c70*/  FADD.FTZ R26, R10, R25 ;  /* 0x000000190a1a7221 */ /* 0x000fe20000010000 */
[-CC-:B------:R-:W-:Y:S01]  /*4c80*/  FFMA.FTZ R113, R113, R74.reuse, -R24.reuse ;  /* 0x0000004a71717223 */ /* 0x180fe20000010818 */
        /* <DEDUP_REMOVED lines=8> */
[-CC-:B------:R-:W-:Y:S01]  /*4d10*/  FFMA.FTZ R129, R129, R74.reuse, -R24.reuse ;  /* 0x0000004a81817223 */ /* 0x180fe20000010818 */
[----:B------:R-:W1:Y:S01]  /*4d20*/  MUFU.EX2 R62, R62 ;  /* 0x0000003e003e7308 */ /* 0x000e620000000800 */
[----:B------:R-:W-:Y:S01]  /*4d30*/  FADD.FTZ R26, R30, R25 ;  /* 0x000000191e1a7221 */ /* 0x000fe20000010000 */
[----:B------:R-:W-:Y:S01]  /*4d40*/  FFMA.FTZ R131, R131, R74, -R24 ;  /* 0x0000004a83837223 */ /* 0x000fe20000010818 */
[----:B------:R-:W-:-:S02]  /*4d50*/  F2FP.BF16.F32.PACK_AB R12, R27, R12 ;  /* 0x0000000c1b0c723e */ /* 0x000fc400000010ff */
[----:B------:R-:W-:Y:S01]  /*4d60*/  FADD.FTZ R25, R41, R26 ;  /* 0x0000001a29197221 */ /* 0x000fe20000010000 */
[----:B------:R-:W-:Y:S02]  /*4d70*/  F2FP.BF16.F32.PACK_AB R14, R133, R14 ;  /* 0x0000000e850e723e */ /* 0x000fe400000010ff */
[----:B------:R0:W-:Y:S01]  /*4d80*/  MUFU.EX2 R28, R22 ;  /* 0x00000016001c7308 */ /* 0x0001e20000000800 */
[----:B------:R-:W-:Y:S01]  /*4d90*/  FADD.FTZ R24, R32, R25 ;  /* 0x0000001920187221 */ /* 0x000fe20000010000 */
[----:B------:R-:W-:-:S03]  /*4da0*/  LEA R0, R78, UR60, 0x1 ;  /* 0x0000003c4e007c11 */ /* 0x000fc6000f8e08ff */
[----:B------:R-:W-:Y:S02]  /*4db0*/  FADD.FTZ R27, R45, R24 ;  /* 0x000000182d1b7221 */ /* 0x000fe40000010000 */
[----:B------:R2:W-:Y:S01]  /*4dc0*/  STSM.16.M88.4 [R0+0x24300], R12 ;  /* 0x0243000c00007844 */ /* 0x0005e20000000200 */
[----:B------:R-:W3:Y:S01]  /*4dd0*/  MUFU.EX2 R61, R61 ;  /* 0x0000003d003d7308 */ /* 0x000ee20000000800 */
[----:B0-----:R-:W-:Y:S01]  /*4de0*/  FADD.FTZ R22, R56, R23 ;  /* 0x0000001738167221 */ /* 0x001fe20000010000 */
[----:B-1----:R-:W-:-:S03]  /*4df0*/  F2FP.BF16.F32.PACK_AB R24, R62, R49 ;  /* 0x000000313e18723e */ /* 0x002fc600000010ff */
[----:B------:R-:W-:-:S03]  /*4e00*/  FADD.FTZ R23, R35, R22 ;  /* 0x0000001623177221 */ /* 0x000fc60000010000 */
[----:B------:R-:W0:Y:S01]  /*4e10*/  MUFU.EX2 R66, R66 ;  /* 0x0000004200427308 */ /* 0x000e220000000800 */
[----:B------:R-:W-:-:S04]  /*4e20*/  FADD.FTZ R22, R60, R23 ;  /* 0x000000173c167221 */ /* 0x000fc80000010000 */
[----:B------:R-:W-:Y:S01]  /*4e30*/  FADD.FTZ R23, R49, R22 ;  /* 0x0000001631177221 */ /* 0x000fe20000010000 */
[----:B--2---:R-:W-:Y:S02]  /*4e40*/  F2FP.BF16.F32.PACK_AB R13, R45, R32 ;  /* 0x000000202d0d723e */ /* 0x004fe400000010ff */
[----:B------:R-:W1:Y:S01]  /*4e50*/  MUFU.EX2 R37, R37 ;  /* 0x0000002500257308 */ /* 0x000e620000000800 */
[----:B------:R-:W-:Y:S01]  /*4e60*/  FADD.FTZ R22, R62, R23 ;  /* 0x000000173e167221 */ /* 0x000fe20000010000 */
[----:B------:R-:W-:Y:S01]  /*4e70*/  F2FP.BF16.F32.PACK_AB R23, R10, R9 ;  /* 0x000000090a17723e */ /* 0x000fe200000010ff */
[----:B------:R-:W-:Y:S01]  /*4e80*/  FADD.FTZ R10, R34, R27 ;  /* 0x0000001b220a7221 */ /* 0x000fe20000010000 */
[----:B------:R-:W-:Y:S01]  /*4e90*/  F2FP.BF16.F32.PACK_AB R27, R41, R30 ;  /* 0x0000001e291b723e */ /* 0x000fe200000010ff */
[----:B---3--:R-:W-:Y:S01]  /*4ea0*/  FADD.FTZ R25, R61, R22 ;  /* 0x000000163d197221 */ /* 0x008fe20000010000 */
[----:B------:R-:W-:Y:S01]  /*4eb0*/  F2FP.BF16.F32.PACK_AB R22, R60, R35 ;  /* 0x000000233c16723e */ /* 0x000fe200000010ff */
[----:B------:R-:W-:Y:S01]  /*4ec0*/  FADD.FTZ R9, R53, R10 ;  /* 0x0000000a35097221 */ /* 0x000fe20000010000 */
[----:B------:R-:W2:Y:S01]  /*4ed0*/  MUFU.EX2 R58, R58 ;  /* 0x0000003a003a7308 */ /* 0x000ea20000000800 */
[----:B0-----:R-:W-:-:S02]  /*4ee0*/  F2FP.BF16.F32.PACK_AB R26, R66, R61 ;  /* 0x0000003d421a723e */ /* 0x001fc400000010ff */
[----:B------:R-:W-:Y:S01]  /*4ef0*/  CS2R R60, SRZ ;  /* 0x00000000003c7805 */ /* 0x000fe2000001ff00 */
[----:B------:R-:W-:Y:S01]  /*4f00*/  FADD.FTZ R12, R36, R9 ;  /* 0x00000009240c7221 */ /* 0x000fe20000010000 */
[----:B------:R-:W-:-:S03]  /*4f10*/  F2FP.BF16.F32.PACK_AB R15, R53, R34 ;  /* 0x00000022350f723e */ /* 0x000fc600000010ff */
[----:B------:R-:W-:Y:S01]  /*4f20*/  FADD.FTZ R9, R57, R12 ;  /* 0x0000000c39097221 */ /* 0x000fe20000010000 */
[----:B------:R-:W0:Y:S03]  /*4f30*/  MUFU.EX2 R51, R51 ;  /* 0x0000003300337308 */ /* 0x000e260000000800 */
[----:B------:R-:W-:-:S04]  /*4f40*/  FADD.FTZ R12, R38, R9 ;  /* 0x00000009260c7221 */ /* 0x000fc80000010000 */
[----:B------:R-:W-:Y:S01]  /*4f50*/  FADD.FTZ R9, R59, R12 ;  /* 0x0000000c3b097221 */ /* 0x000fe20000010000 */
[----:B------:R3:W-:Y:S03]  /*4f60*/  MUFU.EX2 R76, R21 ;  /* 0x00000015004c7308 */ /* 0x0007e60000000800 */
[----:B------:R-:W-:-:S04]  /*4f70*/  FADD.FTZ R14, R46, R9 ;  /* 0x000000092e0e7221 */ /* 0x000fc80000010000 */
[----:B------:R-:W-:Y:S01]  /*4f80*/  FADD.FTZ R9, R73, R14 ;  /* 0x0000000e49097221 */ /* 0x000fe20000010000 */
[----:B------:R-:W4:Y:S01]  /*4f90*/  MUFU.EX2 R64, R64 ;  /* 0x0000004000407308 */ /* 0x000f220000000800 */
[----:B---3--:R-:W-:Y:S01]  /*4fa0*/  F2FP.BF16.F32.PACK_AB R21, R6, R5 ;  /* 0x000000050615723e */ /* 0x008fe200000010ff */
[----:B------:R-:W-:Y:S01]  /*4fb0*/  FADD.FTZ R6, R66, R25 ;  /* 0x0000001942067221 */ /* 0x000fe20000010000 */
[----:B------:R-:W-:Y:S02]  /*4fc0*/  F2FP.BF16.F32.PACK_AB R25, R20, R11 ;  /* 0x0000000b1419723e */ /* 0x000fe400000010ff */
[----:B------:R-:W-:Y:S01]  /*4fd0*/  F2FP.BF16.F32.PACK_AB R20, R56, R33 ;  /* 0x000000213814723e */ /* 0x000fe200000010ff */
[----:B-1----:R-:W-:Y:S01]  /*4fe0*/  FADD.FTZ R5, R37, R6 ;  /* 0x0000000625057221 */ /* 0x002fe20000010000 */
[----:B------:R-:W1:Y:S01]  /*4ff0*/  @P2 LDC R11, c[0x0][0x44c] ;  /* 0x00011300ff0b2b82 */ /* 0x000e620000000800 */
[----:B------:R-:W3:Y:S02]  /*5000*/  MUFU.EX2 R68, R68 ;  /* 0x0000004400447308 */ /* 0x000ee40000000800 */
[----:B--2---:R-:W-:Y:S01]  /*5010*/  FADD.FTZ R10, R58, R5 ;  /* 0x000000053a0a7221 */ /* 0x004fe20000010000 */
[----:B------:R2:W-:Y:S03]  /*5020*/  STSM.16.M88.4 [R0+0x25b00], R20 ;  /* 0x025b001400007844 */ /* 0x0005e60000000200 */
[----:B0-----:R-:W-:Y:S01]  /*5030*/  FADD.FTZ R5, R51, R10 ;  /* 0x0000000a33057221 */ /* 0x001fe20000010000 */
[----:B------:R0:W-:Y:S01]  /*5040*/  STSM.16.M88.4 [R0+0x27300], R24 ;  /* 0x0273001800007844 */ /* 0x0001e20000000200 */
[----:B------:R-:W5:Y:S02]  /*5050*/  MUFU.EX2 R69, R103 ;  /* 0x0000006700457308 */ /* 0x000f640000000800 */
[----:B----4-:R-:W-:-:S06]  /*5060*/  FADD.FTZ R5, R64, R5 ;  /* 0x0000000540057221 */ /* 0x010fcc0000010000 */
[----:B------:R-:W4:Y:S01]  /*5070*/  MUFU.EX2 R70, R70 ;  /* 0x0000004600467308 */ /* 0x000f220000000800 */
[----:B---3--:R-:W-:Y:S01]  /*5080*/  FADD.FTZ R10, R68, R5 ;  /* 0x00000005440a7221 */ /* 0x008fe20000010000 */
[----:B--2---:R-:W-:Y:S02]  /*5090*/  F2FP.BF16.F32.PACK_AB R21, R57, R36 ;  /* 0x000000243915723e */ /* 0x004fe400000010ff */
[----:B------:R-:W-:Y:S01]  /*50a0*/  CS2R R56, SRZ ;  /* 0x0000000000387805 */ /* 0x000fe2000001ff00 */
[----:B------:R-:W2:Y:S01]  /*50b0*/  @P2 LDC R36, c[0x0][0x450] ;  /* 0x00011400ff242b82 */ /* 0x000ea20000000800 */
[----:B------:R-:W-:Y:S01]  /*50c0*/  F2FP.BF16.F32.PACK_AB R23, R59, R38 ;  /* 0x000000263b17723e */ /* 0x000fe200000010ff */
[----:B-1----:R-:W-:Y:S01]  /*50d0*/  @P2 IMAD.HI.U32 R11, R18, R11, RZ ;  /* 0x0000000b120b2227 */ /* 0x002fe200078e00ff */
[----:B------:R-:W1:Y:S03]  /*50e0*/  MUFU.EX2 R89, R89 ;  /* 0x0000005900597308 */ /* 0x000e660000000800 */
[----:B-----5:R-:W-:Y:S01]  /*50f0*/  FADD.FTZ R5, R69, R10 ;  /* 0x0000000a45057221 */ /* 0x020fe20000010000 */
[----:B0-----:R-:W-:-:S02]  /*5100*/  F2FP.BF16.F32.PACK_AB R25, R73, R46 ;  /* 0x0000002e4919723e */ /* 0x001fc400000010ff */
[----:B------:R-:W-:Y:S02]  /*5110*/  F2FP.BF16.F32.PACK_AB R27, R71, R52 ;  /* 0x00000034471b723e */ /* 0x000fe400000010ff */
[----:B------:R-:W0:Y:S01]  /*5120*/  MUFU.EX2 R29, R29 ;  /* 0x0000001d001d7308 */ /* 0x000e220000000800 */
[----:B----4-:R-:W-:-:S07]  /*5130*/  FADD.FTZ R12, R70, R5 ;  /* 0x00000005460c7221 */ /* 0x010fce0000010000 */
[----:B------:R-:W3:Y:S01]  /*5140*/  MUFU.EX2 R65, R65 ;  /* 0x0000004100417308 */ /* 0x000ee20000000800 */
[C---:B-1----:R-:W-:Y:S01]  /*5150*/  FADD.FTZ R5, R89.reuse, R12 ;  /* 0x0000000c59057221 */ /* 0x042fe20000010000 */
[----:B------:R-:W-:Y:S01]  /*5160*/  FADD.FTZ R12, R52, R9 ;  /* 0x00000009340c7221 */ /* 0x000fe20000010000 */
[----:B------:R-:W-:Y:S02]  /*5170*/  F2FP.BF16.F32.PACK_AB R22, R89, R70 ;  /* 0x000000465916723e */ /* 0x000fe400000010ff */
[----:B------:R-:W-:Y:S01]  /*5180*/  CS2R R52, SRZ ;  /* 0x0000000000347805 */ /* 0x000fe2000001ff00 */
[----:B------:R-:W-:Y:S01]  /*5190*/  FADD.FTZ R14, R28, R5 ;  /* 0x000000051c0e7221 */ /* 0x000fe20000010000 */
[----:B------:R-:W-:Y:S01]  /*51a0*/  FADD.FTZ R9, R71, R12 ;  /* 0x0000000c47097221 */ /* 0x000fe20000010000 */
[----:B------:R-:W-:Y:S01]  /*51b0*/  F2FP.BF16.F32.PACK_AB R12, R58, R37 ;  /* 0x000000253a0c723e */ /* 0x000fe200000010ff */
[----:B------:R-:W1:Y:S01]  /*51c0*/  MUFU.EX2 R42, R42 ;  /* 0x0000002a002a7308 */ /* 0x000e620000000800 */
[C---:B0-----:R-:W-:Y:S01]  /*51d0*/  FADD.FTZ R20, R29.reuse, R14 ;  /* 0x0000000e1d147221 */ /* 0x041fe20000010000 */
[----:B------:R-:W-:-:S02]  /*51e0*/  F2FP.BF16.F32.PACK_AB R24, R29, R28 ;  /* 0x0000001c1d18723e */ /* 0x000fc400000010ff */
[----:B------:R-:W-:Y:S02]  /*51f0*/  CS2R R70, SRZ ;  /* 0x0000000000467805 */ /* 0x000fe4000001ff00 */
[----:B------:R-:W-:Y:S02]  /*5200*/  F2FP.BF16.F32.PACK_AB R14, R64, R51 ;  /* 0x00000033400e723e */ /* 0x000fe400000010ff */
[----:B------:R-:W-:Y:S02]  /*5210*/  CS2R R58, SRZ ;  /* 0x00000000003a7805 */ /* 0x000fe4000001ff00 */
[----:B--2---:R-:W-:Y:S02]  /*5220*/  @P2 SHF.R.U32.HI R18, RZ, R36, R11 ;  /* 0x00000024ff122219 */ /* 0x004fe4000001160b */
[----:B------:R-:W-:Y:S01]  /*5230*/  CS2R R36, SRZ ;  /* 0x0000000000247805 */ /* 0x000fe2000001ff00 */
[----:B------:R-:W0:Y:S01]  /*5240*/  MUFU.EX2 R67, R67 ;  /* 0x0000004300437308 */ /* 0x000e220000000800 */
[----:B---3--:R-:W-:Y:S01]  /*5250*/  FADD.FTZ R5, R65, R20 ;  /* 0x0000001441057221 */ /* 0x008fe20000010000 */
[----:B------:R-:W-:Y:S01]  /*5260*/  STSM.16.M88.4 [R0+0x28b00], R12 ;  /* 0x028b000c00007844 */ /* 0x000fe20000000200 */
[----:B------:R-:W-:-:S02]  /*5270*/  F2FP.BF16.F32.PACK_AB R20, R69, R68 ;  /* 0x000000444514723e */ /* 0x000fc400000010ff */
[----:B------:R-:W-:Y:S01]  /*5280*/  CS2R R68, SRZ ;  /* 0x0000000000447805 */ /* 0x000fe2000001ff00 */
[----:B------:R-:W-:Y:S01]  /*5290*/  FADD.FTZ R28, R76, R5 ;  /* 0x000000054c1c7221 */ /* 0x000fe20000010000 */
[----:B------:R-:W-:Y:S01]  /*52a0*/  IADD3 R18, R18, -R4, R19 ;  /* 0x8000000412127210 */ /* 0x000fe20007ffe013 */
[----:B------:R-:W2:Y:S01]  /*52b0*/  MUFU.EX2 R63, R63 ;  /* 0x0000003f003f7308 */ /* 0x000ea20000000800 */
[----:B-1----:R-:W-:Y:S01]  /*52c0*/  FADD.FTZ R32, R42, R9 ;  /* 0x000000092a207221 */ /* 0x002fe20000010000 */
[----:B------:R-:W-:Y:S01]  /*52d0*/  F2FP.BF16.F32.PACK_AB R26, R76, R65 ;  /* 0x000000414c1a723e */ /* 0x000fe200000010ff */
[----:B------:R-:W-:Y:S01]  /*52e0*/  STSM.16.M88.4 [R0+0x2a300], R20 ;  /* 0x02a3001400007844 */ /* 0x000fe20000000200 */
[----:B------:R-:W-:Y:S01]  /*52f0*/  IMAD.HI R18, R18, 0x38e38e39, RZ ;  /* 0x38e38e3912127827 */ /* 0x000fe200078e02ff */
[----:B------:R-:W-:Y:S02]  /*5300*/  CS2R R64, SRZ ;  /* 0x0000000000407805 */ /* 0x000fe4000001ff00 */
[----:B------:R1:W-:Y:S01]  /*5310*/  STSM.16.M88.4 [R0+0x2bb00], R24 ;  /* 0x02bb001800007844 */ /* 0x0003e20000000200 */
[----:B------:R-:W3:Y:S01]  /*5320*/  MUFU.EX2 R78, R85 ;  /* 0x00000055004e7308 */ /* 0x000ee20000000800 */
[----:B0-----:R-:W-:-:S07]  /*5330*/  FADD.FTZ R5, R67, R28 ;  /* 0x0000001c43057221 */ /* 0x001fce0000010000 */
[----:B------:R-:W0:Y:S01]  /*5340*/  MUFU.EX2 R44, R44 ;  /* 0x0000002c002c7308 */ /* 0x000e220000000800 */
[C---:B--2---:R-:W-:Y:S01]  /*5350*/  FADD.FTZ R9, R63.reuse, R32 ;  /* 0x000000203f097221 */ /* 0x044fe20000010000 */
[----:B------:R-:W-:Y:S02]  /*5360*/  F2FP.BF16.F32.PACK_AB R33, R63, R42 ;  /* 0x0000002a3f21723e */ /* 0x000fe400000010ff */
[----:B------:R-:W-:Y:S02]  /*5370*/  CS2R R62, SRZ ;  /* 0x00000000003e7805 */ /* 0x000fe4000001ff00 */
[----:B-1----:R-:W-:Y:S02]  /*5380*/  CS2R R26, SRZ ;  /* 0x00000000001a7805 */ /* 0x002fe4000001ff00 */
[----:B------:R-:W1:Y:S01]  /*5390*/  MUFU.EX2 R99, R99 ;  /* 0x0000006300637308 */ /* 0x000e620000000800 */
[----:B---3--:R-:W-:Y:S01]  /*53a0*/  FADD.FTZ R32, R78, R5 ;  /* 0x000000054e207221 */ /* 0x008fe20000010000 */
[----:B------:R-:W-:-:S06]  /*53b0*/  CS2R R24, SRZ ;  /* 0x0000000000187805 */ /* 0x000fcc000001ff00 */
[----:B------:R-:W2:Y:S01]  /*53c0*/  MUFU.EX2 R55, R55 ;  /* 0x0000003700377308 */ /* 0x000ea20000000800 */
[----:B0-----:R-:W-:-:S07]  /*53d0*/  FADD.FTZ R34, R44, R9 ;  /* 0x000000092c227221 */ /* 0x001fce0000010000 */
[----:B------:R-:W0:Y:S01]  /*53e0*/  MUFU.EX2 R6, R83 ;  /* 0x0000005300067308 */ /* 0x000e220000000800 */
[----:B-1----:R-:W-:-:S07]  /*53f0*/  FADD.FTZ R5, R99, R32 ;  /* 0x0000002063057221 */ /* 0x002fce0000010000 */
[----:B------:R-:W1:Y:S01]  /*5400*/  MUFU.EX2 R40, R40 ;  /* 0x0000002800287308 */ /* 0x000e620000000800 */
[C---:B--2---:R-:W-:Y:S01]  /*5410*/  FADD.FTZ R9, R55.reuse, R34 ;  /* 0x0000002237097221 */ /* 0x044fe20000010000 */
[----:B------:R-:W-:Y:S02]  /*5420*/  F2FP.BF16.F32.PACK_AB R35, R55, R44 ;  /* 0x0000002c3723723e */ /* 0x000fe400000010ff */
[----:B------:R-:W-:-:S04]  /*5430*/  CS2R R44, SRZ ;  /* 0x00000000002c7805 */ /* 0x000fc8000001ff00 */
[----:B------:R-:W2:Y:S01]  /*5440*/  MUFU.EX2 R47, R47 ;  /* 0x0000002f002f7308 */ /* 0x000ea20000000800 */
[C---:B0-----:R-:W-:Y:S01]  /*5450*/  FADD.FTZ R32, R6.reuse, R5 ;  /* 0x0000000506207221 */ /* 0x041fe20000010000 */
[----:B------:R-:W-:-:S06]  /*5460*/  F2FP.BF16.F32.PACK_AB R34, R6, R99 ;  /* 0x000000630622723e */ /* 0x000fcc00000010ff */
[----:B------:R-:W0:Y:S01]  /*5470*/  MUFU.EX2 R113, R113 ;  /* 0x0000007100717308 */ /* 0x000e220000000800 */
[----:B-1----:R-:W-:-:S07]  /*5480*/  FADD.FTZ R12, R40, R9 ;  /* 0x00000009280c7221 */ /* 0x002fce0000010000 */
[----:B------:R-:W1:Y:S01]  /*5490*/  MUFU.EX2 R48, R48 ;  /* 0x0000003000307308 */ /* 0x000e620000000800 */
[C---:B--2---:R-:W-:Y:S01]  /*54a0*/  FADD.FTZ R9, R47.reuse, R12 ;  /* 0x0000000c2f097221 */ /* 0x044fe20000010000 */
[----:B------:R-:W-:Y:S02]  /*54b0*/  F2FP.BF16.F32.PACK_AB R41, R47, R40 ;  /* 0x000000282f29723e */ /* 0x000fe400000010ff */
[----:B------:R-:W-:-:S04]  /*54c0*/  CS2R R46, SRZ ;  /* 0x00000000002e7805 */ /* 0x000fc8000001ff00 */
[----:B------:R-:W2:Y:S01]  /*54d0*/  MUFU.EX2 R10, R81 ;  /* 0x00000051000a7308 */ /* 0x000ea20000000800 */
[----:B0-----:R-:W-:Y:S01]  /*54e0*/  FADD.FTZ R5, R113, R32 ;  /* 0x0000002071057221 */ /* 0x001fe20000010000 */
[----:B------:R-:W-:Y:S02]  /*54f0*/  F2FP.BF16.F32.PACK_AB R32, R78, R67 ;  /* 0x000000434e20723e */ /* 0x000fe400000010ff */
[----:B------:R-:W-:-:S03]  /*5500*/  CS2R R66, SRZ ;  /* 0x0000000000427805 */ /* 0x000fc6000001ff00 */
[----:B------:R0:W-:Y:S01]  /*5510*/  STSM.16.M88.4 [R0+0x2d300], R32 ;  /* 0x02d3002000007844 */ /* 0x0001e20000000200 */
[----:B------:R-:W3:Y:S01]  /*5520*/  MUFU.EX2 R43, R43 ;  /* 0x0000002b002b7308 */ /* 0x000ee20000000800 */
[----:B-1----:R-:W-:-:S07]  /*5530*/  FADD.FTZ R14, R48, R9 ;  /* 0x00000009300e7221 */ /* 0x002fce0000010000 */
[----:B------:R-:W1:Y:S01]  /*5540*/  MUFU.EX2 R125, R125 ;  /* 0x0000007d007d7308 */ /* 0x000e620000000800 */
[C---:B--2---:R-:W-:Y:S01]  /*5550*/  FADD.FTZ R12, R10.reuse, R5 ;  /* 0x000000050a0c7221 */ /* 0x044fe20000010000 */
[----:B------:R-:W-:Y:S02]  /*5560*/  F2FP.BF16.F32.PACK_AB R40, R10, R113 ;  /* 0x000000710a28723e */ /* 0x000fe400000010ff */
[----:B0-----:R-:W-:-:S04]  /*5570*/  CS2R R34, SRZ ;  /* 0x0000000000227805 */ /* 0x001fc8000001ff00 */
[----:B------:R-:W0:Y:S01]  /*5580*/  MUFU.EX2 R30, R77 ;  /* 0x0000004d001e7308 */ /* 0x000e220000000800 */
[C---:B---3--:R-:W-:Y:S01]  /*5590*/  FADD.FTZ R14, R43.reuse, R14 ;  /* 0x0000000e2b0e7221 */ /* 0x048fe20000010000 */
[----:B------:R-:W-:Y:S02]  /*55a0*/  F2FP.BF16.F32.PACK_AB R43, R43, R48 ;  /* 0x000000302b2b723e */ /* 0x000fe400000010ff */
[----:B------:R-:W-:Y:S02]  /*55b0*/  CS2R R48, SRZ ;  /* 0x0000000000307805 */ /* 0x000fe4000001ff00 */
[----:B------:R-:W-:Y:S02]  /*55c0*/  CS2R R32, SRZ ;  /* 0x0000000000207805 */ /* 0x000fe4000001ff00 */
[----:B------:R-:W2:Y:S01]  /*55d0*/  MUFU.EX2 R39, R39 ;  /* 0x0000002700277308 */ /* 0x000ea20000000800 */
[----:B-1----:R-:W-:-:S07]  /*55e0*/  FADD.FTZ R5, R125, R12 ;  /* 0x0000000c7d057221 */ /* 0x002fce0000010000 */
[----:B------:R-:W1:Y:S01]  /*55f0*/  MUFU.EX2 R50, R50 ;  /* 0x0000003200327308 */ /* 0x000e620000000800 */
[C---:B0-----:R-:W-:Y:S01]  /*5600*/  F2FP.BF16.F32.PACK_AB R42, R30.reuse, R125 ;  /* 0x0000007d1e2a723e */ /* 0x041fe200000010ff */
[----:B------:R-:W-:-:S04]  /*5610*/  FADD.FTZ R4, R30, R5 ;  /* 0x000000051e047221 */ /* 0x000fc80000010000 */
[----:B------:R0:W-:Y:S02]  /*5620*/  STSM.16.M88.4 [R0+0x2eb00], R40 ;  /* 0x02eb002800007844 */ /* 0x0001e40000000200 */
[----:B------:R-:W-:Y:S01]  /*5630*/  MUFU.EX2 R31, R31 ;  /* 0x0000001f001f7308 */ /* 0x000fe20000000800 */
[----:B--2---:R-:W-:-:S07]  /*5640*/  FADD.FTZ R9, R39, R14 ;  /* 0x0000000e27097221 */ /* 0x004fce0000010000 */
[----:B------:R-:W2:Y:S01]  /*5650*/  MUFU.EX2 R54, R54 ;  /* 0x0000003600367308 */ /* 0x000ea20000000800 */
[C---:B-1----:R-:W-:Y:S01]  /*5660*/  F2FP.BF16.F32.PACK_AB R21, R50.reuse, R39 ;  /* 0x000000273215723e */ /* 0x042fe200000010ff */
[----:B------:R-:W-:Y:S01]  /*5670*/  FADD.FTZ R12, R50, R9 ;  /* 0x00000009320c7221 */ /* 0x000fe20000010000 */
[----:B------:R-:W-:Y:S02]  /*5680*/  SHF.R.U32.HI R9, RZ, 0x1f, R18 ;  /* 0x0000001fff097819 */ /* 0x000fe40000011612 */
[----:B------:R-:W-:Y:S02]  /*5690*/  CS2R R50, SRZ ;  /* 0x0000000000327805 */ /* 0x000fe4000001ff00 */
[----:B------:R-:W-:Y:S02]  /*56a0*/  CS2R R38, SRZ ;  /* 0x0000000000267805 */ /* 0x000fe4000001ff00 */
[----:B0-----:R-:W-:Y:S02]  /*56b0*/  CS2R R42, SRZ ;  /* 0x00000000002a7805 */ /* 0x001fe4000001ff00 */
[----:B------:R-:W-:Y:S01]  /*56c0*/  LEA.HI.SX32 R11, R18, R9, 0x1b ;  /* 0x00000009120b7211 */ /* 0x000fe200078fdaff */
[----:B------:R-:W0:Y:S01]  /*56d0*/  MUFU.EX2 R127, R127 ;  /* 0x0000007f007f7308 */ /* 0x000e220000000800 */
[----:B------:R-:W-:Y:S01]  /*56e0*/  VIADD R9, R17, 0xfffffffe ;  /* 0xfffffffe11097836 */ /* 0x000fe20000000000 */
[----:B------:R-:W-:-:S06]  /*56f0*/  CS2R R40, SRZ ;  /* 0x0000000000287805 */ /* 0x000fcc000001ff00 */
[----:B------:R-:W1:Y:S01]  /*5700*/  MUFU.EX2 R28, R79 ;  /* 0x0000004f001c7308 */ /* 0x000e620000000800 */
[----:B--2---:R-:W-:-:S07]  /*5710*/  F2FP.BF16.F32.PACK_AB R23, R54, R31 ;  /* 0x0000001f3617723e */ /* 0x004fce00000010ff */
[----:B------:R-:W-:Y:S01]  /*5720*/  MUFU.EX2 R129, R129 ;  /* 0x0000008100817308 */ /* 0x000fe20000000800 */
[----:B0-----:R-:W-:-:S07]  /*5730*/  FADD.FTZ R5, R127, R4 ;  /* 0x000000047f057221 */ /* 0x001fce0000010000 */
[----:B------:R-:W0:Y:S01]  /*5740*/  MUFU.EX2 R6, R131 ;  /* 0x0000008300067308 */ /* 0x000e220000000800 */
[C---:B-1----:R-:W-:Y:S01]  /*5750*/  F2FP.BF16.F32.PACK_AB R20, R28.reuse, R127 ;  /* 0x0000007f1c14723e */ /* 0x042fe200000010ff */
[----:B------:R-:W-:Y:S01]  /*5760*/  FADD.FTZ R4, R28, R5 ;  /* 0x000000051c047221 */ /* 0x000fe20000010000 */
[----:B------:R-:W-:Y:S01]  /*5770*/  FADD.FTZ R5, R31, R12 ;  /* 0x0000000c1f057221 */ /* 0x000fe20000010000 */
[----:B------:R-:W-:Y:S02]  /*5780*/  VIMNMX R12, R156, R11, !PT ;  /* 0x0000000b9c0c7248 */ /* 0x000fe40007fe0100 */
[----:B------:R-:W-:Y:S02]  /*5790*/  CS2R R30, SRZ ;  /* 0x00000000001e7805 */ /* 0x000fe4000001ff00 */
[----:B------:R-:W-:Y:S01]  /*57a0*/  CS2R R28, SRZ ;  /* 0x00000000001c7805 */ /* 0x000fe2000001ff00 */
[----:B------:R-:W-:Y:S01]  /*57b0*/  FADD.FTZ R5, R54, R5 ;  /* 0x0000000536057221 */ /* 0x000fe20000010000 */
[----:B------:R-:W-:-:S02]  /*57c0*/  ISETP.GE.AND P3, PT, R9, R12, PT ;  /* 0x0000000c0900720c */ /* 0x000fc40003f66270 */
[----:B------:R-:W-:Y:S02]  /*57d0*/  CS2R R54, SRZ ;  /* 0x0000000000367805 */ /* 0x000fe4000001ff00 */
[----:B0-----:R-:W-:Y:S01]  /*57e0*/  F2FP.BF16.F32.PACK_AB R22, R6, R129 ;  /* 0x000000810616723e */ /* 0x001fe200000010ff */
[----:B------:R-:W-:Y:S01]  /*57f0*/  FADD.FTZ R129, R129, R4 ;  /* 0x0000000481817221 */ /* 0x000fe20000010000 */
[----:B------:R-:W-:-:S03]  /*5800*/  IMAD.MOV.U32 R4, RZ, RZ, RZ ;  /* 0x000000ffff047224 */ /* 0x000fc600078e00ff */
[----:B------:R0:W-:Y:S01]  /*5810*/  STSM.16.M88.4 [R0+0x30300], R20 ;  /* 0x0303001400007844 */ /* 0x0001e20000000200 */
[----:B------:R-:W-:Y:S01]  /*5820*/  FADD.FTZ R6, R6, R129 ;  /* 0x0000008106067221 */ /* 0x000fe20000010000 */
[----:B------:R1:W-:Y:S06]  /*5830*/  MEMBAR.ALL.CTA ;  /* 0x0000000000007992 */ /* 0x0003ec0000008000 */
[----:B-1----:R-:W1:Y:S02]  /*5840*/  FENCE.VIEW.ASYNC.S ;  /* 0x00000000000073c6 */ /* 0x002e640000000000 */
[----:B-1----:R-:W-:Y:S01]  /*5850*/  NOP ;  /* 0x0000000000007918 */ /* 0x002fe20000000000 */
[----:B------:R-:W-:Y:S05]  /*5860*/  @!P3 BRA `(.L_x_1915) ;  /* 0x0000004800acb947 */ /* 0x000fea0003800000 */
[----:B------:R-:W-:Y:S01]  /*5870*/  IMAD.MOV.U32 R11, RZ, RZ, R72 ;  /* 0x000000ffff0b7224 */ /* 0x000fe200078e0048 */
[----:B------:R-:W-:Y:S01]  /*5880*/  UMOV UR5, URZ ;  /* 0x0000003f00057c82 */ /* 0x000fe20008000000 */
[----:B------:R-:W-:Y:S01]  /*5890*/  IMAD.MOV.U32 R10, RZ, RZ, R75 ;  /* 0x000000ffff0a7224 */ /* 0x000fe200078e004b */
[----:B------:R-:W-:Y:S01]  /*58a0*/  ULDC UR48, c[0x0][0x288] ;  /* 0x0000a20000307ab9 */ /* 0x000fe20000000800 */
[----:B------:R-:W-:Y:S01]  /*58b0*/  IMAD.MOV.U32 R13, RZ, RZ, RZ ;  /* 0x000000ffff0d7224 */ /* 0x000fe200078e00ff */
[----:B------:R-:W-:Y:S01]  /*58c0*/  ULDC UR49, c[0x0][0x2f0] ;  /* 0x0000bc0000317ab9 */ /* 0x000fe20000000800 */
[----:B------:R-:W-:Y:S01]  /*58d0*/  IMAD.MOV.U32 R71, RZ, RZ, RZ ;  /* 0x000000ffff477224 */ /* 0x000fe200078e00ff */
[----:B------:R-:W-:-:S06]  /*58e0*/  ULDC UR6, c[0x0][0x9d8] ;  /* 0x0002760000067ab9 */ /* 0x000fcc0000000800 */
.L_x_1924:
[----:B------:R-:W-:Y:S01]  /*58f0*/  R2UR UR10, R145 ;  /* 0x00000000910a72ca */ /* 0x000fe200000e0000 */
[----:B------:R-:W-:-:S04]  /*5900*/  UIADD3 UR4, UR5, 0x1, URZ ;  /* 0x0000000105047890 */ /* 0x000fc8000fffe03f */
[----:B------:R-:W-:-:S04]  /*5910*/  UISETP.NE.AND UP0, UPT, UR4, 0x2, UPT ;  /* 0x000000020400788c */ /* 0x000fc8000bf05270 */
[----:B------:R-:W-:Y:S02]  /*5920*/  USEL UR7, URZ, 0x1, UP0 ;  /* 0x000000013f077887 */ /* 0x000fe40008000000 */
[----:B------:R-:W-:Y:S02]  /*5930*/  USEL UR4, UR4, URZ, UP0 ;  /* 0x0000003f04047287 */ /* 0x000fe40008000000 */
[----:B------:R-:W-:Y:S02]  /*5940*/  ISETP.NE.AND P4, PT, RZ, UR10, PT ;  /* 0x0000000aff007c0c */ /* 0x000fe4000bf85270 */
[----:B------:R-:W-:-:S11]  /*5950*/  LOP3.LUT R4, R13, UR7, RZ, 0x3c, !PT ;  /* 0x000000070d047c12 */ /* 0x000fd6000f8e3cff */
[----:B--2---:R-:W-:Y:S05]  /*5960*/  @P4 BRA `(.L_x_1916) ;  /* 0x0000000000284947 */ /* 0x004fea0003800000 */
[----:B------:R-:W-:Y:S05]  /*5970*/  @!P0 BRA `(.L_x_1917) ;  /* 0x0000000000048947 */ /* 0x000fea0003800000 */
[----:B------:R-:W-:Y:S01]  /*5980*/  BPT.TRAP 0x1 ;  /* 0x000000040000795c */ /* 0x000fe20000300000 */
.L_x_1917:
[----:B------:R-:W-:Y:S01]  /*5990*/  ULEA UR7, UR4, UR60, 0x3 ;  /* 0x0000003c04077291 */ /* 0x000fe2000f8e183f */
[----:B------:R-:W-:-:S08]  /*59a0*/  SHF.L.U32 R14, R4, 0x1f, RZ ;  /* 0x0000001f040e7819 */ /* 0x000fd000000006ff */
[----:B------:R1:W2:Y:S01]  /*59b0*/  SYNCS.PHASECHK.TRANS64.TRYWAIT P3, [UR7+0x31c30], R14 ;  /* 0x031c300eff0075a7 */ /* 0x0002a20008060147 */
[----:B------:R-:W-:Y:S05]  /*59c0*/  @!P0 BRA `(.L_x_1918) ;  /* 0x0000000000048947 */ /* 0x000fea0003800000 */
[----:B------:R-:W-:Y:S01]  /*59d0*/  BPT.TRAP 0x1 ;  /* 0x000000040000795c */ /* 0x000fe20000300000 */
.L_x_1918:
[----:B--2---:R-:W-:Y:S05]  /*59e0*/  @P3 BRA `(.L_x_1916) ;  /* 0x0000000000083947 */ /* 0x004fea0003800000 */
[----:B------:R-:W2:Y:S02]  /*59f0*/  SYNCS.PHASECHK.TRANS64.TRYWAIT P3, [UR7+0x31c30], R14 ;  /* 0x031c300eff0075a7 */ /* 0x000ea40008060147 */
[----:B--2---:R-:W-:Y:S05]  /*5a00*/  @!P3 BRA `(.L_x_1919) ;  /* 0x000000ec0064b947 */ /* 0x004fea0003800000 */
.L_x_1916:
[----:B--2---:R-:W2:Y:S01]  /*5a10*/  S2R R15, SR_TID.X ;  /* 0x00000000000f7919 */ /* 0x004ea20000002100 */
[C---:B------:R-:W-:Y:S01]  /*5a20*/  R2UR UR40, R2.reuse ;  /* 0x00000000022872ca */ /* 0x040fe200000e0000 */
[----:B------:R-:W-:Y:S01]  /*5a30*/  UIMAD UR7, UR4, 0x6c0, UR61 ;  /* 0x000006c0040778a4 */ /* 0x000fe2000f8e023d */
[C---:B------:R-:W-:Y:S01]  /*5a40*/  R2UR UR41, R3.reuse ;  /* 0x00000000032972ca */ /* 0x040fe200000e0000 */
[----:B------:R-:W-:Y:S01]  /*5a50*/  UMOV UR43, 0x80000020 ;  /* 0x80000020002b7882 */ /* 0x000fe20000000000 */
[C---:B------:R-:W-:Y:S01]  /*5a60*/  R2UR UR44, R2.reuse ;  /* 0x00000000022c72ca */ /* 0x040fe200000e0000 */
[----:B------:R-:W-:Y:S01]  /*5a70*/  UIADD3 UR46, UR7, 0x40, URZ ;  /* 0x00000040072e7890 */ /* 0x000fe2000fffe03f */
[C---:B------:R-:W-:Y:S01]  /*5a80*/  R2UR UR45, R3.reuse ;  /* 0x00000000032d72ca */ /* 0x040fe200000e0000 */
[----:B------:R-:W-:Y:S01]  /*5a90*/  UMOV UR47, 0x80000020 ;  /* 0x80000020002f7882 */ /* 0x000fe20000000000 */
[----:B------:R-:W-:Y:S01]  /*5aa0*/  UMOV UR42, UR7 ;  /* 0x00000007002a7c82 */ /* 0x000fe20008000000 */
[C---:B------:R-:W-:Y:S01]  /*5ab0*/  R2UR UR28, R2.reuse ;  /* 0x00000000021c72ca */ /* 0x040fe200000e0000 */
[----:B------:R-:W-:Y:S01]  /*5ac0*/  UIADD3 UR30, UR7, 0x80, URZ ;  /* 0x00000080071e7890 */ /* 0x000fe2000fffe03f */
[C---:B------:R-:W-:Y:S01]  /*5ad0*/  R2UR UR29, R3.reuse ;  /* 0x00000000031d72ca */ /* 0x040fe200000e0000 */
[----:B------:R-:W-:Y:S01]  /*5ae0*/  UMOV UR31, 0x80000020 ;  /* 0x80000020001f7882 */ /* 0x000fe20000000000 */
[C---:B------:R-:W-:Y:S01]  /*5af0*/  R2UR UR32, R2.reuse ;  /* 0x00000000022072ca */ /* 0x040fe200000e0000 */
[----:B------:R-:W-:Y:S01]  /*5b00*/  UIADD3 UR34, UR7, 0xc0, URZ ;  /* 0x000000c007227890 */ /* 0x000fe2000fffe03f */
[C---:B------:R-:W-:Y:S01]  /*5b10*/  R2UR UR33, R3.reuse ;  /* 0x00000000032172ca */ /* 0x040fe200000e0000 */
[----:B------:R-:W-:Y:S01]  /*5b20*/  UMOV UR35, 0x80000020 ;  /* 0x8000002000237882 */ /* 0x000fe20000000000 */
[----:B------:R-:W-:Y:S01]  /*5b30*/  R2UR UR36, R2 ;  /* 0x00000000022472ca */ /* 0x000fe200000e0000 */
[----:B------:R-:W-:Y:S01]  /*5b40*/  UIADD3 UR38, UR7, 0x100, URZ ;  /* 0x0000010007267890 */ /* 0x000fe2000fffe03f */
[----:B------:R-:W-:Y:S01]  /*5b50*/  R2UR UR37, R3 ;  /* 0x00000000032572ca */ /* 0x000fe200000e0000 */
        /* <DEDUP_REMOVED lines=8> */
[----:B--2---:R-:W-:Y:S01]  /*5be0*/  SHF.R.U32.HI R15, RZ, 0x7, R15 ;  /* 0x00000007ff0f7819 */ /* 0x004fe2000001160f */
[----:B------:R-:W-:Y:S01]  /*5bf0*/  UMOV UR19, 0x80000020 ;  /* 0x8000002000137882 */ /* 0x000fe20000000000 */
[----:B------:R-:W-:Y:S01]  /*5c00*/  UIADD3 UR22, UR7, 0x482, URZ ;  /* 0x0000048207167890 */ /* 0x000fe2000fffe03f */
[----:B------:R-:W-:-:S02]  /*5c10*/  UMOV UR23, 0x80000020 ;  /* 0x8000002000177882 */ /* 0x000fc40000000000 */
[----:B-1----:R-:W-:-:S05]  /*5c20*/  VIADD R14, R15, 0x8 ;  /* 0x000000080f0e7836 */ /* 0x002fca0000000000 */
        /* <DEDUP_REMOVED lines=319> */
[----:B-1----:R-:W-:Y:S05]  /*7020*/  @P4 BRA `(.L_x_1920) ;  /* 0x0000000000284947 */ /* 0x002fea0003800000 */
[----:B------:R-:W-:Y:S05]  /*7030*/  @!P0 BRA `(.L_x_1921) ;  /* 0x0000000000048947 */ /* 0x000fea0003800000 */
[----:B------:R-:W-:Y:S01]  /*7040*/  BPT.TRAP 0x1 ;  /* 0x000000040000795c */ /* 0x000fe20000300000 */
.L_x_1921:
[----:B------:R-:W-:Y:S01]  /*7050*/  ULEA UR7, UR5, UR60, 0x3 ;  /* 0x0000003c05077291 */ /* 0x000fe2000f8e183f */
[----:B------:R-:W-:-:S08]  /*7060*/  SHF.L.U32 R13, R13, 0x1f, RZ ;  /* 0x0000001f0d0d7819 */ /* 0x000fd000000006ff */
[----:B------:R1:W2:Y:S01]  /*7070*/  SYNCS.PHASECHK.TRANS64.TRYWAIT P3, [UR7+0x31c50], R13 ;  /* 0x031c500dff0075a7 */ /* 0x0002a20008060147 */
[----:B------:R-:W-:Y:S05]  /*7080*/  @!P0 BRA `(.L_x_1922) ;  /* 0x0000000000048947 */ /* 0x000fea0003800000 */
[----:B------:R-:W-:Y:S01]  /*7090*/  BPT.TRAP 0x1 ;  /* 0x000000040000795c */ /* 0x000fe20000300000 */
.L_x_1922:
[----:B--2---:R-:W-:Y:S05]  /*70a0*/  @P3 BRA `(.L_x_1920) ;  /* 0x0000000000083947 */ /* 0x004fea0003800000 */
[----:B------:R-:W2:Y:S02]  /*70b0*/  SYNCS.PHASECHK.TRANS64.TRYWAIT P3, [UR7+0x31c50], R13 ;  /* 0x031c500dff0075a7 */ /* 0x000ea40008060147 */
[----:B--2---:R-:W-:Y:S05]  /*70c0*/  @!P3 BRA `(.L_x_1923) ;  /* 0x000000d400ccb947 */ /* 0x004fea0003800000 */
.L_x_1920:
[----:B------:R-:W-:Y:S01]  /*70d0*/  UIADD3 UR7, UR60, 0x200, URZ ;  /* 0x000002003c077890 */ /* 0x000fe2000fffe03f */
[----:B------:R-:W-:Y:S01]  /*70e0*/  R2UR UR10, R157 ;  /* 0x000000009d0a72ca */ /* 0x000fe200000e0000 */
[----:B------:R-:W-:Y:S01]  /*70f0*/  WARPGROUP.ARRIVE ;  /* 0x00000000000079c5 */ /* 0x000fe20000000000 */
[----:B------:R-:W-:Y:S01]  /*7100*/  UMOV UR29, 0xc0000010 ;  /* 0xc0000010001d7882 */ /* 0x000fe20000000000 */
[----:B------:R-:W-:Y:S01]  /*7110*/  USHF.R.U32.HI UR7, URZ, 0x4, UR7 ;  /* 0x000000043f077899 */ /* 0x000fe20008011607 */
[----:B0-----:R-:W-:Y:S01]  /*7120*/  FMUL.FTZ R22, R129, UR6 ;  /* 0x0000000681167c20 */ /* 0x001fe20008410000 */
[----:B------:R-:W-:Y:S01]  /*7130*/  UMOV UR31, 0x80000020 ;  /* 0x80000020001f7882 */ /* 0x000fe20000000000 */
[----:B-12---:R-:W-:Y:S01]  /*7140*/  FMUL.FTZ R13, R136, UR6 ;  /* 0x00000006880d7c20 */ /* 0x006fe20008410000 */
[----:B------:R-:W-:Y:S01]  /*7150*/  ULOP3.LUT UR7, UR7, 0x3fff, URZ, 0xc0, !UPT ;  /* 0x00003fff07077892 */ /* 0x000fe2000f8ec03f */
[----:B------:R-:W-:Y:S01]  /*7160*/  FMUL.FTZ R129, R130, UR6 ;  /* 0x0000000682817c20 */ /* 0x000fe20008410000 */
[----:B------:R-:W-:Y:S01]  /*7170*/  FMUL.FTZ R130, R133, UR6 ;  /* 0x0000000685827c20 */ /* 0x000fe20008410000 */
[----:B------:R-:W0:Y:S01]  /*7180*/  @P2 LDC R136, c[0x0][0x44c] ;  /* 0x00011300ff882b82 */ /* 0x000e220000000800 */
        /* <DEDUP_REMOVED lines=8> */
[----:B------:R-:W1:Y:S01]  /*7210*/  @P2 LDC R119, c[0x0][0x450] ;  /* 0x00011400ff772b82 */ /* 0x000e620000000800 */
        /* <DEDUP_REMOVED lines=17> */
[----:B0-----:R-:W-:-:S04]  /*7330*/  @P2 IMAD.HI.U32 R136, R7, R136, RZ ;  /* 0x0000008807882227 */ /* 0x001fc800078e00ff */
[----:B------:R-:W-:Y:S01]  /*7340*/  FMUL.FTZ R118, R107, UR6 ;  /* 0x000000066b767c20 */ /* 0x000fe20008410000 */
[----:B------:R-:W-:Y:S01]  /*7350*/  FMUL.FTZ R107, R108, UR6 ;  /* 0x000000066c6b7c20 */ /* 0x000fe20008410000 */
[----:B------:R-:W-:Y:S01]  /*7360*/  FMUL.FTZ R108, R109, UR6 ;  /* 0x000000066d6c7c20 */ /* 0x000fe20008410000 */
[----:B------:R-:W-:Y:S02]  /*7370*/  IMAD.MOV.U32 R109, RZ, RZ, R7 ;  /* 0x000000ffff6d7224 */ /* 0x000fe400078e0007 */
[----:B------:R-:W-:Y:S01]  /*7380*/  FMUL.FTZ R19, R139, UR6 ;  /* 0x000000068b137c20 */ /* 0x000fe20008410000 */
[----:B-1----:R-:W-:Y:S01]  /*7390*/  @P2 SHF.R.U32.HI R109, RZ, R119, R136 ;  /* 0x00000077ff6d2219 */ /* 0x002fe20000011688 */
[----:B------:R-:W-:Y:S01]  /*73a0*/  FMUL.FTZ R119, R98, UR6 ;  /* 0x0000000662777c20 */ /* 0x000fe20008410000 */
[----:B------:R-:W-:Y:S02]  /*73b0*/  IMAD.MOV.U32 R98, RZ, RZ, -0x90 ;  /* 0xffffff70ff627424 */ /* 0x000fe400078e00ff */
[----:B------:R-:W-:Y:S01]  /*73c0*/  FMUL.FTZ R15, R138, UR6 ;  /* 0x000000068a0f7c20 */ /* 0x000fe20008410000 */
[----:B------:R-:W-:Y:S01]  /*73d0*/  FMUL.FTZ R14, R137, UR6 ;  /* 0x00000006890e7c20 */ /* 0x000fe20008410000 */
[----:B------:R-:W0:Y:S01]  /*73e0*/  SHFL.IDX PT, R139, R109, 0x1, 0x1c1f ;  /* 0x003c1f006d8b7f89 */ /* 0x000e2200000e0000 */
[----:B------:R-:W-:-:S02]  /*73f0*/  IMAD R137, R9, R98, 0x1 ;  /* 0x0000000109897424 */ /* 0x000fc400078e0262 */
[----:B------:R-:W-:Y:S01]  /*7400*/  FMUL.FTZ R21, R142, UR6 ;  /* 0x000000068e157c20 */ /* 0x000fe20008410000 */
[----:B------:R-:W-:Y:S01]  /*7410*/  MUFU.TANH R19, R19 ;  /* 0x0000001300137308 */ /* 0x000fe20000002400 */
[----:B------:R-:W-:Y:S01]  /*7420*/  FMUL.FTZ R23, R143, UR6 ;  /* 0x000000068f177c20 */ /* 0x000fe20008410000 */
[----:B------:R-:W-:Y:S02]  /*7430*/  IMAD R137, R8, -0x2, R137 ;  /* 0xfffffffe08897824 */ /* 0x000fe400078e0289 */
[----:B------:R-:W-:Y:S01]  /*7440*/  FMUL.FTZ R136, R100, UR6 ;  /* 0x0000000664887c20 */ /* 0x000fe20008410000 */
[----:B------:R-:W-:Y:S01]  /*7450*/  FMUL.FTZ R131, R131, UR6 ;  /* 0x0000000683837c20 */ /* 0x000fe20008410000 */
[----:B------:R-:W-:Y:S01]  /*7460*/  FMUL.FTZ R122, R122, UR6 ;  /* 0x000000067a7a7c20 */ /* 0x000fe20008410000 */
[----:B------:R-:W-:Y:S02]  /*7470*/  IMAD R98, R16, UR49, R137 ;  /* 0x0000003110627c24 */ /* 0x000fe4000f8e0289 */
        /* <DEDUP_REMOVED lines=10> */
[----:B------:R-:W-:Y:S01]  /*7520*/  FMUL.FTZ R99, R99, UR6 ;  /* 0x0000000663637c20 */ /* 0x000fe20008410000 */
[----:B------:R-:W-:Y:S01]  /*7530*/  FMUL.FTZ R102, R102, UR6 ;  /* 0x0000000666667c20 */ /* 0x000fe20008410000 */
[----:B------:R-:W-:Y:S01]  /*7540*/  FMUL.FTZ R82, R82, UR6 ;  /* 0x0000000652527c20 */ /* 0x000fe20008410000 */
[----:B------:R-:W-:Y:S01]  /*7550*/  FMUL.FTZ R18, R141, UR6 ;  /* 0x000000068d127c20 */ /* 0x000fe20008410000 */
[--C-:B0-----:R-:W-:Y:S01]  /*7560*/  IADD3 R100, R139, -UR48, R98.reuse ;  /* 0x800000308b647c10 */ /* 0x101fe2000fffe062 */
[----:B------:R-:W-:Y:S01]  /*7570*/  FMUL.FTZ R139, R90, UR6 ;  /* 0x000000065a8b7c20 */ /* 0x000fe20008410000 */
[----:B------:R-:W0:Y:S01]  /*7580*/  SHFL.IDX PT, R109, R109, RZ, 0x1c1f ;  /* 0x001c1fff6d6d7589 */ /* 0x000e2200000e0000 */
[----:B------:R-:W3:Y:S01]  /*7590*/  MUFU.TANH R23, R23 ;  /* 0x0000001700177308 */ /* 0x000ee20000002400 */
[----:B------:R-:W-:Y:S01]  /*75a0*/  ISETP.GT.AND P3, PT, R100, RZ, PT ;  /* 0x000000ff6400720c */ /* 0x000fe20003f64270 */
[----:B------:R-:W-:Y:S01]  /*75b0*/  FMUL.FTZ R120, R120, UR6 ;  /* 0x0000000678787c20 */ /* 0x000fe20008410000 */
[----:B------:R-:W-:Y:S01]  /*75c0*/  ISETP.GT.AND P4, PT, R100, 0x1, PT ;  /* 0x000000016400780c */ /* 0x000fe20003f84270 */
[----:B------:R-:W-:Y:S01]  /*75d0*/  FMUL.FTZ R121, R121, UR6 ;  /* 0x0000000679797c20 */ /* 0x000fe20008410000 */
[----:B-1----:R-:W-:Y:S01]  /*75e0*/  FSEL R15, R15, -INF , P3 ;  /* 0xff8000000f0f7808 */ /* 0x002fe20001800000 */
[----:B------:R-:W-:Y:S01]  /*75f0*/  FMUL.FTZ R112, R112, UR6 ;  /* 0x0000000670707c20 */ /* 0x000fe20008410000 */
[----:B------:R-:W-:Y:S01]  /*7600*/  ISETP.GT.AND P3, PT, R100, 0x8, PT ;  /* 0x000000086400780c */ /* 0x000fe20003f64270 */
[----:B------:R-:W1:Y:S01]  /*7610*/  MUFU.TANH R129, R129 ;  /* 0x0000008100817308 */ /* 0x000e620000002400 */
[----:B------:R-:W-:Y:S01]  /*7620*/  FSEL R19, R19, -INF , P4 ;  /* 0xff80000013137808 */ /* 0x000fe20002000000 */
[----:B------:R-:W-:Y:S01]  /*7630*/  FMUL.FTZ R113, R113, UR6 ;  /* 0x0000000671717c20 */ /* 0x000fe20008410000 */
[----:B------:R-:W-:Y:S01]  /*7640*/  FMNMX.FTZ R94, R15, R11, !PT ;  /* 0x0000000b0f5e7209 */ /* 0x000fe20007810000 */
[----:B------:R-:W-:Y:S01]  /*7650*/  FMUL.FTZ R104, R104, UR6 ;  /* 0x0000000668687c20 */ /* 0x000fe20008410000 */
[----:B------:R-:W-:Y:S01]  /*7660*/  ISETP.GT.AND P4, PT, R100, 0x9, PT ;  /* 0x000000096400780c */ /* 0x000fe20003f84270 */
[----:B------:R-:W-:Y:S01]  /*7670*/  FMUL.FTZ R105, R105, UR6 ;  /* 0x0000000669697c20 */ /* 0x000fe20008410000 */
[----:B--2---:R-:W-:Y:S01]  /*7680*/  FSEL R21, R21, -INF , P3 ;  /* 0xff80000015157808 */ /* 0x004fe20001800000 */
[----:B------:R-:W2:Y:S01]  /*7690*/  MUFU.TANH R131, R131 ;  /* 0x0000008300837308 */ /* 0x000ea20000002400 */
[----:B------:R-:W-:Y:S01]  /*76a0*/  FMNMX.FTZ R94, R19, R94, !PT ;  /* 0x0000005e135e7209 */ /* 0x000fe20007810000 */
[----:B------:R-:W-:Y:S01]  /*76b0*/  FMUL.FTZ R96, R96, UR6 ;  /* 0x0000000660607c20 */ /* 0x000fe20008410000 */
[----:B------:R-:W-:Y:S01]  /*76c0*/  ISETP.GT.AND P3, PT, R100, 0x10, PT ;  /* 0x000000106400780c */ /* 0x000fe20003f64270 */
[----:B------:R-:W-:Y:S01]  /*76d0*/  FMUL.FTZ R97, R97, UR6 ;  /* 0x0000000661617c20 */ /* 0x000fe20008410000 */
[----:B---3--:R-:W-:Y:S01]  /*76e0*/  FSEL R23, R23, -INF , P4 ;  /* 0xff80000017177808 */ /* 0x008fe20002000000 */
[----:B------:R-:W-:Y:S01]  /*76f0*/  FMUL.FTZ R88, R88, UR6 ;  /* 0x0000000658587c20 */ /* 0x000fe20008410000 */
[----:B------:R-:W-:Y:S01]  /*7700*/  FMNMX.FTZ R94, R21, R94, !PT ;  /* 0x0000005e155e7209 */ /* 0x000fe20007810000 */
[----:B------:R-:W3:Y:S01]  /*7710*/  MUFU.TANH R132, R132 ;  /* 0x0000008400847308 */ /* 0x000ee20000002400 */
[----:B------:R-:W-:Y:S01]  /*7720*/  ISETP.GT.AND P4, PT, R100, 0x11, PT ;  /* 0x000000116400780c */ /* 0x000fe20003f84270 */
[----:B------:R-:W-:Y:S01]  /*7730*/  FMUL.FTZ R89, R89, UR6 ;  /* 0x0000000659597c20 */ /* 0x000fe20008410000 */
[----:B-1----:R-:W-:Y:S01]  /*7740*/  FSEL R129, R129, -INF , P3 ;  /* 0xff80000081817808 */ /* 0x002fe20001800000 */
[----:B------:R-:W-:Y:S01]  /*7750*/  FMUL.FTZ R92, R92, UR6 ;  /* 0x000000065c5c7c20 */ /* 0x000fe20008410000 */
[C---:B------:R-:W-:Y:S01]  /*7760*/  ISETP.GT.AND P3, PT, R100.reuse, 0x18, PT ;  /* 0x000000186400780c */ /* 0x040fe20003f64270 */
[----:B------:R-:W-:Y:S01]  /*7770*/  FMUL.FTZ R93, R93, UR6 ;  /* 0x000000065d5d7c20 */ /* 0x000fe20008410000 */
[----:B------:R-:W-:Y:S01]  /*7780*/  ISETP.GT.AND P5, PT, R100, 0x28, PT ;  /* 0x000000286400780c */ /* 0x000fe20003fa4270 */
[----:B------:R-:W1:Y:S01]  /*7790*/  MUFU.TANH R133, R133 ;  /* 0x0000008500857308 */ /* 0x000e620000002400 */
[----:B--2---:R-:W-:Y:S01]  /*77a0*/  FSEL R131, R131, -INF , P4 ;  /* 0xff80000083837808 */ /* 0x004fe20002000000 */
[----:B------:R-:W-:Y:S01]  /*77b0*/  FMUL.FTZ R80, R80, UR6 ;  /* 0x0000000650507c20 */ /* 0x000fe20008410000 */
[----:B------:R-:W-:Y:S01]  /*77c0*/  ISETP.GT.AND P4, PT, R100, 0x19, PT ;  /* 0x000000196400780c */ /* 0x000fe20003f84270 */
[----:B------:R-:W-:Y:S01]  /*77d0*/  FMUL.FTZ R81, R81, UR6 ;  /* 0x0000000651517c20 */ /* 0x000fe20008410000 */
[----:B0-----:R-:W-:Y:S01]  /*77e0*/  IADD3 R109, R109, -UR48, R98 ;  /* 0x800000306d6d7c10 */ /* 0x001fe2000fffe062 */
[----:B------:R-:W-:Y:S01]  /*77f0*/  FMUL.FTZ R84, R84, UR6 ;  /* 0x0000000654547c20 */ /* 0x000fe20008410000 */
[----:B------:R-:W-:Y:S01]  /*7800*/  FMUL.FTZ R85, R85, UR6 ;  /* 0x0000000655557c20 */ /* 0x000fe20008410000 */
[----:B------:R-:W0:Y:S01]  /*7810*/  MUFU.TANH R122, R122 ;  /* 0x0000007a007a7308 */ /* 0x000e220000002400 */
[----:B---3--:R-:W-:Y:S01]  /*7820*/  FSEL R132, R132, -INF , P3 ;  /* 0xff80000084847808 */ /* 0x008fe20001800000 */
[----:B------:R-:W-:Y:S01]  /*7830*/  FMUL.FTZ R73, R73, UR6 ;  /* 0x0000000649497c20 */ /* 0x000fe20008410000 */
[----:B------:R-:W-:Y:S01]  /*7840*/  ISETP.GT.AND P3, PT, R100, 0x20, PT ;  /* 0x000000206400780c */ /* 0x000fe20003f64270 */
[----:B------:R-:W-:Y:S01]  /*7850*/  FMUL.FTZ R76, R76, UR6 ;  /* 0x000000064c4c7c20 */ /* 0x000fe20008410000 */
[----:B------:R-:W-:Y:S01]  /*7860*/  ISETP.GT.AND P6, PT, R109, 0x1, PT ;  /* 0x000000016d00780c */ /* 0x000fe20003fc4270 */
[----:B------:R-:W2:Y:S02]  /*7870*/  S2R R146, SR_TID.X ;  /* 0x0000000000927919 */ /* 0x000ea40000002100 */
[----:B------:R3:W-:Y:S01]  /*7880*/  MUFU.TANH R90, R138 ;  /* 0x0000008a005a7308 */ /* 0x0007e20000002400 */
[----:B-1----:R-:W-:Y:S01]  /*7890*/  FSEL R133, R133, -INF , P4 ;  /* 0xff80000085857808 */ /* 0x002fe20002000000 */
[----:B------:R-:W-:-:S02]  /*78a0*/  WARPGROUP.DEPBAR.LE gsb0, 0x0 ;  /* 0x00008000000079c5 */ /* 0x000fc40000010000 */
[----:B------:R-:W-:Y:S01]  /*78b0*/  WARPGROUP.ARRIVE ;  /* 0x00000000000079c5 */ /* 0x000fe20000000000 */
[----:B------:R-:W-:-:S03]  /*78c0*/  ISETP.GT.AND P4, PT, R100, 0x21, PT ;  /* 0x000000216400780c */ /* 0x000fc60003f84270 */
[----:B------:R-:W1:Y:S01]  /*78d0*/  MUFU.TANH R134, R134 ;  /* 0x0000008600867308 */ /* 0x000e620000002400 */
[----:B---3--:R-:W-:Y:S01]  /*78e0*/  FMNMX.FTZ R138, R23, R94, !PT ;  /* 0x0000005e178a7209 */ /* 0x008fe20007810000 */
[----:B------:R-:W-:Y:S01]  /*78f0*/  HGMMA.64x96x16.F32.BF16 R24, gdesc[UR28].tnspB, R24, gsb0 ;  /* 0x416000001c1879f0 */ /* 0x000fe20008001818 */
[----:B------:R-:W-:Y:S02]  /*7900*/  UIADD3 UR28, UR10, 0x300, URZ ;  /* 0x000003000a1c7890 */ /* 0x000fe4000fffe03f */
[----:B------:R-:W-:Y:S01]  /*7910*/  FMNMX.FTZ R138, R129, R138, !PT ;  /* 0x0000008a818a7209 */ /* 0x000fe20007810000 */
[----:B------:R-:W-:Y:S01]  /*7920*/  UIADD3 UR30, UR7, 0x80, URZ ;  /* 0x00000080071e7890 */ /* 0x000fe2000fffe03f */
[----:B0-----:R-:W-:Y:S01]  /*7930*/  FSEL R122, R122, -INF , P3 ;  /* 0xff8000007a7a7808 */ /* 0x001fe20001800000 */
[----:B------:R-:W-:Y:S01]  /*7940*/  UMOV UR29, 0xc0000010 ;  /* 0xc0000010001d7882 */ /* 0x000fe20000000000 */
[----:B------:R-:W-:Y:S01]  /*7950*/  UMOV UR31, 0x80000020 ;  /* 0x80000020001f7882 */ /* 0x000fe20000000000 */
[----:B------:R-:W0:Y:S01]  /*7960*/  MUFU.TANH R125, R125 ;  /* 0x0000007d007d7308 */ /* 0x000e220000002400 */
[----:B------:R-:W-:-:S02]  /*7970*/  FMNMX.FTZ R95, R131, R138, !PT ;  /* 0x0000008a835f7209 */ /* 0x000fc40007810000 */
[----:B------:R-:W-:Y:S02]  /*7980*/  ISETP.GT.AND P3, PT, R100, 0x29, PT ;  /* 0x000000296400780c */ /* 0x000fe40003f64270 */
[----:B------:R-:W-:Y:S02]  /*7990*/  FMNMX.FTZ R138, R132, R95, !PT ;  /* 0x0000005f848a7209 */ /* 0x000fe40007810000 */
[----:B-1----:R-:W-:Y:S01]  /*79a0*/  FSEL R134, R134, -INF , P4 ;  /* 0xff80000086867808 */ /* 0x002fe20002000000 */
[----:B------:R-:W1:Y:S01]  /*79b0*/  MUFU.TANH R126, R126 ;  /* 0x0000007e007e7308 */ /* 0x000e620000002400 */
[----:B------:R-:W-:Y:S02]  /*79c0*/  FMNMX.FTZ R95, R133, R138, !PT ;  /* 0x0000008a855f7209 */ /* 0x000fe40007810000 */
[----:B------:R-:W-:Y:S02]  /*79d0*/  ISETP.GT.AND P4, PT, R100, 0x30, PT ;  /* 0x000000306400780c */ /* 0x000fe40003f84270 */
[----:B--2---:R-:W-:-:S03]  /*79e0*/  SHF.R.U32.HI R144, RZ, 0x7, R146 ;  /* 0x00000007ff907819 */ /* 0x004fc60000011692 */
[----:B------:R-:W2:Y:S01]  /*79f0*/  MUFU.TANH R127, R127 ;  /* 0x0000007f007f7308 */ /* 0x000ea20000002400 */
[----:B0-----:R-:W-:Y:S02]  /*7a00*/  FSEL R125, R125, -INF , P5 ;  /* 0xff8000007d7d7808 */ /* 0x001fe40002800000 */
[----:B------:R-:W-:-:S05]  /*7a10*/  ISETP.GT.AND P5, PT, R100, 0x81, PT ;  /* 0x000000816400780c */ /* 0x000fca0003fa4270 */
[----:B------:R-:W0:Y:S01]  /*7a20*/  MUFU.TANH R135, R135 ;  /* 0x0000008700877308 */ /* 0x000e220000002400 */
[----:B-1----:R-:W-:Y:S02]  /*7a30*/  FSEL R126, R126, -INF , P3 ;  /* 0xff8000007e7e7808 */ /* 0x002fe40001800000 */
[----:B------:R-:W-:-:S05]  /*7a40*/  ISETP.GT.AND P3, PT, R100, 0x31, PT ;  /* 0x000000316400780c */ /* 0x000fca0003f64270 */
[----:B------:R1:W-:Y:S01]  /*7a50*/  MUFU.TANH R91, R139 ;  /* 0x0000008b005b7308 */ /* 0x0003e20000002400 */
[----:B--2---:R-:W-:Y:S02]  /*7a60*/  FSEL R127, R127, -INF , P4 ;  /* 0xff8000007f7f7808 */ /* 0x004fe40002000000 */
[----:B------:R-:W-:-:S05]  /*7a70*/  ISETP.GT.AND P4, PT, R100, 0x38, PT ;  /* 0x000000386400780c */ /* 0x000fca0003f84270 */
[----:B------:R-:W2:Y:S01]  /*7a80*/  MUFU.TANH R116, R116 ;  /* 0x0000007400747308 */ /* 0x000ea20000002400 */
[----:B-1----:R-:W-:Y:S02]  /*7a90*/  FMNMX.FTZ R139, R122, R95, !PT ;  /* 0x0000005f7a8b7209 */ /* 0x002fe40007810000 */
[----:B0-----:R-:W-:Y:S02]  /*7aa0*/  FSEL R135, R135, -INF , P3 ;  /* 0xff80000087877808 */ /* 0x001fe40001800000 */
[----:B------:R-:W-:Y:S02]  /*7ab0*/  FMNMX.FTZ R138, R134, R139, !PT ;  /* 0x0000008b868a7209 */ /* 0x000fe40007810000 */
[----:B------:R-:W-:Y:S01]  /*7ac0*/  ISETP.GT.AND P3, PT, R100, 0x39, PT ;  /* 0x000000396400780c */ /* 0x000fe20003f64270 */
[----:B------:R-:W0:Y:S01]  /*7ad0*/  MUFU.TANH R117, R117 ;  /* 0x0000007500757308 */ /* 0x000e220000002400 */
[----:B------:R-:W-:-:S04]  /*7ae0*/  FMNMX.FTZ R139, R125, R138, !PT ;  /* 0x0000008a7d8b7209 */ /* 0x000fc80007810000 */
[----:B------:R-:W-:-:S03]  /*7af0*/  FMNMX.FTZ R138, R126, R139, !PT ;  /* 0x0000008b7e8a7209 */ /* 0x000fc60007810000 */
[----:B------:R-:W1:Y:S01]  /*7b00*/  MUFU.TANH R106, R106 ;  /* 0x0000006a006a7308 */ /* 0x000e620000002400 */
[----:B------:R-:W-:Y:S02]  /*7b10*/  FMNMX.FTZ R138, R127, R138, !PT ;  /* 0x0000008a7f8a7209 */ /* 0x000fe40007810000 */
[----:B--2---:R-:W-:Y:S02]  /*7b20*/  FSEL R116, R116, -INF , P4 ;  /* 0xff80000074747808 */ /* 0x004fe40002000000 */
[----:B------:R-:W-:Y:S01]  /*7b30*/  FMNMX.FTZ R139, R135, R138, !PT ;  /* 0x0000008a878b7209 */ /* 0x000fe20007810000 */
[----:B------:R-:W-:Y:S01]  /*7b40*/  FMUL.FTZ R138, R86, UR6 ;  /* 0x00000006568a7c20 */ /* 0x000fe20008410000 */
[C---:B------:R-:W-:Y:S01]  /*7b50*/  ISETP.GT.AND P4, PT, R100.reuse, 0x40, PT ;  /* 0x000000406400780c */ /* 0x040fe20003f84270 */
[----:B------:R-:W2:Y:S01]  /*7b60*/  MUFU.TANH R118, R118 ;  /* 0x0000007600767308 */ /* 0x000ea20000002400 */
[----:B0-----:R-:W-:Y:S02]  /*7b70*/  FSEL R117, R117, -INF , P3 ;  /* 0xff80000075757808 */ /* 0x001fe40001800000 */
[----:B------:R-:W-:-:S05]  /*7b80*/  ISETP.GT.AND P3, PT, R100, 0x41, PT ;  /* 0x000000416400780c */ /* 0x000fca0003f64270 */
[----:B------:R-:W0:Y:S01]  /*7b90*/  MUFU.TANH R110, R110 ;  /* 0x0000006e006e7308 */ /* 0x000e220000002400 */
[----:B-1----:R-:W-:Y:S02]  /*7ba0*/  FSEL R106, R106, -INF , P4 ;  /* 0xff8000006a6a7808 */ /* 0x002fe40002000000 */
[----:B------:R-:W-:-:S05]  /*7bb0*/  ISETP.GT.AND P4, PT, R100, 0x48, PT ;  /* 0x000000486400780c */ /* 0x000fca0003f84270 */
[----:B------:R-:W1:Y:S01]  /*7bc0*/  MUFU.TANH R111, R111 ;  /* 0x0000006f006f7308 */ /* 0x000e620000002400 */
[----:B--2---:R-:W-:Y:S02]  /*7bd0*/  FSEL R118, R118, -INF , P3 ;  /* 0xff80000076767808 */ /* 0x004fe40001800000 */
[----:B------:R-:W-:-:S05]  /*7be0*/  ISETP.GT.AND P3, PT, R100, 0x49, PT ;  /* 0x000000496400780c */ /* 0x000fca0003f64270 */
[----:B------:R2:W-:Y:S01]  /*7bf0*/  MUFU.TANH R94, R140 ;  /* 0x0000008c005e7308 */ /* 0x0005e20000002400 */
[----:B0-----:R-:W-:Y:S02]  /*7c00*/  FSEL R110, R110, -INF , P4 ;  /* 0xff8000006e6e7808 */ /* 0x001fe40002000000 */
[----:B------:R-:W-:Y:S01]  /*7c10*/  ISETP.GT.AND P4, PT, R100, 0x50, PT ;  /* 0x000000506400780c */ /* 0x000fe20003f84270 */
[----:B------:R-:W-:Y:S02]  /*7c20*/  WARPGROUP.DEPBAR.LE gsb0, 0x0 ;  /* 0x00008000000079c5 */ /* 0x000fe40000010000 */
[----:B------:R-:W-:Y:S01]  /*7c30*/  WARPGROUP.ARRIVE ;  /* 0x00000000000079c5 */ /* 0x000fe20000000000 */
[----:B--2---:R-:W-:Y:S01]  /*7c40*/  FMNMX.FTZ R140, R116, R139, !PT ;  /* 0x0000008b748c7209 */ /* 0x004fe20007810000 */
[----:B------:R-:W0:Y:S01]  /*7c50*/  MUFU.TANH R119, R119 ;  /* 0x0000007700777308 */ /* 0x000e220000002400 */
[----:B-1----:R-:W-:Y:S02]  /*7c60*/  FSEL R111, R111, -INF , P3 ;  /* 0xff8000006f6f7808 */ /* 0x002fe40001800000 */
[----:B------:R-:W-:Y:S01]  /*7c70*/  FMNMX.FTZ R139, R117, R140, !PT ;  /* 0x0000008c758b7209 */ /* 0x000fe20007810000 */
[----:B------:R-:W-:Y:S01]  /*7c80*/  HGMMA.64x96x16.F32.BF16 R24, gdesc[UR28].tnspB, R24, gsb0 ;  /* 0x416000001c1879f0 */ /* 0x000fe20008001818 */
[----:B------:R-:W-:Y:S01]  /*7c90*/  UIADD3 UR28, UR10, 0x480, URZ ;  /* 0x000004800a1c7890 */ /* 0x000fe2000fffe03f */
[----:B------:R-:W-:Y:S01]  /*7ca0*/  ISETP.GT.AND P3, PT, R100, 0x51, PT ;  /* 0x000000516400780c */ /* 0x000fe20003f64270 */
[----:B------:R-:W-:Y:S01]  /*7cb0*/  UIADD3 UR30, UR7, 0xc0, URZ ;  /* 0x000000c0071e7890 */ /* 0x000fe2000fffe03f */
[----:B------:R-:W1:Y:S01]  /*7cc0*/  MUFU.TANH R99, R99 ;  /* 0x0000006300637308 */ /* 0x000e620000002400 */
[----:B------:R-:W-:Y:S01]  /*7cd0*/  UMOV UR29, 0xc0000010 ;  /* 0xc0000010001d7882 */ /* 0x000fe20000000000 */
[----:B------:R-:W-:Y:S01]  /*7ce0*/  UMOV UR31, 0x80000020 ;  /* 0x80000020001f7882 */ /* 0x000fe20000000000 */
[----:B------:R-:W-:-:S04]  /*7cf0*/  FMNMX.FTZ R139, R106, R139, !PT ;  /* 0x0000008b6a8b7209 */ /* 0x000fc80007810000 */
[----:B------:R-:W-:Y:S01]  /*7d00*/  FMNMX.FTZ R139, R118, R139, !PT ;  /* 0x0000008b768b7209 */ /* 0x000fe20007810000 */
[----:B------:R-:W2:Y:S01]  /*7d10*/  MUFU.TANH R102, R102 ;  /* 0x0000006600667308 */ /* 0x000ea20000002400 */
[----:B0-----:R-:W-:Y:S02]  /*7d20*/  FSEL R119, R119, -INF , P4 ;  /* 0xff80000077777808 */ /* 0x001fe40002000000 */
[----:B------:R-:W-:Y:S01]  /*7d30*/  FMNMX.FTZ R140, R110, R139, !PT ;  /* 0x0000008b6e8c7209 */ /* 0x000fe20007810000 */
[----:B------:R-:W-:Y:S01]  /*7d40*/  FMUL.FTZ R139, R78, UR6 ;  /* 0x000000064e8b7c20 */ /* 0x000fe20008410000 */
[----:B------:R-:W-:Y:S02]  /*7d50*/  ISETP.GT.AND P4, PT, R100, 0x58, PT ;  /* 0x000000586400780c */ /* 0x000fe40003f84270 */
[----:B------:R-:W-:Y:S01]  /*7d60*/  FMNMX.FTZ R140, R111, R140, !PT ;  /* 0x0000008c6f8c7209 */ /* 0x000fe20007810000 */
[----:B------:R0:W3:Y:S01]  /*7d70*/  MUFU.TANH R95, R137 ;  /* 0x00000089005f7308 */ /* 0x0000e20000002400 */
[----:B-1----:R-:W-:-:S02]  /*7d80*/  FSEL R99, R99, -INF , P3 ;  /* 0xff80000063637808 */ /* 0x002fc40001800000 */
[----:B------:R-:W-:Y:S02]  /*7d90*/  FMNMX.FTZ R140, R119, R140, !PT ;  /* 0x0000008c778c7209 */ /* 0x000fe40007810000 */
[----:B------:R-:W-:Y:S02]  /*7da0*/  ISETP.GT.AND P3, PT, R100, 0x59, PT ;  /* 0x000000596400780c */ /* 0x000fe40003f64270 */
[----:B------:R-:W-:Y:S01]  /*7db0*/  FMNMX.FTZ R141, R99, R140, !PT ;  /* 0x0000008c638d7209 */ /* 0x000fe20007810000 */
[----:B------:R-:W1:Y:S01]  /*7dc0*/  MUFU.TANH R103, R103 ;  /* 0x0000006700677308 */ /* 0x000e620000002400 */
[----:B0-----:R-:W-:Y:S01]  /*7dd0*/  FMUL.FTZ R137, R83, UR6 ;  /* 0x0000000653897c20 */ /* 0x001fe20008410000 */
[----:B--2---:R-:W-:Y:S01]  /*7de0*/  FSEL R102, R102, -INF , P4 ;  /* 0xff80000066667808 */ /* 0x004fe20002000000 */
[----:B------:R-:W-:Y:S01]  /*7df0*/  FMUL.FTZ R140, R79, UR6 ;  /* 0x000000064f8c7c20 */ /* 0x000fe20008410000 */
[----:B------:R-:W-:-:S04]  /*7e00*/  ISETP.GT.AND P4, PT, R100, 0x60, PT ;  /* 0x000000606400780c */ /* 0x000fc80003f84270 */
[----:B------:R0:W2:Y:S01]  /*7e10*/  MUFU.TANH R83, R82 ;  /* 0x0000005200537308 */ /* 0x0000a20000002400 */
[----:B------:R-:W-:Y:S02]  /*7e20*/  FSEL R78, R91, -INF , P4 ;  /* 0xff8000005b4e7808 */ /* 0x000fe40002000000 */
[----:B------:R-:W-:-:S05]  /*7e30*/  ISETP.GT.AND P4, PT, R100, 0x68, PT ;  /* 0x000000686400780c */ /* 0x000fca0003f84270 */
[----:B------:R4:W5:Y:S01]  /*7e40*/  MUFU.TANH R86, R137 ;  /* 0x0000008900567308 */ /* 0x0009620000002400 */
[----:B0-----:R-:W-:-:S07]  /*7e50*/  FMUL.FTZ R82, R87, UR6 ;  /* 0x0000000657527c20 */ /* 0x001fce0008410000 */
[----:B------:R0:W5:Y:S01]  /*7e60*/  MUFU.TANH R87, R138 ;  /* 0x0000008a00577308 */ /* 0x0001620000002400 */
[----:B----4-:R-:W-:-:S07]  /*7e70*/  FMUL.FTZ R137, R74, UR6 ;  /* 0x000000064a897c20 */ /* 0x010fce0008410000 */
[----:B------:R4:W5:Y:S01]  /*7e80*/  MUFU.TANH R74, R82 ;  /* 0x00000052004a7308 */ /* 0x0009620000002400 */
[----:B0-----:R-:W-:Y:S01]  /*7e90*/  FMUL.FTZ R138, R75, UR6 ;  /* 0x000000064b8a7c20 */ /* 0x001fe20008410000 */
[----:B------:R-:W-:Y:S02]  /*7ea0*/  FSEL R75, R90, -INF , P3 ;  /* 0xff8000005a4b7808 */ /* 0x000fe40001800000 */
[----:B------:R-:W-:-:S04]  /*7eb0*/  ISETP.GT.AND P3, PT, R100, 0x61, PT ;  /* 0x000000616400780c */ /* 0x000fc80003f64270 */
[----:B------:R-:W-:Y:S01]  /*7ec0*/  FSEL R94, R94, -INF , P3 ;  /* 0xff8000005e5e7808 */ /* 0x000fe20001800000 */
[----:B------:R-:W0:Y:S01]  /*7ed0*/  MUFU.TANH R137, R137 ;  /* 0x0000008900897308 */ /* 0x000e220000002400 */
[----:B----4-:R-:W-:Y:S02]  /*7ee0*/  FMNMX.FTZ R82, R102, R141, !PT ;  /* 0x0000008d66527209 */ /* 0x010fe40007810000 */
[----:B------:R-:W-:Y:S02]  /*7ef0*/  ISETP.GT.AND P3, PT, R100, 0x69, PT ;  /* 0x000000696400780c */ /* 0x000fe40003f64270 */
[----:B------:R-:W-:Y:S02]  /*7f00*/  FMNMX.FTZ R91, R75, R82, !PT ;  /* 0x000000524b5b7209 */ /* 0x000fe40007810000 */
[----:B---3--:R-:W-:Y:S01]  /*7f10*/  FSEL R82, R95, -INF , P4 ;  /* 0xff8000005f527808 */ /* 0x008fe20002000000 */
[----:B------:R-:W3:Y:S01]  /*7f20*/  MUFU.TANH R138, R138 ;  /* 0x0000008a008a7308 */ /* 0x000ee20000002400 */
[----:B------:R-:W-:-:S02]  /*7f30*/  FMNMX.FTZ R91, R78, R91, !PT ;  /* 0x0000005b4e5b7209 */ /* 0x000fc40007810000 */
[----:B------:R-:W-:Y:S02]  /*7f40*/  ISETP.GT.AND P4, PT, R100, 0x70, PT ;  /* 0x000000706400780c */ /* 0x000fe40003f84270 */
[----:B------:R-:W-:Y:S02]  /*7f50*/  FMNMX.FTZ R79, R94, R91, !PT ;  /* 0x0000005b5e4f7209 */ /* 0x000fe40007810000 */
[----:B-1----:R-:W-:Y:S01]  /*7f60*/  FSEL R91, R103, -INF , P3 ;  /* 0xff800000675b7808 */ /* 0x002fe20001800000 */
[----:B------:R-:W1:Y:S01]  /*7f70*/  MUFU.TANH R139, R139 ;  /* 0x0000008b008b7308 */ /* 0x000e620000002400 */
[----:B------:R-:W-:Y:S01]  /*7f80*/  FMNMX.FTZ R142, R82, R79, !PT ;  /* 0x0000004f528e7209 */ /* 0x000fe20007810000 */
[----:B------:R-:W-:Y:S01]  /*7f90*/  FMUL.FTZ R103, R101, UR6 ;  /* 0x0000000665677c20 */ /* 0x000fe20008410000 */
[----:B--2---:R-:W-:Y:S02]  /*7fa0*/  FSEL R90, R83, -INF , P4 ;  /* 0xff800000535a7808 */ /* 0x004fe40002000000 */
[----:B------:R-:W-:-:S02]  /*7fb0*/  ISETP.GT.AND P3, PT, R100, 0x71, PT ;  /* 0x000000716400780c */ /* 0x000fc40003f64270 */
[----:B------:R-:W-:Y:S01]  /*7fc0*/  FMNMX.FTZ R83, R91, R142, !PT ;  /* 0x0000008e5b537209 */ /* 0x000fe20007810000 */
[----:B------:R-:W2:Y:S01]  /*7fd0*/  MUFU.TANH R140, R140 ;  /* 0x0000008c008c7308 */ /* 0x000ea20000002400 */
[----:B------:R-:W-:Y:S02]  /*7fe0*/  ISETP.GT.AND P4, PT, R100, 0x78, PT ;  /* 0x000000786400780c */ /* 0x000fe40003f84270 */
[----:B-----5:R-:W-:Y:S02]  /*7ff0*/  FSEL R79, R86, -INF , P3 ;  /* 0xff800000564f7808 */ /* 0x020fe40001800000 */
[----:B------:R-:W-:Y:S02]  /*8000*/  FMNMX.FTZ R142, R90, R83, !PT ;  /* 0x000000535a8e7209 */ /* 0x000fe40007810000 */
[----:B------:R-:W-:Y:S01]  /*8010*/  ISETP.GT.AND P3, PT, R100, 0x79, PT ;  /* 0x000000796400780c */ /* 0x000fe20003f64270 */
[----:B------:R-:W4:Y:S01]  /*8020*/  MUFU.TANH R13, R13 ;  /* 0x0000000d000d7308 */ /* 0x000f220000002400 */
[----:B------:R-:W-:-:S02]  /*8030*/  WARPGROUP.DEPBAR.LE gsb0, 0x0 ;  /* 0x00008000000079c5 */ /* 0x000fc40000010000 */
[----:B------:R-:W-:Y:S01]  /*8040*/  WARPGROUP.ARRIVE ;  /* 0x00000000000079c5 */ /* 0x000fe20000000000 */
[----:B------:R-:W-:Y:S02]  /*8050*/  FSEL R86, R87, -INF , P4 ;  /* 0xff80000057567808 */ /* 0x000fe40002000000 */
[----:B------:R-:W-:Y:S02]  /*8060*/  FMNMX.FTZ R83, R79, R142, !PT ;  /* 0x0000008e4f537209 */ /* 0x000fe40007810000 */
[----:B------:R-:W-:Y:S01]  /*8070*/  FSEL R87, R74, -INF , P3 ;  /* 0xff8000004a577808 */ /* 0x000fe20001800000 */
[----:B------:R-:W-:Y:S01]  /*8080*/  HGMMA.64x96x16.F32.BF16 R24, gdesc[UR28].tnspB, R24, gsb0 ;  /* 0x416000001c1879f0 */ /* 0x000fe20008001818 */
[----:B------:R-:W-:Y:S01]  /*8090*/  UIADD3 UR28, UR10, 0x600, URZ ;  /* 0x000006000a1c7890 */ /* 0x000fe2000fffe03f */
[----:B------:R-:W-:Y:S01]  /*80a0*/  ISETP.GT.AND P4, PT, R100, 0x80, PT ;  /* 0x000000806400780c */ /* 0x000fe20003f84270 */
[----:B------:R-:W-:Y:S01]  /*80b0*/  UIADD3 UR30, UR7, 0x100, URZ ;  /* 0x00000100071e7890 */ /* 0x000fe2000fffe03f */
[----:B------:R-:W-:Y:S01]  /*80c0*/  FMNMX.FTZ R74, R86, R83, !PT ;  /* 0x00000053564a7209 */ /* 0x000fe20007810000 */
[----:B------:R-:W-:Y:S01]  /*80d0*/  UMOV UR29, 0xc0000010 ;  /* 0xc0000010001d7882 */ /* 0x000fe20000000000 */
[----:B------:R-:W-:Y:S01]  /*80e0*/  UMOV UR31, 0x80000020 ;  /* 0x80000020001f7882 */ /* 0x000fe20000000000 */
[----:B0-----:R-:W-:Y:S01]  /*80f0*/  FSEL R83, R137, -INF , P4 ;  /* 0xff80000089537808 */ /* 0x001fe20002000000 */
[----:B------:R-:W-:Y:S01]  /*8100*/  MUFU.TANH R14, R14 ;  /* 0x0000000e000e7308 */ /* 0x000fe20000002400 */
[----:B------:R-:W-:-:S02]  /*8110*/  FMNMX.FTZ R74, R87, R74, !PT ;  /* 0x0000004a574a7209 */ /* 0x000fc40007810000 */
[----:B------:R-:W-:Y:S02]  /*8120*/  ISETP.GT.AND P3, PT, R100, 0x88, PT ;  /* 0x000000886400780c */ /* 0x000fe40003f64270 */
[----:B---3--:R-:W-:Y:S02]  /*8130*/  FSEL R95, R138, -INF , P5 ;  /* 0xff8000008a5f7808 */ /* 0x008fe40002800000 */
[----:B------:R-:W-:Y:S01]  /*8140*/  FMNMX.FTZ R74, R83, R74, !PT ;  /* 0x0000004a534a7209 */ /* 0x000fe20007810000 */
[----:B------:R-:W0:Y:S01]  /*8150*/  MUFU.TANH R17, R17 ;  /* 0x0000001100117308 */ /* 0x000e220000002400 */
[----:B------:R-:W-:Y:S02]  /*8160*/  ISETP.GT.AND P4, PT, R100, 0x89, PT ;  /* 0x000000896400780c */ /* 0x000fe40003f84270 */
[----:B-1----:R-:W-:Y:S02]  /*8170*/  FSEL R101, R139, -INF , P3 ;  /* 0xff8000008b657808 */ /* 0x002fe40001800000 */
[----:B------:R-:W-:-:S02]  /*8180*/  FMNMX.FTZ R74, R95, R74, !PT ;  /* 0x0000004a5f4a7209 */ /* 0x000fc40007810000 */
[----:B--2---:R-:W-:Y:S01]  /*8190*/  FSEL R100, R140, -INF , P4 ;  /* 0xff8000008c647808 */ /* 0x004fe20002000000 */
[----:B------:R-:W-:Y:S01]  /*81a0*/  MUFU.TANH R18, R18 ;  /* 0x0000001200127308 */ /* 0x000fe20000002400 */
[----:B------:R-:W-:Y:S02]  /*81b0*/  FMNMX.FTZ R137, R101, R74, !PT ;  /* 0x0000004a65897209 */ /* 0x000fe40007810000 */
[----:B------:R-:W-:Y:S02]  /*81c0*/  ISETP.GT.AND P5, PT, R109, RZ, PT ;  /* 0x000000ff6d00720c */ /* 0x000fe40003fa4270 */
[----:B------:R-:W-:Y:S02]  /*81d0*/  FMNMX.FTZ R137, R100, R137, !PT ;  /* 0x0000008964897209 */ /* 0x000fe40007810000 */
[----:B----4-:R-:W-:Y:S01]  /*81e0*/  FSEL R13, R13, -INF , P5 ;  /* 0xff8000000d0d7808 */ /* 0x010fe20002800000 */
[----:B------:R-:W-:Y:S01]  /*81f0*/  MUFU.TANH R20, R20 ;  /* 0x0000001400147308 */ /* 0x000fe20000002400 */
[----:B------:R-:W-:Y:S01]  /*8200*/  ISETP.GT.AND P4, PT, R109, 0x8, PT ;  /* 0x000000086d00780c */ /* 0x000fe20003f84270 */
[----:B------:R-:W1:Y:S01]  /*8210*/  SHFL.BFLY PT, R74, R137, 0x2, 0x1f ;  /* 0x0c401f00894a7f89 */ /* 0x000e6200000e0000 */
[----:B------:R-:W-:-:S02]  /*8220*/  FMNMX.FTZ R140, R13, R10, !PT ;  /* 0x0000000a0d8c7209 */ /* 0x000fc40007810000 */
[----:B------:R-:W-:Y:S02]  /*8230*/  ISETP.GT.AND P5, PT, R109, 0x9, PT ;  /* 0x000000096d00780c */ /* 0x000fe40003fa4270 */
[----:B0-----:R-:W-:Y:S01]  /*8240*/  FSEL R17, R17, -INF , P4 ;  /* 0xff80000011117808 */ /* 0x001fe20002000000 */
[----:B------:R-:W0:Y:S01]  /*8250*/  MUFU.TANH R22, R22 ;  /* 0x0000001600167308 */ /* 0x000e220000002400 */
[----:B------:R-:W-:-:S07]  /*8260*/  ISETP.GT.AND P4, PT, R109, 0x11, PT ;  /* 0x000000116d00780c */ /* 0x000fce0003f84270 */
[----:B------:R-:W-:Y:S08]  /*8270*/  MUFU.TANH R128, R128 ;  /* 0x0000008000807308 */ /* 0x000ff00000002400 */
[----:B------:R-:W-:Y:S01]  /*8280*/  MUFU.TANH R130, R130 ;  /* 0x0000008200827308 */ /* 0x000fe20000002400 */
[----:B0-----:R-:W-:Y:S02]  /*8290*/  FSEL R22, R22, -INF , P4 ;  /* 0xff80000016167808 */ /* 0x001fe40002000000 */
[----:B-1----:R-:W-:Y:S01]  /*82a0*/  FMNMX.FTZ R138, R137, R74, !PT ;  /* 0x0000004a898a7209 */ /* 0x002fe20007810000 */
[----:B------:R-:W-:Y:S01]  /*82b0*/  FMUL.FTZ R137, R72, UR6 ;  /* 0x0000000648897c20 */ /* 0x000fe20008410000 */
[----:B------:R-:W0:Y:S01]  /*82c0*/  LDC R74, c[0x0][0x988] ;  /* 0x00026200ff4a7b82 */ /* 0x000e220000000800 */
[----:B------:R-:W-:-:S02]  /*82d0*/  ISETP.GT.AND P4, PT, R109, 0x20, PT ;  /* 0x000000206d00780c */ /* 0x000fc40003f84270 */
[----:B------:R-:W1:Y:S01]  /*82e0*/  SHFL.BFLY PT, R139, R138, 0x1, 0x1f ;  /* 0x0c201f008a8b7f89 */ /* 0x000e6200000e0000 */
[----:B------:R-:W2:Y:S08]  /*82f0*/  MUFU.TANH R120, R120 ;  /* 0x0000007800787308 */ /* 0x000eb00000002400 */
[----:B------:R-:W3:Y:S08]  /*8300*/  MUFU.TANH R121, R121 ;  /* 0x0000007900797308 */ /* 0x000ef00000002400 */
[----:B------:R-:W4:Y:S01]  /*8310*/  MUFU.TANH R123, R123 ;  /* 0x0000007b007b7308 */ /* 0x000f220000002400 */
[----:B--2---:R-:W-:-:S02]  /*8320*/  FSEL R120, R120, -INF , P4 ;  /* 0xff80000078787808 */ /* 0x004fc40002000000 */
[----:B------:R-:W-:Y:S02]  /*8330*/  ISETP.GT.AND P4, PT, R109, 0x29, PT ;  /* 0x000000296d00780c */ /* 0x000fe40003f84270 */
[----:B-1----:R-:W-:Y:S01]  /*8340*/  FMNMX.FTZ R72, R138, R139, !PT ;  /* 0x0000008b8a487209 */ /* 0x002fe20007810000 */
[----:B------:R-:W-:Y:S02]  /*8350*/  FMUL.FTZ R138, R77, UR6 ;  /* 0x000000064d8a7c20 */ /* 0x000fe40008410000 */
[----:B------:R-:W1:Y:S01]  /*8360*/  MUFU.TANH R124, R124 ;  /* 0x0000007c007c7308 */ /* 0x000e620000002400 */
[C---:B------:R-:W-:Y:S01]  /*8370*/  FSETP.NEU.FTZ.AND P3, PT, R72.reuse, -INF , PT ;  /* 0xff8000004800780b */ /* 0x040fe20003f7d000 */
[----:B0-----:R-:W-:-:S05]  /*8380*/  FMUL.FTZ R139, R72, R74 ;  /* 0x0000004a488b7220 */ /* 0x001fca0000410000 */
[----:B------:R-:W-:Y:S01]  /*8390*/  FSEL R77, R139, RZ, P3 ;  /* 0x000000ff8b4d7208 */ /* 0x000fe20001800000 */
[----:B------:R-:W0:Y:S01]  /*83a0*/  MUFU.TANH R112, R112 ;  /* 0x0000007000707308 */ /* 0x000e220000002400 */
[----:B------:R-:W-:Y:S02]  /*83b0*/  WARPGROUP.DEPBAR.LE gsb0, 0x0 ;  /* 0x00008000000079c5 */ /* 0x000fe40000010000 */
[----:B------:R-:W-:Y:S01]  /*83c0*/  WARPGROUP.ARRIVE ;  /* 0x00000000000079c5 */ /* 0x000fe20000000000 */
[-CC-:B------:R-:W-:Y:S01]  /*83d0*/  FFMA.FTZ R139, R129, R74.reuse, -R77.reuse ;  /* 0x0000004a818b7223 */ /* 0x180fe2000001084d */
[----:B------:R-:W-:Y:S01]  /*83e0*/  FSEL R129, R14, -INF , P6 ;  /* 0xff8000000e817808 */ /* 0x000fe20003000000 */
[--C-:B------:R-:W-:Y:S01]  /*83f0*/  FFMA.FTZ R141, R131, R74, -R77.reuse ;  /* 0x0000004a838d7223 */ /* 0x100fe2000001084d */
[----:B------:R-:W-:Y:S01]  /*8400*/  ISETP.GT.AND P6, PT, R109, 0x10, PT ;  /* 0x000000106d00780c */ /* 0x000fe20003fc4270 */
[----:B------:R2:W-:Y:S01]  /*8410*/  MUFU.EX2 R98, R139 ;  /* 0x0000008b00627308 */ /* 0x0005e20000000800 */
[----:B------:R-:W-:Y:S01]  /*8420*/  HGMMA.64x96x16.F32.BF16 R24, gdesc[UR28].tnspB, R24, gsb0 ;  /* 0x416000001c1879f0 */ /* 0x000fe20008001818 */
[----:B------:R-:W-:Y:S01]  /*8430*/  UIADD3 UR28, UR10, 0x780, URZ ;  /* 0x000007800a1c7890 */ /* 0x000fe2000fffe03f */
[----:B------:R-:W-:Y:S01]  /*8440*/  FMNMX.FTZ R140, R129, R140, !PT ;  /* 0x0000008c818c7209 */ /* 0x000fe20007810000 */
[----:B------:R-:W-:Y:S01]  /*8450*/  UIADD3 UR30, UR7, 0x140, URZ ;  /* 0x00000140071e7890 */ /* 0x000fe2000fffe03f */
[----:B------:R-:W-:Y:S01]  /*8460*/  FSEL R131, R18, -INF , P5 ;  /* 0xff80000012837808 */ /* 0x000fe20002800000 */
[----:B------:R-:W-:Y:S01]  /*8470*/  UMOV UR29, 0xc0000010 ;  /* 0xc0000010001d7882 */ /* 0x000fe20000000000 */
[----:B------:R-:W-:Y:S01]  /*8480*/  UMOV UR31, 0x80000020 ;  /* 0x80000020001f7882 */ /* 0x000fe20000000000 */
[----:B------:R-:W-:Y:S01]  /*8490*/  FMNMX.FTZ R140, R17, R140, !PT ;  /* 0x0000008c118c7209 */ /* 0x000fe20007810000 */
[-CC-:B--2---:R-:W-:Y:S01]  /*84a0*/  FFMA.FTZ R139, R132, R74.reuse, -R77.reuse ;  /* 0x0000004a848b7223 */ /* 0x184fe2000001084d */
[--C-:B------:R-:W-:Y:S01]  /*84b0*/  FFMA.FTZ R132, R133, R74, -R77.reuse ;  /* 0x0000004a85847223 */ /* 0x100fe2000001084d */
[----:B------:R-:W-:Y:S01]  /*84c0*/  FSEL R20, R20, -INF , P6 ;  /* 0xff80000014147808 */ /* 0x000fe20003000000 */
[----:B------:R-:W-:Y:S01]  /*84d0*/  MUFU.TANH R113, R113 ;  /* 0x0000007100717308 */ /* 0x000fe20000002400 */
[----:B------:R-:W-:Y:S01]  /*84e0*/  FMNMX.FTZ R133, R131, R140, !PT ;  /* 0x0000008c83857209 */ /* 0x000fe20007810000 */
[-CC-:B------:R-:W-:Y:S01]  /*84f0*/  FFMA.FTZ R140, R134, R74.reuse, -R77.reuse ;  /* 0x0000004a868c7223 */ /* 0x180fe2000001084d */
[----:B------:R-:W-:Y:S01]  /*8500*/  ISETP.GT.AND P5, PT, R109, 0x18, PT ;  /* 0x000000186d00780c */ /* 0x000fe20003fa4270 */
[-CC-:B------:R-:W-:Y:S01]  /*8510*/  FFMA.FTZ R142, R117, R74.reuse, -R77.reuse ;  /* 0x0000004a758e7223 */ /* 0x180fe2000001084d */
[----:B------:R-:W-:Y:S01]  /*8520*/  FMNMX.FTZ R133, R20, R133, !PT ;  /* 0x0000008514857209 */ /* 0x000fe20007810000 */
[-CC-:B------:R-:W-:Y:S01]  /*8530*/  FFMA.FTZ R102, R102, R74.reuse, -R77.reuse ;  /* 0x0000004a66667223 */ /* 0x180fe2000001084d */
[----:B------:R-:W-:Y:S01]  /*8540*/  ISETP.GT.AND P6, PT, R109, 0x19, PT ;  /* 0x000000196d00780c */ /* 0x000fe20003fc4270 */
[----:B------:R2:W-:Y:S01]  /*8550*/  MUFU.EX2 R18, R139 ;  /* 0x0000008b00127308 */ /* 0x0005e20000000800 */
[----:B------:R-:W-:Y:S01]  /*8560*/  FSEL R128, R128, -INF , P5 ;  /* 0xff80000080807808 */ /* 0x000fe20002800000 */
[-CC-:B------:R-:W-:Y:S01]  /*8570*/  FFMA.FTZ R15, R15, R74.reuse, -R77.reuse ;  /* 0x0000004a0f0f7223 */ /* 0x180fe2000001084d */
[----:B------:R-:W-:Y:S01]  /*8580*/  FMNMX.FTZ R133, R22, R133, !PT ;  /* 0x0000008516857209 */ /* 0x000fe20007810000 */
[-CC-:B------:R-:W-:Y:S01]  /*8590*/  FFMA.FTZ R19, R19, R74.reuse, -R77.reuse ;  /* 0x0000004a13137223 */ /* 0x180fe2000001084d */
[----:B------:R-:W-:Y:S01]  /*85a0*/  FSEL R130, R130, -INF , P6 ;  /* 0xff80000082827808 */ /* 0x000fe20003000000 */
[-CC-:B------:R-:W-:Y:S01]  /*85b0*/  FFMA.FTZ R21, R21, R74.reuse, -R77.reuse ;  /* 0x0000004a15157223 */ /* 0x180fe2000001084d */
[----:B------:R-:W-:Y:S01]  /*85c0*/  FMNMX.FTZ R133, R128, R133, !PT ;  /* 0x0000008580857209 */ /* 0x000fe20007810000 */
[----:B------:R-:W5:Y:S01]  /*85d0*/  MUFU.TANH R114, R114 ;  /* 0x0000007200727308 */ /* 0x000f620000002400 */
[----:B------:R-:W-:Y:S01]  /*85e0*/  ISETP.GT.AND P5, PT, R109, 0x21, PT ;  /* 0x000000216d00780c */ /* 0x000fe20003fa4270 */
[-CC-:B------:R-:W-:Y:S01]  /*85f0*/  FFMA.FTZ R23, R23, R74.reuse, -R77.reuse ;  /* 0x0000004a17177223 */ /* 0x180fe2000001084d */
[----:B--2---:R-:W-:Y:S01]  /*8600*/  FMNMX.FTZ R139, R130, R133, !PT ;  /* 0x00000085828b7209 */ /* 0x004fe20007810000 */
[-CC-:B------:R-:W-:Y:S01]  /*8610*/  FFMA.FTZ R122, R122, R74.reuse, -R77.reuse ;  /* 0x0000004a7a7a7223 */ /* 0x180fe2000001084d */
[----:B------:R-:W-:Y:S01]  /*8620*/  ISETP.GT.AND P6, PT, R109, 0x28, PT ;  /* 0x000000286d00780c */ /* 0x000fe20003fc4270 */
[-CC-:B------:R-:W-:Y:S01]  /*8630*/  FFMA.FTZ R94, R94, R74.reuse, -R77.reuse ;  /* 0x0000004a5e5e7223 */ /* 0x180fe2000001084d */
[----:B---3--:R-:W-:Y:S01]  /*8640*/  FSEL R133, R121, -INF , P5 ;  /* 0xff80000079857808 */ /* 0x008fe20002800000 */
[----:B------:R2:W-:Y:S01]  /*8650*/  MUFU.EX2 R14, R141 ;  /* 0x0000008d000e7308 */ /* 0x0005e20000000800 */
[----:B------:R-:W-:Y:S01]  /*8660*/  FMNMX.FTZ R134, R120, R139, !PT ;  /* 0x0000008b78867209 */ /* 0x000fe20007810000 */
[-CC-:B------:R-:W-:Y:S01]  /*8670*/  FFMA.FTZ R82, R82, R74.reuse, -R77.reuse ;  /* 0x0000004a52527223 */ /* 0x180fe2000001084d */
[----:B----4-:R-:W-:Y:S01]  /*8680*/  FSEL R123, R123, -INF , P6 ;  /* 0xff8000007b7b7808 */ /* 0x010fe20003000000 */
[--C-:B------:R-:W-:Y:S01]  /*8690*/  FFMA.FTZ R91, R91, R74, -R77.reuse ;  /* 0x0000004a5b5b7223 */ /* 0x100fe2000001084d */
[----:B------:R-:W-:Y:S01]  /*86a0*/  FMNMX.FTZ R134, R133, R134, !PT ;  /* 0x0000008685867209 */ /* 0x000fe20007810000 */
[-CC-:B------:R-:W-:Y:S01]  /*86b0*/  FFMA.FTZ R90, R90, R74.reuse, -R77.reuse ;  /* 0x0000004a5a5a7223 */ /* 0x180fe2000001084d */
[----:B------:R-:W-:Y:S01]  /*86c0*/  ISETP.GT.AND P5, PT, R109, 0x30, PT ;  /* 0x000000306d00780c */ /* 0x000fe20003fa4270 */
[----:B------:R-:W-:Y:S01]  /*86d0*/  MUFU.TANH R115, R115 ;  /* 0x0000007300737308 */ /* 0x000fe20000002400 */
[-CC-:B--2---:R-:W-:Y:S01]  /*86e0*/  FFMA.FTZ R141, R125, R74.reuse, -R77.reuse ;  /* 0x0000004a7d8d7223 */ /* 0x184fe2000001084d */
[----:B-1----:R-:W-:Y:S01]  /*86f0*/  FSEL R125, R124, -INF , P4 ;  /* 0xff8000007c7d7808 */ /* 0x002fe20002000000 */
[--C-:B------:R-:W-:Y:S01]  /*8700*/  FFMA.FTZ R86, R86, R74, -R77.reuse ;  /* 0x0000004a56567223 */ /* 0x100fe2000001084d */
[----:B------:R-:W-:Y:S01]  /*8710*/  FMNMX.FTZ R134, R123, R134, !PT ;  /* 0x000000867b867209 */ /* 0x000fe20007810000 */
[-CC-:B------:R-:W-:Y:S01]  /*8720*/  FFMA.FTZ R87, R87, R74.reuse, -R77.reuse ;  /* 0x0000004a57577223 */ /* 0x180fe2000001084d */
[----:B------:R-:W-:Y:S01]  /*8730*/  ISETP.GT.AND P6, PT, R109, 0x31, PT ;  /* 0x000000316d00780c */ /* 0x000fe20003fc4270 */
[-CC-:B------:R-:W-:Y:S01]  /*8740*/  FFMA.FTZ R83, R83, R74.reuse, -R77.reuse ;  /* 0x0000004a53537223 */ /* 0x180fe2000001084d */
[----:B------:R-:W1:Y:S01]  /*8750*/  MUFU.TANH R104, R104 ;  /* 0x0000006800687308 */ /* 0x000e620000002400 */
[----:B0-----:R-:W-:Y:S01]  /*8760*/  FSEL R112, R112, -INF , P5 ;  /* 0xff80000070707808 */ /* 0x001fe20002800000 */
[--C-:B------:R-:W-:Y:S01]  /*8770*/  FFMA.FTZ R95, R95, R74, -R77.reuse ;  /* 0x0000004a5f5f7223 */ /* 0x100fe2000001084d */
[----:B------:R-:W-:Y:S01]  /*8780*/  FMNMX.FTZ R139, R125, R134, !PT ;  /* 0x000000867d8b7209 */ /* 0x000fe20007810000 */
[-CC-:B------:R-:W-:Y:S01]  /*8790*/  FFMA.FTZ R101, R101, R74.reuse, -R77.reuse ;  /* 0x0000004a65657223 */ /* 0x180fe2000001084d */
[C---:B------:R-:W-:Y:S01]  /*87a0*/  ISETP.GT.AND P4, PT, R109.reuse, 0x38, PT ;  /* 0x000000386d00780c */ /* 0x040fe20003f84270 */
[----:B------:R-:W-:Y:S01]  /*87b0*/  FFMA.FTZ R100, R100, R74, -R77 ;  /* 0x0000004a64647223 */ /* 0x000fe2000001084d */
[----:B------:R-:W-:Y:S01]  /*87c0*/  FMNMX.FTZ R139, R112, R139, !PT ;  /* 0x0000008b708b7209 */ /* 0x000fe20007810000 */
[----:B------:R0:W-:Y:S01]  /*87d0*/  MUFU.EX2 R121, R140 ;  /* 0x0000008c00797308 */ /* 0x0001e20000000800 */
[----:B------:R-:W-:-:S02]  /*87e0*/  ISETP.GT.AND P5, PT, R109, 0x39, PT ;  /* 0x000000396d00780c */ /* 0x000fc40003fa4270 */
[----:B-----5:R-:W-:Y:S02]  /*87f0*/  FSEL R114, R114, -INF , P4 ;  /* 0xff80000072727808 */ /* 0x020fe40002000000 */
[----:B------:R-:W-:-:S03]  /*8800*/  ISETP.GT.AND P4, PT, R109, 0x41, PT ;  /* 0x000000416d00780c */ /* 0x000fc60003f84270 */
[----:B------:R-:W2:Y:S01]  /*8810*/  MUFU.TANH R105, R105 ;  /* 0x0000006900697308 */ /* 0x000ea20000002400 */
[-CC-:B0-----:R-:W-:Y:S01]  /*8820*/  FFMA.FTZ R140, R126, R74.reuse, -R77.reuse ;  /* 0x0000004a7e8c7223 */ /* 0x181fe2000001084d */
[----:B------:R-:W-:Y:S02]  /*8830*/  FSEL R126, R113, -INF , P6 ;  /* 0xff800000717e7808 */ /* 0x000fe40003000000 */
[----:B------:R-:W-:Y:S02]  /*8840*/  ISETP.GT.AND P6, PT, R109, 0x40, PT ;  /* 0x000000406d00780c */ /* 0x000fe40003fc4270 */
[----:B------:R-:W-:Y:S02]  /*8850*/  FMNMX.FTZ R139, R126, R139, !PT ;  /* 0x0000008b7e8b7209 */ /* 0x000fe40007810000 */
[----:B------:R-:W-:Y:S01]  /*8860*/  MUFU.TANH R107, R107 ;  /* 0x0000006b006b7308 */ /* 0x000fe20000002400 */
[----:B-1----:R-:W-:Y:S02]  /*8870*/  FSEL R104, R104, -INF , P6 ;  /* 0xff80000068687808 */ /* 0x002fe40003000000 */
[----:B------:R-:W-:Y:S01]  /*8880*/  FMNMX.FTZ R134, R114, R139, !PT ;  /* 0x0000008b72867209 */ /* 0x000fe20007810000 */
[----:B------:R-:W-:-:S04]  /*8890*/  FFMA.FTZ R139, R135, R74, -R77 ;  /* 0x0000004a878b7223 */ /* 0x000fc8000001084d */
[----:B------:R0:W-:Y:S01]  /*88a0*/  MUFU.EX2 R124, R141 ;  /* 0x0000008d007c7308 */ /* 0x0001e20000000800 */
[----:B--2---:R-:W-:Y:S02]  /*88b0*/  FSEL R105, R105, -INF , P4 ;  /* 0xff80000069697808 */ /* 0x004fe40002000000 */
[----:B------:R-:W-:-:S05]  /*88c0*/  ISETP.GT.AND P4, PT, R109, 0x49, PT ;  /* 0x000000496d00780c */ /* 0x000fca0003f84270 */
[----:B------:R-:W1:Y:S01]  /*88d0*/  MUFU.TANH R108, R108 ;  /* 0x0000006c006c7308 */ /* 0x000e620000002400 */
[----:B0-----:R-:W-:Y:S01]  /*88e0*/  FFMA.FTZ R141, R127, R74, -R77 ;  /* 0x0000004a7f8d7223 */ /* 0x001fe2000001084d */
[----:B------:R-:W-:Y:S02]  /*88f0*/  FSEL R127, R115, -INF , P5 ;  /* 0xff800000737f7808 */ /* 0x000fe40002800000 */
[----:B------:R-:W-:Y:S02]  /*8900*/  ISETP.GT.AND P5, PT, R109, 0x48, PT ;  /* 0x000000486d00780c */ /* 0x000fe40003fa4270 */
[----:B------:R-:W-:Y:S02]  /*8910*/  FMNMX.FTZ R135, R127, R134, !PT ;  /* 0x000000867f877209 */ /* 0x000fe40007810000 */
[----:B------:R-:W0:Y:S01]  /*8920*/  MUFU.TANH R96, R96 ;  /* 0x0000006000607308 */ /* 0x000e220000002400 */
[----:B------:R-:W-:Y:S02]  /*8930*/  WARPGROUP.DEPBAR.LE gsb0, 0x0 ;  /* 0x00008000000079c5 */ /* 0x000fe40000010000 */
[----:B------:R-:W-:-:S05]  /*8940*/  WARPGROUP.ARRIVE ;  /* 0x00000000000079c5 */ /* 0x000fca0000000000 */
[----:B------:R-:W2:Y:S01]  /*8950*/  MUFU.TANH R97, R97 ;  /* 0x0000006100617308 */ /* 0x000ea20000002400 */
[----:B-1----:R-:W-:Y:S01]  /*8960*/  FSEL R108, R108, -INF , P4 ;  /* 0xff8000006c6c7808 */ /* 0x002fe20002000000 */
[----:B------:R-:W-:Y:S01]  /*8970*/  HGMMA.64x96x16.F32.BF16 R24, gdesc[UR28].tnspB, R24, gsb0 ;  /* 0x416000001c1879f0 */ /* 0x000fe20008001818 */
[----:B------:R-:W-:Y:S01]  /*8980*/  UIADD3 UR28, UR10, 0x900, URZ ;  /* 0x000009000a1c7890 */ /* 0x000fe2000fffe03f */
[----:B------:R-:W-:Y:S01]  /*8990*/  ISETP.GT.AND P4, PT, R109, 0x51, PT ;  /* 0x000000516d00780c */ /* 0x000fe20003f84270 */
[----:B------:R-:W-:Y:S01]  /*89a0*/  UIADD3 UR30, UR7, 0x180, URZ ;  /* 0x00000180071e7890 */ /* 0x000fe2000fffe03f */
[----:B------:R-:W-:Y:S01]  /*89b0*/  UMOV UR29, 0xc0000010 ;  /* 0xc0000010001d7882 */ /* 0x000fe20000000000 */
[----:B------:R-:W-:Y:S01]  /*89c0*/  UMOV UR31, 0x80000020 ;  /* 0x80000020001f7882 */ /* 0x000fe20000000000 */
[----:B------:R1:W-:Y:S08]  /*89d0*/  MUFU.EX2 R113, R140 ;  /* 0x0000008c00717308 */ /* 0x0003f00000000800 */
[----:B------:R3:W-:Y:S01]  /*89e0*/  MUFU.EX2 R115, R141 ;  /* 0x0000008d00737308 */ /* 0x0007e20000000800 */
[----:B-1----:R-:W-:-:S04]  /*89f0*/  FMNMX.FTZ R140, R104, R135, !PT ;  /* 0x00000087688c7209 */ /* 0x002fc80007810000 */
[----:B------:R-:W-:-:S03]  /*8a00*/  FMNMX.FTZ R135, R105, R140, !PT ;  /* 0x0000008c69877209 */ /* 0x000fc60007810000 */
[----:B------:R-:W1:Y:S01]  /*8a10*/  MUFU.TANH R136, R136 ;  /* 0x0000008800887308 */ /* 0x000e620000002400 */
[----:B---3--:R-:W-:Y:S01]  /*8a20*/  FFMA.FTZ R141, R116, R74, -R77 ;  /* 0x0000004a748d7223 */ /* 0x008fe2000001084d */
[----:B------:R-:W-:Y:S02]  /*8a30*/  FSEL R116, R107, -INF , P5 ;  /* 0xff8000006b747808 */ /* 0x000fe40002800000 */
[----:B------:R-:W-:Y:S02]  /*8a40*/  ISETP.GT.AND P5, PT, R109, 0x50, PT ;  /* 0x000000506d00780c */ /* 0x000fe40003fa4270 */
[----:B------:R-:W-:Y:S02]  /*8a50*/  FMNMX.FTZ R135, R116, R135, !PT ;  /* 0x0000008774877209 */ /* 0x000fe40007810000 */
[----:B------:R-:W3:Y:S01]  /*8a60*/  MUFU.TANH R103, R103 ;  /* 0x0000006700677308 */ /* 0x000ee20000002400 */
[----:B0-----:R-:W-:Y:S02]  /*8a70*/  FSEL R117, R96, -INF , P5 ;  /* 0xff80000060757808 */ /* 0x001fe40002800000 */
[----:B------:R-:W-:-:S02]  /*8a80*/  FMNMX.FTZ R140, R108, R135, !PT ;  /* 0x000000876c8c7209 */ /* 0x000fc40007810000 */
[----:B------:R-:W-:Y:S02]  /*8a90*/  ISETP.GT.AND P5, PT, R109, 0x58, PT ;  /* 0x000000586d00780c */ /* 0x000fe40003fa4270 */
[----:B--2---:R-:W-:Y:S01]  /*8aa0*/  FSEL R135, R97, -INF , P4 ;  /* 0xff80000061877808 */ /* 0x004fe20002000000 */
[----:B------:R-:W0:Y:S01]  /*8ab0*/  MUFU.TANH R88, R88 ;  /* 0x0000005800587308 */ /* 0x000e220000002400 */
[----:B------:R-:W-:Y:S01]  /*8ac0*/  FMNMX.FTZ R140, R117, R140, !PT ;  /* 0x0000008c758c7209 */ /* 0x000fe20007810000 */
[----:B------:R-:W-:Y:S01]  /*8ad0*/  FFMA.FTZ R97, R106, R74, -R77 ;  /* 0x0000004a6a617223 */ /* 0x000fe2000001084d */
[C---:B------:R-:W-:Y:S02]  /*8ae0*/  ISETP.GT.AND P4, PT, R109.reuse, 0x59, PT ;  /* 0x000000596d00780c */ /* 0x040fe40003f84270 */
[----:B-1----:R-:W-:Y:S02]  /*8af0*/  FSEL R136, R136, -INF , P5 ;  /* 0xff80000088887808 */ /* 0x002fe40002800000 */
[----:B------:R-:W-:Y:S01]  /*8b00*/  ISETP.GT.AND P5, PT, R109, 0x60, PT ;  /* 0x000000606d00780c */ /* 0x000fe20003fa4270 */
[----:B------:R-:W-:Y:S01]  /*8b10*/  MUFU.TANH R89, R89 ;  /* 0x0000005900597308 */ /* 0x000fe20000002400 */
[----:B---3--:R-:W-:-:S02]  /*8b20*/  FSEL R103, R103, -INF , P4 ;  /* 0xff80000067677808 */ /* 0x008fc40002000000 */
[----:B------:R-:W-:-:S05]  /*8b30*/  ISETP.GT.AND P4, PT, R109, 0x61, PT ;  /* 0x000000616d00780c */ /* 0x000fca0003f84270 */
[----:B------:R-:W1:Y:S01]  /*8b40*/  MUFU.TANH R92, R92 ;  /* 0x0000005c005c7308 */ /* 0x000e620000002400 */
[----:B0-----:R-:W-:Y:S02]  /*8b50*/  FSEL R106, R88, -INF , P5 ;  /* 0xff800000586a7808 */ /* 0x001fe40002800000 */
[----:B------:R-:W-:-:S05]  /*8b60*/  ISETP.GT.AND P5, PT, R109, 0x68, PT ;  /* 0x000000686d00780c */ /* 0x000fca0003fa4270 */
[----:B------:R0:W-:Y:S08]  /*8b70*/  MUFU.EX2 R134, R139 ;  /* 0x0000008b00867308 */ /* 0x0001f00000000800 */
[----:B------:R-:W2:Y:S01]  /*8b80*/  MUFU.TANH R93, R93 ;  /* 0x0000005d005d7308 */ /* 0x000ea20000002400 */
[----:B0-----:R-:W-:Y:S02]  /*8b90*/  FMNMX.FTZ R139, R135, R140, !PT ;  /* 0x0000008c878b7209 */ /* 0x001fe40007810000 */
[----:B-1----:R-:W-:-:S02]  /*8ba0*/  FSEL R92, R92, -INF , P5 ;  /* 0xff8000005c5c7808 */ /* 0x002fc40002800000 */
[----:B------:R-:W-:Y:S02]  /*8bb0*/  FMNMX.FTZ R140, R136, R139, !PT ;  /* 0x0000008b888c7209 */ /* 0x000fe40007810000 */
[----:B------:R-:W-:Y:S01]  /*8bc0*/  ISETP.GT.AND P5, PT, R109, 0x70, PT ;  /* 0x000000706d00780c */ /* 0x000fe20003fa4270 */
[----:B------:R-:W0:Y:S01]  /*8bd0*/  MUFU.TANH R80, R80 ;  /* 0x0000005000507308 */ /* 0x000e220000002400 */
[----:B------:R-:W-:-:S04]  /*8be0*/  FMNMX.FTZ R139, R103, R140, !PT ;  /* 0x0000008c678b7209 */ /* 0x000fc80007810000 */
[----:B------:R-:W-:-:S03]  /*8bf0*/  FMNMX.FTZ R139, R106, R139, !PT ;  /* 0x0000008b6a8b7209 */ /* 0x000fc60007810000 */
[----:B------:R1:W-:Y:S08]  /*8c00*/  MUFU.EX2 R107, R141 ;  /* 0x0000008d006b7308 */ /* 0x0003f00000000800 */
[----:B------:R-:W3:Y:S01]  /*8c10*/  MUFU.TANH R81, R81 ;  /* 0x0000005100517308 */ /* 0x000ee20000002400 */
[-CC-:B-1----:R-:W-:Y:S01]  /*8c20*/  FFMA.FTZ R141, R118, R74.reuse, -R77.reuse ;  /* 0x0000004a768d7223 */ /* 0x182fe2000001084d */
[----:B------:R-:W-:Y:S01]  /*8c30*/  FSEL R118, R89, -INF , P4 ;  /* 0xff80000059767808 */ /* 0x000fe20002000000 */
[----:B------:R-:W-:Y:S01]  /*8c40*/  FFMA.FTZ R89, R110, R74, -R77 ;  /* 0x0000004a6e597223 */ /* 0x000fe2000001084d */
[----:B------:R-:W-:-:S02]  /*8c50*/  ISETP.GT.AND P4, PT, R109, 0x69, PT ;  /* 0x000000696d00780c */ /* 0x000fc40003f84270 */
[----:B------:R-:W-:Y:S01]  /*8c60*/  FMNMX.FTZ R139, R118, R139, !PT ;  /* 0x0000008b768b7209 */ /* 0x000fe20007810000 */
[----:B------:R-:W-:Y:S02]  /*8c70*/  WARPGROUP.DEPBAR.LE gsb0, 0x0 ;  /* 0x00008000000079c5 */ /* 0x000fe40000010000 */
[----:B------:R-:W-:Y:S01]  /*8c80*/  WARPGROUP.ARRIVE ;  /* 0x00000000000079c5 */ /* 0x000fe20000000000 */
[----:B------:R-:W1:Y:S01]  /*8c90*/  MUFU.TANH R84, R84 ;  /* 0x0000005400547308 */ /* 0x000e620000002400 */
[----:B--2---:R-:W-:Y:S02]  /*8ca0*/  FSEL R93, R93, -INF , P4 ;  /* 0xff8000005d5d7808 */ /* 0x004fe40002000000 */
[----:B------:R-:W-:Y:S02]  /*8cb0*/  FMNMX.FTZ R140, R92, R139, !PT ;  /* 0x0000008b5c8c7209 */ /* 0x000fe40007810000 */
[----:B------:R-:W-:Y:S01]  /*8cc0*/  HGMMA.64x96x16.F32.BF16 R24, gdesc[UR28].tnspB, R24, gsb0 ;  /* 0x416000001c1879f0 */ /* 0x000fe20008001818 */
[----:B------:R-:W-:Y:S01]  /*8cd0*/  UIADD3 UR28, UR10, 0xa80, URZ ;  /* 0x00000a800a1c7890 */ /* 0x000fe2000fffe03f */
[----:B------:R-:W-:Y:S01]  /*8ce0*/  ISETP.GT.AND P4, PT, R109, 0x71, PT ;  /* 0x000000716d00780c */ /* 0x000fe20003f84270 */
[----:B------:R-:W-:Y:S01]  /*8cf0*/  UIADD3 UR30, UR7, 0x1c0, URZ ;  /* 0x000001c0071e7890 */ /* 0x000fe2000fffe03f */
[----:B------:R-:W2:Y:S01]  /*8d00*/  MUFU.TANH R85, R85 ;  /* 0x0000005500557308 */ /* 0x000ea20000002400 */
[----:B------:R-:W-:Y:S01]  /*8d10*/  UMOV UR29, 0xc0000010 ;  /* 0xc0000010001d7882 */ /* 0x000fe20000000000 */
[----:B------:R-:W-:Y:S01]  /*8d20*/  UMOV UR31, 0x80000020 ;  /* 0x80000020001f7882 */ /* 0x000fe20000000000 */
[----:B0-----:R-:W-:-:S02]  /*8d30*/  FSEL R110, R80, -INF , P5 ;  /* 0xff800000506e7808 */ /* 0x001fc40002800000 */
[----:B------:R-:W-:Y:S02]  /*8d40*/  FMNMX.FTZ R139, R93, R140, !PT ;  /* 0x0000008c5d8b7209 */ /* 0x000fe40007810000 */
[----:B------:R-:W-:Y:S01]  /*8d50*/  ISETP.GT.AND P5, PT, R109, 0x78, PT ;  /* 0x000000786d00780c */ /* 0x000fe20003fa4270 */
[----:B------:R-:W0:Y:S01]  /*8d60*/  MUFU.TANH R137, R137 ;  /* 0x0000008900897308 */ /* 0x000e220000002400 */
[----:B------:R-:W-:-:S07]  /*8d70*/  FMNMX.FTZ R140, R110, R139, !PT ;  /* 0x0000008b6e8c7209 */ /* 0x000fce0007810000 */
[----:B------:R-:W4:Y:S08]  /*8d80*/  MUFU.TANH R73, R73 ;  /* 0x0000004900497308 */ /* 0x000f300000002400 */
[----:B------:R5:W-:Y:S08]  /*8d90*/  MUFU.EX2 R88, R141 ;  /* 0x0000008d00587308 */ /* 0x000bf00000000800 */
[----:B------:R-:W4:Y:S01]  /*8da0*/  MUFU.TANH R76, R76 ;  /* 0x0000004c004c7308 */ /* 0x000f220000002400 */
[-CC-:B-----5:R-:W-:Y:S01]  /*8db0*/  FFMA.FTZ R141, R111, R74.reuse, -R77.reuse ;  /* 0x0000004a6f8d7223 */ /* 0x1a0fe2000001084d */
[----:B---3--:R-:W-:Y:S01]  /*8dc0*/  FSEL R111, R81, -INF , P4 ;  /* 0xff800000516f7808 */ /* 0x008fe20002000000 */
[----:B------:R-:W-:Y:S01]  /*8dd0*/  FFMA.FTZ R81, R119, R74, -R77 ;  /* 0x0000004a77517223 */ /* 0x000fe2000001084d */
[----:B------:R-:W-:-:S02]  /*8de0*/  ISETP.GT.AND P4, PT, R109, 0x79, PT ;  /* 0x000000796d00780c */ /* 0x000fc40003f84270 */
[----:B-1----:R-:W-:Y:S01]  /*8df0*/  FSEL R119, R84, -INF , P5 ;  /* 0xff80000054777808 */ /* 0x002fe20002800000 */
[--C-:B------:R-:W-:Y:S01]  /*8e00*/  FFMA.FTZ R84, R99, R74, -R77.reuse ;  /* 0x0000004a63547223 */ /* 0x100fe2000001084d */
[----:B------:R-:W-:Y:S01]  /*8e10*/  FMNMX.FTZ R140, R111, R140, !PT ;  /* 0x0000008c6f8c7209 */ /* 0x000fe20007810000 */
[----:B------:R-:W1:Y:S01]  /*8e20*/  MUFU.TANH R138, R138 ;  /* 0x0000008a008a7308 */ /* 0x000e620000002400 */
[----:B------:R-:W-:Y:S01]  /*8e30*/  ISETP.GT.AND P5, PT, R109, 0x80, PT ;  /* 0x000000806d00780c */ /* 0x000fe20003fa4270 */
[----:B------:R-:W-:Y:S01]  /*8e40*/  FFMA.FTZ R99, R78, R74, -R77 ;  /* 0x0000004a4e637223 */ /* 0x000fe2000001084d */
[----:B--2---:R-:W-:Y:S02]  /*8e50*/  FSEL R139, R85, -INF , P4 ;  /* 0xff800000558b7808 */ /* 0x004fe40002000000 */
[----:B------:R-:W-:Y:S02]  /*8e60*/  FMNMX.FTZ R140, R119, R140, !PT ;  /* 0x0000008c778c7209 */ /* 0x000fe40007810000 */
[----:B------:R-:W-:Y:S01]  /*8e70*/  ISETP.GT.AND P4, PT, R109, 0x81, PT ;  /* 0x000000816d00780c */ /* 0x000fe20003f84270 */
[----:B------:R2:W-:Y:S01]  /*8e80*/  MUFU.EX2 R96, R142 ;  /* 0x0000008e00607308 */ /* 0x0005e20000000800 */
[----:B0-----:R-:W-:-:S02]  /*8e90*/  FSEL R137, R137, -INF , P5 ;  /* 0xff80000089897808 */ /* 0x001fc40002800000 */
[----:B------:R-:W-:-:S05]  /*8ea0*/  ISETP.GT.AND P5, PT, R109, 0x88, PT ;  /* 0x000000886d00780c */ /* 0x000fca0003fa4270 */
[----:B------:R0:W-:Y:S01]  /*8eb0*/  MUFU.EX2 R80, R141 ;  /* 0x0000008d00507308 */ /* 0x0001e20000000800 */
[----:B--2---:R-:W-:Y:S02]  /*8ec0*/  FMNMX.FTZ R142, R139, R140, !PT ;  /* 0x0000008c8b8e7209 */ /* 0x004fe40007810000 */
[----:B----4-:R-:W-:Y:S02]  /*8ed0*/  FSEL R140, R73, -INF , P4 ;  /* 0xff800000498c7808 */ /* 0x010fe40002000000 */
[----:B------:R-:W-:Y:S01]  /*8ee0*/  FMNMX.FTZ R73, R137, R142, !PT ;  /* 0x0000008e89497209 */ /* 0x000fe20007810000 */
[----:B------:R-:W-:Y:S01]  /*8ef0*/  IMAD.U32 R142, RZ, RZ, UR5 ;  /* 0x00000005ff8e7e24 */ /* 0x000fe2000f8e00ff */
[----:B------:R-:W-:Y:S01]  /*8f00*/  ISETP.GT.AND P4, PT, R109, 0x89, PT ;  /* 0x000000896d00780c */ /* 0x000fe20003f84270 */
[----:B------:R-:W-:Y:S01]  /*8f10*/  MUFU.EX2 R15, R15 ;  /* 0x0000000f000f7308 */ /* 0x000fe20000000800 */
[----:B------:R-:W-:Y:S01]  /*8f20*/  FSEL R109, R76, -INF , P5 ;  /* 0xff8000004c6d7808 */ /* 0x000fe20002800000 */
[----:B0-----:R-:W-:Y:S01]  /*8f30*/  FFMA.FTZ R141, R75, R74, -R77 ;  /* 0x0000004a4b8d7223 */ /* 0x001fe2000001084d */
[----:B------:R-:W-:Y:S01]  /*8f40*/  FMNMX.FTZ R76, R140, R73, !PT ;  /* 0x000000498c4c7209 */ /* 0x000fe20007810000 */
[----:B------:R-:W-:Y:S01]  /*8f50*/  UMOV UR5, UR4 ;  /* 0x0000000400057c82 */ /* 0x000fe20008000000 */
[----:B-1----:R-:W-:-:S02]  /*8f60*/  FSEL R138, R138, -INF , P4 ;  /* 0xff8000008a8a7808 */ /* 0x002fc40002000000 */
[----:B------:R-:W-:Y:S01]  /*8f70*/  FMNMX.FTZ R85, R109, R76, !PT ;  /* 0x0000004c6d557209 */ /* 0x000fe20007810000 */
[----:B------:R0:W-:Y:S01]  /*8f80*/  MUFU.EX2 R73, R102 ;  /* 0x0000006600497308 */ /* 0x0001e20000000800 */
[----:B------:R-:W-:Y:S02]  /*8f90*/  @!P1 LEA R142, R142, UR60, 0x3 ;  /* 0x0000003c8e8e9c11 */ /* 0x000fe4000f8e18ff */
[----:B------:R-:W-:-:S05]  /*8fa0*/  FMNMX.FTZ R75, R138, R85, !PT ;  /* 0x000000558a4b7209 */ /* 0x000fca0007810000 */
[----:B------:R-:W1:Y:S01]  /*8fb0*/  SHFL.BFLY PT, R76, R75, 0x2, 0x1f ;  /* 0x0c401f004b4c7f89 */ /* 0x000e6200000e0000 */
[----:B------:R2:W-:Y:S01]  /*8fc0*/  MUFU.EX2 R85, R141 ;  /* 0x0000008d00557308 */ /* 0x0005e20000000800 */
[----:B0-----:R-:W-:Y:S01]  /*8fd0*/  FFMA.FTZ R102, R79, R74, -R77 ;  /* 0x0000004a4f667223 */ /* 0x001fe2000001084d */
[----:B------:R-:W-:-:S05]  /*8fe0*/  IMAD.U32 R79, RZ, RZ, UR4 ;  /* 0x00000004ff4f7e24 */ /* 0x000fca000f8e00ff */
[----:B------:R-:W-:Y:S01]  /*8ff0*/  @!P1 LEA R79, R79, UR60, 0x3 ;  /* 0x0000003c4f4f9c11 */ /* 0x000fe2000f8e18ff */
[----:B------:R-:W-:Y:S04]  /*9000*/  MUFU.EX2 R19, R19 ;  /* 0x0000001300137308 */ /* 0x000fe80000000800 */
[----:B------:R-:W-:Y:S01]  /*9010*/  @!P1 VIADD R79, R79, 0x31c40 ;  /* 0x00031c404f4f9836 */ /* 0x000fe20000000000 */
[----:B------:R-:W-:Y:S02]  /*9020*/  WARPGROUP.DEPBAR.LE gsb0, 0x0 ;  /* 0x00008000000079c5 */ /* 0x000fe40000010000 */
[----:B------:R-:W-:Y:S01]  /*9030*/  WARPGROUP.ARRIVE ;  /* 0x00000000000079c5 */ /* 0x000fe20000000000 */
[----:B------:R-:W-:Y:S01]  /*9040*/  MUFU.EX2 R21, R21 ;  /* 0x0000001500157308 */ /* 0x000fe20000000800 */
[----:B------:R-:W-:-:S02]  /*9050*/  @!P1 PRMT R79, RZ, 0x654, R79 ;  /* 0x00000654ff4f9816 */ /* 0x000fc4000000004f */
[----:B-1----:R-:W-:Y:S02]  /*9060*/  FMNMX.FTZ R76, R75, R76, !PT ;  /* 0x0000004c4b4c7209 */ /* 0x002fe40007810000 */
[----:B------:R-:W-:Y:S01]  /*9070*/  HGMMA.64x96x16.F32.BF16 R24, gdesc[UR28].tnspB, R24, gsb0 ;  /* 0x416000001c1879f0 */ /* 0x000fe20008001818 */
[----:B------:R-:W-:Y:S02]  /*9080*/  UIADD3 UR28, UR10, 0xc00, URZ ;  /* 0x00000c000a1c7890 */ /* 0x000fe4000fffe03f */
[----:B------:R-:W-:Y:S01]  /*9090*/  UIADD3 UR30, UR7, 0x200, URZ ;  /* 0x00000200071e7890 */ /* 0x000fe2000fffe03f */
[----:B------:R-:W0:Y:S01]  /*90a0*/  SHFL.BFLY PT, R75, R76, 0x1, 0x1f ;  /* 0x0c201f004c4b7f89 */ /* 0x000e2200000e0000 */
[----:B------:R-:W-:Y:S01]  /*90b0*/  UMOV UR29, 0xc0000010 ;  /* 0xc0000010001d7882 */ /* 0x000fe20000000000 */
[----:B------:R-:W-:Y:S01]  /*90c0*/  UMOV UR31, 0x80000020 ;  /* 0x80000020001f7882 */ /* 0x000fe20000000000 */
[----:B------:R-:W-:Y:S08]  /*90d0*/  MUFU.EX2 R23, R23 ;  /* 0x0000001700177308 */ /* 0x000ff00000000800 */
[----:B------:R-:W-:Y:S08]  /*90e0*/  MUFU.EX2 R132, R132 ;  /* 0x0000008400847308 */ /* 0x000ff00000000800 */
[----:B------:R-:W-:Y:S01]  /*90f0*/  MUFU.EX2 R122, R122 ;  /* 0x0000007a007a7308 */ /* 0x000fe20000000800 */
[----:B0-----:R-:W-:-:S07]  /*9100*/  FMNMX.FTZ R75, R76, R75, !PT ;  /* 0x0000004b4c4b7209 */ /* 0x001fce0007810000 */
[----:B------:R-:W-:Y:S01]  /*9110*/  MUFU.EX2 R97, R97 ;  /* 0x0000006100617308 */ /* 0x000fe20000000800 */
[C---:B------:R-:W-:Y:S01]  /*9120*/  FSETP.NEU.FTZ.AND P4, PT, R75.reuse, -INF , PT ;  /* 0xff8000004b00780b */ /* 0x040fe20003f9d000 */
[----:B--2---:R-:W-:-:S05]  /*9130*/  FMUL.FTZ R141, R75, R74 ;  /* 0x0000004a4b8d7220 */ /* 0x004fca0000410000 */
[----:B------:R-:W-:Y:S01]  /*9140*/  FSEL R141, R141, RZ, P4 ;  /* 0x000000ff8d8d7208 */ /* 0x000fe20002000000 */
[----:B------:R-:W-:Y:S04]  /*9150*/  MUFU.EX2 R89, R89 ;  /* 0x0000005900597308 */ /* 0x000fe80000000800 */
[-CC-:B------:R-:W-:Y:S01]  /*9160*/  FFMA.FTZ R78, R17, R74.reuse, -R141.reuse ;  /* 0x0000004a114e7223 */ /* 0x180fe2000001088d */
[-CC-:B------:R-:W-:Y:S01]  /*9170*/  FFMA.FTZ R17, R131, R74.reuse, -R141.reuse ;  /* 0x0000004a83117223 */ /* 0x180fe2000001088d */
[-CC-:B------:R-:W-:Y:S01]  /*9180*/  FFMA.FTZ R131, R125, R74.reuse, -R141.reuse ;  /* 0x0000004a7d837223 */ /* 0x180fe2000001088d */
[-CC-:B------:R-:W-:Y:S01]  /*9190*/  FFMA.FTZ R125, R104, R74.reuse, -R141.reuse ;  /* 0x0000004a687d7223 */ /* 0x180fe2000001088d */
[----:B------:R-:W-:Y:S01]  /*91a0*/  FSEL R104, R72, RZ, P3 ;  /* 0x000000ff48687208 */ /* 0x000fe20001800000 */
[-CC-:B------:R-:W-:Y:S01]  /*91b0*/  FFMA.FTZ R76, R13, R74.reuse, -R141.reuse ;  /* 0x0000004a0d4c7223 */ /* 0x180fe2000001088d */
[-CC-:B------:R-:W-:Y:S01]  /*91c0*/  FFMA.FTZ R13, R129, R74.reuse, -R141.reuse ;  /* 0x0000004a810d7223 */ /* 0x180fe2000001088d */
[-CC-:B------:R-:W-:Y:S01]  /*91d0*/  FFMA.FTZ R129, R130, R74.reuse, -R141.reuse ;  /* 0x0000004a82817223 */ /* 0x180fe2000001088d */
[-C--:B------:R-:W-:Y:S01]  /*91e0*/  FFMA.FTZ R130, R126, R74.reuse, -R141 ;  /* 0x0000004a7e827223 */ /* 0x080fe2000001088d */
[----:B------:R-:W-:Y:S01]  /*91f0*/  FADD.FTZ R77, -R104, R11 ;  /* 0x0000000b684d7221 */ /* 0x000fe20000010100 */
[----:B------:R-:W-:Y:S01]  /*9200*/  FSEL R11, R75, RZ, P4 ;  /* 0x000000ff4b0b7208 */ /* 0x000fe20002000000 */
[-CC-:B------:R-:W-:Y:S01]  /*9210*/  FFMA.FTZ R126, R127, R74.reuse, -R141.reuse ;  /* 0x0000004a7f7e7223 */ /* 0x180fe2000001088d */
[-CC-:B------:R-:W-:Y:S01]  /*9220*/  FFMA.FTZ R127, R105, R74.reuse, -R141.reuse ;  /* 0x0000004a697f7223 */ /* 0x180fe2000001088d */
[-C--:B------:R-:W-:Y:S01]  /*9230*/  FMUL.FTZ R105, R77, R74.reuse ;  /* 0x0000004a4d697220 */ /* 0x080fe20000410000 */
[----:B------:R-:W-:Y:S01]  /*9240*/  ISETP.GE.U32.AND P3, PT, R146, 0x180, PT ;  /* 0x000001809200780c */ /* 0x000fe20003f66070 */
[----:B------:R-:W-:Y:S01]  /*9250*/  FADD.FTZ R77, -R11, R10 ;  /* 0x0000000a0b4d7221 */ /* 0x000fe20000010100 */
[----:B------:R-:W-:Y:S01]  /*9260*/  VIADD R11, R144, 0x9 ;  /* 0x00000009900b7836 */ /* 0x000fe20000000000 */
[----:B------:R-:W-:Y:S01]  /*9270*/  MUFU.EX2 R76, R76 ;  /* 0x0000004c004c7308 */ /* 0x000fe20000000800 */
[-CC-:B------:R-:W-:Y:S01]  /*9280*/  FFMA.FTZ R20, R20, R74.reuse, -R141.reuse ;  /* 0x0000004a14147223 */ /* 0x180fe2000001088d */
[-C--:B------:R-:W-:Y:S01]  /*9290*/  FMUL.FTZ R104, R77, R74.reuse ;  /* 0x0000004a4d687220 */ /* 0x080fe20000410000 */
[-CC-:B------:R-:W-:Y:S01]  /*92a0*/  FFMA.FTZ R22, R22, R74.reuse, -R141.reuse ;  /* 0x0000004a16167223 */ /* 0x180fe2000001088d */
[----:B------:R-:W-:Y:S01]  /*92b0*/  SEL R77, R11, 0x9, !P3 ;  /* 0x000000090b4d7807 */ /* 0x000fe20005800000 */
[-CC-:B------:R-:W-:Y:S01]  /*92c0*/  FFMA.FTZ R128, R128, R74.reuse, -R141.reuse ;  /* 0x0000004a80807223 */ /* 0x180fe2000001088d */
[-CC-:B------:R-:W-:Y:S01]  /*92d0*/  FFMA.FTZ R120, R120, R74.reuse, -R141.reuse ;  /* 0x0000004a78787223 */ /* 0x180fe2000001088d */
[-CC-:B------:R-:W-:Y:S01]  /*92e0*/  FFMA.FTZ R133, R133, R74.reuse, -R141.reuse ;  /* 0x0000004a85857223 */ /* 0x180fe2000001088d */
[----:B------:R-:W0:Y:S01]  /*92f0*/  MUFU.EX2 R11, R104 ;  /* 0x00000068000b7308 */ /* 0x000e220000000800 */
[-CC-:B------:R-:W-:Y:S01]  /*9300*/  FFMA.FTZ R123, R123, R74.reuse, -R141.reuse ;  /* 0x0000004a7b7b7223 */ /* 0x180fe2000001088d */
[-CC-:B------:R-:W-:Y:S01]  /*9310*/  FFMA.FTZ R112, R112, R74.reuse, -R141.reuse ;  /* 0x0000004a70707223 */ /* 0x180fe2000001088d */
[-CC-:B------:R-:W-:Y:S01]  /*9320*/  FFMA.FTZ R114, R114, R74.reuse, -R141.reuse ;  /* 0x0000004a72727223 */ /* 0x180fe2000001088d */
[-CC-:B------:R-:W-:Y:S01]  /*9330*/  FFMA.FTZ R103, R103, R74.reuse, -R141.reuse ;  /* 0x0000004a67677223 */ /* 0x180fe2000001088d */
[-CC-:B------:R-:W-:Y:S01]  /*9340*/  FFMA.FTZ R116, R116, R74.reuse, -R141.reuse ;  /* 0x0000004a74747223 */ /* 0x180fe2000001088d */
[-CC-:B------:R-:W-:Y:S01]  /*9350*/  FFMA.FTZ R108, R108, R74.reuse, -R141.reuse ;  /* 0x0000004a6c6c7223 */ /* 0x180fe2000001088d */
[-CC-:B------:R-:W-:Y:S01]  /*9360*/  FFMA.FTZ R117, R117, R74.reuse, -R141.reuse ;  /* 0x0000004a75757223 */ /* 0x180fe2000001088d */
[----:B------:R1:W2:Y:S01]  /*9370*/  MUFU.EX2 R10, R105 ;  /* 0x00000069000a7308 */ /* 0x0002a20000000800 */
[-CC-:B------:R-:W-:Y:S01]  /*9380*/  FFMA.FTZ R118, R118, R74.reuse, -R141.reuse ;  /* 0x0000004a76767223 */ /* 0x180fe2000001088d */
[-CC-:B------:R-:W-:Y:S01]  /*9390*/  FFMA.FTZ R93, R93, R74.reuse, -R141.reuse ;  /* 0x0000004a5d5d7223 */ /* 0x180fe2000001088d */
[-CC-:B------:R-:W-:Y:S01]  /*93a0*/  FFMA.FTZ R119, R119, R74.reuse, -R141.reuse ;  /* 0x0000004a77777223 */ /* 0x180fe2000001088d */
[-CC-:B------:R-:W-:Y:S01]  /*93b0*/  FFMA.FTZ R139, R139, R74.reuse, -R141.reuse ;  /* 0x0000004a8b8b7223 */ /* 0x180fe2000001088d */
[-CC-:B------:R-:W-:Y:S01]  /*93c0*/  FFMA.FTZ R137, R137, R74.reuse, -R141.reuse ;  /* 0x0000004a89897223 */ /* 0x180fe2000001088d */
[-CC-:B------:R-:W-:Y:S01]  /*93d0*/  FFMA.FTZ R140, R140, R74.reuse, -R141.reuse ;  /* 0x0000004a8c8c7223 */ /* 0x180fe2000001088d */
[----:B------:R-:W-:Y:S01]  /*93e0*/  FFMA.FTZ R109, R109, R74, -R141 ;  /* 0x0000004a6d6d7223 */ /* 0x000fe2000001088d */
[----:B------:R-:W3:Y:S01]  /*93f0*/  MUFU.EX2 R13, R13 ;  /* 0x0000000d000d7308 */ /* 0x000ee20000000800 */
[----:B-1----:R-:W-:-:S02]  /*9400*/  @!P1 VIADD R105, R142, 0x31c60 ;  /* 0x00031c608e699836 */ /* 0x002fc40000000000 */
[----:B0-----:R-:W-:Y:S01]  /*9410*/  FFMA.FTZ R104, R11, R6, R76 ;  /* 0x000000060b687223 */ /* 0x001fe2000001004c */
[-CC-:B------:R-:W-:Y:S01]  /*9420*/  FFMA.FTZ R6, R135, R74.reuse, -R141.reuse ;  /* 0x0000004a87067223 */ /* 0x180fe2000001088d */
[-CC-:B------:R-:W-:Y:S01]  /*9430*/  FFMA.FTZ R138, R138, R74.reuse, -R141.reuse ;  /* 0x0000004a8a8a7223 */ /* 0x180fe2000001088d */
[----:B------:R-:W-:Y:S01]  /*9440*/  FFMA.FTZ R111, R111, R74, -R141 ;  /* 0x0000004a6f6f7223 */ /* 0x000fe2000001088d */
[----:B------:R-:W-:Y:S01]  /*9450*/  @!P1 PRMT R105, RZ, 0x654, R105 ;  /* 0x00000654ff699816 */ /* 0x000fe20000000069 */
[----:B------:R-:W0:Y:S01]  /*9460*/  MUFU.EX2 R78, R78 ;  /* 0x0000004e004e7308 */ /* 0x000e220000000800 */
[----:B--2---:R-:W-:Y:S01]  /*9470*/  FFMA.FTZ R142, R10, R5, R15 ;  /* 0x000000050a8e7223 */ /* 0x004fe2000001000f */
[C---:B------:R-:W-:Y:S01]  /*9480*/  ISETP.GT.AND P3, PT, R9.reuse, R12, PT ;  /* 0x0000000c0900720c */ /* 0x040fe20003f64270 */
[----:B------:R-:W-:Y:S02]  /*9490*/  VIADD R9, R9, 0xffffffff ;  /* 0xffffffff09097836 */ /* 0x000fe40000000000 */
[----:B------:R-:W-:-:S03]  /*94a0*/  FADD.FTZ R142, R19, R142 ;  /* 0x0000008e138e7221 */ /* 0x000fc60000010000 */
[----:B------:R-:W1:Y:S01]  /*94b0*/  MUFU.EX2 R17, R17 ;  /* 0x0000001100117308 */ /* 0x000e620000000800 */
[----:B------:R-:W-:Y:S01]  /*94c0*/  FADD.FTZ R142, R21, R142 ;  /* 0x0000008e158e7221 */ /* 0x000fe20000010000 */
[----:B------:R-:W-:Y:S02]  /*94d0*/  WARPGROUP.DEPBAR.LE gsb0, 0x0 ;  /* 0x00008000000079c5 */ /* 0x000fe40000010000 */
[----:B------:R-:W-:Y:S01]  /*94e0*/  WARPGROUP.ARRIVE ;  /* 0x00000000000079c5 */ /* 0x000fe20000000000 */
[----:B---3--:R-:W-:-:S03]  /*94f0*/  F2FP.BF16.F32.PACK_AB R76, R13, R76 ;  /* 0x0000004c0d4c723e */ /* 0x008fc600000010ff */
[----:B------:R-:W2:Y:S02]  /*9500*/  MUFU.EX2 R20, R20 ;  /* 0x0000001400147308 */ /* 0x000ea40000000800 */
[----:B------:R-:W-:Y:S06]  /*9510*/  HGMMA.64x96x16.F32.BF16 R24, gdesc[UR28].tnspB, R24, gsb0 ;  /* 0x416000001c1879f0 */ /* 0x000fec0008001818 */
[----:B------:R-:W3:Y:S08]  /*9520*/  MUFU.EX2 R22, R22 ;  /* 0x0000001600167308 */ /* 0x000ef00000000800 */
[----:B------:R-:W-:Y:S08]  /*9530*/  MUFU.EX2 R128, R128 ;  /* 0x0000008000807308 */ /* 0x000ff00000000800 */
        /* <DEDUP_REMOVED lines=11> */
[----:B------:R0:W-:Y:S06]  /*95f0*/  BAR.ARV R77, 0x100 ;  /* 0x0004004d0000751d */ /* 0x0001ec0000002000 */
[----:B------:R1:W-:Y:S01]  /*9600*/  @!P1 SYNCS.ARRIVE.TRANS64.RED.A1T0 RZ, [R79+URZ], RZ ;  /* 0x000000ff4fff99a7 */ /* 0x0003e2000810043f */
[----:B------:R-:W5:Y:S01]  /*9610*/  MUFU.EX2 R127, R127 ;  /* 0x0000007f007f7308 */ /* 0x000f620000000800 */
[----:B0-----:R-:W-:Y:S01]  /*9620*/  F2FP.BF16.F32.PACK_AB R77, R19, R15 ;  /* 0x0000000f134d723e */ /* 0x001fe200000010ff */
[-CC-:B------:R-:W-:Y:S01]  /*9630*/  FFMA.FTZ R15, R106, R74.reuse, -R141.reuse ;  /* 0x0000004a6a0f7223 */ /* 0x180fe2000001088d */
[-C--:B------:R-:W-:Y:S01]  /*9640*/  FMUL.FTZ R24, R24, R11.reuse ;  /* 0x0000000b18187220 */ /* 0x080fe20000410000 */
[-C--:B------:R-:W-:Y:S01]  /*9650*/  FMUL.FTZ R25, R25, R11.reuse ;  /* 0x0000000b19197220 */ /* 0x080fe20000410000 */
[-C--:B------:R-:W-:Y:S01]  /*9660*/  FMUL.FTZ R28, R28, R11.reuse ;  /* 0x0000000b1c1c7220 */ /* 0x080fe20000410000 */
[----:B------:R-:W-:Y:S01]  /*9670*/  FMUL.FTZ R29, R29, R11 ;  /* 0x0000000b1d1d7220 */ /* 0x000fe20000410000 */
[----:B-1----:R-:W-:Y:S01]  /*9680*/  FADD.FTZ R79, R13, R104 ;  /* 0x000000680d4f7221 */ /* 0x002fe20000010000 */
[----:B------:R0:W-:Y:S01]  /*9690*/  @!P1 SYNCS.ARRIVE.TRANS64.RED.A1T0 RZ, [R105+URZ], RZ ;  /* 0x000000ff69ff99a7 */ /* 0x0001e2000810043f */
[----:B------:R-:W1:Y:S01]  /*96a0*/  MUFU.EX2 R116, R116 ;  /* 0x0000007400747308 */ /* 0x000e620000000800 */
[----:B------:R-:W-:Y:S01]  /*96b0*/  FFMA.FTZ R13, R136, R74, -R141 ;  /* 0x0000004a880d7223 */ /* 0x000fe2000001088d */
[----:B------:R-:W-:Y:S01]  /*96c0*/  FADD.FTZ R104, R78, R79 ;  /* 0x0000004f4e687221 */ /* 0x000fe20000010000 */
[----:B------:R-:W-:Y:S01]  /*96d0*/  F2FP.BF16.F32.PACK_AB R79, R23, R21 ;  /* 0x00000015174f723e */ /* 0x000fe200000010ff */
[-C--:B------:R-:W-:Y:S01]  /*96e0*/  FMUL.FTZ R32, R32, R11.reuse ;  /* 0x0000000b20207220 */ /* 0x080fe20000410000 */
[C---:B------:R-:W-:Y:S01]  /*96f0*/  F2FP.BF16.F32.PACK_AB R78, R17.reuse, R78 ;  /* 0x0000004e114e723e */ /* 0x040fe200000010ff */
[----:B------:R-:W-:Y:S01]  /*9700*/  FADD.FTZ R19, R17, R104 ;  /* 0x0000006811137221 */ /* 0x000fe20000010000 */
[----:B0-----:R-:W-:Y:S01]  /*9710*/  FADD.FTZ R105, R23, R142 ;  /* 0x0000008e17697221 */ /* 0x001fe20000010000 */
[----:B------:R-:W-:Y:S01]  /*9720*/  FFMA.FTZ R17, R92, R74, -R141 ;  /* 0x0000004a5c117223 */ /* 0x000fe2000001088d */
[----:B------:R-:W0:Y:S01]  /*9730*/  MUFU.EX2 R108, R108 ;  /* 0x0000006c006c7308 */ /* 0x000e220000000800 */
[----:B--2---:R-:W-:Y:S01]  /*9740*/  FADD.FTZ R19, R20, R19 ;  /* 0x0000001314137221 */ /* 0x004fe20000010000 */
[----:B------:R-:W-:Y:S01]  /*9750*/  FADD.FTZ R105, R98, R105 ;  /* 0x0000006962697221 */ /* 0x000fe20000010000 */
[----:B------:R2:W-:Y:S01]  /*9760*/  STSM.16.M88.4 [R0+0x24300], R76 ;  /* 0x0243004c00007844 */ /* 0x0005e20000000200 */
[C---:B---3--:R-:W-:Y:S01]  /*9770*/  F2FP.BF16.F32.PACK_AB R20, R22.reuse, R20 ;  /* 0x000000141614723e */ /* 0x048fe200000010ff */
[----:B------:R-:W-:Y:S01]  /*9780*/  FADD.FTZ R19, R22, R19 ;  /* 0x0000001316137221 */ /* 0x000fe20000010000 */
[----:B------:R-:W-:Y:S01]  /*9790*/  FADD.FTZ R105, R14, R105 ;  /* 0x000000690e697221 */ /* 0x000fe20000010000 */
[----:B----4-:R-:W-:Y:S01]  /*97a0*/  F2FP.BF16.F32.PACK_AB R22, R129, R128 ;  /* 0x000000808116723e */ /* 0x010fe200000010ff */
[----:B------:R3:W-:Y:S01]  /*97b0*/  MUFU.EX2 R92, R103 ;  /* 0x00000067005c7308 */ /* 0x0007e20000000800 */
[----:B------:R-:W-:Y:S01]  /*97c0*/  FADD.FTZ R104, R128, R19 ;  /* 0x0000001380687221 */ /* 0x000fe20000010000 */
[----:B------:R-:W-:Y:S01]  /*97d0*/  FADD.FTZ R105, R18, R105 ;  /* 0x0000006912697221 */ /* 0x000fe20000010000 */
[----:B------:R-:W-:Y:S01]  /*97e0*/  FFMA.FTZ R19, R110, R74, -R141 ;  /* 0x0000004a6e137223 */ /* 0x000fe2000001088d */
[-C--:B------:R-:W-:Y:S01]  /*97f0*/  FMUL.FTZ R33, R33, R11.reuse ;  /* 0x0000000b21217220 */ /* 0x080fe20000410000 */
[----:B------:R-:W-:Y:S01]  /*9800*/  FADD.FTZ R21, R129, R104 ;  /* 0x0000006881157221 */ /* 0x000fe20000010000 */
[----:B------:R-:W-:Y:S01]  /*9810*/  FADD.FTZ R105, R132, R105 ;  /* 0x0000006984697221 */ /* 0x000fe20000010000 */
[-C--:B------:R-:W-:Y:S01]  /*9820*/  FMUL.FTZ R36, R36, R11.reuse ;  /* 0x0000000b24247220 */ /* 0x080fe20000410000 */
[----:B------:R-:W4:Y:S01]  /*9830*/  MUFU.EX2 R5, R117 ;  /* 0x0000007500057308 */ /* 0x000f220000000800 */
[----:B-----5:R-:W-:Y:S01]  /*9840*/  FADD.FTZ R104, R120, R21 ;  /* 0x0000001578687221 */ /* 0x020fe20000010000 */
[----:B------:R-:W-:Y:S01]  /*9850*/  FADD.FTZ R106, R122, R105 ;  /* 0x000000697a6a7221 */ /* 0x000fe20000010000 */
[----:B------:R-:W-:Y:S01]  /*9860*/  F2FP.BF16.F32.PACK_AB R120, R133, R120 ;  /* 0x000000788578723e */ /* 0x000fe200000010ff */
[----:B------:R-:W-:Y:S01]  /*9870*/  FMUL.FTZ R37, R37, R11 ;  /* 0x0000000b25257220 */ /* 0x000fe20000410000 */
[----:B------:R-:W-:Y:S01]  /*9880*/  FADD.FTZ R104, R133, R104 ;  /* 0x0000006885687221 */ /* 0x000fe20000010000 */
[C---:B------:R-:W-:Y:S01]  /*9890*/  FADD.FTZ R21, R121.reuse, R106 ;  /* 0x0000006a79157221 */ /* 0x040fe20000010000 */
[----:B------:R-:W-:Y:S01]  /*98a0*/  F2FP.BF16.F32.PACK_AB R121, R121, R122 ;  /* 0x0000007a7979723e */ /* 0x000fe200000010ff */
[----:B------:R-:W5:Y:S01]  /*98b0*/  MUFU.EX2 R81, R81 ;  /* 0x0000005100517308 */ /* 0x000f620000000800 */
[----:B------:R-:W-:Y:S01]  /*98c0*/  FADD.FTZ R104, R123, R104 ;  /* 0x000000687b687221 */ /* 0x000fe20000010000 */
[----:B------:R-:W-:Y:S01]  /*98d0*/  FADD.FTZ R106, R124, R21 ;  /* 0x000000157c6a7221 */ /* 0x000fe20000010000 */
[C---:B------:R-:W-:Y:S01]  /*98e0*/  F2FP.BF16.F32.PACK_AB R122, R131.reuse, R123 ;  /* 0x0000007b837a723e */ /* 0x040fe200000010ff */
[-C--:B------:R-:W-:Y:S01]  /*98f0*/  FMUL.FTZ R40, R40, R11.reuse ;  /* 0x0000000b28287220 */ /* 0x080fe20000410000 */
[----:B------:R-:W-:Y:S01]  /*9900*/  FADD.FTZ R21, R131, R104 ;  /* 0x0000006883157221 */ /* 0x000fe20000010000 */
[C---:B------:R-:W-:Y:S01]  /*9910*/  FADD.FTZ R106, R113.reuse, R106 ;  /* 0x0000006a716a7221 */ /* 0x040fe20000010000 */
[----:B------:R-:W-:Y:S01]  /*9920*/  F2FP.BF16.F32.PACK_AB R123, R113, R124 ;  /* 0x0000007c717b723e */ /* 0x000fe200000010ff */
[----:B------:R-:W-:Y:S01]  /*9930*/  MUFU.EX2 R6, R6 ;  /* 0x0000000600067308 */ /* 0x000fe20000000800 */
[----:B------:R-:W-:Y:S01]  /*9940*/  FADD.FTZ R23, R112, R21 ;  /* 0x0000001570177221 */ /* 0x000fe20000010000 */
[----:B---3--:R-:W-:Y:S01]  /*9950*/  FADD.FTZ R103, R115, R106 ;  /* 0x0000006a73677221 */ /* 0x008fe20000010000 */
[----:B------:R-:W-:Y:S01]  /*9960*/  F2FP.BF16.F32.PACK_AB R21, R14, R98 ;  /* 0x000000620e15723e */ /* 0x000fe200000010ff */
[-C--:B------:R-:W-:Y:S01]  /*9970*/  FMUL.FTZ R41, R41, R11.reuse ;  /* 0x0000000b29297220 */ /* 0x080fe20000410000 */
[----:B------:R-:W-:Y:S01]  /*9980*/  FADD.FTZ R23, R130, R23 ;  /* 0x0000001782177221 */ /* 0x000fe20000010000 */
[----:B------:R-:W-:Y:S01]  /*9990*/  FADD.FTZ R14, R134, R103 ;  /* 0x00000067860e7221 */ /* 0x000fe20000010000 */
[----:B------:R-:W-:Y:S01]  /*99a0*/  F2FP.BF16.F32.PACK_AB R104, R130, R112 ;  /* 0x000000708268723e */ /* 0x000fe200000010ff */
[----:B------:R-:W-:Y:S01]  /*99b0*/  MUFU.EX2 R84, R84 ;  /* 0x0000005400547308 */ /* 0x000fe20000000800 */
[----:B--2---:R-:W-:Y:S01]  /*99c0*/  FADD.FTZ R77, R114, R23 ;  /* 0x00000017724d7221 */ /* 0x004fe20000010000 */
[----:B------:R-:W-:Y:S01]  /*99d0*/  FADD.FTZ R79, R107, R14 ;  /* 0x0000000e6b4f7221 */ /* 0x000fe20000010000 */
[----:B------:R-:W-:Y:S01]  /*99e0*/  F2FP.BF16.F32.PACK_AB R23, R132, R18 ;  /* 0x000000128417723e */ /* 0x000fe200000010ff */
[----:B------:R-:W-:Y:S01]  /*99f0*/  FMUL.FTZ R44, R44, R11 ;  /* 0x0000000b2c2c7220 */ /* 0x000fe20000410000 */
[----:B------:R-:W-:Y:S01]  /*9a00*/  FADD.FTZ R14, R126, R77 ;  /* 0x0000004d7e0e7221 */ /* 0x000fe20000010000 */
[----:B------:R-:W-:Y:S01]  /*9a10*/  FADD.FTZ R18, R96, R79 ;  /* 0x0000004f60127221 */ /* 0x000fe20000010000 */
[----:B------:R-:W-:Y:S01]  /*9a20*/  F2FP.BF16.F32.PACK_AB R105, R134, R115 ;  /* 0x000000738669723e */ /* 0x000fe200000010ff */
[----:B------:R-:W2:Y:S01]  /*9a30*/  MUFU.EX2 R13, R13 ;  /* 0x0000000d000d7308 */ /* 0x000ea20000000800 */
[----:B------:R-:W-:Y:S01]  /*9a40*/  FADD.FTZ R14, R125, R14 ;  /* 0x0000000e7d0e7221 */ /* 0x000fe20000010000 */
[----:B------:R-:W-:Y:S01]  /*9a50*/  FADD.FTZ R77, R97, R18 ;  /* 0x00000012614d7221 */ /* 0x000fe20000010000 */
[----:B------:R-:W-:Y:S01]  /*9a60*/  F2FP.BF16.F32.PACK_AB R106, R126, R114 ;  /* 0x000000727e6a723e */ /* 0x000fe200000010ff */
[----:B------:R3:W-:Y:S01]  /*9a70*/  STSM.16.M88.4 [R0+0x25b00], R20 ;  /* 0x025b001400007844 */ /* 0x0007e20000000200 */
[----:B------:R-:W-:Y:S01]  /*9a80*/  FADD.FTZ R79, R127, R14 ;  /* 0x0000000e7f4f7221 */ /* 0x000fe20000010000 */
[----:B------:R-:W-:Y:S01]  /*9a90*/  FADD.FTZ R18, R88, R77 ;  /* 0x0000004d58127221 */ /* 0x000fe20000010000 */
[----:B------:R-:W-:Y:S01]  /*9aa0*/  F2FP.BF16.F32.PACK_AB R107, R96, R107 ;  /* 0x0000006b606b723e */ /* 0x000fe200000010ff */
[----:B------:R-:W3:Y:S01]  /*9ab0*/  MUFU.EX2 R15, R15 ;  /* 0x0000000f000f7308 */ /* 0x000ee20000000800 */
[----:B-1----:R-:W-:Y:S01]  /*9ac0*/  FADD.FTZ R79, R116, R79 ;  /* 0x0000004f744f7221 */ /* 0x002fe20000010000 */
[----:B------:R-:W-:Y:S01]  /*9ad0*/  FADD.FTZ R77, R89, R18 ;  /* 0x00000012594d7221 */ /* 0x000fe20000010000 */
[----:B------:R-:W-:Y:S01]  /*9ae0*/  STSM.16.M88.4 [R0+0x27300], R120 ;  /* 0x0273007800007844 */ /* 0x000fe20000000200 */
[----:B------:R-:W-:Y:S01]  /*9af0*/  FMUL.FTZ R45, R45, R11 ;  /* 0x0000000b2d2d7220 */ /* 0x000fe20000410000 */
[----:B0-----:R-:W-:Y:S01]  /*9b00*/  FADD.FTZ R18, R108, R79 ;  /* 0x0000004f6c127221 */ /* 0x001fe20000010000 */
[----:B------:R-:W-:Y:S01]  /*9b10*/  FADD.FTZ R76, R80, R77 ;  /* 0x0000004d504c7221 */ /* 0x000fe20000010000 */
[----:B------:R-:W-:Y:S01]  /*9b20*/  STSM.16.M88.4 [R0+0x28b00], R104 ;  /* 0x028b006800007844 */ /* 0x000fe20000000200 */
[----:B------:R-:W0:Y:S01]  /*9b30*/  MUFU.EX2 R99, R99 ;  /* 0x0000006300637308 */ /* 0x000e220000000800 */
[----:B----4-:R-:W-:Y:S01]  /*9b40*/  FADD.FTZ R77, R5, R18 ;  /* 0x00000012054d7221 */ /* 0x010fe20000010000 */
[----:B-----5:R-:W-:Y:S01]  /*9b50*/  FADD.FTZ R79, R81, R76 ;  /* 0x0000004c514f7221 */ /* 0x020fe20000010000 */
[----:B--2---:R-:W-:Y:S01]  /*9b60*/  F2FP.BF16.F32.PACK_AB R78, R92, R13 ;  /* 0x0000000d5c4e723e */ /* 0x004fe200000010ff */
[----:B------:R-:W-:Y:S01]  /*9b70*/  FMUL.FTZ R48, R48, R11 ;  /* 0x0000000b30307220 */ /* 0x000fe20000410000 */
[----:B------:R-:W-:Y:S01]  /*9b80*/  FADD.FTZ R18, R6, R77 ;  /* 0x0000004d06127221 */ /* 0x000fe20000010000 */
[----:B------:R-:W-:Y:S01]  /*9b90*/  FADD.FTZ R76, R84, R79 ;  /* 0x0000004f544c7221 */ /* 0x000fe20000010000 */
[----:B---3--:R-:W-:Y:S01]  /*9ba0*/  F2FP.BF16.F32.PACK_AB R20, R127, R125 ;  /* 0x0000007d7f14723e */ /* 0x008fe200000010ff */
[----:B------:R-:W1:Y:S01]  /*9bb0*/  MUFU.EX2 R110, R118 ;  /* 0x00000076006e7308 */ /* 0x000e620000000800 */
[----:B------:R-:W-:Y:S01]  /*9bc0*/  FADD.FTZ R77, R13, R18 ;  /* 0x000000120d4d7221 */ /* 0x000fe20000010000 */
        /* <DEDUP_REMOVED lines=8> */
[----:B0-----:R-:W-:Y:S01]  /*9c50*/  FADD.FTZ R79, R99, R76 ;  /* 0x0000004c634f7221 */ /* 0x001fe20000010000 */
[----:B------:R-:W-:Y:S01]  /*9c60*/  F2FP.BF16.F32.PACK_AB R76, R6, R5 ;  /* 0x00000005064c723e */ /* 0x000fe200000010ff */
[----:B------:R-:W-:Y:S01]  /*9c70*/  FMUL.FTZ R52, R52, R11 ;  /* 0x0000000b34347220 */ /* 0x000fe20000410000 */
[----:B------:R-:W-:Y:S01]  /*9c80*/  F2FP.BF16.F32.PACK_AB R23, R80, R89 ;  /* 0x000000595017723e */ /* 0x000fe200000010ff */
[-C--:B------:R-:W-:Y:S01]  /*9c90*/  FMUL.FTZ R53, R53, R11.reuse ;  /* 0x0000000b35357220 */ /* 0x080fe20000410000 */
[----:B------:R-:W-:Y:S01]  /*9ca0*/  FMUL.FTZ R56, R56, R11 ;  /* 0x0000000b38387220 */ /* 0x000fe20000410000 */
[----:B------:R-:W0:Y:S01]  /*9cb0*/  MUFU.EX2 R17, R17 ;  /* 0x0000001100117308 */ /* 0x000e220000000800 */
[----:B-1----:R-:W-:Y:S01]  /*9cc0*/  FADD.FTZ R6, R110, R77 ;  /* 0x0000004d6e067221 */ /* 0x002fe20000010000 */
[----:B------:R-:W-:Y:S01]  /*9cd0*/  F2FP.BF16.F32.PACK_AB R77, R84, R81 ;  /* 0x00000051544d723e */ /* 0x000fe200000010ff */
[----:B------:R1:W-:Y:S01]  /*9ce0*/  STSM.16.M88.4 [R0+0x2a300], R20 ;  /* 0x02a3001400007844 */ /* 0x0003e20000000200 */
[----:B------:R-:W-:Y:S01]  /*9cf0*/  F2FP.BF16.F32.PACK_AB R96, R110, R15 ;  /* 0x0000000f6e60723e */ /* 0x000fe200000010ff */
[-C--:B------:R-:W-:Y:S01]  /*9d00*/  FMUL.FTZ R57, R57, R11.reuse ;  /* 0x0000000b39397220 */ /* 0x080fe20000410000 */
[-C--:B------:R-:W-:Y:S01]  /*9d10*/  FMUL.FTZ R60, R60, R11.reuse ;  /* 0x0000000b3c3c7220 */ /* 0x080fe20000410000 */
[----:B------:R-:W-:Y:S01]  /*9d20*/  FMUL.FTZ R61, R61, R11 ;  /* 0x0000000b3d3d7220 */ /* 0x000fe20000410000 */
[----:B------:R-:W3:Y:S01]  /*9d30*/  MUFU.EX2 R82, R82 ;  /* 0x0000005200527308 */ /* 0x000ee20000000800 */
[C---:B--2---:R-:W-:Y:S01]  /*9d40*/  FADD.FTZ R79, R94.reuse, R79 ;  /* 0x0000004f5e4f7221 */ /* 0x044fe20000010000 */
[----:B------:R-:W-:Y:S01]  /*9d50*/  F2FP.BF16.F32.PACK_AB R97, R94, R99 ;  /* 0x000000635e61723e */ /* 0x000fe200000010ff */
[-C--:B------:R-:W-:Y:S01]  /*9d60*/  FMUL.FTZ R64, R64, R11.reuse ;  /* 0x0000000b40407220 */ /* 0x080fe20000410000 */
[-C--:B------:R-:W-:Y:S01]  /*9d70*/  FMUL.FTZ R65, R65, R11.reuse ;  /* 0x0000000b41417220 */ /* 0x080fe20000410000 */
[-C--:B------:R-:W-:Y:S01]  /*9d80*/  FMUL.FTZ R68, R68, R11.reuse ;  /* 0x0000000b44447220 */ /* 0x080fe20000410000 */
[----:B------:R-:W-:Y:S01]  /*9d90*/  FMUL.FTZ R69, R69, R11 ;  /* 0x0000000b45457220 */ /* 0x000fe20000410000 */
        /* <DEDUP_REMOVED lines=10> */
[----:B---3--:R-:W-:Y:S01]  /*9e40*/  FADD.FTZ R6, R82, R79 ;  /* 0x0000004f52067221 */ /* 0x008fe20000010000 */
[----:B------:R-:W-:Y:S01]  /*9e50*/  F2FP.BF16.F32.PACK_AB R79, R85, R73 ;  /* 0x00000049554f723e */ /* 0x000fe200000010ff */
[-C--:B------:R-:W-:Y:S01]  /*9e60*/  FMUL.FTZ R39, R39, R10.reuse ;  /* 0x0000000a27277220 */ /* 0x080fe20000410000 */
[-C--:B------:R-:W-:Y:S01]  /*9e70*/  FMUL.FTZ R42, R42, R10.reuse ;  /* 0x0000000a2a2a7220 */ /* 0x080fe20000410000 */
[-C--:B------:R-:W-:Y:S01]  /*9e80*/  FMUL.FTZ R43, R43, R10.reuse ;  /* 0x0000000a2b2b7220 */ /* 0x080fe20000410000 */
[-C--:B------:R-:W-:Y:S01]  /*9e90*/  FMUL.FTZ R46, R46, R10.reuse ;  /* 0x0000000a2e2e7220 */ /* 0x080fe20000410000 */
[----:B------:R3:W-:Y:S01]  /*9ea0*/  STSM.16.M88.4 [R0+0x2bb00], R76 ;  /* 0x02bb004c00007844 */ /* 0x0007e20000000200 */
[----:B------:R-:W4:Y:S01]  /*9eb0*/  MUFU.EX2 R90, R90 ;  /* 0x0000005a005a7308 */ /* 0x000f220000000800 */
[C---:B--2---:R-:W-:Y:S01]  /*9ec0*/  FADD.FTZ R18, R98.reuse, R5 ;  /* 0x0000000562127221 */ /* 0x044fe20000010000 */
[----:B------:R-:W-:Y:S01]  /*9ed0*/  F2FP.BF16.F32.PACK_AB R98, R98, R17 ;  /* 0x000000116262723e */ /* 0x000fe200000010ff */
[-C--:B------:R-:W-:Y:S01]  /*9ee0*/  FMUL.FTZ R47, R47, R10.reuse ;  /* 0x0000000a2f2f7220 */ /* 0x080fe20000410000 */
[-C--:B------:R-:W-:Y:S01]  /*9ef0*/  FMUL.FTZ R50, R50, R10.reuse ;  /* 0x0000000a32327220 */ /* 0x080fe20000410000 */
[-C--:B------:R-:W-:Y:S01]  /*9f00*/  FMUL.FTZ R51, R51, R10.reuse ;  /* 0x0000000a33337220 */ /* 0x080fe20000410000 */
[-C--:B------:R-:W-:Y:S01]  /*9f10*/  FMUL.FTZ R54, R54, R10.reuse ;  /* 0x0000000a36367220 */ /* 0x080fe20000410000 */
[----:B------:R-:W-:Y:S01]  /*9f20*/  FMUL.FTZ R55, R55, R10 ;  /* 0x0000000a37377220 */ /* 0x000fe20000410000 */
[----:B------:R-:W1:Y:S01]  /*9f30*/  MUFU.EX2 R102, R102 ;  /* 0x0000006600667308 */ /* 0x000e620000000800 */
[C---:B0-----:R-:W-:Y:S01]  /*9f40*/  F2FP.BF16.F32.PACK_AB R99, R91.reuse, R82 ;  /* 0x000000525b63723e */ /* 0x041fe200000010ff */
[----:B------:R-:W-:Y:S01]  /*9f50*/  FADD.FTZ R5, R91, R6 ;  /* 0x000000065b057221 */ /* 0x000fe20000010000 */
[-C--:B------:R-:W-:Y:S01]  /*9f60*/  FMUL.FTZ R58, R58, R10.reuse ;  /* 0x0000000a3a3a7220 */ /* 0x080fe20000410000 */
[-C--:B------:R-:W-:Y:S01]  /*9f70*/  FMUL.FTZ R59, R59, R10.reuse ;  /* 0x0000000a3b3b7220 */ /* 0x080fe20000410000 */
[-C--:B------:R-:W-:Y:S01]  /*9f80*/  FMUL.FTZ R62, R62, R10.reuse ;  /* 0x0000000a3e3e7220 */ /* 0x080fe20000410000 */
[----:B------:R2:W-:Y:S01]  /*9f90*/  STSM.16.M88.4 [R0+0x2d300], R96 ;  /* 0x02d3006000007844 */ /* 0x0005e20000000200 */
[-C--:B------:R-:W-:Y:S01]  /*9fa0*/  FMUL.FTZ R63, R63, R10.reuse ;  /* 0x0000000a3f3f7220 */ /* 0x080fe20000410000 */
[----:B------:R-:W-:Y:S01]  /*9fb0*/  MUFU.EX2 R86, R86 ;  /* 0x0000005600567308 */ /* 0x000fe20000000800 */
[----:B----4-:R-:W-:Y:S01]  /*9fc0*/  FADD.FTZ R5, R90, R5 ;  /* 0x000000055a057221 */ /* 0x010fe20000010000 */
[-C--:B------:R-:W-:Y:S01]  /*9fd0*/  FMUL.FTZ R66, R66, R10.reuse ;  /* 0x0000000a42427220 */ /* 0x080fe20000410000 */
[-C--:B------:R-:W-:Y:S01]  /*9fe0*/  FMUL.FTZ R67, R67, R10.reuse ;  /* 0x0000000a43437220 */ /* 0x080fe20000410000 */
[-C--:B------:R-:W-:Y:S01]  /*9ff0*/  FMUL.FTZ R70, R70, R10.reuse ;  /* 0x0000000a46467220 */ /* 0x080fe20000410000 */
[----:B------:R-:W-:Y:S01]  /*a000*/  FMUL.FTZ R71, R71, R10 ;  /* 0x0000000a47477220 */ /* 0x000fe20000410000 */
[----:B------:R-:W-:-:S02]  /*a010*/  IMAD.MOV.U32 R11, RZ, RZ, R72 ;  /* 0x000000ffff0b7224 */ /* 0x000fc400078e0048 */
[----:B------:R-:W0:Y:S01]  /*a020*/  MUFU.EX2 R87, R87 ;  /* 0x0000005700577308 */ /* 0x000e220000000800 */
[C---:B-1----:R-:W-:Y:S01]  /*a030*/  F2FP.BF16.F32.PACK_AB R21, R102.reuse, R90 ;  /* 0x0000005a6615723e */ /* 0x042fe200000010ff */
[----:B------:R-:W-:Y:S01]  /*a040*/  FADD.FTZ R5, R102, R5 ;  /* 0x0000000566057221 */ /* 0x000fe20000010000 */
[----:B------:R-:W-:-:S05]  /*a050*/  IMAD.MOV.U32 R10, RZ, RZ, R75 ;  /* 0x000000ffff0a7224 */ /* 0x000fca00078e004b */
[----:B------:R-:W1:Y:S08]  /*a060*/  MUFU.EX2 R19, R19 ;  /* 0x0000001300137308 */ /* 0x000e700000000800 */
[----:B------:R-:W4:Y:S01]  /*a070*/  MUFU.EX2 R14, R111 ;  /* 0x0000006f000e7308 */ /* 0x000f220000000800 */
[----:B0-----:R-:W-:-:S07]  /*a080*/  F2FP.BF16.F32.PACK_AB R23, R87, R86 ;  /* 0x000000565717723e */ /* 0x001fce00000010ff */
[----:B------:R-:W0:Y:S01]  /*a090*/  MUFU.EX2 R119, R119 ;  /* 0x0000007700777308 */ /* 0x000e220000000800 */
[----:B-1----:R-:W-:Y:S01]  /*a0a0*/  FADD.FTZ R13, R19, R18 ;  /* 0x00000012130d7221 */ /* 0x002fe20000010000 */
[----:B------:R-:W-:-:S04]  /*a0b0*/  FADD.FTZ R18, R86, R5 ;  /* 0x0000000556127221 */ /* 0x000fc80000010000 */
[----:B------:R-:W-:Y:S02]  /*a0c0*/  FADD.FTZ R18, R87, R18 ;  /* 0x0000001257127221 */ /* 0x000fe40000010000 */
[----:B------:R-:W1:Y:S01]  /*a0d0*/  MUFU.EX2 R139, R139 ;  /* 0x0000008b008b7308 */ /* 0x000e620000000800 */
[C---:B----4-:R-:W-:Y:S01]  /*a0e0*/  F2FP.BF16.F32.PACK_AB R20, R14.reuse, R19 ;  /* 0x000000130e14723e */ /* 0x050fe200000010ff */
[----:B------:R-:W-:Y:S01]  /*a0f0*/  FADD.FTZ R6, R14, R13 ;  /* 0x0000000d0e067221 */ /* 0x000fe20000010000 */
[----:B------:R-:W-:-:S05]  /*a100*/  IMAD.MOV.U32 R13, RZ, RZ, R4 ;  /* 0x000000ffff0d7224 */ /* 0x000fca00078e0004 */
[----:B------:R-:W4:Y:S01]  /*a110*/  MUFU.EX2 R83, R83 ;  /* 0x0000005300537308 */ /* 0x000f220000000800 */
[----:B0-----:R-:W-:-:S07]  /*a120*/  FADD.FTZ R6, R119, R6 ;  /* 0x0000000677067221 */ /* 0x001fce0000010000 */
[----:B------:R-:W3:Y:S01]  /*a130*/  MUFU.EX2 R95, R95 ;  /* 0x0000005f005f7308 */ /* 0x000ee20000000800 */
[C---:B-1----:R-:W-:Y:S01]  /*a140*/  F2FP.BF16.F32.PACK_AB R22, R139.reuse, R119 ;  /* 0x000000778b16723e */ /* 0x042fe200000010ff */
[----:B------:R-:W-:-:S04]  /*a150*/  FADD.FTZ R6, R139, R6 ;  /* 0x000000068b067221 */ /* 0x000fc80000010000 */
[----:B------:R2:W-:Y:S02]  /*a160*/  STSM.16.M88.4 [R0+0x2eb00], R20 ;  /* 0x02eb001400007844 */ /* 0x0005e40000000200 */
[----:B------:R-:W0:Y:S01]  /*a170*/  MUFU.EX2 R101, R101 ;  /* 0x0000006500657308 */ /* 0x000e220000000800 */
[----:B----4-:R-:W-:-:S07]  /*a180*/  FADD.FTZ R18, R83, R18 ;  /* 0x0000001253127221 */ /* 0x010fce0000010000 */
[----:B------:R-:W1:Y:S01]  /*a190*/  MUFU.EX2 R100, R100 ;  /* 0x0000006400647308 */ /* 0x000e620000000800 */
[C---:B---3--:R-:W-:Y:S01]  /*a1a0*/  F2FP.BF16.F32.PACK_AB R77, R95.reuse, R83 ;  /* 0x000000535f4d723e */ /* 0x048fe200000010ff */
[----:B------:R-:W-:-:S06]  /*a1b0*/  FADD.FTZ R18, R95, R18 ;  /* 0x000000125f127221 */ /* 0x000fcc0000010000 */
[----:B------:R-:W3:Y:S01]  /*a1c0*/  MUFU.EX2 R137, R137 ;  /* 0x0000008900897308 */ /* 0x000ee20000000800 */
[----:B0-----:R-:W-:-:S07]  /*a1d0*/  FADD.FTZ R5, R101, R18 ;  /* 0x0000001265057221 */ /* 0x001fce0000010000 */
[----:B------:R-:W0:Y:S01]  /*a1e0*/  MUFU.EX2 R140, R140 ;  /* 0x0000008c008c7308 */ /* 0x000e220000000800 */
[C---:B-1----:R-:W-:Y:S01]  /*a1f0*/  F2FP.BF16.F32.PACK_AB R79, R100.reuse, R101 ;  /* 0x00000065644f723e */ /* 0x042fe200000010ff */
[----:B------:R-:W-:-:S06]  /*a200*/  FADD.FTZ R5, R100, R5 ;  /* 0x0000000564057221 */ /* 0x000fcc0000010000 */
[----:B------:R-:W1:Y:S01]  /*a210*/  MUFU.EX2 R109, R109 ;  /* 0x0000006d006d7308 */ /* 0x000e620000000800 */
[----:B---3--:R-:W-:-:S07]  /*a220*/  FADD.FTZ R6, R137, R6 ;  /* 0x0000000689067221 */ /* 0x008fce0000010000 */
[----:B------:R-:W3:Y:S01]  /*a230*/  MUFU.EX2 R138, R138 ;  /* 0x0000008a008a7308 */ /* 0x000ee20000000800 */
[C---:B0-----:R-:W-:Y:S01]  /*a240*/  F2FP.BF16.F32.PACK_AB R76, R140.reuse, R137 ;  /* 0x000000898c4c723e */ /* 0x041fe200000010ff */
[----:B------:R-:W-:-:S04]  /*a250*/  FADD.FTZ R6, R140, R6 ;  /* 0x000000068c067221 */ /* 0x000fc80000010000 */
[----:B-1----:R-:W-:Y:S01]  /*a260*/  FADD.FTZ R6, R109, R6 ;  /* 0x000000066d067221 */ /* 0x002fe20000010000 */
[----:B---3--:R-:W-:-:S03]  /*a270*/  F2FP.BF16.F32.PACK_AB R78, R138, R109 ;  /* 0x0000006d8a4e723e */ /* 0x008fc600000010ff */
        /* <DEDUP_REMOVED lines=10> */
.L_x_1915:
[----:B------:R-:W-:-:S13]  /*a320*/  ISETP.GE.AND P2, PT, R9, R156, PT ;  /* 0x0000009c0900720c */ /* 0x000fda0003f46270 */
[----:B------:R-:W-:Y:S05]  /*a330*/  @!P2 BRA `(.L_x_1925) ;  /* 0x0000004000b4a947 */ /* 0x000fea0003800000 */
[----:B------:R-:W1:Y:S01]  /*a340*/  S2R R10, SR_TID.X ;  /* 0x00000000000a7919 */ /* 0x000e620000002100 */
[----:B------:R-:W-:Y:S01]  /*a350*/  R2UR UR5, R157 ;  /* 0x000000009d0572ca */ /* 0x000fe200000e0000 */
[----:B------:R-:W-:Y:S01]  /*a360*/  UMOV UR23, 0xc0000010 ;  /* 0xc000001000177882 */ /* 0x000fe20000000000 */
[----:B------:R-:W-:Y:S01]  /*a370*/  UMOV UR27, 0xc0000010 ;  /* 0xc0000010001b7882 */ /* 0x000fe20000000000 */
[----:B------:R-:W-:Y:S01]  /*a380*/  IMAD.MOV.U32 R8, RZ, RZ, R72 ;  /* 0x000000ffff087224 */ /* 0x000fe200078e0048 */
[----:B------:R-:W-:Y:S01]  /*a390*/  UMOV UR7, UR4 ;  /* 0x0000000400077c82 */ /* 0x000fe20008000000 */
[----:B------:R-:W-:Y:S01]  /*a3a0*/  IMAD.MOV.U32 R7, RZ, RZ, R75 ;  /* 0x000000ffff077224 */ /* 0x000fe200078e004b */
[----:B------:R-:W-:Y:S01]  /*a3b0*/  UMOV UR57, 0xc0000010 ;  /* 0xc000001000397882 */ /* 0x000fe20000000000 */
[----:B------:R-:W-:Y:S01]  /*a3c0*/  IMAD.U32 R153, RZ, RZ, UR23 ;  /* 0x00000017ff997e24 */ /* 0x000fe2000f8e00ff */
[----:B------:R-:W-:Y:S01]  /*a3d0*/  UMOV UR53, 0xc0000010 ;  /* 0xc000001000357882 */ /* 0x000fe20000000000 */
[----:B------:R-:W-:-:S02]  /*a3e0*/  IMAD.U32 R151, RZ, RZ, UR27 ;  /* 0x0000001bff977e24 */ /* 0x000fc4000f8e00ff */
[----:B------:R-:W-:Y:S02]  /*a3f0*/  IMAD.U32 R147, RZ, RZ, UR23 ;  /* 0x00000017ff937e24 */ /* 0x000fe4000f8e00ff */
[----:B------:R-:W-:-:S04]  /*a400*/  ULOP3.LUT UR5, UR5, 0x10000, URZ, 0xfc, !UPT ;  /* 0x0001000005057892 */ /* 0x000fc8000f8efc3f */
[----:B------:R-:W-:Y:S02]  /*a410*/  UIADD3 UR6, UR5, 0x180, URZ ;  /* 0x0000018005067890 */ /* 0x000fe4000fffe03f */
[----:B------:R-:W-:Y:S02]  /*a420*/  UIADD3 UR10, UR5, 0x300, URZ ;  /* 0x00000300050a7890 */ /* 0x000fe4000fffe03f */
[----:B------:R-:W-:Y:S01]  /*a430*/  IMAD.U32 R155, RZ, RZ, UR5 ;  /* 0x00000005ff9b7e24 */ /* 0x000fe2000f8e00ff */
[----:B------:R-:W-:Y:S02]  /*a440*/  UIADD3 UR11, UR5, 0x480, URZ ;  /* 0x00000480050b7890 */ /* 0x000fe4000fffe03f */
[----:B------:R-:W-:Y:S02]  /*a450*/  UIADD3 UR14, UR5, 0x600, URZ ;  /* 0x00000600050e7890 */ /* 0x000fe4000fffe03f */
[----:B------:R-:W-:Y:S02]  /*a460*/  UIADD3 UR15, UR5, 0x780, URZ ;  /* 0x00000780050f7890 */ /* 0x000fe4000fffe03f */
[----:B------:R-:W-:Y:S01]  /*a470*/  UIADD3 UR18, UR5, 0x900, URZ ;  /* 0x0000090005127890 */ /* 0x000fe2000fffe03f */
[----:B------:R-:W-:Y:S01]  /*a480*/  UMOV UR22, UR6 ;  /* 0x0000000600167c82 */ /* 0x000fe20008000000 */
[----:B------:R-:W-:Y:S01]  /*a490*/  UMOV UR26, UR10 ;  /* 0x0000000a001a7c82 */ /* 0x000fe20008000000 */
[----:B-1----:R-:W-:Y:S01]  /*a4a0*/  SHF.R.U32.HI R11, RZ, 0x7, R10 ;  /* 0x00000007ff0b7819 */ /* 0x002fe2000001160a */
[----:B------:R-:W-:Y:S01]  /*a4b0*/  UMOV UR10, UR11 ;  /* 0x0000000b000a7c82 */ /* 0x000fe20008000000 */
[----:B------:R-:W-:Y:S01]  /*a4c0*/  MOV R152, UR22 ;  /* 0x0000001600987c02 */ /* 0x000fe20008000f00 */
[----:B------:R-:W-:Y:S01]  /*a4d0*/  UMOV UR22, UR14 ;  /* 0x0000000e00167c82 */ /* 0x000fe20008000000 */
[----:B------:R-:W-:Y:S01]  /*a4e0*/  ISETP.GE.U32.AND P2, PT, R10, 0x180, PT ;  /* 0x000001800a00780c */ /* 0x000fe20003f46070 */
[----:B------:R-:W-:Y:S01]  /*a4f0*/  VIADD R154, R11, 0x9 ;  /* 0x000000090b9a7836 */ /* 0x000fe20000000000 */
[----:B------:R-:W-:Y:S01]  /*a500*/  UMOV UR14, UR15 ;  /* 0x0000000f000e7c82 */ /* 0x000fe20008000000 */
[----:B------:R-:W-:Y:S01]  /*a510*/  IMAD.U32 R148, RZ, RZ, UR10 ;  /* 0x0000000aff947e24 */ /* 0x000fe2000f8e00ff */
[----:B------:R-:W-:Y:S01]  /*a520*/  UMOV UR11, 0xc0000010 ;  /* 0xc0000010000b7882 */ /* 0x000fe20000000000 */
[----:B------:R-:W-:Y:S01]  /*a530*/  UMOV UR15, 0xc0000010 ;  /* 0xc0000010000f7882 */ /* 0x000fe20000000000 */
[----:B------:R-:W-:Y:S01]  /*a540*/  UMOV UR10, UR18 ;  /* 0x00000012000a7c82 */ /* 0x000fe20008000000 */
[----:B------:R-:W-:Y:S01]  /*a550*/  IMAD.MOV.U32 R10, RZ, RZ, R4 ;  /* 0x000000ffff0a7224 */ /* 0x000fe200078e0004 */
[----:B------:R-:W-:Y:S01]  /*a560*/  SEL R154, R154, 0x9, !P2 ;  /* 0x000000099a9a7807 */ /* 0x000fe20005000000 */
[----:B------:R-:W-:Y:S01]  /*a570*/  IMAD.U32 R150, RZ, RZ, UR26 ;  /* 0x0000001aff967e24 */ /* 0x000fe2000f8e00ff */
[----:B------:R-:W-:Y:S01]  /*a580*/  UIADD3 UR56, UR5, 0xa80, URZ ;  /* 0x00000a8005387890 */ /* 0x000fe2000fffe03f */
[----:B------:R-:W-:Y:S01]  /*a590*/  IMAD.U32 R149, RZ, RZ, UR11 ;  /* 0x0000000bff957e24 */ /* 0x000fe2000f8e00ff */
[----:B------:R-:W-:Y:S01]  /*a5a0*/  UIADD3 UR52, UR5, 0xc00, URZ ;  /* 0x00000c0005347890 */ /* 0x000fe2000fffe03f */
[----:B------:R-:W-:-:S02]  /*a5b0*/  IMAD.U32 R146, RZ, RZ, UR22 ;  /* 0x00000016ff927e24 */ /* 0x000fc4000f8e00ff */
[----:B------:R-:W-:Y:S01]  /*a5c0*/  IMAD.U32 R18, RZ, RZ, UR14 ;  /* 0x0000000eff127e24 */ /* 0x000fe2000f8e00ff */
[----:B------:R-:W-:Y:S01]  /*a5d0*/  ULDC UR5, c[0x0][0x9d8] ;  /* 0x0002760000057ab9 */ /* 0x000fe20000000800 */
[----:B------:R-:W-:Y:S02]  /*a5e0*/  IMAD.U32 R19, RZ, RZ, UR15 ;  /* 0x0000000fff137e24 */ /* 0x000fe4000f8e00ff */
[----:B0-2---:R-:W-:Y:S02]  /*a5f0*/  IMAD.U32 R20, RZ, RZ, UR10 ;  /* 0x0000000aff147e24 */ /* 0x005fe4000f8e00ff */
[----:B------:R-:W-:-:S07]  /*a600*/  IMAD.U32 R21, RZ, RZ, UR11 ;  /* 0x0000000bff157e24 */ /* 0x000fce000f8e00ff */
.L_x_1934:
[----:B------:R-:W-:Y:S01]  /*a610*/  R2UR UR10, R145 ;  /* 0x00000000910a72ca */ /* 0x000fe200000e0000 */
[----:B------:R-:W-:-:S04]  /*a620*/  UIADD3 UR4, UR7, 0x1, URZ ;  /* 0x0000000107047890 */ /* 0x000fc8000fffe03f */
[----:B------:R-:W-:-:S04]  /*a630*/  UISETP.NE.AND UP0, UPT, UR4, 0x2, UPT ;  /* 0x000000020400788c */ /* 0x000fc8000bf05270 */
[----:B------:R-:W-:Y:S02]  /*a640*/  USEL UR6, URZ, 0x1, UP0 ;  /* 0x000000013f067887 */ /* 0x000fe40008000000 */
[----:B------:R-:W-:Y:S02]  /*a650*/  USEL UR4, UR4, URZ, UP0 ;  /* 0x0000003f04047287 */ /* 0x000fe40008000000 */
[----:B------:R-:W-:Y:S02]  /*a660*/  ISETP.NE.AND P3, PT, RZ, UR10, PT ;  /* 0x0000000aff007c0c */ /* 0x000fe4000bf65270 */
[----:B------:R-:W-:-:S11]  /*a670*/  LOP3.LUT R4, R10, UR6, RZ, 0x3c, !PT ;  /* 0x000000060a047c12 */ /* 0x000fd6000f8e3cff */
[----:B----4-:R-:W-:Y:S05]  /*a680*/  @P3 BRA `(.L_x_1926) ;  /* 0x0000000000283947 */ /* 0x010fea0003800000 */
[----:B------:R-:W-:Y:S05]  /*a690*/  @!P0 BRA `(.L_x_1927) ;  /* 0x0000000000048947 */ /* 0x000fea0003800000 */
[----:B------:R-:W-:Y:S01]  /*a6a0*/  BPT.TRAP 0x1 ;  /* 0x000000040000795c */ /* 0x000fe20000300000 */
.L_x_1927:
[----:B------:R-:W-:Y:S01]  /*a6b0*/  ULEA UR6, UR4, UR60, 0x3 ;  /* 0x0000003c04067291 */ /* 0x000fe2000f8e183f */
[----:B------:R-:W-:-:S08]  /*a6c0*/  SHF.L.U32 R11, R4, 0x1f, RZ ;  /* 0x0000001f040b7819 */ /* 0x000fd000000006ff */
[----:B------:R0:W1:Y:S01]  /*a6d0*/  SYNCS.PHASECHK.TRANS64.TRYWAIT P2, [UR6+0x31c30], R11 ;  /* 0x031c300bff0075a7 */ /* 0x0000620008040146 */
[----:B------:R-:W-:Y:S05]  /*a6e0*/  @!P0 BRA `(.L_x_1928) ;  /* 0x0000000000048947 */ /* 0x000fea0003800000 */
[----:B------:R-:W-:Y:S01]  /*a6f0*/  BPT.TRAP 0x1 ;  /* 0x000000040000795c */ /* 0x000fe20000300000 */
.L_x_1928:
[----:B-1----:R-:W-:Y:S05]  /*a700*/  @P2 BRA `(.L_x_1926) ;  /* 0x0000000000082947 */ /* 0x002fea0003800000 */
[----:B------:R-:W1:Y:S02]  /*a710*/  SYNCS.PHASECHK.TRANS64.TRYWAIT P2, [UR6+0x31c30], R11 ;  /* 0x031c300bff0075a7 */ /* 0x000e640008040146 */
[----:B-1----:R-:W-:Y:S05]  /*a720*/  @!P2 BRA `(.L_x_1929) ;  /* 0x000000a0004ca947 */ /* 0x002fea0003800000 */
.L_x_1926:
[----:B-1----:R-:W1:Y:S01]  /*a730*/  S2R R12, SR_TID.X ;  /* 0x00000000000c7919 */ /* 0x002e620000002100 */
        /* <DEDUP_REMOVED lines=24> */
[----:B------:R-:W-:Y:S01]  /*a8c0*/  UMOV UR48, UR24 ;  /* 0x0000001800307c82 */ /* 0x000fe20008000000 */
[----:B------:R-:W-:Y:S01]  /*a8d0*/  UMOV UR49, UR25 ;  /* 0x0000001900317c82 */ /* 0x000fe20008000000 */
[----:B------:R-:W-:Y:S01]  /*a8e0*/  UMOV UR51, 0x80000020 ;  /* 0x8000002000337882 */ /* 0x000fe20000000000 */
[----:B------:R-:W-:Y:S01]  /*a8f0*/  UIADD3 UR10, UR6, 0x202, URZ ;  /* 0x00000202060a7890 */ /* 0x000fe2000fffe03f */
[----:B-1----:R-:W-:Y:S01]  /*a900*/  SHF.R.U32.HI R12, RZ, 0x7, R12 ;  /* 0x00000007ff0c7819 */ /* 0x002fe2000001160c */
[----:B------:R-:W-:Y:S01]  /*a910*/  UMOV UR11, 0x80000020 ;  /* 0x80000020000b7882 */ /* 0x000fe20000000000 */
[----:B------:R-:W-:Y:S01]  /*a920*/  UIADD3 UR14, UR6, 0x440, URZ ;  /* 0x00000440060e7890 */ /* 0x000fe2000fffe03f */
[----:B------:R-:W-:-:S02]  /*a930*/  UMOV UR15, 0x80000020 ;  /* 0x80000020000f7882 */ /* 0x000fc40000000000 */
[----:B------:R-:W-:Y:S01]  /*a940*/  VIADD R12, R12, 0x8 ;  /* 0x000000080c0c7836 */ /* 0x000fe20000000000 */
[----:B------:R-:W-:Y:S01]  /*a950*/  UIADD3 UR18, UR6, 0x480, URZ ;  /* 0x0000048006127890 */ /* 0x000fe2000fffe03f */
[----:B------:R-:W-:Y:S01]  /*a960*/  UMOV UR19, 0x80000020 ;  /* 0x8000002000137882 */ /* 0x000fe20000000000 */
[----:B------:R-:W-:Y:S02]  /*a970*/  UIADD3 UR22, UR6, 0x482, URZ ;  /* 0x0000048206167890 */ /* 0x000fe4000fffe03f */
[----:B------:R1:W-:Y:S06]  /*a980*/  BAR.SYNC.DEFER_BLOCKING R12, 0x100 ;  /* 0x0004000c0000751d */ /* 0x0003ec0000010000 */
[----:B------:R-:W-:Y:S01]  /*a990*/  UMOV UR23, 0x80000020 ;  /* 0x8000002000177882 */ /* 0x000fe20000000000 */
        /* <DEDUP_REMOVED lines=322> */
.L_x_1931:
[----:B------:R-:W-:Y:S01]  /*bdc0*/  ULEA UR6, UR7, UR60, 0x3 ;  /* 0x0000003c07067291 */ /* 0x000fe2000f8e183f */
[----:B------:R-:W-:-:S08]  /*bdd0*/  SHF.L.U32 R10, R10, 0x1f, RZ ;  /* 0x0000001f0a0a7819 */ /* 0x000fd000000006ff */
[----:B------:R1:W2:Y:S01]  /*bde0*/  SYNCS.PHASECHK.TRANS64.TRYWAIT P2, [UR6+0x31c50], R10 ;  /* 0x031c500aff0075a7 */ /* 0x0002a20008040146 */
[----:B------:R-:W-:Y:S05]  /*bdf0*/  @!P0 BRA `(.L_x_1932) ;  /* 0x0000000000048947 */ /* 0x000fea0003800000 */
[----:B------:R-:W-:Y:S01]  /*be00*/  BPT.TRAP 0x1 ;  /* 0x000000040000795c */ /* 0x000fe20000300000 */
.L_x_1932:
[----:B--2---:R-:W-:Y:S05]  /*be10*/  @P2 BRA `(.L_x_1930) ;  /* 0x0000000000082947 */ /* 0x004fea0003800000 */
[----:B------:R-:W2:Y:S02]  /*be20*/  SYNCS.PHASECHK.TRANS64.TRYWAIT P2, [UR6+0x31c50], R10 ;  /* 0x031c500aff0075a7 */ /* 0x000ea40008040146 */
[----:B--2---:R-:W-:Y:S05]  /*be30*/  @!P2 BRA `(.L_x_1933) ;  /* 0x0000008800a0a947 */ /* 0x004fea0003800000 */
.L_x_1930:
[----:B------:R-:W-:Y:S01]  /*be40*/  UIADD3 UR6, UR60, 0x200, URZ ;  /* 0x000002003c067890 */ /* 0x000fe2000fffe03f */
[----:B------:R-:W-:Y:S01]  /*be50*/  R2UR UR10, R155 ;  /* 0x000000009b0a72ca */ /* 0x000fe200000e0000 */
[----:B------:R-:W-:Y:S01]  /*be60*/  WARPGROUP.ARRIVE ;  /* 0x00000000000079c5 */ /* 0x000fe20000000000 */
[----:B------:R-:W-:Y:S01]  /*be70*/  UMOV UR29, 0xc0000010 ;  /* 0xc0000010001d7882 */ /* 0x000fe20000000000 */
[----:B------:R-:W-:Y:S01]  /*be80*/  USHF.R.U32.HI UR6, URZ, 0x4, UR6 ;  /* 0x000000043f067899 */ /* 0x000fe20008011606 */
[----:B------:R-:W-:Y:S01]  /*be90*/  R2UR UR32, R152 ;  /* 0x00000000982072ca */ /* 0x000fe200000e0000 */
[----:B------:R-:W-:Y:S01]  /*bea0*/  UMOV UR31, 0x80000020 ;  /* 0x80000020001f7882 */ /* 0x000fe20000000000 */
[----:B------:R-:W-:Y:S01]  /*beb0*/  R2UR UR33, R153 ;  /* 0x00000000992172ca */ /* 0x000fe200000e0000 */
[----:B------:R-:W-:Y:S01]  /*bec0*/  ULOP3.LUT UR6, UR6, 0x3fff, URZ, 0xc0, !UPT ;  /* 0x00003fff06067892 */ /* 0x000fe2000f8ec03f */
[----:B01----:R-:W-:Y:S01]  /*bed0*/  FMUL.FTZ R10, R136, UR5 ;  /* 0x00000005880a7c20 */ /* 0x003fe20008410000 */
[----:B------:R-:W-:Y:S01]  /*bee0*/  UMOV UR35, 0x80000020 ;  /* 0x8000002000237882 */ /* 0x000fe20000000000 */
[----:B------:R-:W-:Y:S01]  /*bef0*/  FMUL.FTZ R11, R137, UR5 ;  /* 0x00000005890b7c20 */ /* 0x000fe20008410000 */
[----:B------:R-:W-:Y:S01]  /*bf00*/  ULOP3.LUT UR6, UR6, 0x2400000, URZ, 0xfc, !UPT ;  /* 0x0240000006067892 */ /* 0x000fe2000f8efc3f */
[----:B------:R-:W-:Y:S01]  /*bf10*/  FMUL.FTZ R12, R140, UR5 ;  /* 0x000000058c0c7c20 */ /* 0x000fe20008410000 */
[----:B------:R-:W-:Y:S01]  /*bf20*/  UMOV UR28, UR10 ;  /* 0x0000000a001c7c82 */ /* 0x000fe20008000000 */
[----:B------:R-:W0:Y:S01]  /*bf30*/  MUFU.TANH R10, R10 ;  /* 0x0000000a000a7308 */ /* 0x000e220000002400 */
[----:B------:R-:W-:Y:S01]  /*bf40*/  UIMAD UR30, UR7, 0x6c0, UR6 ;  /* 0x000006c0071e78a4 */ /* 0x000fe2000f8e0206 */
[----:B------:R-:W-:Y:S01]  /*bf50*/  FMUL.FTZ R13, R141, UR5 ;  /* 0x000000058d0d7c20 */ /* 0x000fe20008410000 */
[----:B------:R-:W-:Y:S01]  /*bf60*/  FMUL.FTZ R15, R128, UR5 ;  /* 0x00000005800f7c20 */ /* 0x000fe20008410000 */
[----:B------:R-:W-:Y:S01]  /*bf70*/  FMUL.FTZ R16, R129, UR5 ;  /* 0x0000000581107c20 */ /* 0x000fe20008410000 */
[----:B------:R-:W-:Y:S01]  /*bf80*/  UIADD3 UR6, UR30, 0x40, URZ ;  /* 0x000000401e067890 */ /* 0x000fe2000fffe03f */
[----:B------:R-:W-:Y:S01]  /*bf90*/  FMUL.FTZ R23, R132, UR5 ;  /* 0x0000000584177c20 */ /* 0x000fe20008410000 */
[----:B------:R-:W-:Y:S01]  /*bfa0*/  FMUL.FTZ R22, R131, UR5 ;  /* 0x0000000583167c20 */ /* 0x000fe20008410000 */
[----:B------:R-:W1:Y:S01]  /*bfb0*/  MUFU.TANH R11, R11 ;  /* 0x0000000b000b7308 */ /* 0x000e620000002400 */
[----:B------:R-:W-:Y:S01]  /*bfc0*/  FMUL.FTZ R128, R133, UR5 ;  /* 0x0000000585807c20 */ /* 0x000fe20008410000 */
[----:B------:R-:W-:Y:S01]  /*bfd0*/  HGMMA.64x96x16.F32.BF16 R24, gdesc[UR28].tnspB, R24, gsb0 ;  /* 0x416000001c1879f0 */ /* 0x000fe20008001818 */
[----:B------:R-:W-:Y:S01]  /*bfe0*/  FMUL.FTZ R120, R120, UR5 ;  /* 0x0000000578787c20 */ /* 0x000fe20008410000 */
[----:B------:R-:W-:Y:S01]  /*bff0*/  UMOV UR34, UR6 ;  /* 0x0000000600227c82 */ /* 0x000fe20008000000 */
[----:B------:R-:W-:Y:S01]  /*c000*/  UIADD3 UR6, UR30, 0x80, URZ ;  /* 0x000000801e067890 */ /* 0x000fe2000fffe03f */
        /* <DEDUP_REMOVED lines=54> */
[----:B------:R-:W-:Y:S01]  /*c370*/  UIADD3 UR58, UR30, 0x1c0, URZ ;  /* 0x000001c01e3a7890 */ /* 0x000fe2000fffe03f */
[----:B------:R-:W-:Y:S01]  /*c380*/  FMUL.FTZ R118, R118, UR5 ;  /* 0x0000000576767c20 */ /* 0x000fe20008410000 */
[----:B------:R-:W-:Y:S01]  /*c390*/  FMUL.FTZ R119, R119, UR5 ;  /* 0x0000000577777c20 */ /* 0x000fe20008410000 */
[----:B------:R-:W-:Y:S01]  /*c3a0*/  UMOV UR59, 0x80000020 ;  /* 0x80000020003b7882 */ /* 0x000fe20000000000 */
        /* <DEDUP_REMOVED lines=26> */
[----:B------:R-:W-:Y:S01]  /*c550*/  UIADD3 UR54, UR30, 0x200, URZ ;  /* 0x000002001e367890 */ /* 0x000fe2000fffe03f */
[C---:B------:R-:W-:Y:S01]  /*c560*/  ISETP.GT.AND P2, PT, R9.reuse, R156, PT ;  /* 0x0000009c0900720c */ /* 0x040fe20003f44270 */
[----:B------:R-:W-:Y:S01]  /*c570*/  UMOV UR55, 0x80000020 ;  /* 0x8000002000377882 */ /* 0x000fe20000000000 */
[----:B------:R-:W-:-:S03]  /*c580*/  VIADD R9, R9, 0xffffffff ;  /* 0xffffffff09097836 */ /* 0x000fc60000000000 */
[----:B------:R-:W1:Y:S01]  /*c590*/  MUFU.TANH R113, R113 ;  /* 0x0000007100717308 */ /* 0x000e620000002400 */
[----:B--2---:R-:W-:Y:S01]  /*c5a0*/  FMNMX.FTZ R131, R125, R132, !PT ;  /* 0x000000847d837209 */ /* 0x004fe20007810000 */
[----:B------:R-:W-:Y:S02]  /*c5b0*/  WARPGROUP.DEPBAR.LE gsb0, 0x0 ;  /* 0x00008000000079c5 */ /* 0x000fe40000010000 */
[----:B------:R-:W-:-:S04]  /*c5c0*/  WARPGROUP.ARRIVE ;  /* 0x00000000000079c5 */ /* 0x000fc80000000000 */
[----:B------:R-:W2:Y:S01]  /*c5d0*/  MUFU.TANH R116, R116 ;  /* 0x0000007400747308 */ /* 0x000ea20000002400 */
[----:B0-----:R-:W-:Y:S01]  /*c5e0*/  FMNMX.FTZ R132, R112, R131, !PT ;  /* 0x0000008370847209 */ /* 0x001fe20007810000 */
[----:B------:R-:W-:Y:S01]  /*c5f0*/  HGMMA.64x96x16.F32.BF16 R24, gdesc[UR32].tnspB, R24, gsb0 ;  /* 0x41600000201879f0 */ /* 0x000fe20008001818 */
[----:B------:R-:W-:Y:S01]  /*c600*/  R2UR UR32, R150 ;  /* 0x00000000962072ca */ /* 0x000fe200000e0000 */
[----:B------:R-:W-:Y:S01]  /*c610*/  UMOV UR34, UR6 ;  /* 0x0000000600227c82 */ /* 0x000fe20008000000 */
[----:B------:R-:W-:Y:S01]  /*c620*/  R2UR UR33, R151 ;  /* 0x00000000972172ca */ /* 0x000fe200000e0000 */
[----:B------:R-:W-:Y:S01]  /*c630*/  UMOV UR35, 0x80000020 ;  /* 0x8000002000237882 */ /* 0x000fe20000000000 */
[----:B------:R-:W-:Y:S01]  /*c640*/  UIADD3 UR6, UR30, 0xc0, URZ ;  /* 0x000000c01e067890 */ /* 0x000fe2000fffe03f */
[----:B------:R-:W0:Y:S01]  /*c650*/  MUFU.TANH R117, R117 ;  /* 0x0000007500757308 */ /* 0x000e220000002400 */
[----:B-1----:R-:W-:-:S04]  /*c660*/  FMNMX.FTZ R131, R113, R132, !PT ;  /* 0x0000008471837209 */ /* 0x002fc80007810000 */
[----:B--2---:R-:W-:-:S03]  /*c670*/  FMNMX.FTZ R132, R116, R131, !PT ;  /* 0x0000008374847209 */ /* 0x004fc60007810000 */
[----:B------:R-:W1:Y:S08]  /*c680*/  MUFU.TANH R104, R104 ;  /* 0x0000006800687308 */ /* 0x000e700000002400 */
        /* <DEDUP_REMOVED lines=25> */
[----:B------:R-:W-:Y:S01]  /*c820*/  R2UR UR32, R148 ;  /* 0x00000000942072ca */ /* 0x000fe200000e0000 */
[----:B------:R-:W-:Y:S01]  /*c830*/  UMOV UR34, UR6 ;  /* 0x0000000600227c82 */ /* 0x000fe20008000000 */
[----:B------:R-:W-:Y:S01]  /*c840*/  R2UR UR33, R149 ;  /* 0x00000000952172ca */ /* 0x000fe200000e0000 */
[----:B------:R-:W-:Y:S01]  /*c850*/  UMOV UR35, 0x80000020 ;  /* 0x8000002000237882 */ /* 0x000fe20000000000 */
[----:B------:R-:W-:Y:S01]  /*c860*/  UIADD3 UR6, UR30, 0x100, URZ ;  /* 0x000001001e067890 */ /* 0x000fe2000fffe03f */
        /* <DEDUP_REMOVED lines=19> */
[----:B0-----:R-:W-:-:S05]  /*c9a0*/  FMNMX.FTZ R131, R77, R132, !PT ;  /* 0x000000844d837209 */ /* 0x001fca0007810000 */
[----:B------:R-:W0:Y:S02]  /*c9b0*/  SHFL.BFLY PT, R132, R131, 0x2, 0x1f ;  /* 0x0c401f0083847f89 */ /* 0x000e2400000e0000 */
[----:B------:R-:W3:Y:S08]  /*c9c0*/  MUFU.TANH R138, R138 ;  /* 0x0000008a008a7308 */ /* 0x000ef00000002400 */
[----:B------:R-:W4:Y:S01]  /*c9d0*/  MUFU.TANH R14, R14 ;  /* 0x0000000e000e7308 */ /* 0x000f220000002400 */
[----:B------:R-:W-:-:S02]  /*c9e0*/  WARPGROUP.DEPBAR.LE gsb0, 0x0 ;  /* 0x00008000000079c5 */ /* 0x000fc40000010000 */
[----:B------:R-:W-:-:S05]  /*c9f0*/  WARPGROUP.ARRIVE ;  /* 0x00000000000079c5 */ /* 0x000fca0000000000 */
[----:B------:R-:W5:Y:S01]  /*ca00*/  MUFU.TANH R17, R17 ;  /* 0x0000001100117308 */ /* 0x000f620000002400 */
[----:B0-----:R-:W-:Y:S01]  /*ca10*/  FMNMX.FTZ R133, R131, R132, !PT ;  /* 0x0000008483857209 */ /* 0x001fe20007810000 */
[----:B------:R-:W-:Y:S01]  /*ca20*/  FMUL.FTZ R131, R74, UR5 ;  /* 0x000000054a837c20 */ /* 0x000fe20008410000 */
[----:B------:R-:W-:Y:S01]  /*ca30*/  HGMMA.64x96x16.F32.BF16 R24, gdesc[UR32].tnspB, R24, gsb0 ;  /* 0x41600000201879f0 */ /* 0x000fe20008001818 */
[----:B------:R-:W-:Y:S01]  /*ca40*/  R2UR UR32, R146 ;  /* 0x00000000922072ca */ /* 0x000fe200000e0000 */
[----:B------:R-:W-:Y:S01]  /*ca50*/  UMOV UR34, UR6 ;  /* 0x0000000600227c82 */ /* 0x000fe20008000000 */
[----:B------:R-:W-:Y:S01]  /*ca60*/  R2UR UR33, R147 ;  /* 0x00000000932172ca */ /* 0x000fe200000e0000 */
[----:B------:R-:W-:Y:S01]  /*ca70*/  UMOV UR35, 0x80000020 ;  /* 0x8000002000237882 */ /* 0x000fe20000000000 */
[----:B------:R-:W-:Y:S01]  /*ca80*/  UIADD3 UR6, UR30, 0x140, URZ ;  /* 0x000001401e067890 */ /* 0x000fe2000fffe03f */
[----:B------:R-:W0:Y:S01]  /*ca90*/  SHFL.BFLY PT, R134, R133, 0x1, 0x1f ;  /* 0x0c201f0085867f89 */ /* 0x000e2200000e0000 */
[----:B------:R-:W2:Y:S01]  /*caa0*/  LDC R74, c[0x0][0x988] ;  /* 0x00026200ff4a7b82 */ /* 0x000ea20000000800 */
[----:B------:R-:W-:Y:S01]  /*cab0*/  FMUL.FTZ R132, R75, UR5 ;  /* 0x000000054b847c20 */ /* 0x000fe20008410000 */
[----:B------:R-:W5:Y:S08]  /*cac0*/  MUFU.TANH R22, R22 ;  /* 0x0000001600167308 */ /* 0x000f700000002400 */
[----:B------:R-:W5:Y:S08]  /*cad0*/  MUFU.TANH R129, R129 ;  /* 0x0000008100817308 */ /* 0x000f700000002400 */
[----:B------:R-:W5:Y:S01]  /*cae0*/  MUFU.TANH R130, R130 ;  /* 0x0000008200827308 */ /* 0x000f620000002400 */
[----:B0-----:R-:W-:-:S07]  /*caf0*/  FMNMX.FTZ R75, R133, R134, !PT ;  /* 0x00000086854b7209 */ /* 0x001fce0007810000 */
[----:B------:R-:W0:Y:S01]  /*cb00*/  MUFU.TANH R122, R122 ;  /* 0x0000007a007a7308 */ /* 0x000e220000002400 */
[C---:B--2---:R-:W-:Y:S01]  /*cb10*/  FMUL.FTZ R133, R75.reuse, R74 ;  /* 0x0000004a4b857220 */ /* 0x044fe20000410000 */
[----:B------:R-:W-:-:S03]  /*cb20*/  FADD.FTZ R7, -R75, R7 ;  /* 0x000000074b077221 */ /* 0x000fc60000010100 */
[-CC-:B------:R-:W-:Y:S01]  /*cb30*/  FFMA.FTZ R135, R13, R74.reuse, -R133.reuse ;  /* 0x0000004a0d877223 */ /* 0x180fe20000010885 */
[--C-:B------:R-:W-:Y:S01]  /*cb40*/  FFMA.FTZ R13, R16, R74, -R133.reuse ;  /* 0x0000004a100d7223 */ /* 0x100fe20000010885 */
[----:B------:R-:W-:Y:S01]  /*cb50*/  FMNMX.FTZ R16, R144, R8, !PT ;  /* 0x0000000890107209 */ /* 0x000fe20007810000 */
[-CC-:B------:R-:W-:Y:S01]  /*cb60*/  FFMA.FTZ R134, R12, R74.reuse, -R133.reuse ;  /* 0x0000004a0c867223 */ /* 0x180fe20000010885 */
[-CC-:B------:R-:W-:Y:S01]  /*cb70*/  FFMA.FTZ R12, R15, R74.reuse, -R133.reuse ;  /* 0x0000004a0f0c7223 */ /* 0x180fe20000010885 */
[--C-:B------:R-:W-:Y:S01]  /*cb80*/  FFMA.FTZ R15, R23, R74, -R133.reuse ;  /* 0x0000004a170f7223 */ /* 0x100fe20000010885 */
[----:B-1----:R-:W-:Y:S01]  /*cb90*/  FMNMX.FTZ R23, R139, R16, !PT ;  /* 0x000000108b177209 */ /* 0x002fe20007810000 */
[-CC-:B------:R-:W-:Y:S01]  /*cba0*/  FFMA.FTZ R16, R128, R74.reuse, -R133.reuse ;  /* 0x0000004a80107223 */ /* 0x180fe20000010885 */
[----:B------:R-:W1:Y:S01]  /*cbb0*/  MUFU.TANH R123, R123 ;  /* 0x0000007b007b7308 */ /* 0x000e620000002400 */
[-CC-:B------:R-:W-:Y:S01]  /*cbc0*/  FFMA.FTZ R136, R120, R74.reuse, -R133.reuse ;  /* 0x0000004a78887223 */ /* 0x180fe20000010885 */
[----:B---3--:R-:W-:Y:S01]  /*cbd0*/  FMNMX.FTZ R23, R138, R23, !PT ;  /* 0x000000178a177209 */ /* 0x008fe20007810000 */
[-CC-:B------:R-:W-:Y:S01]  /*cbe0*/  FFMA.FTZ R10, R10, R74.reuse, -R133.reuse ;  /* 0x0000004a0a0a7223 */ /* 0x180fe20000010885 */
[-CC-:B------:R-:W-:Y:S01]  /*cbf0*/  FFMA.FTZ R11, R11, R74.reuse, -R133.reuse ;  /* 0x0000004a0b0b7223 */ /* 0x180fe20000010885 */
[-CC-:B------:R-:W-:Y:S01]  /*cc00*/  FFMA.FTZ R112, R112, R74.reuse, -R133.reuse ;  /* 0x0000004a70707223 */ /* 0x180fe20000010885 */
[----:B----4-:R-:W-:Y:S01]  /*cc10*/  FMNMX.FTZ R128, R14, R23, !PT ;  /* 0x000000170e807209 */ /* 0x010fe20007810000 */
[-CC-:B------:R-:W-:Y:S01]  /*cc20*/  FFMA.FTZ R113, R113, R74.reuse, -R133.reuse ;  /* 0x0000004a71717223 */ /* 0x180fe20000010885 */
[----:B------:R-:W2:Y:S01]  /*cc30*/  MUFU.TANH R126, R126 ;  /* 0x0000007e007e7308 */ /* 0x000ea20000002400 */
[--C-:B------:R-:W-:Y:S01]  /*cc40*/  FFMA.FTZ R116, R116, R74, -R133.reuse ;  /* 0x0000004a74747223 */ /* 0x100fe20000010885 */
[----:B-----5:R-:W-:Y:S01]  /*cc50*/  FMNMX.FTZ R23, R17, R128, !PT ;  /* 0x0000008011177209 */ /* 0x020fe20007810000 */
[-CC-:B------:R-:W-:Y:S01]  /*cc60*/  FFMA.FTZ R117, R117, R74.reuse, -R133.reuse ;  /* 0x0000004a75757223 */ /* 0x180fe20000010885 */
[-CC-:B------:R-:W-:Y:S01]  /*cc70*/  FFMA.FTZ R104, R104, R74.reuse, -R133.reuse ;  /* 0x0000004a68687223 */ /* 0x180fe20000010885 */
[-CC-:B------:R-:W-:Y:S01]  /*cc80*/  FFMA.FTZ R105, R105, R74.reuse, -R133.reuse ;  /* 0x0000004a69697223 */ /* 0x180fe20000010885 */
[----:B------:R-:W-:Y:S01]  /*cc90*/  FMNMX.FTZ R120, R22, R23, !PT ;  /* 0x0000001716787209 */ /* 0x000fe20007810000 */
[-CC-:B------:R-:W-:Y:S01]  /*cca0*/  FFMA.FTZ R108, R108, R74.reuse, -R133.reuse ;  /* 0x0000004a6c6c7223 */ /* 0x180fe20000010885 */
[----:B------:R-:W3:Y:S01]  /*ccb0*/  MUFU.TANH R127, R127 ;  /* 0x0000007f007f7308 */ /* 0x000ee20000002400 */
[--C-:B------:R-:W-:Y:S01]  /*ccc0*/  FFMA.FTZ R109, R109, R74, -R133.reuse ;  /* 0x0000004a6d6d7223 */ /* 0x100fe20000010885 */
[----:B------:R-:W-:Y:S01]  /*ccd0*/  FMNMX.FTZ R137, R129, R120, !PT ;  /* 0x0000007881897209 */ /* 0x000fe20007810000 */
[-CC-:B------:R-:W-:Y:S01]  /*cce0*/  FFMA.FTZ R120, R121, R74.reuse, -R133.reuse ;  /* 0x0000004a79787223 */ /* 0x180fe20000010885 */
[-CC-:B------:R-:W-:Y:S01]  /*ccf0*/  FFMA.FTZ R121, R124, R74.reuse, -R133.reuse ;  /* 0x0000004a7c797223 */ /* 0x180fe20000010885 */
[-CC-:B------:R-:W-:Y:S01]  /*cd00*/  FFMA.FTZ R100, R100, R74.reuse, -R133.reuse ;  /* 0x0000004a64647223 */ /* 0x180fe20000010885 */
[----:B------:R-:W-:Y:S01]  /*cd10*/  FMNMX.FTZ R137, R130, R137, !PT ;  /* 0x0000008982897209 */ /* 0x000fe20007810000 */
[-CC-:B------:R-:W-:Y:S01]  /*cd20*/  FFMA.FTZ R101, R101, R74.reuse, -R133.reuse ;  /* 0x0000004a65657223 */ /* 0x180fe20000010885 */
[----:B------:R-:W4:Y:S01]  /*cd30*/  MUFU.TANH R114, R114 ;  /* 0x0000007200727308 */ /* 0x000f220000002400 */
[-CC-:B------:R-:W-:Y:S01]  /*cd40*/  FFMA.FTZ R88, R88, R74.reuse, -R133.reuse ;  /* 0x0000004a58587223 */ /* 0x180fe20000010885 */
[----:B0-----:R-:W-:Y:S01]  /*cd50*/  FMNMX.FTZ R128, R122, R137, !PT ;  /* 0x000000897a807209 */ /* 0x001fe20007810000 */
[-CC-:B------:R-:W-:Y:S01]  /*cd60*/  FFMA.FTZ R89, R89, R74.reuse, -R133.reuse ;  /* 0x0000004a59597223 */ /* 0x180fe20000010885 */
[-CC-:B------:R-:W-:Y:S01]  /*cd70*/  FFMA.FTZ R92, R92, R74.reuse, -R133.reuse ;  /* 0x0000004a5c5c7223 */ /* 0x180fe20000010885 */
[--C-:B------:R-:W-:Y:S01]  /*cd80*/  FFMA.FTZ R93, R93, R74, -R133.reuse ;  /* 0x0000004a5d5d7223 */ /* 0x100fe20000010885 */
[----:B-1----:R-:W-:Y:S01]  /*cd90*/  FMNMX.FTZ R137, R123, R128, !PT ;  /* 0x000000807b897209 */ /* 0x002fe20007810000 */
[-CC-:B------:R-:W-:Y:S01]  /*cda0*/  FFMA.FTZ R80, R80, R74.reuse, -R133.reuse ;  /* 0x0000004a50507223 */ /* 0x180fe20000010885 */
[----:B------:R-:W0:Y:S01]  /*cdb0*/  MUFU.TANH R115, R115 ;  /* 0x0000007300737308 */ /* 0x000e220000002400 */
[-CC-:B------:R-:W-:Y:S01]  /*cdc0*/  FFMA.FTZ R81, R81, R74.reuse, -R133.reuse ;  /* 0x0000004a51517223 */ /* 0x180fe20000010885 */
[----:B--2---:R-:W-:Y:S01]  /*cdd0*/  FMNMX.FTZ R124, R126, R137, !PT ;  /* 0x000000897e7c7209 */ /* 0x004fe20007810000 */
[-CC-:B------:R-:W-:Y:S01]  /*cde0*/  FFMA.FTZ R84, R84, R74.reuse, -R133.reuse ;  /* 0x0000004a54547223 */ /* 0x180fe20000010885 */
[-CC-:B------:R-:W-:Y:S01]  /*cdf0*/  FFMA.FTZ R85, R85, R74.reuse, -R133.reuse ;  /* 0x0000004a55557223 */ /* 0x180fe20000010885 */
[-C--:B------:R-:W-:Y:S01]  /*ce00*/  FFMA.FTZ R73, R73, R74.reuse, -R133 ;  /* 0x0000004a49497223 */ /* 0x080fe20000010885 */
[----:B------:R-:W-:-:S02]  /*ce10*/  FMUL.FTZ R7, R7, R74 ;  /* 0x0000004a07077220 */ /* 0x000fc40000410000 */
[----:B------:R-:W1:Y:S08]  /*ce20*/  MUFU.TANH R118, R118 ;  /* 0x0000007600767308 */ /* 0x000e700000002400 */
[----:B------:R2:W-:Y:S01]  /*ce30*/  MUFU.EX2 R23, R136 ;  /* 0x0000008800177308 */ /* 0x0005e20000000800 */
[----:B------:R-:W-:Y:S02]  /*ce40*/  WARPGROUP.DEPBAR.LE gsb0, 0x0 ;  /* 0x00008000000079c5 */ /* 0x000fe40000010000 */
[----:B------:R-:W-:-:S05]  /*ce50*/  WARPGROUP.ARRIVE ;  /* 0x00000000000079c5 */ /* 0x000fca0000000000 */
[----:B------:R-:W5:Y:S01]  /*ce60*/  MUFU.TANH R119, R119 ;  /* 0x0000007700777308 */ /* 0x000f620000002400 */
[----:B--2---:R-:W-:Y:S01]  /*ce70*/  FFMA.FTZ R136, R125, R74, -R133 ;  /* 0x0000004a7d887223 */ /* 0x004fe20000010885 */
[----:B---3--:R-:W-:Y:S01]  /*ce80*/  FMNMX.FTZ R125, R127, R124, !PT ;  /* 0x0000007c7f7d7209 */ /* 0x008fe20007810000 */
[----:B------:R-:W-:Y:S01]  /*ce90*/  HGMMA.64x96x16.F32.BF16 R24, gdesc[UR32].tnspB, R24, gsb0 ;  /* 0x41600000201879f0 */ /* 0x000fe20008001818 */
[----:B------:R-:W-:Y:S01]  /*cea0*/  R2UR UR32, R18 ;  /* 0x00000000122072ca */ /* 0x000fe200000e0000 */
[----:B------:R-:W-:Y:S01]  /*ceb0*/  UMOV UR34, UR6 ;  /* 0x0000000600227c82 */ /* 0x000fe20008000000 */
[----:B------:R-:W-:Y:S01]  /*cec0*/  R2UR UR33, R19 ;  /* 0x00000000132172ca */ /* 0x000fe200000e0000 */
[----:B------:R-:W-:Y:S01]  /*ced0*/  UMOV UR35, 0x80000020 ;  /* 0x8000002000237882 */ /* 0x000fe20000000000 */
[----:B------:R-:W-:Y:S01]  /*cee0*/  UIADD3 UR6, UR30, 0x180, URZ ;  /* 0x000001801e067890 */ /* 0x000fe2000fffe03f */
[----:B------:R-:W2:Y:S01]  /*cef0*/  MUFU.TANH R106, R106 ;  /* 0x0000006a006a7308 */ /* 0x000ea20000002400 */
[----:B----4-:R-:W-:-:S04]  /*cf00*/  FMNMX.FTZ R128, R114, R125, !PT ;  /* 0x0000007d72807209 */ /* 0x010fc80007810000 */
[----:B0-----:R-:W-:-:S03]  /*cf10*/  FMNMX.FTZ R125, R115, R128, !PT ;  /* 0x00000080737d7209 */ /* 0x001fc60007810000 */
[----:B------:R-:W0:Y:S01]  /*cf20*/  MUFU.TANH R107, R107 ;  /* 0x0000006b006b7308 */ /* 0x000e220000002400 */
[----:B-1----:R-:W-:-:S04]  /*cf30*/  FMNMX.FTZ R128, R118, R125, !PT ;  /* 0x0000007d76807209 */ /* 0x002fc80007810000 */
[----:B-----5:R-:W-:-:S03]  /*cf40*/  FMNMX.FTZ R125, R119, R128, !PT ;  /* 0x00000080777d7209 */ /* 0x020fc60007810000 */
        /* <DEDUP_REMOVED lines=28> */
[----:B------:R-:W-:Y:S02]  /*d110*/  UMOV UR35, 0x80000020 ;  /* 0x8000002000237882 */ /* 0x000fe40000000000 */
[----:B------:R-:W0:Y:S01]  /*d120*/  MUFU.TANH R83, R83 ;  /* 0x0000005300537308 */ /* 0x000e220000002400 */
[----:B-1----:R-:W-:-:S04]  /*d130*/  FMNMX.FTZ R125, R95, R128, !PT ;  /* 0x000000805f7d7209 */ /* 0x002fc80007810000 */
[----:B--2---:R-:W-:-:S03]  /*d140*/  FMNMX.FTZ R128, R82, R125, !PT ;  /* 0x0000007d52807209 */ /* 0x004fc60007810000 */
[----:B------:R-:W1:Y:S01]  /*d150*/  MUFU.TANH R86, R86 ;  /* 0x0000005600567308 */ /* 0x000e620000002400 */
[----:B------:R-:W-:-:S07]  /*d160*/  FFMA.FTZ R125, R96, R74, -R133 ;  /* 0x0000004a607d7223 */ /* 0x000fce0000010885 */
[----:B------:R-:W2:Y:S01]  /*d170*/  MUFU.TANH R87, R87 ;  /* 0x0000005700577308 */ /* 0x000ea20000002400 */
[----:B0-----:R-:W-:Y:S01]  /*d180*/  FMNMX.FTZ R137, R83, R128, !PT ;  /* 0x0000008053897209 */ /* 0x001fe20007810000 */
[----:B------:R-:W-:-:S06]  /*d190*/  FFMA.FTZ R128, R97, R74, -R133 ;  /* 0x0000004a61807223 */ /* 0x000fcc0000010885 */
[----:B------:R-:W0:Y:S01]  /*d1a0*/  MUFU.TANH R131, R131 ;  /* 0x0000008300837308 */ /* 0x000e220000002400 */
[----:B-1----:R-:W-:Y:S01]  /*d1b0*/  FMNMX.FTZ R96, R86, R137, !PT ;  /* 0x0000008956607209 */ /* 0x002fe20007810000 */
[-CC-:B------:R-:W-:Y:S01]  /*d1c0*/  FFMA.FTZ R137, R76, R74.reuse, -R133.reuse ;  /* 0x0000004a4c897223 */ /* 0x180fe20000010885 */
[----:B------:R-:W-:-:S05]  /*d1d0*/  FFMA.FTZ R76, R77, R74, -R133 ;  /* 0x0000004a4d4c7223 */ /* 0x000fca0000010885 */
[----:B------:R-:W1:Y:S01]  /*d1e0*/  MUFU.TANH R132, R132 ;  /* 0x0000008400847308 */ /* 0x000e620000002400 */
[----:B--2---:R-:W-:-:S07]  /*d1f0*/  FMNMX.FTZ R96, R87, R96, !PT ;  /* 0x0000006057607209 */ /* 0x004fce0007810000 */
[----:B------:R-:W2:Y:S01]  /*d200*/  MUFU.TANH R78, R78 ;  /* 0x0000004e004e7308 */ /* 0x000ea20000002400 */
[----:B0-----:R-:W-:-:S07]  /*d210*/  FMNMX.FTZ R97, R131, R96, !PT ;  /* 0x0000006083617209 */ /* 0x001fce0007810000 */
[----:B------:R-:W0:Y:S01]  /*d220*/  MUFU.TANH R79, R79 ;  /* 0x0000004f004f7308 */ /* 0x000e220000002400 */
[----:B-1----:R-:W-:-:S07]  /*d230*/  FMNMX.FTZ R97, R132, R97, !PT ;  /* 0x0000006184617209 */ /* 0x002fce0007810000 */
[----:B------:R1:W-:Y:S01]  /*d240*/  MUFU.EX2 R124, R136 ;  /* 0x00000088007c7308 */ /* 0x0003e20000000800 */
[----:B--2---:R-:W-:-:S07]  /*d250*/  FMNMX.FTZ R96, R78, R97, !PT ;  /* 0x000000614e607209 */ /* 0x004fce0007810000 */
[----:B------:R-:W-:Y:S01]  /*d260*/  MUFU.EX2 R7, R7 ;  /* 0x0000000700077308 */ /* 0x000fe20000000800 */
[----:B0-----:R-:W-:Y:S01]  /*d270*/  FMNMX.FTZ R96, R79, R96, !PT ;  /* 0x000000604f607209 */ /* 0x001fe20007810000 */
[----:B-1----:R-:W-:-:S04]  /*d280*/  FFMA.FTZ R136, R72, R74, -R133 ;  /* 0x0000004a48887223 */ /* 0x002fc80000010885 */
[----:B------:R-:W0:Y:S02]  /*d290*/  SHFL.BFLY PT, R97, R96, 0x2, 0x1f ;  /* 0x0c401f0060617f89 */ /* 0x000e2400000e0000 */
[----:B------:R-:W1:Y:S08]  /*d2a0*/  MUFU.EX2 R10, R10 ;  /* 0x0000000a000a7308 */ /* 0x000e700000000800 */
[----:B------:R-:W2:Y:S08]  /*d2b0*/  MUFU.EX2 R11, R11 ;  /* 0x0000000b000b7308 */ /* 0x000eb00000000800 */
[----:B------:R-:W3:Y:S01]  /*d2c0*/  MUFU.EX2 R134, R134 ;  /* 0x0000008600867308 */ /* 0x000ee20000000800 */
[----:B-1----:R-:W-:Y:S01]  /*d2d0*/  FFMA.FTZ R142, R7, R6, R10 ;  /* 0x00000006078e7223 */ /* 0x002fe2000001000a */
[----:B0-----:R-:W-:-:S06]  /*d2e0*/  FMNMX.FTZ R96, R96, R97, !PT ;  /* 0x0000006160607209 */ /* 0x001fcc0007810000 */
[----:B------:R-:W0:Y:S01]  /*d2f0*/  MUFU.EX2 R135, R135 ;  /* 0x0000008700877308 */ /* 0x000e220000000800 */
[----:B------:R-:W-:Y:S02]  /*d300*/  WARPGROUP.DEPBAR.LE gsb0, 0x0 ;  /* 0x00008000000079c5 */ /* 0x000fe40000010000 */
[----:B------:R-:W-:Y:S01]  /*d310*/  WARPGROUP.ARRIVE ;  /* 0x00000000000079c5 */ /* 0x000fe20000000000 */
[----:B------:R-:W1:Y:S04]  /*d320*/  SHFL.BFLY PT, R97, R96, 0x1, 0x1f ;  /* 0x0c201f0060617f89 */ /* 0x000e6800000e0000 */
[----:B------:R-:W-:Y:S01]  /*d330*/  MUFU.EX2 R12, R12 ;  /* 0x0000000c000c7308 */ /* 0x000fe20000000800 */
[----:B------:R-:W-:Y:S07]  /*d340*/  HGMMA.64x96x16.F32.BF16 R24, gdesc[UR32].tnspB, R24, gsb0 ;  /* 0x41600000201879f0 */ /* 0x000fee0008001818 */
[----:B------:R-:W-:Y:S08]  /*d350*/  MUFU.EX2 R13, R13 ;  /* 0x0000000d000d7308 */ /* 0x000ff00000000800 */
[----:B------:R-:W-:Y:S01]  /*d360*/  MUFU.EX2 R15, R15 ;  /* 0x0000000f000f7308 */ /* 0x000fe20000000800 */
[----:B-1----:R-:W-:Y:S01]  /*d370*/  FMNMX.FTZ R72, R96, R97, !PT ;  /* 0x0000006160487209 */ /* 0x002fe20007810000 */
[----:B------:R-:W-:-:S06]  /*d380*/  IMAD.U32 R96, RZ, RZ, UR4 ;  /* 0x00000004ff607e24 */ /* 0x000fcc000f8e00ff */
[----:B------:R-:W-:Y:S01]  /*d390*/  MUFU.EX2 R16, R16 ;  /* 0x0000001000107308 */ /* 0x000fe20000000800 */
[----:B------:R-:W-:Y:S01]  /*d3a0*/  FADD.FTZ R77, -R72, R8 ;  /* 0x00000008484d7221 */ /* 0x000fe20000010100 */
[----:B------:R-:W-:-:S03]  /*d3b0*/  @!P1 LEA R96, R96, UR60, 0x3 ;  /* 0x0000003c60609c11 */ /* 0x000fc6000f8e18ff */
[-C--:B------:R-:W-:Y:S01]  /*d3c0*/  FMUL.FTZ R133, R77, R74.reuse ;  /* 0x0000004a4d857220 */ /* 0x080fe20000410000 */
[-C--:B------:R-:W-:Y:S02]  /*d3d0*/  FMUL.FTZ R77, R72, R74.reuse ;  /* 0x0000004a484d7220 */ /* 0x080fe40000410000 */
[----:B------:R1:W-:Y:S02]  /*d3e0*/  MUFU.EX2 R8, R76 ;  /* 0x0000004c00087308 */ /* 0x0003e40000000800 */
[-CC-:B------:R-:W-:Y:S01]  /*d3f0*/  FFMA.FTZ R97, R144, R74.reuse, -R77.reuse ;  /* 0x0000004a90617223 */ /* 0x180fe2000001084d */
[-CC-:B------:R-:W-:Y:S01]  /*d400*/  FFMA.FTZ R141, R22, R74.reuse, -R77.reuse ;  /* 0x0000004a168d7223 */ /* 0x180fe2000001084d */
[-CC-:B------:R-:W-:Y:S01]  /*d410*/  FFMA.FTZ R22, R114, R74.reuse, -R77.reuse ;  /* 0x0000004a72167223 */ /* 0x180fe2000001084d */
[-CC-:B------:R-:W-:Y:S01]  /*d420*/  FFMA.FTZ R114, R115, R74.reuse, -R77.reuse ;  /* 0x0000004a73727223 */ /* 0x180fe2000001084d */
[-CC-:B------:R-:W-:Y:S01]  /*d430*/  FFMA.FTZ R139, R139, R74.reuse, -R77.reuse ;  /* 0x0000004a8b8b7223 */ /* 0x180fe2000001084d */
[-CC-:B------:R-:W-:Y:S01]  /*d440*/  FFMA.FTZ R115, R118, R74.reuse, -R77.reuse ;  /* 0x0000004a76737223 */ /* 0x180fe2000001084d */
[-CC-:B------:R-:W-:Y:S01]  /*d450*/  FFMA.FTZ R118, R119, R74.reuse, -R77.reuse ;  /* 0x0000004a77767223 */ /* 0x180fe2000001084d */
[----:B------:R-:W-:Y:S01]  /*d460*/  MUFU.EX2 R133, R133 ;  /* 0x0000008500857308 */ /* 0x000fe20000000800 */
[----:B------:R-:W-:Y:S01]  /*d470*/  FFMA.FTZ R140, R14, R74, -R77 ;  /* 0x0000004a0e8c7223 */ /* 0x000fe2000001084d */
[----:B------:R-:W-:-:S02]  /*d480*/  IMAD.U32 R119, RZ, RZ, UR7 ;  /* 0x00000007ff777e24 */ /* 0x000fc4000f8e00ff */
[-CC-:B------:R-:W-:Y:S01]  /*d490*/  FFMA.FTZ R14, R17, R74.reuse, -R77.reuse ;  /* 0x0000004a110e7223 */ /* 0x180fe2000001084d */
[-CC-:B------:R-:W-:Y:S01]  /*d4a0*/  FFMA.FTZ R138, R138, R74.reuse, -R77.reuse ;  /* 0x0000004a8a8a7223 */ /* 0x180fe2000001084d */
[-CC-:B------:R-:W-:Y:S01]  /*d4b0*/  FFMA.FTZ R17, R106, R74.reuse, -R77.reuse ;  /* 0x0000004a6a117223 */ /* 0x180fe2000001084d */
[-CC-:B------:R-:W-:Y:S01]  /*d4c0*/  FFMA.FTZ R106, R107, R74.reuse, -R77.reuse ;  /* 0x0000004a6b6a7223 */ /* 0x180fe2000001084d */
[-CC-:B------:R-:W-:Y:S01]  /*d4d0*/  FFMA.FTZ R107, R110, R74.reuse, -R77.reuse ;  /* 0x0000004a6e6b7223 */ /* 0x180fe2000001084d */
[----:B------:R-:W4:Y:S01]  /*d4e0*/  MUFU.EX2 R97, R97 ;  /* 0x0000006100617308 */ /* 0x000f220000000800 */
[----:B------:R-:W-:Y:S01]  /*d4f0*/  @!P1 LEA R110, R119, UR60, 0x3 ;  /* 0x0000003c776e9c11 */ /* 0x000fe2000f8e18ff */
[----:B------:R-:W-:Y:S02]  /*d500*/  @!P1 VIADD R119, R96, 0x31c40 ;  /* 0x00031c4060779836 */ /* 0x000fe40000000000 */
[-CC-:B-1----:R-:W-:Y:S01]  /*d510*/  FFMA.FTZ R76, R129, R74.reuse, -R77.reuse ;  /* 0x0000004a814c7223 */ /* 0x182fe2000001084d */
[-CC-:B------:R-:W-:Y:S01]  /*d520*/  FFMA.FTZ R130, R130, R74.reuse, -R77.reuse ;  /* 0x0000004a82827223 */ /* 0x180fe2000001084d */
[-C--:B------:R-:W-:Y:S01]  /*d530*/  FFMA.FTZ R98, R98, R74.reuse, -R77 ;  /* 0x0000004a62627223 */ /* 0x080fe2000001084d */
[----:B------:R-:W-:Y:S01]  /*d540*/  @!P1 VIADD R96, R110, 0x31c60 ;  /* 0x00031c606e609836 */ /* 0x000fe20000000000 */
[----:B------:R-:W-:Y:S01]  /*d550*/  @!P1 PRMT R119, RZ, 0x654, R119 ;  /* 0x00000654ff779816 */ /* 0x000fe20000000077 */
[----:B------:R-:W1:Y:S01]  /*d560*/  MUFU.EX2 R139, R139 ;  /* 0x0000008b008b7308 */ /* 0x000e620000000800 */
[-CC-:B------:R-:W-:Y:S01]  /*d570*/  FFMA.FTZ R110, R111, R74.reuse, -R77.reuse ;  /* 0x0000004a6f6e7223 */ /* 0x180fe2000001084d */
[----:B--2---:R-:W-:Y:S01]  /*d580*/  FADD.FTZ R111, R11, R142 ;  /* 0x0000008e0b6f7221 */ /* 0x004fe20000010000 */
[-CC-:B------:R-:W-:Y:S01]  /*d590*/  FFMA.FTZ R129, R122, R74.reuse, -R77.reuse ;  /* 0x0000004a7a817223 */ /* 0x180fe2000001084d */
[-CC-:B------:R-:W-:Y:S01]  /*d5a0*/  FFMA.FTZ R123, R123, R74.reuse, -R77.reuse ;  /* 0x0000004a7b7b7223 */ /* 0x180fe2000001084d */
[-C--:B------:R-:W-:Y:S01]  /*d5b0*/  FFMA.FTZ R122, R126, R74.reuse, -R77 ;  /* 0x0000004a7e7a7223 */ /* 0x080fe2000001084d */
[----:B---3--:R-:W-:Y:S01]  /*d5c0*/  FADD.FTZ R142, R134, R111 ;  /* 0x0000006f868e7221 */ /* 0x008fe20000010000 */
[-CC-:B------:R-:W-:Y:S01]  /*d5d0*/  FFMA.FTZ R126, R127, R74.reuse, -R77.reuse ;  /* 0x0000004a7f7e7223 */ /* 0x180fe2000001084d */
[----:B------:R-:W2:Y:S01]  /*d5e0*/  MUFU.EX2 R138, R138 ;  /* 0x0000008a008a7308 */ /* 0x000ea20000000800 */
[-CC-:B------:R-:W-:Y:S01]  /*d5f0*/  FFMA.FTZ R127, R103, R74.reuse, -R77.reuse ;  /* 0x0000004a677f7223 */ /* 0x180fe2000001084d */
[-CC-:B------:R-:W-:Y:S01]  /*d600*/  FFMA.FTZ R103, R95, R74.reuse, -R77.reuse ;  /* 0x0000004a5f677223 */ /* 0x180fe2000001084d */
[-CC-:B------:R-:W-:Y:S01]  /*d610*/  FFMA.FTZ R111, R91, R74.reuse, -R77.reuse ;  /* 0x0000004a5b6f7223 */ /* 0x180fe2000001084d */
[-CC-:B------:R-:W-:Y:S01]  /*d620*/  FFMA.FTZ R91, R94, R74.reuse, -R77.reuse ;  /* 0x0000004a5e5b7223 */ /* 0x180fe2000001084d */
[-CC-:B------:R-:W-:Y:S01]  /*d630*/  FFMA.FTZ R131, R131, R74.reuse, -R77.reuse ;  /* 0x0000004a83837223 */ /* 0x180fe2000001084d */
[----:B------:R-:W-:Y:S01]  /*d640*/  FFMA.FTZ R132, R132, R74, -R77 ;  /* 0x0000004a84847223 */ /* 0x000fe2000001084d */
[----:B------:R-:W-:Y:S01]  /*d650*/  UMOV UR7, UR4 ;  /* 0x0000000400077c82 */ /* 0x000fe20008000000 */
[----:B------:R-:W3:Y:S08]  /*d660*/  MUFU.EX2 R140, R140 ;  /* 0x0000008c008c7308 */ /* 0x000ef00000000800 */
[----:B------:R-:W5:Y:S08]  /*d670*/  MUFU.EX2 R14, R14 ;  /* 0x0000000e000e7308 */ /* 0x000f700000000800 */
[----:B------:R-:W5:Y:S08]  /*d680*/  MUFU.EX2 R141, R141 ;  /* 0x0000008d008d7308 */ /* 0x000f700000000800 */
[----:B------:R-:W5:Y:S01]  /*d690*/  MUFU.EX2 R76, R76 ;  /* 0x0000004c004c7308 */ /* 0x000f620000000800 */
[----:B------:R-:W-:-:S02]  /*d6a0*/  WARPGROUP.DEPBAR.LE gsb0, 0x0 ;  /* 0x00008000000079c5 */ /* 0x000fc40000010000 */
[----:B------:R-:W-:-:S05]  /*d6b0*/  WARPGROUP.ARRIVE ;  /* 0x00000000000079c5 */ /* 0x000fca0000000000 */
[----:B------:R0:W-:Y:S01]  /*d6c0*/  MUFU.EX2 R6, R98 ;  /* 0x0000006200067308 */ /* 0x0001e20000000800 */
[----:B------:R-:W-:Y:S07]  /*d6d0*/  HGMMA.64x96x16.F32.BF16 R24, gdesc[UR56].tnspB, R24, gsb0 ;  /* 0x41600000381879f0 */ /* 0x000fee0008001818 */
[----:B------:R-:W5:Y:S01]  /*d6e0*/  MUFU.EX2 R130, R130 ;  /* 0x0000008200827308 */ /* 0x000f620000000800 */
[----:B0-----:R-:W-:-:S07]  /*d6f0*/  F2FP.BF16.F32.PACK_AB R98, R135, R134 ;  /* 0x000000868762723e */ /* 0x001fce00000010ff */
[----:B------:R-:W0:Y:S08]  /*d700*/  MUFU.EX2 R129, R129 ;  /* 0x0000008100817308 */ /* 0x000e300000000800 */
        /* <DEDUP_REMOVED lines=10> */
[----:B------:R-:W0:Y:S01]  /*d7b0*/  MUFU.EX2 R115, R115 ;  /* 0x0000007300737308 */ /* 0x000e220000000800 */
[----:B------:R-:W-:-:S02]  /*d7c0*/  WARPGROUP.DEPBAR.LE gsb0, 0x0 ;  /* 0x00008000000079c5 */ /* 0x000fc40000010000 */
[----:B------:R-:W-:-:S05]  /*d7d0*/  WARPGROUP.ARRIVE ;  /* 0x00000000000079c5 */ /* 0x000fca0000000000 */
[----:B------:R-:W0:Y:S01]  /*d7e0*/  MUFU.EX2 R117, R117 ;  /* 0x0000007500757308 */ /* 0x000e220000000800 */
[----:B------:R-:W-:Y:S07]  /*d7f0*/  HGMMA.64x96x16.F32.BF16 R24, gdesc[UR52].tnspB, R24, gsb0 ;  /* 0x41600000341879f0 */ /* 0x000fee0008001818 */
        /* <DEDUP_REMOVED lines=22> */
[----:B------:R-:W-:Y:S01]  /*d960*/  FMUL.FTZ R33, R33, R7 ;  /* 0x0000000721217220 */ /* 0x000fe20000410000 */
[----:B----4-:R-:W-:Y:S01]  /*d970*/  @!P1 PRMT R119, RZ, 0x654, R96 ;  /* 0x00000654ff779816 */ /* 0x010fe20000000060 */
[----:B------:R-:W-:Y:S01]  /*d980*/  FFMA.FTZ R96, R133, R5, R97 ;  /* 0x0000000585607223 */ /* 0x000fe20000010061 */
[--C-:B------:R-:W-:Y:S01]  /*d990*/  FFMA.FTZ R5, R99, R74, -R77.reuse ;  /* 0x0000004a63057223 */ /* 0x100fe2000001084d */
[C---:B-1----:R-:W-:Y:S01]  /*d9a0*/  F2FP.BF16.F32.PACK_AB R97, R139.reuse, R97 ;  /* 0x000000618b61723e */ /* 0x042fe200000010ff */
[----:B------:R1:W-:Y:S01]  /*d9b0*/  @!P1 SYNCS.ARRIVE.TRANS64.RED.A1T0 RZ, [R119+URZ], RZ ;  /* 0x000000ff77ff99a7 */ /* 0x0003e2000810043f */
[----:B------:R-:W-:Y:S01]  /*d9c0*/  FADD.FTZ R99, R139, R96 ;  /* 0x000000608b637221 */ /* 0x000fe20000010000 */
[----:B------:R-:W-:Y:S01]  /*d9d0*/  F2FP.BF16.F32.PACK_AB R96, R11, R10 ;  /* 0x0000000a0b60723e */ /* 0x000fe200000010ff */
[----:B------:R-:W-:Y:S01]  /*d9e0*/  FADD.FTZ R11, R135, R142 ;  /* 0x0000008e870b7221 */ /* 0x000fe20000010000 */
[-C--:B------:R-:W-:Y:S01]  /*d9f0*/  FFMA.FTZ R10, R102, R74.reuse, -R77 ;  /* 0x0000004a660a7223 */ /* 0x080fe2000001084d */
[----:B--2---:R-:W-:Y:S01]  /*da00*/  FADD.FTZ R99, R138, R99 ;  /* 0x000000638a637221 */ /* 0x004fe20000010000 */
[----:B------:R-:W2:Y:S01]  /*da10*/  MUFU.EX2 R5, R5 ;  /* 0x0000000500057308 */ /* 0x000ea20000000800 */
[-C--:B------:R-:W-:Y:S01]  /*da20*/  FMUL.FTZ R36, R36, R7.reuse ;  /* 0x0000000724247220 */ /* 0x080fe20000410000 */
[----:B-1----:R-:W-:Y:S01]  /*da30*/  FFMA.FTZ R119, R90, R74, -R77 ;  /* 0x0000004a5a777223 */ /* 0x002fe2000001084d */
[----:B---3--:R-:W-:Y:S01]  /*da40*/  FADD.FTZ R135, R140, R99 ;  /* 0x000000638c877221 */ /* 0x008fe20000010000 */
[----:B------:R-:W-:Y:S01]  /*da50*/  FADD.FTZ R90, R12, R11 ;  /* 0x0000000b0c5a7221 */ /* 0x000fe20000010000 */
[----:B------:R-:W-:Y:S01]  /*da60*/  F2FP.BF16.F32.PACK_AB R99, R140, R138 ;  /* 0x0000008a8c63723e */ /* 0x000fe200000010ff */
[----:B------:R-:W-:Y:S01]  /*da70*/  FMUL.FTZ R37, R37, R7 ;  /* 0x0000000725257220 */ /* 0x000fe20000410000 */
[----:B-----5:R-:W-:Y:S01]  /*da80*/  FADD.FTZ R102, R14, R135 ;  /* 0x000000870e667221 */ /* 0x020fe20000010000 */
[----:B------:R-:W-:Y:S01]  /*da90*/  FADD.FTZ R90, R13, R90 ;  /* 0x0000005a0d5a7221 */ /* 0x000fe20000010000 */
[----:B------:R1:W-:Y:S01]  /*daa0*/  MUFU.EX2 R11, R127 ;  /* 0x0000007f000b7308 */ /* 0x0003e20000000800 */
[----:B------:R3:W-:Y:S01]  /*dab0*/  STSM.16.M88.4 [R0+0x24300], R96 ;  /* 0x0243006000007844 */ /* 0x0007e20000000200 */
[----:B------:R-:W-:Y:S01]  /*dac0*/  FADD.FTZ R95, R141, R102 ;  /* 0x000000668d5f7221 */ /* 0x000fe20000010000 */
[----:B------:R-:W-:Y:S01]  /*dad0*/  FADD.FTZ R135, R15, R90 ;  /* 0x0000005a0f877221 */ /* 0x000fe20000010000 */
[-CC-:B------:R-:W-:Y:S01]  /*dae0*/  FFMA.FTZ R90, R86, R74.reuse, -R77.reuse ;  /* 0x0000004a565a7223 */ /* 0x180fe2000001084d */
[-C--:B------:R-:W-:Y:S01]  /*daf0*/  FFMA.FTZ R102, R82, R74.reuse, -R77 ;  /* 0x0000004a52667223 */ /* 0x080fe2000001084d */
[----:B------:R-:W-:Y:S01]  /*db00*/  FADD.FTZ R139, R76, R95 ;  /* 0x0000005f4c8b7221 */ /* 0x000fe20000010000 */
[----:B------:R-:W-:Y:S01]  /*db10*/  FADD.FTZ R94, R16, R135 ;  /* 0x00000087105e7221 */ /* 0x000fe20000010000 */
[-C--:B------:R-:W-:Y:S01]  /*db20*/  FFMA.FTZ R95, R83, R74.reuse, -R77 ;  /* 0x0000004a535f7223 */ /* 0x080fe2000001084d */
[----:B------:R4:W-:Y:S01]  /*db30*/  MUFU.EX2 R82, R119 ;  /* 0x0000007700527308 */ /* 0x0009e20000000800 */
[----:B------:R-:W-:Y:S01]  /*db40*/  FADD.FTZ R86, R130, R139 ;  /* 0x0000008b82567221 */ /* 0x000fe20000010000 */
[----:B------:R-:W-:Y:S01]  /*db50*/  FADD.FTZ R83, R23, R94 ;  /* 0x0000005e17537221 */ /* 0x000fe20000010000 */
[----:B------:R-:W-:Y:S01]  /*db60*/  FFMA.FTZ R94, R87, R74, -R77 ;  /* 0x0000004a575e7223 */ /* 0x000fe2000001084d */
[----:B------:R-:W-:Y:S01]  /*db70*/  F2FP.BF16.F32.PACK_AB R12, R13, R12 ;  /* 0x0000000c0d0c723e */ /* 0x000fe200000010ff */
[----:B0-----:R-:W-:Y:S01]  /*db80*/  FADD.FTZ R86, R129, R86 ;  /* 0x0000005681567221 */ /* 0x001fe20000010000 */
[----:B------:R-:W-:Y:S01]  /*db90*/  FADD.FTZ R134, R120, R83 ;  /* 0x0000005378867221 */ /* 0x000fe20000010000 */
[----:B------:R-:W-:Y:S01]  /*dba0*/  F2FP.BF16.F32.PACK_AB R13, R141, R14 ;  /* 0x0000000e8d0d723e */ /* 0x000fe200000010ff */
[----:B------:R-:W0:Y:S01]  /*dbb0*/  MUFU.EX2 R10, R10 ;  /* 0x0000000a000a7308 */ /* 0x000e220000000800 */
[----:B------:R-:W-:Y:S01]  /*dbc0*/  FADD.FTZ R87, R123, R86 ;  /* 0x000000567b577221 */ /* 0x000fe20000010000 */
[----:B-1----:R-:W-:Y:S01]  /*dbd0*/  FADD.FTZ R127, R121, R134 ;  /* 0x00000086797f7221 */ /* 0x002fe20000010000 */
[-C--:B------:R-:W-:Y:S01]  /*dbe0*/  FFMA.FTZ R86, R78, R74.reuse, -R77 ;  /* 0x0000004a4e567223 */ /* 0x080fe2000001084d */
[----:B------:R-:W-:Y:S01]  /*dbf0*/  F2FP.BF16.F32.PACK_AB R14, R16, R15 ;  /* 0x0000000f100e723e */ /* 0x000fe200000010ff */
[----:B----4-:R-:W-:Y:S01]  /*dc00*/  FADD.FTZ R119, R122, R87 ;  /* 0x000000577a777221 */ /* 0x010fe20000010000 */
[----:B------:R-:W-:Y:S01]  /*dc10*/  FADD.FTZ R127, R124, R127 ;  /* 0x0000007f7c7f7221 */ /* 0x000fe20000010000 */
[----:B------:R-:W-:Y:S01]  /*dc20*/  FFMA.FTZ R87, R79, R74, -R77 ;  /* 0x0000004a4f577223 */ /* 0x000fe2000001084d */
[----:B------:R-:W-:Y:S01]  /*dc30*/  F2FP.BF16.F32.PACK_AB R15, R130, R76 ;  /* 0x0000004c820f723e */ /* 0x000fe200000010ff */
[----:B------:R-:W-:Y:S01]  /*dc40*/  FADD.FTZ R119, R126, R119 ;  /* 0x000000777e777221 */ /* 0x000fe20000010000 */
[----:B------:R-:W-:Y:S01]  /*dc50*/  FADD.FTZ R78, R112, R127 ;  /* 0x0000007f704e7221 */ /* 0x000fe20000010000 */
[----:B------:R-:W-:Y:S01]  /*dc60*/  F2FP.BF16.F32.PACK_AB R76, R120, R23 ;  /* 0x00000017784c723e */ /* 0x000fe200000010ff */
[----:B------:R-:W1:Y:S01]  /*dc70*/  MUFU.EX2 R89, R89 ;  /* 0x0000005900597308 */ /* 0x000e620000000800 */
[----:B------:R-:W-:Y:S01]  /*dc80*/  FADD.FTZ R119, R22, R119 ;  /* 0x0000007716777221 */ /* 0x000fe20000010000 */
[C---:B------:R-:W-:Y:S01]  /*dc90*/  FADD.FTZ R77, R113.reuse, R78 ;  /* 0x0000004e714d7221 */ /* 0x040fe20000010000 */
[----:B------:R-:W-:Y:S01]  /*dca0*/  F2FP.BF16.F32.PACK_AB R112, R113, R112 ;  /* 0x000000707170723e */ /* 0x000fe200000010ff */
[----:B------:R4:W-:Y:S01]  /*dcb0*/  STSM.16.M88.4 [R0+0x25b00], R12 ;  /* 0x025b000c00007844 */ /* 0x0009e20000000200 */
[----:B------:R-:W-:Y:S01]  /*dcc0*/  FADD.FTZ R78, R114, R119 ;  /* 0x00000077724e7221 */ /* 0x000fe20000010000 */
[----:B---3--:R-:W-:Y:S01]  /*dcd0*/  FADD.FTZ R96, R116, R77 ;  /* 0x0000004d74607221 */ /* 0x008fe20000010000 */
[----:B------:R-:W-:Y:S01]  /*dce0*/  F2FP.BF16.F32.PACK_AB R113, R114, R22 ;  /* 0x000000167271723e */ /* 0x000fe200000010ff */
[----:B------:R-:W3:Y:S01]  /*dcf0*/  MUFU.EX2 R83, R111 ;  /* 0x0000006f00537308 */ /* 0x000ee20000000800 */
        /* <DEDUP_REMOVED lines=18> */
[----:B------:R5:W-:Y:S01]  /*de20*/  STSM.16.M88.4 [R0+0x27300], R76 ;  /* 0x0273004c00007844 */ /* 0x000be20000000200 */
[----:B------:R-:W-:Y:S01]  /*de30*/  F2FP.BF16.F32.PACK_AB R105, R106, R17 ;  /* 0x000000116a69723e */ /* 0x000fe200000010ff */
[----:B------:R-:W-:Y:S01]  /*de40*/  FADD.FTZ R23, R110, R23 ;  /* 0x000000176e177221 */ /* 0x000fe20000010000 */
[----:B------:R-:W-:Y:S01]  /*de50*/  FADD.FTZ R97, R125, R98 ;  /* 0x000000627d617221 */ /* 0x000fe20000010000 */
[----:B--2---:R-:W-:Y:S01]  /*de60*/  F2FP.BF16.F32.PACK_AB R129, R5, R6 ;  /* 0x000000060581723e */ /* 0x004fe200000010ff */
[----:B------:R0:W-:Y:S01]  /*de70*/  MUFU.EX2 R22, R90 ;  /* 0x0000005a00167308 */ /* 0x0001e20000000800 */
        /* <DEDUP_REMOVED lines=8> */
[----:B0-----:R-:W-:Y:S01]  /*df00*/  FADD.FTZ R90, R10, R99 ;  /* 0x000000630a5a7221 */ /* 0x001fe20000010000 */
[----:B----4-:R-:W-:Y:S01]  /*df10*/  FADD.FTZ R13, R101, R96 ;  /* 0x00000060650d7221 */ /* 0x010fe20000010000 */
[----:B------:R-:W-:Y:S01]  /*df20*/  F2FP.BF16.F32.PACK_AB R106, R109, R108 ;  /* 0x0000006c6d6a723e */ /* 0x000fe200000010ff */
[----:B------:R4:W-:Y:S01]  /*df30*/  STSM.16.M88.4 [R0+0x28b00], R112 ;  /* 0x028b007000007844 */ /* 0x0009e20000000200 */
[----:B------:R-:W-:Y:S01]  /*df40*/  FADD.FTZ R15, R11, R90 ;  /* 0x0000005a0b0f7221 */ /* 0x000fe20000010000 */
[----:B------:R-:W-:Y:S01]  /*df50*/  FADD.FTZ R12, R88, R13 ;  /* 0x0000000d580c7221 */ /* 0x000fe20000010000 */
[----:B------:R-:W-:Y:S01]  /*df60*/  F2FP.BF16.F32.PACK_AB R107, R110, R107 ;  /* 0x0000006b6e6b723e */ /* 0x000fe200000010ff */
[----:B------:R-:W0:Y:S01]  /*df70*/  MUFU.EX2 R16, R103 ;  /* 0x0000006700107308 */ /* 0x000e220000000800 */
[----:B------:R-:W-:Y:S01]  /*df80*/  FADD.FTZ R14, R82, R15 ;  /* 0x0000000f520e7221 */ /* 0x000fe20000010000 */
[----:B-1----:R-:W-:Y:S01]  /*df90*/  FADD.FTZ R13, R89, R12 ;  /* 0x0000000c590d7221 */ /* 0x002fe20000010000 */
[----:B------:R-:W-:Y:S01]  /*dfa0*/  F2FP.BF16.F32.PACK_AB R128, R128, R125 ;  /* 0x0000007d8080723e */ /* 0x000fe200000010ff */
[----:B------:R4:W-:Y:S01]  /*dfb0*/  STSM.16.M88.4 [R0+0x2a300], R104 ;  /* 0x02a3006800007844 */ /* 0x0009e20000000200 */
[----:B---3--:R-:W-:Y:S01]  /*dfc0*/  FADD.FTZ R14, R83, R14 ;  /* 0x0000000e530e7221 */ /* 0x008fe20000010000 */
[----:B-----5:R-:W-:Y:S01]  /*dfd0*/  FADD.FTZ R6, R92, R13 ;  /* 0x0000000d5c067221 */ /* 0x020fe20000010000 */
[----:B------:R-:W-:Y:S01]  /*dfe0*/  F2FP.BF16.F32.PACK_AB R130, R101, R100 ;  /* 0x000000646582723e */ /* 0x000fe200000010ff */
[----:B------:R-:W-:Y:S01]  /*dff0*/  MUFU.EX2 R80, R80 ;  /* 0x0000005000507308 */ /* 0x000fe20000000800 */
[----:B------:R-:W-:Y:S01]  /*e000*/  FADD.FTZ R5, R91, R14 ;  /* 0x0000000e5b057221 */ /* 0x000fe20000010000 */
[----:B------:R-:W-:Y:S01]  /*e010*/  F2FP.BF16.F32.PACK_AB R88, R89, R88 ;  /* 0x000000585958723e */ /* 0x000fe200000010ff */
[-C--:B------:R-:W-:Y:S01]  /*e020*/  FMUL.FTZ R45, R45, R7.reuse ;  /* 0x000000072d2d7220 */ /* 0x080fe20000410000 */
[----:B------:R-:W-:Y:S01]  /*e030*/  F2FP.BF16.F32.PACK_AB R89, R83, R82 ;  /* 0x000000525359723e */ /* 0x000fe200000010ff */
[-C--:B------:R-:W-:Y:S01]  /*e040*/  FMUL.FTZ R48, R48, R7.reuse ;  /* 0x0000000730307220 */ /* 0x080fe20000410000 */
[----:B--2---:R-:W-:Y:S01]  /*e050*/  F2FP.BF16.F32.PACK_AB R90, R93, R92 ;  /* 0x0000005c5d5a723e */ /* 0x004fe200000010ff */
[----:B------:R-:W-:Y:S01]  /*e060*/  FMUL.FTZ R49, R49, R7 ;  /* 0x0000000731317220 */ /* 0x000fe20000410000 */
[----:B------:R-:W-:Y:S01]  /*e070*/  MUFU.EX2 R102, R102 ;  /* 0x0000006600667308 */ /* 0x000fe20000000800 */
[C---:B0-----:R-:W-:Y:S01]  /*e080*/  FADD.FTZ R5, R16.reuse, R5 ;  /* 0x0000000510057221 */ /* 0x041fe20000010000 */
[----:B------:R-:W-:Y:S01]  /*e090*/  F2FP.BF16.F32.PACK_AB R91, R16, R91 ;  /* 0x0000005b105b723e */ /* 0x000fe200000010ff */
        /* <DEDUP_REMOVED lines=10> */
[----:B------:R-:W-:Y:S01]  /*e140*/  FMUL.FTZ R69, R69, R7 ;  /* 0x0000000745457220 */ /* 0x000fe20000410000 */
        /* <DEDUP_REMOVED lines=10> */
[----:B------:R-:W0:Y:S01]  /*e1f0*/  MUFU.EX2 R85, R85 ;  /* 0x0000005500557308 */ /* 0x000e220000000800 */
        /* <DEDUP_REMOVED lines=15> */
[----:B------:R-:W1:Y:S01]  /*e2f0*/  MUFU.EX2 R23, R94 ;  /* 0x0000005e00177308 */ /* 0x000e620000000800 */
[----:B0-----:R-:W-:Y:S01]  /*e300*/  F2FP.BF16.F32.PACK_AB R82, R85, R84 ;  /* 0x000000545552723e */ /* 0x001fe200000010ff */
[----:B------:R-:W-:Y:S01]  /*e310*/  FMUL.FTZ R71, R71, R133 ;  /* 0x0000008547477220 */ /* 0x000fe20000410000 */
[----:B------:R-:W-:-:S05]  /*e320*/  IMAD.MOV.U32 R7, RZ, RZ, R75 ;  /* 0x000000ffff077224 */ /* 0x000fca00078e004b */
[----:B------:R-:W-:Y:S08]  /*e330*/  MUFU.EX2 R136, R136 ;  /* 0x0000008800887308 */ /* 0x000ff00000000800 */
[----:B------:R-:W0:Y:S01]  /*e340*/  MUFU.EX2 R73, R73 ;  /* 0x0000004900497308 */ /* 0x000e220000000800 */
[----:B-1----:R-:W-:-:S07]  /*e350*/  F2FP.BF16.F32.PACK_AB R83, R23, R22 ;  /* 0x000000161753723e */ /* 0x002fce00000010ff */
[----:B------:R-:W1:Y:S08]  /*e360*/  MUFU.EX2 R137, R137 ;  /* 0x0000008900897308 */ /* 0x000e700000000800 */
[----:B------:R2:W-:Y:S01]  /*e370*/  MUFU.EX2 R17, R131 ;  /* 0x0000008300117308 */ /* 0x0005e20000000800 */
[----:B0-----:R-:W-:-:S07]  /*e380*/  F2FP.BF16.F32.PACK_AB R12, R73, R136 ;  /* 0x00000088490c723e */ /* 0x001fce00000010ff */
[----:B------:R-:W0:Y:S01]  /*e390*/  MUFU.EX2 R132, R132 ;  /* 0x0000008400847308 */ /* 0x000e220000000800 */
[----:B--2---:R-:W-:Y:S01]  /*e3a0*/  F2FP.BF16.F32.PACK_AB R131, R11, R10 ;  /* 0x0000000a0b83723e */ /* 0x004fe200000010ff */
[----:B------:R-:W-:Y:S01]  /*e3b0*/  FADD.FTZ R11, R93, R6 ;  /* 0x000000065d0b7221 */ /* 0x000fe20000010000 */
[----:B------:R-:W-:Y:S01]  /*e3c0*/  FADD.FTZ R10, R102, R5 ;  /* 0x00000005660a7221 */ /* 0x000fe20000010000 */
[----:B-1----:R-:W-:Y:S02]  /*e3d0*/  F2FP.BF16.F32.PACK_AB R14, R8, R137 ;  /* 0x00000089080e723e */ /* 0x002fe400000010ff */
[----:B------:R-:W-:Y:S01]  /*e3e0*/  FADD.FTZ R6, R80, R11 ;  /* 0x0000000b50067221 */ /* 0x000fe20000010000 */
[C---:B------:R-:W-:Y:S01]  /*e3f0*/  F2FP.BF16.F32.PACK_AB R80, R81.reuse, R80 ;  /* 0x000000505150723e */ /* 0x040fe200000010ff */
[----:B------:R-:W-:Y:S01]  /*e400*/  MUFU.EX2 R77, R86 ;  /* 0x00000056004d7308 */ /* 0x000fe20000000800 */
[----:B------:R4:W-:Y:S01]  /*e410*/  STSM.16.M88.4 [R0+0x2bb00], R128 ;  /* 0x02bb008000007844 */ /* 0x0009e20000000200 */
[----:B------:R-:W-:Y:S01]  /*e420*/  FADD.FTZ R5, R81, R6 ;  /* 0x0000000651057221 */ /* 0x000fe20000010000 */
[C---:B------:R-:W-:Y:S01]  /*e430*/  F2FP.BF16.F32.PACK_AB R81, R95.reuse, R102 ;  /* 0x000000665f51723e */ /* 0x040fe200000010ff */
[----:B------:R-:W-:Y:S01]  /*e440*/  FADD.FTZ R11, R95, R10 ;  /* 0x0000000a5f0b7221 */ /* 0x000fe20000010000 */
[----:B------:R4:W-:Y:S01]  /*e450*/  STSM.16.M88.4 [R0+0x2d300], R88 ;  /* 0x02d3005800007844 */ /* 0x0009e20000000200 */
[----:B------:R-:W-:-:S02]  /*e460*/  FADD.FTZ R6, R84, R5 ;  /* 0x0000000554067221 */ /* 0x000fc40000010000 */
[----:B------:R-:W1:Y:S01]  /*e470*/  MUFU.EX2 R87, R87 ;  /* 0x0000005700577308 */ /* 0x000e620000000800 */
[----:B0-----:R-:W-:Y:S01]  /*e480*/  F2FP.BF16.F32.PACK_AB R13, R132, R17 ;  /* 0x00000011840d723e */ /* 0x001fe200000010ff */
[----:B------:R4:W-:Y:S01]  /*e490*/  STSM.16.M88.4 [R0+0x2eb00], R80 ;  /* 0x02eb005000007844 */ /* 0x0009e20000000200 */
[----:B------:R-:W-:Y:S01]  /*e4a0*/  FADD.FTZ R10, R22, R11 ;  /* 0x0000000b160a7221 */ /* 0x000fe20000010000 */
[----:B------:R-:W-:-:S03]  /*e4b0*/  FADD.FTZ R5, R85, R6 ;  /* 0x0000000655057221 */ /* 0x000fc60000010000 */
[----:B------:R-:W-:Y:S01]  /*e4c0*/  FADD.FTZ R10, R23, R10 ;  /* 0x0000000a170a7221 */ /* 0x000fe20000010000 */
[----:B------:R-:W-:-:S03]  /*e4d0*/  FADD.FTZ R6, R136, R5 ;  /* 0x0000000588067221 */ /* 0x000fc60000010000 */
[----:B------:R-:W-:Y:S01]  /*e4e0*/  FADD.FTZ R10, R17, R10 ;  /* 0x0000000a110a7221 */ /* 0x000fe20000010000 */
[----:B------:R-:W-:-:S03]  /*e4f0*/  FADD.FTZ R6, R73, R6 ;  /* 0x0000000649067221 */ /* 0x000fc60000010000 */
[----:B------:R-:W-:Y:S01]  /*e500*/  FADD.FTZ R10, R132, R10 ;  /* 0x0000000a840a7221 */ /* 0x000fe20000010000 */
[----:B------:R-:W-:Y:S01]  /*e510*/  FADD.FTZ R137, R137, R6 ;  /* 0x0000000689897221 */ /* 0x000fe20000010000 */
[----:B-1----:R-:W-:Y:S02]  /*e520*/  F2FP.BF16.F32.PACK_AB R15, R87, R77 ;  /* 0x0000004d570f723e */ /* 0x002fe400000010ff */
[----:B------:R-:W-:Y:S01]  /*e530*/  FADD.FTZ R10, R77, R10 ;  /* 0x0000000a4d0a7221 */ /* 0x000fe20000010000 */
[----:B------:R-:W-:Y:S01]  /*e540*/  FADD.FTZ R6, R8, R137 ;  /* 0x0000008908067221 */ /* 0x000fe20000010000 */
[----:B------:R-:W-:Y:S01]  /*e550*/  IMAD.MOV.U32 R8, RZ, RZ, R72 ;  /* 0x000000ffff087224 */ /* 0x000fe200078e0048 */
[----:B------:R4:W-:Y:S01]  /*e560*/  STSM.16.M88.4 [R0+0x30300], R12 ;  /* 0x0303000c00007844 */ /* 0x0009e20000000200 */
[----:B------:R-:W-:Y:S01]  /*e570*/  FADD.FTZ R5, R87, R10 ;  /* 0x0000000a57057221 */ /* 0x000fe20000010000 */
[----:B------:R-:W-:Y:S01]  /*e580*/  IMAD.MOV.U32 R10, RZ, RZ, R4 ;  /* 0x000000ffff0a7224 */ /* 0x000fe200078e0004 */
        /* <DEDUP_REMOVED lines=8> */
.L_x_1925:
[----:B------:R-:W-:Y:S06]  /*e610*/  BAR.ARV 0x8, 0x200 ;  /* 0x0208000000007b1d */ /* 0x000fec0000002000 */
[----:B------:R-:W-:Y:S05]  /*e620*/  @!P0 BRA `(.L_x_1935) ;  /* 0x0000000000048947 */ /* 0x000fea0003800000 */
[----:B------:R-:W-:Y:S01]  /*e630*/  BPT.TRAP 0x1 ;  /* 0x000000040000795c */ /* 0x000fe20000300000 */
.L_x_1935:
[----:B------:R-:W-:Y:S01]  /*e640*/  ULEA UR10, UR4, UR60, 0x3 ;  /* 0x0000003c040a7291 */ /* 0x000fe2000f8e183f */
[----:B------:R-:W-:-:S08]  /*e650*/  SHF.L.U32 R4, R4, 0x1f, RZ ;  /* 0x0000001f04047819 */ /* 0x000fd000000006ff */
[----:B------:R1:W3:Y:S01]  /*e660*/  SYNCS.PHASECHK.TRANS64.TRYWAIT P2, [UR10+0x31c50], R4 ;  /* 0x031c5004ff0075a7 */ /* 0x0002e2000804014a */
[----:B------:R-:W-:Y:S05]  /*e670*/  @!P0 BRA `(.L_x_1936) ;  /* 0x0000000000048947 */ /* 0x000fea0003800000 */
[----:B------:R-:W-:Y:S01]  /*e680*/  BPT.TRAP 0x1 ;  /* 0x000000040000795c */ /* 0x000fe20000300000 */
.L_x_1936:
[----:B---3--:R-:W-:Y:S05]  /*e690*/  @P2 BRA `(.L_x_1937) ;  /* 0x0000000000082947 */ /* 0x008fea0003800000 */
[----:B------:R-:W3:Y:S02]  /*e6a0*/  SYNCS.PHASECHK.TRANS64.TRYWAIT P0, [UR10+0x31c50], R4 ;  /* 0x031c5004ff0075a7 */ /* 0x000ee4000800014a */
[----:B---3--:R-:W-:Y:S05]  /*e6b0*/  @!P0 BRA `(.L_x_1938) ;  /* 0x0000006000988947 */ /* 0x008fea0003800000 */
.L_x_1937:
[----:B------:R-:W-:Y:S01]  /*e6c0*/  UIADD3 UR60, UR60, 0x200, URZ ;  /* 0x000002003c3c7890 */ /* 0x000fe2000fffe03f */
[----:B------:R-:W-:Y:S01]  /*e6d0*/  R2UR UR5, R157 ;  /* 0x000000009d0572ca */ /* 0x000fe200000e0000 */
[----:B------:R-:W-:Y:S01]  /*e6e0*/  WARPGROUP.ARRIVE ;  /* 0x00000000000079c5 */ /* 0x000fe20000000000 */
[----:B------:R-:W-:Y:S01]  /*e6f0*/  UMOV UR7, 0x80000020 ;  /* 0x8000002000077882 */ /* 0x000fe20000000000 */
[----:B------:R-:W-:Y:S01]  /*e700*/  USHF.R.U32.HI UR60, URZ, 0x4, UR60 ;  /* 0x000000043f3c7899 */ /* 0x000fe2000801163c */
[----:B---3--:R-:W3:Y:S01]  /*e710*/  SHFL.BFLY PT, R3, R6, 0x2, 0x1f ;  /* 0x0c401f0006037f89 */ /* 0x008ee200000e0000 */
[----:B------:R-:W-:Y:S02]  /*e720*/  IMAD.U32 R9, RZ, RZ, UR10 ;  /* 0x0000000aff097e24 */ /* 0x000fe4000f8e00ff */
[----:B------:R-:W-:Y:S01]  /*e730*/  ULOP3.LUT UR60, UR60, 0x3fff, URZ, 0xc0, !UPT ;  /* 0x00003fff3c3c7892 */ /* 0x000fe2000f8ec03f */
[----:B0-2-4-:R-:W0:Y:S01]  /*e740*/  SHFL.BFLY PT, R0, R5, 0x2, 0x1f ;  /* 0x0c401f0005007f89 */ /* 0x015e2200000e0000 */
[----:B------:R-:W-:Y:S01]  /*e750*/  IMAD.MOV.U32 R8, RZ, RZ, RZ ;  /* 0x000000ffff087224 */ /* 0x000fe200078e00ff */
[----:B------:R-:W-:Y:S01]  /*e760*/  @!P1 IADD3 R9, R9, 0x31c60, RZ ;  /* 0x00031c6009099810 */ /* 0x000fe20007ffe0ff */
[----:B------:R-:W-:-:S02]  /*e770*/  ULOP3.LUT UR8, UR60, 0x2400000, URZ, 0xfc, !UPT ;  /* 0x024000003c087892 */ /* 0x000fc4000f8efc3f */
[----:B------:R-:W-:Y:S01]  /*e780*/  ULOP3.LUT UR9, UR5, 0x10000, URZ, 0xfc, !UPT ;  /* 0x0001000005097892 */ /* 0x000fe2000f8efc3f */
[----:B------:R-:W-:Y:S01]  /*e790*/  @!P1 PRMT R9, RZ, 0x654, R9 ;  /* 0x00000654ff099816 */ /* 0x000fe20000000009 */
[----:B------:R-:W-:Y:S01]  /*e7a0*/  UIMAD UR8, UR4, 0x6c0, UR8 ;  /* 0x000006c0040878a4 */ /* 0x000fe2000f8e0208 */
[----:B------:R-:W-:-:S04]  /*e7b0*/  UMOV UR5, 0xc0000010 ;  /* 0xc000001000057882 */ /* 0x000fc80000000000 */
[----:B------:R-:W-:Y:S02]  /*e7c0*/  UMOV UR4, UR9 ;  /* 0x0000000900047c82 */ /* 0x000fe40008000000 */
[----:B------:R-:W-:Y:S02]  /*e7d0*/  UMOV UR6, UR8 ;  /* 0x0000000800067c82 */ /* 0x000fe40008000000 */
[----:B------:R-:W-:Y:S01]  /*e7e0*/  HGMMA.64x96x16.F32.BF16 R24, gdesc[UR4].tnspB, R24, gsb0 ;  /* 0x41600000041879f0 */ /* 0x000fe20008001818 */
[----:B------:R-:W-:Y:S02]  /*e7f0*/  UIADD3 UR4, UR9, 0x180, URZ ;  /* 0x0000018009047890 */ /* 0x000fe4000fffe03f */
[----:B------:R-:W-:Y:S01]  /*e800*/  UIADD3 UR6, UR8, 0x40, URZ ;  /* 0x0000004008067890 */ /* 0x000fe2000fffe03f */
[----:B---3--:R-:W-:Y:S01]  /*e810*/  FADD.FTZ R3, R3, R6 ;  /* 0x0000000603037221 */ /* 0x008fe20000010000 */
[----:B------:R-:W-:Y:S01]  /*e820*/  UMOV UR5, 0xc0000010 ;  /* 0xc000001000057882 */ /* 0x000fe20000000000 */
[----:B------:R-:W-:Y:S01]  /*e830*/  UMOV UR7, 0x80000020 ;  /* 0x8000002000077882 */ /* 0x000fe20000000000 */
[----:B------:R-:W-:-:S02]  /*e840*/  IMAD.MOV.U32 R6, RZ, RZ, -0x800000 ;  /* 0xff800000ff067424 */ /* 0x000fc400078e00ff */
[----:B0-----:R-:W-:Y:S02]  /*e850*/  FADD.FTZ R2, R0, R5 ;  /* 0x0000000500027221 */ /* 0x001fe40000010000 */
[----:B------:R-:W0:Y:S04]  /*e860*/  SHFL.BFLY PT, R0, R3, 0x1, 0x1f ;  /* 0x0c201f0003007f89 */ /* 0x000e2800000e0000 */
[----:B------:R-:W2:Y:S01]  /*e870*/  SHFL.BFLY PT, R7, R2, 0x1, 0x1f ;  /* 0x0c201f0002077f89 */ /* 0x000ea200000e0000 */
[----:B0-----:R-:W-:Y:S01]  /*e880*/  FADD.FTZ R10, R3, R0 ;  /* 0x00000000030a7221 */ /* 0x001fe20000010000 */
[----:B------:R-:W-:Y:S02]  /*e890*/  IMAD.MOV.U32 R0, RZ, RZ, -0x800000 ;  /* 0xff800000ff007424 */ /* 0x000fe400078e00ff */
[----:B--2---:R-:W-:-:S02]  /*e8a0*/  FADD.FTZ R11, R2, R7 ;  /* 0x00000007020b7221 */ /* 0x004fc40000010000 */
[----:B------:R-:W-:Y:S01]  /*e8b0*/  FSETP.NE.FTZ.AND P0, PT, R10, RZ, PT ;  /* 0x000000ff0a00720b */ /* 0x000fe20003f15000 */
[----:B------:R-:W-:Y:S02]  /*e8c0*/  IMAD.MOV.U32 R7, RZ, RZ, RZ ;  /* 0x000000ffff077224 */ /* 0x000fe400078e00ff */
[----:B------:R-:W-:-:S10]  /*e8d0*/  FSETP.NE.FTZ.AND P2, PT, R11, RZ, PT ;  /* 0x000000ff0b00720b */ /* 0x000fd40003f55000 */
[----:B-1----:R-:W0:Y:S01]  /*e8e0*/  @P0 MUFU.LG2 R4, R10 ;  /* 0x0000000a00040308 */ /* 0x002e220000000c00 */
[C---:B------:R-:W-:Y:S02]  /*e8f0*/  @P0 FMUL.FTZ R2, R74.reuse, 0.69314718246459960938 ;  /* 0x3f3172184a020820 */ /* 0x040fe40000410000 */
[----:B------:R-:W-:-:S05]  /*e900*/  @P2 FMUL.FTZ R74, R74, 0.69314718246459960938 ;  /* 0x3f3172184a4a2820 */ /* 0x000fca0000410000 */
        /* <DEDUP_REMOVED lines=110> */
.L_x_1908:
[----:B------:R-:W-:Y:S05]  /*eff0*/  @P0 BRA `(.L_x_1939) ;  /* 0x0000001000880947 */ /* 0x000fea0003800000 */
[----:B------:R-:W2:Y:S01]  /*f000*/  LDL.LU R26, [R1] ;  /* 0x00000000011a7983 */ /* 0x000ea20000300800 */
[----:B------:R-:W0:Y:S01]  /*f010*/  LDC R11, c[0x0][0xbe8] ;  /* 0x0002fa00ff0b7b82 */ /* 0x000e220000000800 */
[----:B------:R-:W-:Y:S01]  /*f020*/  ULDC.64 UR4, c[0x0][0xbd0] ;  /* 0x0002f40000047ab9 */ /* 0x000fe20000000a00 */
[----:B------:R-:W-:Y:S01]  /*f030*/  ULDC.64 UR6, c[0x0][0xb38] ;  /* 0x0002ce0000067ab9 */ /* 0x000fe20000000a00 */
[----:B------:R-:W1:Y:S05]  /*f040*/  S2R R7, SR_TID.X ;  /* 0x0000000000077919 */ /* 0x000e6a0000002100 */
[----:B------:R-:W3:Y:S01]  /*f050*/  S2UR UR9, SR_CTAID.Z ;  /* 0x00000000000979c3 */ /* 0x000ee20000002700 */
[----:B------:R-:W4:Y:S07]  /*f060*/  S2R R27, SR_CTAID.X ;  /* 0x00000000001b7919 */ /* 0x000f2e0000002500 */
[----:B------:R-:W5:Y:S08]  /*f070*/  LDC.64 R18, c[0x0][0xbd8] ;  /* 0x0002f600ff127b82 */ /* 0x000f700000000a00 */
[----:B------:R-:W4:Y:S08]  /*f080*/  S2UR UR8, SR_CTAID.Y ;  /* 0x00000000000879c3 */ /* 0x000f300000002600 */
[----:B------:R-:W4:Y:S01]  /*f090*/  LDC R29, c[0x0][0xc50] ;  /* 0x00031400ff1d7b82 */ /* 0x000f220000000800 */
[----:B-1----:R-:W-:-:S05]  /*f0a0*/  VIADD R8, R7, 0xffffff80 ;  /* 0xffffff8007087836 */ /* 0x002fca0000000000 */
[----:B------:R-:W-:Y:S02]  /*f0b0*/  SHF.R.S32.HI R9, RZ, 0x1f, R8 ;  /* 0x0000001fff097819 */ /* 0x000fe40000011408 */
[----:B------:R-:W1:Y:S02]  /*f0c0*/  LDC.64 R22, c[0x0][0xb40] ;  /* 0x0002d000ff167b82 */ /* 0x000e640000000a00 */
[----:B------:R-:W-:-:S04]  /*f0d0*/  LEA.HI R12, R9, R8, RZ, 0x7 ;  /* 0x00000008090c7211 */ /* 0x000fc800078f38ff */
[----:B------:R-:W-:-:S05]  /*f0e0*/  LOP3.LUT R7, R12, 0xffffff80, RZ, 0xc0, !PT ;  /* 0xffffff800c077812 */ /* 0x000fca00078ec0ff */
[----:B------:R-:W-:-:S05]  /*f0f0*/  IMAD.IADD R7, R8, 0x1, -R7 ;  /* 0x0000000108077824 */ /* 0x000fca00078e0a07 */
[----:B------:R-:W-:-:S04]  /*f100*/  SHF.R.S32.HI R14, RZ, 0x1f, R7 ;  /* 0x0000001fff0e7819 */ /* 0x000fc80000011407 */
[----:B------:R-:W-:Y:S02]  /*f110*/  LEA.HI R10, R14, R7, RZ, 0x2 ;  /* 0x000000070e0a7211 */ /* 0x000fe400078f10ff */
[----:B------:R-:W-:Y:S02]  /*f120*/  LEA.HI R9, R9, R8, RZ, 0x2 ;  /* 0x0000000809097211 */ /* 0x000fe400078f10ff */
[--C-:B------:R-:W-:Y:S02]  /*f130*/  SHF.R.S32.HI R13, RZ, 0x2, R10.reuse ;  /* 0x00000002ff0d7819 */ /* 0x100fe4000001140a */
[----:B------:R-:W-:Y:S02]  /*f140*/  SHF.R.S32.HI R16, RZ, 0x1f, R10 ;  /* 0x0000001fff107819 */ /* 0x000fe4000001140a */
[----:B------:R-:W-:Y:S02]  /*f150*/  LOP3.LUT R9, R9, 0xfffffffc, RZ, 0xc0, !PT ;  /* 0xfffffffc09097812 */ /* 0x000fe400078ec0ff */
[----:B------:R-:W-:-:S02]  /*f160*/  LEA.HI R16, R16, R13, RZ, 0x3 ;  /* 0x0000000d10107211 */ /* 0x000fc400078f18ff */
[----:B0-----:R-:W-:Y:S01]  /*f170*/  ISETP.NE.AND P0, PT, R11, 0x1, PT ;  /* 0x000000010b00780c */ /* 0x001fe20003f05270 */
[----:B------:R-:W-:Y:S01]  /*f180*/  IMAD.IADD R15, R8, 0x1, -R9 ;  /* 0x00000001080f7824 */ /* 0x000fe200078e0a09 */
[----:B------:R-:W-:Y:S02]  /*f190*/  LOP3.LUT R16, R16, 0xfffffff8, RZ, 0xc0, !PT ;  /* 0xfffffff810107812 */ /* 0x000fe400078ec0ff */
[----:B------:R-:W-:-:S03]  /*f1a0*/  SHF.R.S32.HI R12, RZ, 0x7, R12 ;  /* 0x00000007ff0c7819 */ /* 0x000fc6000001140c */
[----:B------:R-:W-:Y:S01]  /*f1b0*/  IMAD.IADD R8, R13, 0x1, -R16 ;  /* 0x000000010d087824 */ /* 0x000fe200078e0a10 */
[----:B------:R-:W-:Y:S01]  /*f1c0*/  LEA.HI R13, R15, R15, RZ, 0x1 ;  /* 0x0000000f0f0d7211 */ /* 0x000fe200078f08ff */
[----:B------:R-:W-:Y:S01]  /*f1d0*/  IMAD.HI R9, R12, 0x55555556, RZ ;  /* 0x555555560c097827 */ /* 0x000fe200078e02ff */
[----:B------:R-:W-:Y:S02]  /*f1e0*/  LEA.HI R14, R14, R7, RZ, 0x5 ;  /* 0x000000070e0e7211 */ /* 0x000fe400078f28ff */
[----:B------:R-:W-:Y:S01]  /*f1f0*/  LOP3.LUT R16, R13, 0x1ffffffe, RZ, 0xc0, !PT ;  /* 0x1ffffffe0d107812 */ /* 0x000fe200078ec0ff */
[----:B------:R-:W0:Y:S01]  /*f200*/  @P0 LDC R21, c[0x0][0xbec] ;  /* 0x0002fb00ff150b82 */ /* 0x000e220000000800 */
[----:B------:R-:W-:Y:S02]  /*f210*/  LEA.HI R9, R9, R9, RZ, 0x1 ;  /* 0x0000000909097211 */ /* 0x000fe400078f08ff */
[----:B------:R-:W-:-:S03]  /*f220*/  SHF.R.S32.HI R13, RZ, 0x5, R14 ;  /* 0x00000005ff0d7819 */ /* 0x000fc6000001140e */
[----:B------:R-:W-:Y:S02]  /*f230*/  IMAD R73, R9, -0x3, R12 ;  /* 0xfffffffd09497824 */ /* 0x000fe400078e020c */
[----:B------:R-:W-:Y:S01]  /*f240*/  IMAD R12, R13, 0x10, R8 ;  /* 0x000000100d0c7824 */ /* 0x000fe200078e0208 */
[----:B------:R-:W1:Y:S01]  /*f250*/  @P0 LDC R20, c[0x0][0xbf0] ;  /* 0x0002fc00ff140b82 */ /* 0x000e620000000800 */
[----:B------:R-:W-:Y:S02]  /*f260*/  IMAD.IADD R75, R15, 0x1, -R16 ;  /* 0x000000010f4b7824 */ /* 0x000fe400078e0a10 */
[----:B------:R-:W-:-:S05]  /*f270*/  IMAD R14, R73, 0x40, R12 ;  /* 0x00000040490e7824 */ /* 0x000fca00078e020c */
[----:B------:R-:W1:Y:S08]  /*f280*/  @P0 LDC R73, c[0x0][0xbec] ;  /* 0x0002fb00ff490b82 */ /* 0x000e700000000800 */
[----:B------:R-:W1:Y:S01]  /*f290*/  @P0 LDC R28, c[0x0][0xbf0] ;  /* 0x0002fc00ff1c0b82 */ /* 0x000e620000000800 */
[----:B------:R-:W-:Y:S01]  /*f2a0*/  LOP3.LUT R10, R10, 0x7ffffffc, RZ, 0xc0, !PT ;  /* 0x7ffffffc0a0a7812 */ /* 0x000fe200078ec0ff */
[----:B------:R-:W-:Y:S01]  /*f2b0*/  ULDC.64 UR10, c[0x0][0x208] ;  /* 0x00008200000a7ab9 */ /* 0x000fe20000000a00 */
[----:B------:R-:W-:Y:S01]  /*f2c0*/  BSSY B0, `(.L_x_1940) ;  /* 0x00000a7000007945 */ /* 0x000fe20003800000 */
[----:B--2---:R-:W-:Y:S01]  /*f2d0*/  SHF.R.S32.HI R17, RZ, 0x1f, R26 ;  /* 0x0000001fff117819 */ /* 0x004fe2000001141a */
[----:B------:R-:W-:-:S04]  /*f2e0*/  IMAD.WIDE.U32 R8, R26, UR4, RZ ;  /* 0x000000041a087c25 */ /* 0x000fc8000f8e00ff */
[----:B------:R-:W-:Y:S01]  /*f2f0*/  IMAD R13, R17, UR4, RZ ;  /* 0x00000004110d7c24 */ /* 0x000fe2000f8e02ff */
[----:B---3--:R-:W-:-:S03]  /*f300*/  USHF.R.S32.HI UR4, URZ, 0x1f, UR9 ;  /* 0x0000001f3f047899 */ /* 0x008fc60008011409 */
[----:B------:R-:W-:Y:S02]  /*f310*/  IMAD R15, R26, UR5, R13 ;  /* 0x000000051a0f7c24 */ /* 0x000fe4000f8e020d */
[----:B------:R-:W-:Y:S02]  /*f320*/  IMAD R17, R17, UR6, RZ ;  /* 0x0000000611117c24 */ /* 0x000fe4000f8e02ff */
[----:B------:R-:W-:Y:S02]  /*f330*/  IMAD.IADD R9, R9, 0x1, R15 ;  /* 0x0000000109097824 */ /* 0x000fe400078e020f */
[----:B-----5:R-:W-:Y:S02]  /*f340*/  IMAD R16, R18, UR4, RZ ;  /* 0x0000000412107c24 */ /* 0x020fe4000f8e02ff */
[----:B------:R-:W-:Y:S02]  /*f350*/  IMAD R15, R75, 0x8, R14 ;  /* 0x000000084b0f7824 */ /* 0x000fe400078e020e */
[----:B------:R-:W-:-:S04]  /*f360*/  IMAD.WIDE.U32 R12, R26, UR6, RZ ;  /* 0x000000061a0c7c25 */ /* 0x000fc8000f8e00ff */
[----:B------:R-:W-:Y:S01]  /*f370*/  IMAD R17, R26, UR7, R17 ;  /* 0x000000071a117c24 */ /* 0x000fe2000f8e0211 */
[----:B------:R-:W-:Y:S01]  /*f380*/  ULDC.64 UR6, c[0x0][0xb48] ;  /* 0x0002d20000067ab9 */ /* 0x000fe20000000a00 */
[----:B------:R-:W-:Y:S02]  /*f390*/  IMAD R19, R19, UR9, R16 ;  /* 0x0000000913137c24 */ /* 0x000fe4000f8e0210 */
[----:B----4-:R-:W-:Y:S02]  /*f3a0*/  IMAD R16, R27, 0xc0, R15 ;  /* 0x000000c01b107824 */ /* 0x010fe400078e020f */
[----:B------:R-:W-:Y:S02]  /*f3b0*/  IMAD.MOV R26, RZ, RZ, -R26 ;  /* 0x000000ffff1a7224 */ /* 0x000fe400078e0a1a */
[----:B------:R-:W-:Y:S02]  /*f3c0*/  IMAD.IADD R13, R13, 0x1, R17 ;  /* 0x000000010d0d7824 */ /* 0x000fe400078e0211 */
[----:B0-----:R-:W-:-:S04]  /*f3d0*/  @P0 IMAD.HI.U32 R17, R16, R21, RZ ;  /* 0x0000001510110227 */ /* 0x001fc800078e00ff */
[----:B------:R-:W-:-:S04]  /*f3e0*/  IMAD.WIDE.U32 R8, R18, UR9, R8 ;  /* 0x0000000912087c25 */ /* 0x000fc8000f8e0008 */
[----:B------:R-:W-:Y:S02]  /*f3f0*/  IMAD R29, R29, R26, UR8 ;  /* 0x000000081d1d7e24 */ /* 0x000fe4000f8e021a */
[C---:B-1----:R-:W-:Y:S01]  /*f400*/  IMAD R18, R22.reuse, UR4, RZ ;  /* 0x0000000416127c24 */ /* 0x042fe2000f8e02ff */
[----:B------:R-:W-:Y:S01]  /*f410*/  ULDC.64 UR4, c[0x0][0xbe0] ;  /* 0x0002f80000047ab9 */ /* 0x000fe20000000a00 */
[----:B------:R-:W-:Y:S01]  /*f420*/  IMAD.MOV.U32 R15, RZ, RZ, R16 ;  /* 0x000000ffff0f7224 */ /* 0x000fe200078e0010 */
[----:B------:R-:W-:Y:S01]  /*f430*/  @P0 SHF.R.U32.HI R15, RZ, R20, R17 ;  /* 0x00000014ff0f0219 */ /* 0x000fe20000011611 */
[----:B------:R-:W-:Y:S01]  /*f440*/  IMAD.IADD R9, R9, 0x1, R19 ;  /* 0x0000000109097824 */ /* 0x000fe200078e0213 */
[----:B------:R-:W-:Y:S01]  /*f450*/  SHF.R.S32.HI R20, RZ, 0x1f, R29 ;  /* 0x0000001fff147819 */ /* 0x000fe2000001141d */
[----:B------:R-:W-:Y:S02]  /*f460*/  IMAD R19, R23, UR9, R18 ;  /* 0x0000000917137c24 */ /* 0x000fe4000f8e0212 */
[----:B------:R-:W-:Y:S01]  /*f470*/  IMAD.WIDE.U32 R12, R22, UR9, R12 ;  /* 0x00000009160c7c25 */ /* 0x000fe2000f8e000c */
[----:B------:R-:W-:-:S03]  /*f480*/  ULDC.64 UR8, c[0x0][0xb28] ;  /* 0x0002ca0000087ab9 */ /* 0x000fc60000000a00 */
[----:B------:R-:W-:-:S04]  /*f490*/  @P0 IMAD.HI.U32 R73, R16, R73, RZ ;  /* 0x0000004910490227 */ /* 0x000fc800078e00ff */
[----:B------:R-:W-:Y:S02]  /*f4a0*/  IMAD.IADD R13, R13, 0x1, R19 ;  /* 0x000000010d0d7824 */ /* 0x000fe400078e0213 */
[----:B------:R-:W-:Y:S02]  /*f4b0*/  IMAD R19, R20, UR6, RZ ;  /* 0x0000000614137c24 */ /* 0x000fe4000f8e02ff */
[----:B------:R-:W-:-:S04]  /*f4c0*/  IMAD.WIDE.U32 R8, R29, UR4, R8 ;  /* 0x000000041d087c25 */ /* 0x000fc8000f8e0008 */
[----:B------:R-:W-:Y:S01]  /*f4d0*/  IMAD.MOV.U32 R17, RZ, RZ, R16 ;  /* 0x000000ffff117224 */ /* 0x000fe200078e0010 */
[----:B------:R-:W-:Y:S01]  /*f4e0*/  @P0 SHF.R.U32.HI R17, RZ, R28, R73 ;  /* 0x0000001cff110219 */ /* 0x000fe20000011649 */
[----:B------:R-:W-:Y:S01]  /*f4f0*/  IMAD R18, R20, UR4, RZ ;  /* 0x0000000414127c24 */ /* 0x000fe2000f8e02ff */
[----:B------:R-:W-:Y:S01]  /*f500*/  BAR.SYNC.DEFER_BLOCKING 0x1, 0x180 ;  /* 0x0046000000007b1d */ /* 0x000fe20000010000 */
[----:B------:R-:W-:Y:S01]  /*f510*/  IMAD R21, R29, UR7, R19 ;  /* 0x000000071d157c24 */ /* 0x000fe2000f8e0213 */
[--C-:B------:R-:W-:Y:S02]  /*f520*/  SHF.R.S32.HI R19, RZ, 0x1f, R15.reuse ;  /* 0x0000001fff137819 */ /* 0x100fe4000001140f */
[----:B------:R-:W-:Y:S01]  /*f530*/  IADD3 R8, P0, R15, R8, RZ ;  /* 0x000000080f087210 */ /* 0x000fe20007f1e0ff */
[----:B------:R-:W-:Y:S02]  /*f540*/  IMAD.MOV R15, RZ, RZ, -R15 ;  /* 0x000000ffff0f7224 */ /* 0x000fe400078e0a0f */
[C---:B------:R-:W-:Y:S01]  /*f550*/  IMAD R20, R29.reuse, UR5, R18 ;  /* 0x000000051d147c24 */ /* 0x040fe2000f8e0212 */
[----:B------:R-:W-:Y:S01]  /*f560*/  SHF.R.S32.HI R18, RZ, 0x1f, R17 ;  /* 0x0000001fff127819 */ /* 0x000fe20000011411 */
[----:B------:R-:W-:Y:S01]  /*f570*/  IMAD.WIDE.U32 R12, R29, UR6, R12 ;  /* 0x000000061d0c7c25 */ /* 0x000fe2000f8e000c */
[----:B------:R-:W-:Y:S01]  /*f580*/  ULDC.64 UR4, c[0x0][0xb30] ;  /* 0x0002cc0000047ab9 */ /* 0x000fe20000000a00 */
[----:B------:R-:W-:-:S02]  /*f590*/  ULDC.64 UR6, c[0x0][0xbc8] ;  /* 0x0002f20000067ab9 */ /* 0x000fc40000000a00 */
[----:B------:R-:W-:Y:S02]  /*f5a0*/  IMAD.MOV R22, RZ, RZ, -R17 ;  /* 0x000000ffff167224 */ /* 0x000fe400078e0a11 */
[----:B------:R-:W-:Y:S01]  /*f5b0*/  IMAD R15, R11, R15, R16 ;  /* 0x0000000f0b0f7224 */ /* 0x000fe200078e0210 */
[----:B------:R-:W-:Y:S01]  /*f5c0*/  IADD3.X R9, R19, R9, R20, P0, !PT ;  /* 0x0000000913097210 */ /* 0x000fe200007fe414 */
[----:B------:R-:W-:Y:S02]  /*f5d0*/  IMAD.IADD R13, R13, 0x1, R21 ;  /* 0x000000010d0d7824 */ /* 0x000fe400078e0215 */
[----:B------:R-:W-:Y:S02]  /*f5e0*/  IMAD R18, R18, UR4, RZ ;  /* 0x0000000412127c24 */ /* 0x000fe4000f8e02ff */
[----:B------:R-:W-:Y:S01]  /*f5f0*/  IMAD R19, R11, R22, R16 ;  /* 0x000000160b137224 */ /* 0x000fe200078e0210 */
[----:B------:R-:W-:Y:S01]  /*f600*/  SHF.R.S32.HI R16, RZ, 0x1f, R15 ;  /* 0x0000001fff107819 */ /* 0x000fe2000001140f */
[----:B------:R-:W-:-:S02]  /*f610*/  IMAD R21, R17, UR5, R18 ;  /* 0x0000000511157c24 */ /* 0x000fc4000f8e0212 */
[----:B------:R-:W-:Y:S01]  /*f620*/  IMAD.WIDE.U32 R12, R17, UR4, R12 ;  /* 0x00000004110c7c25 */ /* 0x000fe2000f8e000c */
[----:B------:R-:W-:Y:S01]  /*f630*/  SHF.R.S32.HI R17, RZ, 0x1f, R19 ;  /* 0x0000001fff117819 */ /* 0x000fe20000011413 */
[----:B------:R-:W0:Y:S02]  /*f640*/  S2UR UR5, SR_CgaCtaId ;  /* 0x00000000000579c3 */ /* 0x000e240000008800 */
[----:B------:R-:W-:Y:S02]  /*f650*/  IMAD R16, R16, UR6, RZ ;  /* 0x0000000610107c24 */ /* 0x000fe4000f8e02ff */
[----:B------:R-:W-:Y:S02]  /*f660*/  IMAD R18, R17, UR8, RZ ;  /* 0x0000000811127c24 */ /* 0x000fe4000f8e02ff */
[----:B------:R-:W-:Y:S02]  /*f670*/  IMAD.IADD R13, R13, 0x1, R21 ;  /* 0x000000010d0d7824 */ /* 0x000fe400078e0215 */
[----:B------:R-:W-:-:S02]  /*f680*/  IMAD R17, R15, UR7, R16 ;  /* 0x000000070f117c24 */ /* 0x000fc4000f8e0210 */
[----:B------:R-:W-:Y:S01]  /*f690*/  IMAD.WIDE.U32 R8, R15, UR6, R8 ;  /* 0x000000060f087c25 */ /* 0x000fe2000f8e0008 */
[----:B------:R-:W-:-:S03]  /*f6a0*/  ULDC.64 UR6, c[0x0][0xba8] ;  /* 0x0002ea0000067ab9 */ /* 0x000fc60000000a00 */
[C---:B------:R-:W-:Y:S01]  /*f6b0*/  IMAD R21, R19.reuse, UR9, R18 ;  /* 0x0000000913157c24 */ /* 0x040fe2000f8e0212 */
[----:B------:R-:W-:Y:S01]  /*f6c0*/  LEA R18, P0, R8, UR6, 0x2 ;  /* 0x0000000608127c11 */ /* 0x000fe2000f8010ff */
[----:B------:R-:W-:Y:S01]  /*f6d0*/  IMAD.WIDE.U32 R12, R19, UR8, R12 ;  /* 0x00000008130c7c25 */ /* 0x000fe2000f8e000c */
[----:B------:R-:W-:Y:S01]  /*f6e0*/  ULDC.64 UR8, c[0x0][0xb00] ;  /* 0x0002c00000087ab9 */ /* 0x000fe20000000a00 */
[----:B------:R-:W-:Y:S01]  /*f6f0*/  UMOV UR4, 0x400 ;  /* 0x0000040000047882 */ /* 0x000fe20000000000 */
[----:B------:R-:W-:Y:S01]  /*f700*/  ULDC UR6, c[0x0][0xa88] ;  /* 0x0002a20000067ab9 */ /* 0x000fe20000000800 */
[----:B------:R-:W-:Y:S01]  /*f710*/  IMAD.IADD R15, R9, 0x1, R17 ;  /* 0x00000001090f7824 */ /* 0x000fe200078e0211 */
[----:B------:R-:W-:Y:S01]  /*f720*/  LEA R26, P1, R12, UR8, 0x2 ;  /* 0x000000080c1a7c11 */ /* 0x000fe2000f8210ff */
[----:B------:R-:W-:-:S03]  /*f730*/  IMAD.IADD R9, R13, 0x1, R21 ;  /* 0x000000010d097824 */ /* 0x000fc600078e0215 */
[----:B------:R-:W-:Y:S01]  /*f740*/  LEA.HI.X R17, R8, UR7, R15, 0x2, P0 ;  /* 0x0000000708117c11 */ /* 0x000fe200080f140f */
[----:B------:R-:W-:Y:S01]  /*f750*/  IMAD R16, R27, 0xc0, R14 ;  /* 0x000000c01b107824 */ /* 0x000fe200078e020e */
[----:B------:R-:W-:Y:S01]  /*f760*/  LEA.HI.X R27, R12, UR9, R9, 0x2, P1 ;  /* 0x000000090c1b7c11 */ /* 0x000fe200088f1409 */
[----:B------:R-:W-:Y:S04]  /*f770*/  SHFL.IDX PT, R14, R18, 0x1, 0x1c1f ;  /* 0x003c1f00120e7f89 */ /* 0x000fe800000e0000 */
[----:B------:R-:W-:Y:S04]  /*f780*/  SHFL.IDX PT, R12, R18, RZ, 0x1c1f ;  /* 0x001c1fff120c7589 */ /* 0x000fe800000e0000 */
[----:B------:R-:W1:Y:S04]  /*f790*/  SHFL.IDX PT, R13, R17, RZ, 0x1c1f ;  /* 0x001c1fff110d7589 */ /* 0x000e6800000e0000 */
[----:B------:R-:W2:Y:S01]  /*f7a0*/  SHFL.IDX PT, R15, R17, 0x1, 0x1c1f ;  /* 0x003c1f00110f7f89 */ /* 0x000ea200000e0000 */
[----:B0-----:R-:W-:Y:S01]  /*f7b0*/  ULEA UR4, UR5, UR4, 0x18 ;  /* 0x0000000405047291 */ /* 0x001fe2000f8ec03f */
[----:B------:R-:W-:Y:S01]  /*f7c0*/  IMAD R21, R11, UR6, RZ ;  /* 0x000000060b157c24 */ /* 0x000fe2000f8e02ff */
[----:B------:R-:W-:Y:S01]  /*f7d0*/  LOP3.LUT P0, RZ, R7, 0x3, RZ, 0xc0, !PT ;  /* 0x0000000307ff7812 */ /* 0x000fe2000780c0ff */
[----:B------:R-:W-:Y:S01]  /*f7e0*/  VIADD R20, R16, 0x8 ;  /* 0x0000000810147836 */ /* 0x000fe20000000000 */
[----:B------:R-:W-:-:S02]  /*f7f0*/  UIADD3 UR4, UR4, 0x31c20, URZ ;  /* 0x00031c2004047890 */ /* 0x000fc4000fffe03f */
[-C--:B------:R-:W-:Y:S02]  /*f800*/  ISETP.GE.OR P1, PT, R16, R21.reuse, P0 ;  /* 0x000000151000720c */ /* 0x080fe40000726670 */
[-C--:B------:R-:W-:Y:S01]  /*f810*/  ISETP.GE.OR P0, PT, R20, R21.reuse, P0 ;  /* 0x000000151400720c */ /* 0x080fe20000706670 */
[----:B------:R-:W-:Y:S01]  /*f820*/  UPRMT UR4, URZ, 0x654, UR4 ;  /* 0x000006543f047896 */ /* 0x000fe20008000004 */
[----:B------:R-:W-:Y:S01]  /*f830*/  ISETP.GE.AND P2, PT, R16, R21, PT ;  /* 0x000000151000720c */ /* 0x000fe20003f46270 */
[----:B------:R-:W-:Y:S01]  /*f840*/  IMAD.IADD R7, R7, 0x1, -R10 ;  /* 0x0000000107077824 */ /* 0x000fe200078e0a0a */
[----:B------:R0:W3:Y:S04]  /*f850*/  SHFL.IDX PT, R8, R26, RZ, 0x1c1f ;  /* 0x001c1fff1a087589 */ /* 0x0000e800000e0000 */
[----:B------:R0:W4:Y:S02]  /*f860*/  SHFL.IDX PT, R9, R27, RZ, 0x1c1f ;  /* 0x001c1fff1b097589 */ /* 0x00012400000e0000 */
[----:B------:R-:W-:Y:S02]  /*f870*/  SYNCS.ARRIVE.TRANS64.RED.A1T0 RZ, [UR4], RZ ;  /* 0x000000ffffff79a7 */ /* 0x000fe40008100404 */
[----:B-1----:R0:W-:Y:S01]  /*f880*/  @!P1 ST.E desc[UR10][R12.64], R6 ;  /* 0x000000060c009985 */ /* 0x0021e2000c10190a */
[----:B------:R-:W-:-:S03]  /*f890*/  IMAD.SHL.U32 R7, R7, 0x2, RZ ;  /* 0x0000000207077824 */ /* 0x000fc600078e00ff */
[----:B--2---:R0:W-:Y:S01]  /*f8a0*/  @!P0 ST.E desc[UR10][R14.64], R0 ;  /* 0x000000000e008985 */ /* 0x0041e2000c10190a */
[----:B------:R-:W-:Y:S05]  /*f8b0*/  @P2 BRA `(.L_x_1941) ;  /* 0x00000004001c2947 */ /* 0x000fea0003800000 */
[C---:B0-----:R-:W-:Y:S01]  /*f8c0*/  VIADD R0, R7.reuse, 0x8 ;  /* 0x0000000807007836 */ /* 0x041fe20000000000 */
[----:B------:R-:W-:Y:S01]  /*f8d0*/  ULDC UR4, c[0x0][0xac8] ;  /* 0x0002b20000047ab9 */ /* 0x000fe20000000800 */
[C---:B------:R-:W-:Y:S01]  /*f8e0*/  VIADD R10, R7.reuse, 0x18 ;  /* 0x00000018070a7836 */ /* 0x040fe20000000000 */
[C---:B------:R-:W-:Y:S01]  /*f8f0*/  IADD3 R6, R7.reuse, 0x10, RZ ;  /* 0x0000001007067810 */ /* 0x040fe20007ffe0ff */
[C---:B------:R-:W-:Y:S01]  /*f900*/  VIADD R11, R7.reuse, 0x20 ;  /* 0x00000020070b7836 */ /* 0x040fe20000000000 */
[----:B------:R-:W-:Y:S01]  /*f910*/  ISETP.GE.AND P1, PT, R0, UR4, PT ;  /* 0x0000000400007c0c */ /* 0x000fe2000bf26270 */
[----:B------:R-:W-:Y:S01]  /*f920*/  ULDC.64 UR6, c[0x0][0x208] ;  /* 0x0000820000067ab9 */ /* 0x000fe20000000a00 */
[----:B------:R-:W-:Y:S01]  /*f930*/  ISETP.GE.AND P2, PT, R6, UR4, PT ;  /* 0x0000000406007c0c */ /* 0x000fe2000bf46270 */
[C---:B------:R-:W-:Y:S01]  /*f940*/  VIADD R22, R7.reuse, 0x38 ;  /* 0x0000003807167836 */ /* 0x040fe20000000000 */
[----:B------:R-:W-:Y:S01]  /*f950*/  ISETP.GE.AND P3, PT, R10, UR4, PT ;  /* 0x000000040a007c0c */ /* 0x000fe2000bf66270 */
[----:B------:R-:W-:Y:S01]  /*f960*/  VIADD R23, R7, 0x40 ;  /* 0x0000004007177836 */ /* 0x000fe20000000000 */
[----:B------:R-:W-:-:S02]  /*f970*/  ISETP.GE.AND P4, PT, R11, UR4, PT ;  /* 0x000000040b007c0c */ /* 0x000fc4000bf86270 */
[----:B------:R-:W-:-:S05]  /*f980*/  ISETP.GE.AND P0, PT, R7, UR4, PT ;  /* 0x0000000407007c0c */ /* 0x000fca000bf06270 */
[----:B------:R-:W-:Y:S02]  /*f990*/  @!P1 LEA.HI R0, R0, R0, RZ, 0x1 ;  /* 0x0000000000009211 */ /* 0x000fe400078f08ff */
[----:B------:R-:W-:Y:S02]  /*f9a0*/  @!P2 LEA.HI R6, R6, R6, RZ, 0x1 ;  /* 0x000000060606a211 */ /* 0x000fe400078f08ff */
[----:B------:R-:W-:Y:S02]  /*f9b0*/  @!P3 LEA.HI R12, R10, R10, RZ, 0x1 ;  /* 0x0000000a0a0cb211 */ /* 0x000fe400078f08ff */
[----:B------:R-:W-:Y:S02]  /*f9c0*/  @!P1 LOP3.LUT R13, R0, 0xfffffffe, RZ, 0xc0, !PT ;  /* 0xfffffffe000d9812 */ /* 0x000fe400078ec0ff */
[----:B------:R-:W-:Y:S01]  /*f9d0*/  @!P4 LEA.HI R0, R11, R11, RZ, 0x1 ;  /* 0x0000000b0b00c211 */ /* 0x000fe200078f08ff */
[----:B---34-:R-:W-:Y:S01]  /*f9e0*/  @!P0 IMAD.WIDE R10, R7, 0x4, R8 ;  /* 0x00000004070a8825 */ /* 0x018fe200078e0208 */
[----:B------:R-:W-:-:S02]  /*f9f0*/  @!P2 LOP3.LUT R15, R6, 0xfffffffe, RZ, 0xc0, !PT ;  /* 0xfffffffe060fa812 */ /* 0x000fc400078ec0ff */
[----:B------:R-:W-:Y:S01]  /*fa00*/  @!P3 LOP3.LUT R17, R12, 0xfffffffe, RZ, 0xc0, !PT ;  /* 0xfffffffe0c11b812 */ /* 0x000fe200078ec0ff */
[--C-:B------:R-:W-:Y:S01]  /*fa10*/  @!P1 IMAD.WIDE R12, R13, 0x4, R8.reuse ;  /* 0x000000040d0c9825 */ /* 0x100fe200078e0208 */
[----:B------:R-:W-:Y:S01]  /*fa20*/  @!P4 LOP3.LUT R19, R0, 0xfffffffe, RZ, 0xc0, !PT ;  /* 0xfffffffe0013c812 */ /* 0x000fe200078ec0ff */
[----:B------:R0:W-:Y:S02]  /*fa30*/  @!P0 ST.E.64 desc[UR6][R10.64], R24 ;  /* 0x000000180a008985 */ /* 0x0001e4000c101b06 */
[----:B------:R-:W-:Y:S02]  /*fa40*/  VIADD R0, R7, 0x28 ;  /* 0x0000002807007836 */ /* 0x000fe40000000000 */
[--C-:B------:R-:W-:Y:S01]  /*fa50*/  @!P2 IMAD.WIDE R14, R15, 0x4, R8.reuse ;  /* 0x000000040f0ea825 */ /* 0x100fe200078e0208 */
[----:B------:R1:W-:Y:S02]  /*fa60*/  @!P1 ST.E.64 desc[UR6][R12.64], R4 ;  /* 0x000000040c009985 */ /* 0x0003e4000c101b06 */
[----:B------:R-:W-:Y:S01]  /*fa70*/  ISETP.GE.AND P0, PT, R0, UR4, PT ;  /* 0x0000000400007c0c */ /* 0x000fe2000bf06270 */
[----:B------:R-:W-:Y:S01]  /*fa80*/  VIADD R6, R7, 0x30 ;  /* 0x0000003007067836 */ /* 0x000fe20000000000 */
[----:B------:R2:W-:Y:S01]  /*fa90*/  @!P2 ST.E.64 desc[UR6][R14.64], R32 ;  /* 0x000000200e00a985 */ /* 0x0005e2000c101b06 */
[----:B------:R-:W-:Y:S01]  /*faa0*/  @!P3 IMAD.WIDE R16, R17, 0x4, R8 ;  /* 0x000000041110b825 */ /* 0x000fe200078e0208 */
[----:B------:R-:W-:-:S02]  /*fab0*/  ISETP.GE.AND P2, PT, R22, UR4, PT ;  /* 0x0000000416007c0c */ /* 0x000fc4000bf46270 */
[----:B------:R-:W-:Y:S01]  /*fac0*/  ISETP.GE.AND P1, PT, R6, UR4, PT ;  /* 0x0000000406007c0c */ /* 0x000fe2000bf26270 */
[----:B------:R-:W-:Y:S01]  /*fad0*/  @!P4 IMAD.WIDE R18, R19, 0x4, R8 ;  /* 0x000000041312c825 */ /* 0x000fe200078e0208 */
[----:B------:R3:W-:Y:S01]  /*fae0*/  @!P3 ST.E.64 desc[UR6][R16.64], R36 ;  /* 0x000000241000b985 */ /* 0x0007e2000c101b06 */
[----:B------:R-:W-:Y:S02]  /*faf0*/  ISETP.GE.AND P3, PT, R23, UR4, PT ;  /* 0x0000000417007c0c */ /* 0x000fe4000bf66270 */
[C---:B0-----:R-:W-:Y:S01]  /*fb00*/  VIADD R10, R7.reuse, 0x48 ;  /* 0x00000048070a7836 */ /* 0x041fe20000000000 */
[----:B------:R0:W-:Y:S01]  /*fb10*/  @!P4 ST.E.64 desc[UR6][R18.64], R40 ;  /* 0x000000281200c985 */ /* 0x0001e2000c101b06 */
[C---:B-1----:R-:W-:Y:S01]  /*fb20*/  VIADD R5, R7.reuse, 0x58 ;  /* 0x0000005807057836 */ /* 0x042fe20000000000 */
        /* <DEDUP_REMOVED lines=8> */
[----:B------:R-:W-:-:S02]  /*fbb0*/  @!P2 LOP3.LUT R13, R22, 0xfffffffe, RZ, 0xc0, !PT ;  /* 0xfffffffe160da812 */ /* 0x000fc400078ec0ff */
        /* <DEDUP_REMOVED lines=10> */
[----:B------:R-:W-:-:S04]  /*fc60*/  @!P0 IMAD.WIDE R4, R5, 0x4, R8 ;  /* 0x0000000405048825 */ /* 0x000fc800078e0208 */
        /* <DEDUP_REMOVED lines=10> */
[----:B------:R1:W-:Y:S04]  /*fd10*/  @!P5 ST.E.64 desc[UR6][R18.64], R64 ;  /* 0x000000401200d985 */ /* 0x0003e8000c101b06 */
[----:B------:R1:W-:Y:S02]  /*fd20*/  @!P6 ST.E.64 desc[UR6][R8.64], R68 ;  /* 0x000000440800e985 */ /* 0x0003e4000c101b06 */
.L_x_1941:
[----:B------:R-:W-:Y:S05]  /*fd30*/  BSYNC B0 ;  /* 0x0000000000007941 */ /* 0x000fea0003800000 */
.L_x_1940:
[----:B------:R-:W-:Y:S01]  /*fd40*/  ISETP.GE.AND P0, PT, R20, R21, PT ;  /* 0x000000151400720c */ /* 0x000fe20003f06270 */
[----:B01----:R0:W1:Y:S04]  /*fd50*/  SHFL.IDX PT, R15, R27, 0x1, 0x1c1f ;  /* 0x003c1f001b0f7f89 */ /* 0x00306800000e0000 */
[----:B------:R0:W2:Y:S08]  /*fd60*/  SHFL.IDX PT, R14, R26, 0x1, 0x1c1f ;  /* 0x003c1f001a0e7f89 */ /* 0x0000b000000e0000 */
[----:B0-----:R-:W-:Y:S05]  /*fd70*/  @P0 BRA `(.L_x_1906) ;  /* 0x0000004800500947 */ /* 0x001fea0003800000 */
[C---:B------:R-:W-:Y:S01]  /*fd80*/  VIADD R0, R7.reuse, 0x8 ;  /* 0x0000000807007836 */ /* 0x040fe20000000000 */
        /* <DEDUP_REMOVED lines=19> */
[----:B----4-:R-:W-:Y:S01]  /*fec0*/  @!P3 LOP3.LUT R9, R0, 0xfffffffe, RZ, 0xc0, !PT ;  /* 0xfffffffe0009b812 */ /* 0x010fe200078ec0ff */
[----:B------:R-:W-:Y:S01]  /*fed0*/  VIADD R0, R7, 0x30 ;  /* 0x0000003007007836 */ /* 0x000fe20000000000 */
[----:B------:R-:W-:-:S02]  /*fee0*/  @!P4 LOP3.LUT R11, R4, 0xfffffffe, RZ, 0xc0, !PT ;  /* 0xfffffffe040bc812 */ /* 0x000fc400078ec0ff */
[----:B------:R-:W-:Y:S01]  /*fef0*/  @!P5 LOP3.LUT R13, R5, 0xfffffffe, RZ, 0xc0, !PT ;  /* 0xfffffffe050dd812 */ /* 0x000fe200078ec0ff */
[--C-:B-12---:R-:W-:Y:S01]  /*ff00*/  @!P2 IMAD.WIDE R4, R7, 0x4, R14.reuse ;  /* 0x000000040704a825 */ /* 0x106fe200078e020e */
[----:B------:R-:W-:Y:S02]  /*ff10*/  @!P0 LEA.HI R6, R6, R6, RZ, 0x1 ;  /* 0x0000000606068211 */ /* 0x000fe400078f08ff */
[----:B------:R-:W-:Y:S01]  /*ff20*/  ISETP.GE.AND P6, PT, R20, UR4, PT ;  /* 0x0000000414007c0c */ /* 0x000fe2000bfc6270 */
[--C-:B---3--:R-:W-:Y:S01]  /*ff30*/  @!P3 IMAD.WIDE R8, R9, 0x4, R14.reuse ;  /* 0x000000040908b825 */ /* 0x108fe200078e020e */
[----:B------:R0:W-:Y:S01]  /*ff40*/  @!P2 ST.E.64 desc[UR6][R4.64], R2 ;  /* 0x000000020400a985 */ /* 0x0001e2000c101b06 */
[----:B------:R-:W-:Y:S02]  /*ff50*/  ISETP.GE.AND P2, PT, R0, UR4, PT ;  /* 0x0000000400007c0c */ /* 0x000fe4000bf46270 */
[----:B------:R-:W-:Y:S01]  /*ff60*/  @!P4 IMAD.WIDE R10, R11, 0x4, R14 ;  /* 0x000000040b0ac825 */ /* 0x000fe200078e020e */
        /* <DEDUP_REMOVED lines=10> */
[----:B------:R-:W-:-:S02]  /*10010*/  @!P1 LOP3.LUT R5, R16, 0xfffffffe, RZ, 0xc0, !PT ;  /* 0xfffffffe10059812 */ /* 0x000fc400078ec0ff */
[----:B------:R-:W-:Y:S01]  /*10020*/  @!P2 LEA.HI R0, R0, R0, RZ, 0x1 ;  /* 0x000000000000a211 */ /* 0x000fe200078f08ff */
[--C-:B------:R-:W-:Y:S01]  /*10030*/  @!P0 IMAD.WIDE R2, R3, 0x4, R14.reuse ;  /* 0x0000000403028825 */ /* 0x100fe200078e020e */
[----:B------:R-:W-:Y:S02]  /*10040*/  @!P3 LEA.HI R17, R17, R17, RZ, 0x1 ;  /* 0x000000111111b211 */ /* 0x000fe400078f08ff */
[----:B------:R-:W-:Y:S01]  /*10050*/  @!P4 LEA.HI R18, R18, R18, RZ, 0x1 ;  /* 0x000000121212c211 */ /* 0x000fe200078f08ff */
[----:B------:R-:W-:Y:S01]  /*10060*/  @!P1 IMAD.WIDE R4, R5, 0x4, R14 ;  /* 0x0000000405049825 */ /* 0x000fe200078e020e */
[----:B------:R-:W-:Y:S01]  /*10070*/  @!P6 LEA.HI R20, R20, R20, RZ, 0x1 ;  /* 0x000000141414e211 */ /* 0x000fe200078f08ff */
[----:B------:R0:W-:Y:S01]  /*10080*/  @!P0 ST.E.64 desc[UR6][R2.64], R42 ;  /* 0x0000002a02008985 */ /* 0x0001e2000c101b06 */
[----:B------:R-:W-:Y:S02]  /*10090*/  @!P5 LEA.HI R19, R19, R19, RZ, 0x1 ;  /* 0x000000131313d211 */ /* 0x000fe400078f08ff */
[----:B-1----:R-:W-:Y:S01]  /*100a0*/  @!P2 LOP3.LUT R9, R0, 0xfffffffe, RZ, 0xc0, !PT ;  /* 0xfffffffe0009a812 */ /* 0x002fe200078ec0ff */
[----:B------:R1:W-:Y:S01]  /*100b0*/  @!P1 ST.E.64 desc[UR6][R4.64], R46 ;  /* 0x0000002e04009985 */ /* 0x0003e2000c101b06 */
[----:B------:R-:W-:-:S02]  /*100c0*/  @!P3 LOP3.LUT R17, R17, 0xfffffffe, RZ, 0xc0, !PT ;  /* 0xfffffffe1111b812 */ /* 0x000fc400078ec0ff */
[----:B--2---:R-:W-:Y:S02]  /*100d0*/  @!P4 LOP3.LUT R11, R18, 0xfffffffe, RZ, 0xc0, !PT ;  /* 0xfffffffe120bc812 */ /* 0x004fe400078ec0ff */
[----:B------:R-:W-:Y:S02]  /*100e0*/  ISETP.GE.AND P0, PT, R7, UR4, PT ;  /* 0x0000000407007c0c */ /* 0x000fe4000bf06270 */
[----:B------:R-:W-:Y:S02]  /*100f0*/  @!P5 LOP3.LUT R19, R19, 0xfffffffe, RZ, 0xc0, !PT ;  /* 0xfffffffe1313d812 */ /* 0x000fe400078ec0ff */
[----:B---3--:R-:W-:Y:S01]  /*10100*/  @!P6 LOP3.LUT R13, R20, 0xfffffffe, RZ, 0xc0, !PT ;  /* 0xfffffffe140de812 */ /* 0x008fe200078ec0ff */
        /* <DEDUP_REMOVED lines=17> */
.L_x_1939:
[----:B------:R-:W0:Y:S02]  /*10220*/  S2R R2, SR_TID.X ;  /* 0x0000000000027919 */ /* 0x000e240000002100 */
[----:B0-----:R-:W-:-:S05]  /*10230*/  VIADD R0, R2, 0xffffff80 ;  /* 0xffffff8002007836 */ /* 0x001fca0000000000 */
        /* <DEDUP_REMOVED lines=10> */
[----:B------:R-:W2:Y:S01]  /*102e0*/  LDL.LU R7, [R1] ;  /* 0x0000000001077983 */ /* 0x000ea20000300800 */
[----:B------:R-:W-:Y:S01]  /*102f0*/  ISETP.NE.AND P0, PT, R6, 0x1, PT ;  /* 0x000000010600780c */ /* 0x000fe20003f05270 */
[----:B------:R-:W0:Y:S01]  /*10300*/  S2UR UR4, SR_CTAID.Z ;  /* 0x00000000000479c3 */ /* 0x000e220000002700 */
[----:B------:R-:W-:Y:S01]  /*10310*/  ULDC.64 UR6, c[0x0][0xbd0] ;  /* 0x0002f40000067ab9 */ /* 0x000fe20000000a00 */
[----:B------:R-:W-:-:S06]  /*10320*/  ULDC.64 UR10, c[0x0][0x208] ;  /* 0x00008200000a7ab9 */ /* 0x000fcc0000000a00 */
[----:B------:R-:W1:Y:S08]  /*10330*/  LDC.64 R12, c[0x0][0xbd8] ;  /* 0x0002f600ff0c7b82 */ /* 0x000e700000000a00 */
[----:B------:R-:W3:Y:S08]  /*10340*/  @P0 LDC R9, c[0x0][0xbec] ;  /* 0x0002fb00ff090b82 */ /* 0x000ef00000000800 */
[----:B------:R-:W4:Y:S01]  /*10350*/  S2UR UR8, SR_CTAID.Y ;  /* 0x00000000000879c3 */ /* 0x000f220000002600 */
[----:B0-----:R-:W-:-:S07]  /*10360*/  USHF.R.S32.HI UR5, URZ, 0x1f, UR4 ;  /* 0x0000001f3f057899 */ /* 0x001fce0008011404 */
[----:B------:R-:W4:Y:S01]  /*10370*/  LDC R8, c[0x0][0xc50] ;  /* 0x00031400ff087b82 */ /* 0x000f220000000800 */
[----:B-1----:R-:W-:-:S04]  /*10380*/  IMAD R10, R12, UR5, RZ ;  /* 0x000000050c0a7c24 */ /* 0x002fc8000f8e02ff */
[----:B------:R-:W-:-:S03]  /*10390*/  IMAD R13, R13, UR4, R10 ;  /* 0x000000040d0d7c24 */ /* 0x000fc6000f8e020a */
[----:B------:R-:W0:Y:S01]  /*103a0*/  @P0 LDC R11, c[0x0][0xbf0] ;  /* 0x0002fc00ff0b0b82 */ /* 0x000e220000000800 */
[----:B--2---:R-:W-:Y:S01]  /*103b0*/  SHF.R.S32.HI R4, RZ, 0x1f, R7 ;  /* 0x0000001fff047819 */ /* 0x004fe20000011407 */
[----:B------:R-:W-:-:S04]  /*103c0*/  IMAD.WIDE.U32 R2, R7, UR6, RZ ;  /* 0x0000000607027c25 */ /* 0x000fc8000f8e00ff */
[----:B------:R-:W-:-:S04]  /*103d0*/  IMAD R4, R4, UR6, RZ ;  /* 0x0000000604047c24 */ /* 0x000fc8000f8e02ff */
[----:B------:R-:W-:Y:S02]  /*103e0*/  IMAD R5, R7, UR7, R4 ;  /* 0x0000000707057c24 */ /* 0x000fe4000f8e0204 */
[----:B------:R-:W-:Y:S02]  /*103f0*/  IMAD.MOV R7, RZ, RZ, -R7 ;  /* 0x000000ffff077224 */ /* 0x000fe400078e0a07 */
[----:B---3--:R-:W-:-:S04]  /*10400*/  @P0 IMAD.HI.U32 R4, R0, R9, RZ ;  /* 0x0000000900040227 */ /* 0x008fc800078e00ff */
[----:B------:R-:W-:Y:S02]  /*10410*/  IMAD.IADD R3, R3, 0x1, R5 ;  /* 0x0000000103037824 */ /* 0x000fe400078e0205 */
[----:B------:R-:W-:Y:S01]  /*10420*/  IMAD.MOV.U32 R5, RZ, RZ, R0 ;  /* 0x000000ffff057224 */ /* 0x000fe200078e0000 */
[----:B0-----:R-:W-:Y:S01]  /*10430*/  @P0 SHF.R.U32.HI R5, RZ, R11, R4 ;  /* 0x0000000bff050219 */ /* 0x001fe20000011604 */
[----:B----4-:R-:W-:Y:S02]  /*10440*/  IMAD R9, R8, R7, UR8 ;  /* 0x0000000808097e24 */ /* 0x010fe4000f8e0207 */
[----:B------:R-:W-:Y:S01]  /*10450*/  IMAD.WIDE.U32 R2, R12, UR4, R2 ;  /* 0x000000040c027c25 */ /* 0x000fe2000f8e0002 */
[----:B------:R-:W-:Y:S01]  /*10460*/  IADD3 R7, -R5, RZ, RZ ;  /* 0x000000ff05077210 */ /* 0x000fe20007ffe1ff */
[----:B------:R-:W-:Y:S01]  /*10470*/  ULDC.64 UR4, c[0x0][0xbe0] ;  /* 0x0002f80000047ab9 */ /* 0x000fe20000000a00 */
[----:B------:R-:W-:Y:S01]  /*10480*/  SHF.R.S32.HI R4, RZ, 0x1f, R9 ;  /* 0x0000001fff047819 */ /* 0x000fe20000011409 */
[----:B------:R-:W-:-:S02]  /*10490*/  IMAD.IADD R3, R13, 0x1, R3 ;  /* 0x000000010d037824 */ /* 0x000fc400078e0203 */
[----:B------:R-:W-:Y:S02]  /*104a0*/  IMAD R7, R6, R7, R0 ;  /* 0x0000000706077224 */ /* 0x000fe400078e0200 */
[----:B------:R-:W-:Y:S02]  /*104b0*/  IMAD R4, R4, UR4, RZ ;  /* 0x0000000404047c24 */ /* 0x000fe4000f8e02ff */
[----:B------:R-:W-:Y:S01]  /*104c0*/  IMAD.WIDE.U32 R2, R9, UR4, R2 ;  /* 0x0000000409027c25 */ /* 0x000fe2000f8e0002 */
[----:B------:R-:W-:-:S03]  /*104d0*/  SHF.R.S32.HI R0, RZ, 0x1f, R7 ;  /* 0x0000001fff007819 */ /* 0x000fc60000011407 */
[----:B------:R-:W-:Y:S01]  /*104e0*/  IMAD R4, R9, UR5, R4 ;  /* 0x0000000509047c24 */ /* 0x000fe2000f8e0204 */
[----:B------:R-:W-:Y:S01]  /*104f0*/  SHF.R.S32.HI R9, RZ, 0x1f, R5 ;  /* 0x0000001fff097819 */ /* 0x000fe20000011405 */
[----:B------:R-:W-:Y:S01]  /*10500*/  ULDC.64 UR4, c[0x0][0xbc8] ;  /* 0x0002f20000047ab9 */ /* 0x000fe20000000a00 */
[----:B------:R-:W-:Y:S01]  /*10510*/  IADD3 R2, P0, R5, R2, RZ ;  /* 0x0000000205027210 */ /* 0x000fe20007f1e0ff */
[----:B------:R-:W-:-:S03]  /*10520*/  IMAD R0, R0, UR4, RZ ;  /* 0x0000000400007c24 */ /* 0x000fc6000f8e02ff */
[----:B------:R-:W-:Y:S01]  /*10530*/  IADD3.X R3, R9, R3, R4, P0, !PT ;  /* 0x0000000309037210 */ /* 0x000fe200007fe404 */
        /* <DEDUP_REMOVED lines=9> */
.L_x_1904:
        /* <DEDUP_REMOVED lines=18> */
.L_x_1942:
[----:B------:R-:W-:Y:S01]  /*106f0*/  ULDC UR43, c[0x0][0xc50] ;  /* 0x00031400002b7ab9 */ /* 0x000fe20000000800 */
[----:B------:R-:W-:Y:S01]  /*10700*/  UMOV UR36, UR6 ;  /* 0x0000000600247c82 */ /* 0x000fe20008000000 */
[----:B------:R-:W-:-:S11]  /*10710*/  UISETP.NE.AND UP0, UPT, UR43, 0x1, UPT ;  /* 0x000000012b00788c */ /* 0x000fd6000bf05270 */
[----:B------:R-:W-:Y:S01]  /*10720*/  @UP0 ULDC UR4, c[0x0][0xc54] ;  /* 0x0003150000040ab9 */ /* 0x000fe20000000800 */
[----:B------:R-:W-:Y:S01]  /*10730*/  @UP0 ULDC UR7, c[0x0][0xc58] ;  /* 0x0003160000070ab9 */ /* 0x000fe20000000800 */
[----:B------:R-:W-:-:S04]  /*10740*/  UIMAD.WIDE.U32 UR4, UR6, UR4, URZ ;  /* 0x00000004060472a5 */ /* 0x000fc8000f8e003f */
[----:B------:R-:W-:-:S12]  /*10750*/  @UP0 USHF.R.U32.HI UR36, URZ, UR7, UR5 ;  /* 0x000000073f240299 */ /* 0x000fd80008011605 */
.L_x_1943:
        /* <DEDUP_REMOVED lines=8> */
[----:B------:R-:W-:Y:S01]  /*107e0*/  ULDC UR5, c[0x0][0x448] ;  /* 0x0001120000057ab9 */ /* 0x000fe20000000800 */
[----:B------:R-:W-:Y:S01]  /*107f0*/  ULDC.64 UR6, c[0x0][0x418] ;  /* 0x0001060000067ab9 */ /* 0x000fe20000000a00 */
[----:B------:R-:W-:Y:S01]  /*10800*/  UISETP.NE.AND UP1, UPT, UR5, 0x1, UPT ;  /* 0x000000010500788c */ /* 0x000fe2000bf25270 */
[----:B------:R-:W-:Y:S01]  /*10810*/  IMAD.MOV.U32 R25, RZ, RZ, RZ ;  /* 0x000000ffff197224 */ /* 0x000fe200078e00ff */
[----:B------:R-:W-:Y:S01]  /*10820*/  UISETP.NE.U32.AND UP0, UPT, UR6, URZ, UPT ;  /* 0x0000003f0600728c */ /* 0x000fe2000bf05070 */
[----:B------:R-:W-:Y:S01]  /*10830*/  UMOV UR8, 0xc0 ;  /* 0x000000c000087882 */ /* 0x000fe20000000000 */
[----:B------:R-:W-:Y:S02]  /*10840*/  ULDC UR5, c[0x0][0x288] ;  /* 0x0000a20000057ab9 */ /* 0x000fe40000000800 */
[----:B------:R-:W-:Y:S01]  /*10850*/  UISETP.NE.AND.EX UP0, UPT, UR7, URZ, UPT, UP0 ;  /* 0x0000003f0700728c */ /* 0x000fe2000bf05300 */
[----:B------:R-:W-:Y:S01]  /*10860*/  ULDC UR6, c[0x0][0x424] ;  /* 0x0001090000067ab9 */ /* 0x000fe20000000800 */
[----:B------:R-:W-:-:S02]  /*10870*/  UIADD3 UR10, -UR5, 0x90, URZ ;  /* 0x00000090050a7890 */ /* 0x000fc4000fffe13f */
[----:B------:R-:W-:Y:S01]  /*10880*/  USEL UR7, UR6, 0x1, UP0 ;  /* 0x0000000106077887 */ /* 0x000fe20008000000 */
[----:B------:R-:W-:-:S03]  /*10890*/  ULDC UR9, c[0x0][0x2f0] ;  /* 0x0000bc0000097ab9 */ /* 0x000fc60000000800 */
[----:B------:R-:W-:Y:S02]  /*108a0*/  UIMAD UR10, UR7, UR9, UR10 ;  /* 0x00000009070a72a4 */ /* 0x000fe4000f8e020a */
[----:B0-----:R-:W-:-:S03]  /*108b0*/  UIMAD UR8, UR4, UR8, 0xbf ;  /* 0x000000bf040874a4 */ /* 0x001fc6000f8e0208 */
[----:B------:R-:W-:Y:S02]  /*108c0*/  @UP1 ULDC UR4, c[0x0][0x44c] ;  /* 0x0001130000041ab9 */ /* 0x000fe40000000800 */
[----:B------:R-:W-:Y:S02]  /*108d0*/  UIMAD.WIDE.U32 UR4, UR8, UR4, URZ ;  /* 0x00000004080472a5 */ /* 0x000fe4000f8e003f */
[----:B------:R-:W-:Y:S01]  /*108e0*/  UMOV UR6, UR8 ;  /* 0x0000000800067c82 */ /* 0x000fe20008000000 */
[----:B------:R-:W-:Y:S01]  /*108f0*/  @UP1 ULDC UR8, c[0x0][0x450] ;  /* 0x0001140000081ab9 */ /* 0x000fe20000000800 */
[----:B------:R-:W-:Y:S02]  /*10900*/  UIMAD UR4, UR7, UR9, 0x8f ;  /* 0x0000008f070474a4 */ /* 0x000fe4000f8e0209 */
[----:B------:R-:W-:Y:S02]  /*10910*/  @UP1 USHF.R.U32.HI UR6, URZ, UR8, UR5 ;  /* 0x000000083f061299 */ /* 0x000fe40008011605 */
[----:B------:R-:W-:-:S02]  /*10920*/  UIMAD.WIDE UR4, UR4, 0x38e38e39, URZ ;  /* 0x38e38e39040478a5 */ /* 0x000fc4000f8e023f */
[----:B------:R-:W-:Y:S02]  /*10930*/  UIADD3 UR6, UR10, UR6, URZ ;  /* 0x000000060a067290 */ /* 0x000fe4000fffe03f */
[----:B------:R-:W-:Y:S02]  /*10940*/  USHF.R.U32.HI UR8, URZ, 0x1f, UR5 ;  /* 0x0000001f3f087899 */ /* 0x000fe40008011605 */
[----:B------:R-:W-:Y:S02]  /*10950*/  UIMAD.WIDE UR6, UR6, 0x38e38e39, URZ ;  /* 0x38e38e39060678a5 */ /* 0x000fe4000f8e023f */
[----:B------:R-:W-:Y:S02]  /*10960*/  ULEA.HI.SX32 UR8, UR5, UR8, 0x1b ;  /* 0x0000000805087291 */ /* 0x000fe4000f8fda3f */
[----:B------:R-:W-:Y:S02]  /*10970*/  USHF.R.U32.HI UR4, URZ, 0x1f, UR7 ;  /* 0x0000001f3f047899 */ /* 0x000fe40008011607 */
[----:B------:R-:W-:-:S02]  /*10980*/  USHF.R.U32.HI UR5, URZ, 0x10, UR43 ;  /* 0x000000103f057899 */ /* 0x000fc4000801162b */
[----:B------:R-:W-:Y:S02]  /*10990*/  ULEA.HI.SX32 UR4, UR7, UR4, 0x1b ;  /* 0x0000000407047291 */ /* 0x000fe4000f8fda3f */
[----:B------:R-:W-:Y:S02]  /*109a0*/  ULOP3.LUT UR43, UR43, 0xffff, URZ, 0xc0, !UPT ;  /* 0x0000ffff2b2b7892 */ /* 0x000fe4000f8ec03f */
[----:B------:R-:W-:-:S04]  /*109b0*/  UISETP.LT.AND UP0, UPT, UR8, UR4, UPT ;  /* 0x000000040800728c */ /* 0x000fc8000bf01270 */
[----:B------:R-:W-:Y:S02]  /*109c0*/  USEL UR39, UR8, UR4, UP0 ;  /* 0x0000000408277287 */ /* 0x000fe40008000000 */
[----:B------:R-:W-:Y:S02]  /*109d0*/  UISETP.NE.AND UP0, UPT, UR5, URZ, UPT ;  /* 0x0000003f0500728c */ /* 0x000fe4000bf05270 */
[----:B------:R-:W-:-:S06]  /*109e0*/  UISETP.GE.AND UP1, UPT, UR39, 0x1, UPT ;  /* 0x000000012700788c */ /* 0x000fcc000bf26270 */
[----:B------:R-:W-:-:S03]  /*109f0*/  PLOP3.LUT P0, PT, PT, PT, UP1, 0x80, 0x0 ;  /* 0x000000000000781c */ /* 0x000fc60003f0f018 */
[----:B------:R-:W-:-:S10]  /*10a00*/  @!UP0 ULDC UR5, c[0x0][0x9f0] ;  /* 0x00027c0000058ab9 */ /* 0x000fd40000000800 */
[----:B------:R-:W-:Y:S05]  /*10a10*/  @!P0 BRA `(.L_x_1945) ;  /* 0x0000000000748947 */ /* 0x000fea0003800000 */
        /* <DEDUP_REMOVED lines=10> */
[----:B0-----:R-:W-:Y:S01]  /*10ac0*/  VIADD R2, R0, 0xffffffe ;  /* 0x0ffffffe00027836 */ /* 0x001fe20000000000 */
[----:B------:R-:W-:-:S05]  /*10ad0*/  IABS R0, R8 ;  /* 0x0000000800007213 */ /* 0x000fca0000000000 */
        /* <DEDUP_REMOVED lines=11> */
[----:B------:R-:W-:Y:S02]  /*10b90*/  ISETP.NE.AND P1, PT, RZ, UR5, PT ;  /* 0x00000005ff007c0c */ /* 0x000fe4000bf25270 */
[----:B------:R-:W-:-:S13]  /*10ba0*/  ISETP.GE.U32.AND P0, PT, R0, R5, PT ;  /* 0x000000050000720c */ /* 0x000fda0003f06070 */
[----:B------:R-:W-:-:S04]  /*10bb0*/  @P0 VIADD R3, R3, 0x1 ;  /* 0x0000000103030836 */ /* 0x000fc80000000000 */
[----:B------:R-:W-:Y:S01]  /*10bc0*/  @!P2 IMAD.MOV R3, RZ, RZ, -R3 ;  /* 0x000000ffff03a224 */ /* 0x000fe200078e0a03 */
[----:B------:R-:W-:-:S05]  /*10bd0*/  @!P1 LOP3.LUT R3, RZ, UR5, RZ, 0x33, !PT ;  /* 0x00000005ff039c12 */ /* 0x000fca000f8e33ff */
[----:B------:R-:W-:-:S07]  /*10be0*/  IMAD.MOV.U32 R25, RZ, RZ, R3 ;  /* 0x000000ffff197224 */ /* 0x000fce00078e0003 */
.L_x_1945:
        /* <DEDUP_REMOVED lines=20> */
[----:B------:R-:W-:Y:S01]  /*10d30*/  IMAD.U32 R6, RZ, RZ, UR6 ;  /* 0x00000006ff067e24 */ /* 0x000fe2000f8e00ff */
[----:B------:R-:W-:Y:S01]  /*10d40*/  MOV R10, UR4 ;  /* 0x00000004000a7c02 */ /* 0x000fe20008000f00 */
[----:B------:R-:W-:-:S02]  /*10d50*/  IMAD.U32 R7, RZ, RZ, UR7 ;  /* 0x00000007ff077e24 */ /* 0x000fc4000f8e00ff */
[----:B------:R-:W-:Y:S02]  /*10d60*/  IMAD.U32 R11, RZ, RZ, UR5 ;  /* 0x00000005ff0b7e24 */ /* 0x000fe4000f8e00ff */
[----:B------:R-:W-:Y:S02]  /*10d70*/  IMAD.MOV.U32 R8, RZ, RZ, 0x70 ;  /* 0x00000070ff087424 */ /* 0x000fe400078e00ff */
[----:B------:R-:W-:Y:S02]  /*10d80*/  IMAD.MOV.U32 R12, RZ, RZ, 0x1 ;  /* 0x00000001ff0c7424 */ /* 0x000fe400078e00ff */
[----:B------:R-:W-:-:S07]  /*10d90*/  IMAD.MOV.U32 R13, RZ, RZ, RZ ;  /* 0x000000ffff0d7224 */ /* 0x000fce00078e00ff */
[----:B------:R-:W-:-:S07]  /*10da0*/  LEPC R20, `(.L_x_1946) ;  /* 0x000000001014794e */ /* 0x000fce0000000000 */
[----:B0-----:R-:W-:Y:S05]  /*10db0*/  CALL.ABS.NOINC R2 ;  /* 0x0000000002007343 */ /* 0x001fea0003c00000 */
.L_x_1946:
        /* <DEDUP_REMOVED lines=20> */
.L_x_1948:
        /* <DEDUP_REMOVED lines=15> */
.L_x_1947:
[----:B------:R-:W0:Y:S01]  /*10ff0*/  LDC.64 R2, c[0x0][0x9f8] ;  /* 0x00027e00ff027b82 */ /* 0x000e220000000a00 */
[----:B------:R-:W-:Y:S01]  /*11000*/  IMAD.MOV.U32 R18, RZ, RZ, R17 ;  /* 0x000000ffff127224 */ /* 0x000fe200078e0011 */
[----:B------:R-:W-:-:S06]  /*11010*/  ULDC.64 UR4, c[0x0][0x208] ;  /* 0x0000820000047ab9 */ /* 0x000fcc0000000a00 */
        /* <DEDUP_REMOVED lines=8> */
[----:B------:R-:W-:Y:S02]  /*110a0*/  VIADD R17, R26, 0xffffffff ;  /* 0xffffffff1a117836 */ /* 0x000fe40000000000 */
[----:B------:R-:W-:-:S04]  /*110b0*/  ISETP.NE.AND.EX P1, PT, R5, RZ, PT, P0 ;  /* 0x000000ff0500720c */ /* 0x000fc80003f25300 */
[----:B------:R-:W-:Y:S02]  /*110c0*/  P2R R23, PR, RZ, 0x2 ;  /* 0x00000002ff177803 */ /* 0x000fe40000000000 */
[----:B--2---:R-:W-:Y:S02]  /*110d0*/  SHF.R.S32.HI R19, RZ, 0x1f, R18 ;  /* 0x0000001fff137819 */ /* 0x004fe40000011412 */
[----:B------:R-:W-:Y:S01]  /*110e0*/  SEL R16, R18, RZ, !P1 ;  /* 0x000000ff12107207 */ /* 0x000fe20004800000 */
[----:B------:R-:W-:Y:S06]  /*110f0*/  BRA.DIV UR4, `(.L_x_1949) ;  /* 0x0000003a04207947 */ /* 0x000fec000b800000 */
[----:B------:R0:W1:Y:S02]  /*11100*/  SHFL.IDX PT, R14, R22, RZ, 0x1f ;  /* 0x00001fff160e7589 */ /* 0x00006400000e0000 */
.L_x_2033:
[----:B-1----:R-:W-:Y:S02]  /*11110*/  ISETP.NE.AND P0, PT, R14, RZ, PT ;  /* 0x000000ff0e00720c */ /* 0x002fe40003f05270 */
[----:B------:R-:W-:-:S04]  /*11120*/  PLOP3.LUT P2, PT, PT, PT, PT, 0x8, 0x0 ;  /* 0x000000000000781c */ /* 0x000fc80003f4e170 */
[----:B0-----:R-:W-:-:S07]  /*11130*/  P2R R22, PR, RZ, 0x4 ;  /* 0x00000004ff167803 */ /* 0x001fce0000000000 */
[----:B------:R-:W-:Y:S05]  /*11140*/  @P0 BRA `(.L_x_1950) ;  /* 0x00000004000c0947 */ /* 0x000fea0003800000 */
[----:B------:R-:W-:-:S03]  /*11150*/  UMOV UR4, 0xffffffff ;  /* 0xffffffff00047882 */ /* 0x000fc60000000000 */
[----:B------:R-:W-:Y:S05]  /*11160*/  BRA.DIV UR4, `(.L_x_1951) ;  /* 0x0000003a04247947 */ /* 0x000fea000b800000 */
[----:B------:R-:W-:-:S13]  /*11170*/  ELECT P6, URZ, PT ;  /* 0x00000000003f782f */ /* 0x000fda00038c0000 */
.L_x_2036:
[----:B------:R-:W-:Y:S05]  /*11180*/  @!P6 BRA `(.L_x_1950) ;  /* 0x0000000000fce947 */ /* 0x000fea0003800000 */
[----:B------:R-:W-:Y:S01]  /*11190*/  IMAD.MOV.U32 R0, RZ, RZ, 0x1 ;  /* 0x00000001ff007424 */ /* 0x000fe200078e00ff */
[----:B------:R-:W-:-:S04]  /*111a0*/  MOV R16, R18 ;  /* 0x0000001200107202 */ /* 0x000fc80000000f00 */
[----:B------:R-:W-:Y:S01]  /*111b0*/  SHF.L.U32 R0, R0, 0x1f, RZ ;  /* 0x0000001f00007819 */ /* 0x000fe200000006ff */
[----:B------:R-:W-:Y:S06]  /*111c0*/  @!P1 BRA `(.L_x_1952) ;  /* 0x00000000004c9947 */ /* 0x000fec0003800000 */
[----:B------:R-:W0:Y:S01]  /*111d0*/  LDC R6, c[0x0][0x43c] ;  /* 0x00010f00ff067b82 */ /* 0x000e220000000800 */
[----:B------:R-:W-:Y:S01]  /*111e0*/  IMAD.MOV.U32 R7, RZ, RZ, R17 ;  /* 0x000000ffff077224 */ /* 0x000fe200078e0011 */
[----:B------:R-:W-:Y:S01]  /*111f0*/  ULDC.64 UR4, c[0x0][0x428] ;  /* 0x00010a0000047ab9 */ /* 0x000fe20000000a00 */
[----:B------:R-:W-:Y:S01]  /*11200*/  ULDC.64 UR6, c[0x0][0x208] ;  /* 0x0000820000067ab9 */ /* 0x000fe20000000a00 */
        /* <DEDUP_REMOVED lines=15> */
.L_x_1952:
[----:B------:R-:W1:Y:S01]  /*11300*/  SYNCS.PHASECHK.TRANS64.TRYWAIT P0, [UR38+0x31c40], R0 ;  /* 0x031c4000ff0075a7 */ /* 0x000e620008000166 */
[----:B------:R-:W-:Y:S01]  /*11310*/  ISETP.NE.AND P1, PT, R28, RZ, PT ;  /* 0x000000ff1c00720c */ /* 0x000fe20003f25270 */
[----:B-1----:R-:W-:-:S12]  /*11320*/  @!P0 BRA `(.L_x_1953) ;  /* 0x0000003400d48947 */ /* 0x002fd80003800000 */
.L_x_2037:
[----:B------:R-:W-:Y:S05]  /*11330*/  @P1 BRA `(.L_x_1954) ;  /* 0x0000000000181947 */ /* 0x000fea0003800000 */
[----:B------:R-:W2:Y:S01]  /*11340*/  S2R R2, SR_TID.X ;  /* 0x0000000000027919 */ /* 0x000ea20000002100 */
[----:B-1----:R-:W-:-:S04]  /*11350*/  IMAD.MOV.U32 R0, RZ, RZ, 0x6c00 ;  /* 0x00006c00ff007424 */ /* 0x002fc800078e00ff */
[----:B------:R3:W-:Y:S01]  /*11360*/  SYNCS.ARRIVE.TRANS64 RZ, [UR38+0x31c30], R0 ;  /* 0x031c3000ffff79a7 */ /* 0x0007e20008000026 */
[----:B--2---:R-:W-:-:S13]  /*11370*/  LOP3.LUT P0, RZ, R2, 0x1f, RZ, 0xc0, !PT ;  /* 0x0000001f02ff7812 */ /* 0x004fda000780c0ff */
[----:B---3--:R-:W-:Y:S05]  /*11380*/  @!P0 BRA `(.L_x_1954) ;  /* 0x0000000000048947 */ /* 0x008fea0003800000 */
[----:B------:R-:W-:Y:S01]  /*11390*/  BPT.TRAP 0x1 ;  /* 0x000000040000795c */ /* 0x000fe20000300000 */
.L_x_1954:
        /* <DEDUP_REMOVED lines=27> */
[----:B------:R2:W-:Y:S01]  /*11550*/  UTMALDG.4D [UR24], [UR4], desc[UR6] ;  /* 0x00000618040075b4 */ /* 0x0005e20008019000 */
[----:B------:R2:W-:Y:S02]  /*11560*/  UTMALDG.4D [UR16], [UR4], desc[UR6] ;  /* 0x00000610040075b4 */ /* 0x0005e40008019000 */
[----:B--2---:R-:W-:Y:S01]  /*11570*/  NOP ;  /* 0x0000000000007918 */ /* 0x004fe20000000000 */
.L_x_1950:
        /* <DEDUP_REMOVED lines=18> */
[----:B0-----:R-:W-:Y:S02]  /*116a0*/  IMAD.U32 R4, RZ, RZ, UR6 ;  /* 0x00000006ff047e24 */ /* 0x001fe4000f8e00ff */
        /* <DEDUP_REMOVED lines=11> */
.L_x_1955:
        /* <DEDUP_REMOVED lines=8> */
[----:B------:R-:W4:Y:S01]  /*117e0*/  S2R R21, SR_CTAID.Z ;  /* 0x0000000000157919 */ /* 0x000f220000002700 */
        /* <DEDUP_REMOVED lines=9> */
[----:B0-----:R-:W-:-:S04]  /*11880*/  @P0 IMAD.HI.U32 R6, R0, R5, RZ ;  /* 0x0000000500060227 */ /* 0x001fc800078e00ff */
[----:B------:R-:W-:-:S03]  /*11890*/  IMAD.MOV.U32 R5, RZ, RZ, R0 ;  /* 0x000000ffff057224 */ /* 0x000fc600078e0000 */
[----:B------:R-:W0:Y:S01]  /*118a0*/  LDC.64 R2, c[0x0][0x2e0] ;  /* 0x0000b800ff027b82 */ /* 0x000e220000000a00 */
[----:B-1----:R-:W-:Y:S02]  /*118b0*/  @P0 SHF.R.U32.HI R5, RZ, R7, R6 ;  /* 0x00000007ff050219 */ /* 0x002fe40000011606 */
[----:B------:R-:W-:-:S03]  /*118c0*/  SHF.R.U32.HI R6, RZ, 0x3, R20 ;  /* 0x00000003ff067819 */ /* 0x000fc60000011614 */
[----:B------:R-:W-:Y:S01]  /*118d0*/  IMAD.MOV R13, RZ, RZ, -R5 ;  /* 0x000000ffff0d7224 */ /* 0x000fe200078e0a05 */
[----:B------:R-:W-:Y:S01]  /*118e0*/  LOP3.LUT R6, R6, 0x3, RZ, 0xc0, !PT ;  /* 0x0000000306067812 */ /* 0x000fe200078ec0ff */
[----:B--2---:R-:W-:-:S04]  /*118f0*/  @P0 IMAD.HI.U32 R7, R9, R8, RZ ;  /* 0x0000000809070227 */ /* 0x004fc800078e00ff */
[----:B------:R-:W-:Y:S02]  /*11900*/  IMAD.MOV.U32 R8, RZ, RZ, R9 ;  /* 0x000000ffff087224 */ /* 0x000fe400078e0009 */
[----:B------:R-:W-:Y:S01]  /*11910*/  IMAD R13, R14, R13, R0 ;  /* 0x0000000d0e0d7224 */ /* 0x000fe200078e0200 */
[----:B---3--:R-:W-:-:S04]  /*11920*/  @P0 SHF.R.U32.HI R8, RZ, R4, R7 ;  /* 0x00000004ff080219 */ /* 0x008fc80000011607 */
[----:B------:R-:W-:Y:S01]  /*11930*/  SHF.R.S32.HI R0, RZ, 0x1f, R13 ;  /* 0x0000001fff007819 */ /* 0x000fe2000001140d */
[----:B------:R-:W-:Y:S02]  /*11940*/  IMAD.MOV R10, RZ, RZ, -R8 ;  /* 0x000000ffff0a7224 */ /* 0x000fe400078e0a08 */
[-C--:B0-----:R-:W-:Y:S02]  /*11950*/  IMAD R4, R29, R2.reuse, RZ ;  /* 0x000000021d047224 */ /* 0x081fe400078e02ff */
[----:B------:R-:W-:Y:S02]  /*11960*/  IMAD R0, R0, UR6, RZ ;  /* 0x0000000600007c24 */ /* 0x000fe4000f8e02ff */
[C---:B----4-:R-:W-:Y:S01]  /*11970*/  IMAD R7, R21.reuse, R3, R4 ;  /* 0x0000000315077224 */ /* 0x050fe200078e0204 */
[----:B------:R-:W-:Y:S01]  /*11980*/  SHF.R.S32.HI R4, RZ, 0x1f, R5 ;  /* 0x0000001fff047819 */ /* 0x000fe20000011405 */
[----:B------:R-:W-:Y:S01]  /*11990*/  IMAD.WIDE.U32 R2, R21, R2, UR4 ;  /* 0x0000000415027e25 */ /* 0x000fe2000f8e0002 */
[----:B------:R-:W-:-:S03]  /*119a0*/  ULDC.64 UR4, c[0x0][0x2d0] ;  /* 0x0000b40000047ab9 */ /* 0x000fc60000000a00 */
[----:B------:R-:W-:Y:S02]  /*119b0*/  IMAD R4, R4, UR4, RZ ;  /* 0x0000000404047c24 */ /* 0x000fe4000f8e02ff */
[----:B------:R-:W-:Y:S02]  /*119c0*/  IMAD.IADD R3, R3, 0x1, R7 ;  /* 0x0000000103037824 */ /* 0x000fe400078e0207 */
[C---:B------:R-:W-:Y:S02]  /*119d0*/  IMAD R7, R5.reuse, UR5, R4 ;  /* 0x0000000505077c24 */ /* 0x040fe4000f8e0204 */
[----:B------:R-:W-:-:S04]  /*119e0*/  IMAD.WIDE.U32 R4, R5, UR4, R2 ;  /* 0x0000000405047c25 */ /* 0x000fc8000f8e0002 */
[----:B------:R-:W-:Y:S02]  /*119f0*/  IMAD.IADD R5, R5, 0x1, R7 ;  /* 0x0000000105057824 */ /* 0x000fe400078e0207 */
[C---:B------:R-:W-:Y:S02]  /*11a00*/  IMAD R7, R13.reuse, UR7, R0 ;  /* 0x000000070d077c24 */ /* 0x040fe4000f8e0200 */
[----:B------:R-:W-:Y:S02]  /*11a10*/  IMAD.SHL.U32 R0, R20, 0x8, RZ ;  /* 0x0000000814007824 */ /* 0x000fe400078e00ff */
[----:B------:R-:W-:-:S03]  /*11a20*/  IMAD.WIDE.U32 R4, R13, UR6, R4 ;  /* 0x000000060d047c25 */ /* 0x000fc6000f8e0004 */
[----:B------:R-:W-:Y:S01]  /*11a30*/  LOP3.LUT R21, R0, 0x18, RZ, 0xc0, !PT ;  /* 0x0000001800157812 */ /* 0x000fe200078ec0ff */
[----:B------:R-:W-:Y:S01]  /*11a40*/  IMAD.SHL.U32 R13, R28, 0x8, RZ ;  /* 0x000000081c0d7824 */ /* 0x000fe200078e00ff */
[----:B------:R-:W-:Y:S01]  /*11a50*/  LOP3.LUT R0, R0, 0x20, RZ, 0xc0, !PT ;  /* 0x0000002000007812 */ /* 0x000fe200078ec0ff */
[----:B------:R-:W-:Y:S01]  /*11a60*/  IMAD.WIDE.U32 R2, R8, UR4, R2 ;  /* 0x0000000408027c25 */ /* 0x000fe2000f8e0002 */
[----:B------:R-:W-:Y:S02]  /*11a70*/  IADD3 R7, R5, R7, RZ ;  /* 0x0000000705077210 */ /* 0x000fe40007ffe0ff */
[----:B------:R-:W-:Y:S01]  /*11a80*/  LOP3.LUT R0, R0, 0x300, R13, 0xf8, !PT ;  /* 0x0000030000007812 */ /* 0x000fe200078ef80d */
[C---:B------:R-:W-:Y:S02]  /*11a90*/  IMAD R13, R6.reuse, 0x40, R21 ;  /* 0x00000040060d7824 */ /* 0x040fe400078e0215 */
[----:B------:R-:W-:Y:S02]  /*11aa0*/  IMAD.SHL.U32 R6, R6, 0x8, RZ ;  /* 0x0000000806067824 */ /* 0x000fe400078e00ff */
[----:B------:R-:W-:-:S03]  /*11ab0*/  IMAD R5, R14, R10, R9 ;  /* 0x0000000a0e057224 */ /* 0x000fc600078e0209 */
        /* <DEDUP_REMOVED lines=9> */
[----:B------:R-:W-:Y:S02]  /*11b50*/  IMAD R4, R4, UR6, RZ ;  /* 0x0000000604047c24 */ /* 0x000fe4000f8e02ff */
[----:B------:R-:W-:Y:S02]  /*11b60*/  IMAD.IADD R3, R3, 0x1, R9 ;  /* 0x0000000103037824 */ /* 0x000fe400078e0209 */
[----:B------:R-:W-:Y:S01]  /*11b70*/  IMAD R9, R5, UR7, R4 ;  /* 0x0000000705097c24 */ /* 0x000fe2000f8e0204 */
[----:B------:R-:W-:Y:S01]  /*11b80*/  LOP3.LUT R4, R21, 0x20, RZ, 0xfc, !PT ;  /* 0x0000002015047812 */ /* 0x000fe200078efcff */
[----:B------:R-:W-:-:S03]  /*11b90*/  IMAD.WIDE.U32 R2, R5, UR6, R2 ;  /* 0x0000000605027c25 */ /* 0x000fc6000f8e0002 */
[----:B------:R-:W-:Y:S01]  /*11ba0*/  ISETP.GE.AND P0, PT, R4, UR4, PT ;  /* 0x0000000404007c0c */ /* 0x000fe2000bf06270 */
[----:B------:R-:W-:Y:S01]  /*11bb0*/  IMAD.IADD R3, R3, 0x1, R9 ;  /* 0x0000000103037824 */ /* 0x000fe200078e0209 */
[----:B------:R-:W-:Y:S02]  /*11bc0*/  LOP3.LUT R4, R21, 0x40, RZ, 0xfc, !PT ;  /* 0x0000004015047812 */ /* 0x000fe400078efcff */
[----:B------:R-:W-:Y:S02]  /*11bd0*/  LEA R20, P3, R2, UR8, 0x1 ;  /* 0x0000000802147c11 */ /* 0x000fe4000f8608ff */
[----:B------:R-:W-:Y:S01]  /*11be0*/  ISETP.GE.AND P1, PT, R4, UR4, PT ;  /* 0x0000000404007c0c */ /* 0x000fe2000bf26270 */
[----:B------:R-:W-:Y:S01]  /*11bf0*/  UMOV UR4, 0xffffffff ;  /* 0xffffffff00047882 */ /* 0x000fe20000000000 */
[----:B------:R-:W-:Y:S02]  /*11c00*/  LEA.HI.X R10, R2, UR9, R3, 0x1, P3 ;  /* 0x00000009020a7c11 */ /* 0x000fe400098f0c03 */
[----:B------:R-:W-:Y:S09]  /*11c10*/  BRA.DIV UR4, `(.L_x_1956) ;  /* 0x0000002e04b07947 */ /* 0x000ff2000b800000 */
[----:B------:R-:W0:Y:S01]  /*11c20*/  LDC R4, c[0x0][0x448] ;  /* 0x00011200ff047b82 */ /* 0x000e220000000800 */
[----:B------:R-:W-:Y:S01]  /*11c30*/  SHFL.IDX PT, R3, R7, RZ, 0x1c1f ;  /* 0x001c1fff07037589 */ /* 0x000fe200000e0000 */
[----:B------:R-:W-:Y:S01]  /*11c40*/  ULDC UR4, c[0x0][0x288] ;  /* 0x0000a20000047ab9 */ /* 0x000fe20000000800 */
[----:B------:R-:W-:Y:S01]  /*11c50*/  IMAD R8, R12, 0xc0, R11 ;  /* 0x000000c00c087824 */ /* 0x000fe200078e020b */
[----:B------:R-:W-:Y:S01]  /*11c60*/  ULDC.64 UR6, c[0x0][0x208] ;  /* 0x0000820000067ab9 */ /* 0x000fe20000000a00 */
[----:B------:R-:W1:Y:S02]  /*11c70*/  SHFL.IDX PT, R2, R6, RZ, 0x1c1f ;  /* 0x001c1fff06027589 */ /* 0x000e6400000e0000 */
[----:B------:R-:W-:Y:S02]  /*11c80*/  VIADD R12, R8, 0x20 ;  /* 0x00000020080c7836 */ /* 0x000fe40000000000 */
[----:B------:R-:W-:Y:S04]  /*11c90*/  SHFL.IDX PT, R5, R7, 0x1, 0x1c1f ;  /* 0x003c1f0007057f89 */ /* 0x000fe800000e0000 */
[----:B------:R-:W-:Y:S01]  /*11ca0*/  SHFL.IDX PT, R14, R6, 0x2, 0x1c1f ;  /* 0x005c1f00060e7f89 */ /* 0x000fe200000e0000 */
[----:B0-----:R-:W-:-:S03]  /*11cb0*/  IMAD R9, R4, UR4, RZ ;  /* 0x0000000404097c24 */ /* 0x001fc6000f8e02ff */
[----:B------:R-:W0:Y:S02]  /*11cc0*/  SHFL.IDX PT, R4, R6, 0x1, 0x1c1f ;  /* 0x003c1f0006047f89 */ /* 0x000e2400000e0000 */
[----:B------:R-:W-:-:S13]  /*11cd0*/  ISETP.GE.AND P3, PT, R8, R9, PT ;  /* 0x000000090800720c */ /* 0x000fda0003f66270 */
[----:B-1----:R-:W-:Y:S01]  /*11ce0*/  @!P3 IMAD.WIDE.U32 R2, R21, 0x2, R2 ;  /* 0x000000021502b825 */ /* 0x002fe200078e0002 */
[----:B------:R-:W-:-:S05]  /*11cf0*/  @!P3 LEA R29, R0, UR38, 0x1 ;  /* 0x00000026001dbc11 */ /* 0x000fca000f8e08ff */
[----:B------:R-:W-:Y:S04]  /*11d00*/  @!P3 LDGSTS.E.BYPASS.LTC128B.128 [R29+0xda00], desc[UR6][R2.64], !P2 ;  /* 0x0da00000021dbfae */ /* 0x000fe8000d101d46 */
[----:B------:R-:W-:Y:S04]  /*11d10*/  @!P3 LDGSTS.E.BYPASS.LTC128B.128 [R29+0x10a00], desc[UR6][R2.64+0x40], !P0 ;  /* 0x10a00040021dbfae */ /* 0x000fe8000c101d46 */
[----:B------:R1:W-:Y:S01]  /*11d20*/  @!P3 LDGSTS.E.BYPASS.LTC128B.128 [R29+0x13a00], desc[UR6][R2.64+0x80], !P1 ;  /* 0x13a00080021dbfae */ /* 0x0003e2000c901d46 */
[----:B------:R-:W-:Y:S01]  /*11d30*/  ISETP.GE.AND P3, PT, R12, R9, PT ;  /* 0x000000090c00720c */ /* 0x000fe20003f66270 */
[----:B------:R-:W-:-:S05]  /*11d40*/  VIADD R12, R8, 0x40 ;  /* 0x00000040080c7836 */ /* 0x000fca0000000000 */
[-C--:B------:R-:W-:Y:S01]  /*11d50*/  ISETP.GE.AND P4, PT, R12, R9.reuse, PT ;  /* 0x000000090c00720c */ /* 0x080fe20003f86270 */
[----:B------:R-:W-:Y:S01]  /*11d60*/  VIADD R12, R8, 0x60 ;  /* 0x00000060080c7836 */ /* 0x000fe20000000000 */
[----:B-1----:R-:W1:Y:S05]  /*11d70*/  SHFL.IDX PT, R2, R7, 0x2, 0x1c1f ;  /* 0x005c1f0007027f89 */ /* 0x002e6a00000e0000 */
[----:B0-----:R-:W-:Y:S01]  /*11d80*/  @!P3 IMAD.WIDE.U32 R4, R21, 0x2, R4 ;  /* 0x000000021504b825 */ /* 0x001fe200078e0004 */
[----:B------:R-:W-:Y:S01]  /*11d90*/  @!P3 LEA R29, R0, UR38, 0x1 ;  /* 0x00000026001dbc11 */ /* 0x000fe2000f8e08ff */
[----:B------:R-:W-:Y:S04]  /*11da0*/  SHFL.IDX PT, R7, R7, 0x3, 0x1c1f ;  /* 0x007c1f0007077f89 */ /* 0x000fe800000e0000 */
[----:B------:R-:W-:Y:S04]  /*11db0*/  @!P3 LDGSTS.E.BYPASS.LTC128B.128 [R29+0xe200], desc[UR6][R4.64], !P2 ;  /* 0x0e200000041dbfae */ /* 0x000fe8000d101d46 */
[----:B------:R-:W-:Y:S04]  /*11dc0*/  @!P3 LDGSTS.E.BYPASS.LTC128B.128 [R29+0x11200], desc[UR6][R4.64+0x40], !P0 ;  /* 0x11200040041dbfae */ /* 0x000fe8000c101d46 */
[----:B------:R0:W-:Y:S01]  /*11dd0*/  @!P3 LDGSTS.E.BYPASS.LTC128B.128 [R29+0x14200], desc[UR6][R4.64+0x80], !P1 ;  /* 0x14200080041dbfae */ /* 0x0001e2000c901d46 */
[----:B------:R-:W-:Y:S01]  /*11de0*/  ISETP.GE.AND P3, PT, R12, R9, PT ;  /* 0x000000090c00720c */ /* 0x000fe20003f66270 */
[----:B-1----:R-:W-:-:S02]  /*11df0*/  IMAD.MOV.U32 R3, RZ, RZ, R2 ;  /* 0x000000ffff037224 */ /* 0x002fc400078e0002 */
[----:B------:R-:W-:Y:S02]  /*11e00*/  IMAD.MOV.U32 R2, RZ, RZ, R14 ;  /* 0x000000ffff027224 */ /* 0x000fe400078e000e */
[----:B------:R-:W1:Y:S01]  /*11e10*/  SHFL.IDX PT, R14, R6, 0x3, 0x1c1f ;  /* 0x007c1f00060e7f89 */ /* 0x000e6200000e0000 */
[----:B0-----:R-:W-:Y:S01]  /*11e20*/  @!P4 LEA R5, R0, UR38, 0x1 ;  /* 0x000000260005cc11 */ /* 0x001fe2000f8e08ff */
[----:B------:R-:W-:Y:S02]  /*11e30*/  @!P4 IMAD.WIDE.U32 R2, R21, 0x2, R2 ;  /* 0x000000021502c825 */ /* 0x000fe400078e0002 */
[----:B------:R-:W-:Y:S02]  /*11e40*/  SHFL.IDX PT, R29, R10, RZ, 0x1c1f ;  /* 0x001c1fff0a1d7589 */ /* 0x000fe400000e0000 */
[----:B------:R-:W-:Y:S02]  /*11e50*/  VIADD R4, R8, 0x80 ;  /* 0x0000008008047836 */ /* 0x000fe40000000000 */
[----:B------:R-:W0:Y:S04]  /*11e60*/  SHFL.IDX PT, R6, R20, RZ, 0x1c1f ;  /* 0x001c1fff14067589 */ /* 0x000e2800000e0000 */
[----:B------:R-:W-:Y:S04]  /*11e70*/  @!P4 LDGSTS.E.BYPASS.LTC128B.128 [R5+0xea00], desc[UR6][R2.64], !P2 ;  /* 0x0ea000000205cfae */ /* 0x000fe8000d101d46 */
[----:B------:R-:W-:Y:S04]  /*11e80*/  @!P4 LDGSTS.E.BYPASS.LTC128B.128 [R5+0x11a00], desc[UR6][R2.64+0x40], !P0 ;  /* 0x11a000400205cfae */ /* 0x000fe8000c101d46 */
[----:B------:R2:W-:Y:S01]  /*11e90*/  @!P4 LDGSTS.E.BYPASS.LTC128B.128 [R5+0x14a00], desc[UR6][R2.64+0x80], !P1 ;  /* 0x14a000800205cfae */ /* 0x0005e2000c901d46 */
[----:B------:R-:W-:Y:S01]  /*11ea0*/  ISETP.GE.AND P4, PT, R4, R9, PT ;  /* 0x000000090400720c */ /* 0x000fe20003f86270 */
[----:B-1----:R-:W-:-:S02]  /*11eb0*/  IMAD.MOV.U32 R4, RZ, RZ, R14 ;  /* 0x000000ffff047224 */ /* 0x002fc400078e000e */
[----:B------:R-:W1:Y:S04]  /*11ec0*/  SHFL.IDX PT, R10, R10, 0x1, 0x1c1f ;  /* 0x003c1f000a0a7f89 */ /* 0x000e6800000e0000 */
[----:B------:R3:W4:Y:S01]  /*11ed0*/  SHFL.IDX PT, R14, R20, 0x1, 0x1c1f ;  /* 0x003c1f00140e7f89 */ /* 0x00072200000e0000 */
[----:B--2---:R-:W-:Y:S01]  /*11ee0*/  IMAD.MOV.U32 R5, RZ, RZ, R7 ;  /* 0x000000ffff057224 */ /* 0x004fe200078e0007 */
[C---:B------:R-:W-:Y:S01]  /*11ef0*/  @!P3 LEA R7, R0.reuse, UR38, 0x1 ;  /* 0x000000260007bc11 */ /* 0x040fe2000f8e08ff */
[----:B0-----:R-:W-:Y:S02]  /*11f00*/  IMAD.MOV.U32 R2, RZ, RZ, R6 ;  /* 0x000000ffff027224 */ /* 0x001fe400078e0006 */
[----:B------:R-:W-:Y:S01]  /*11f10*/  IMAD.MOV.U32 R3, RZ, RZ, R29 ;  /* 0x000000ffff037224 */ /* 0x000fe200078e001d */
[----:B------:R-:W-:Y:S01]  /*11f20*/  @!P4 LEA R29, R0, UR38, 0x1 ;  /* 0x00000026001dcc11 */ /* 0x000fe2000f8e08ff */
[----:B------:R-:W-:-:S04]  /*11f30*/  @!P3 IMAD.WIDE.U32 R4, R21, 0x2, R4 ;  /* 0x000000021504b825 */ /* 0x000fc800078e0004 */
[----:B------:R-:W-:Y:S01]  /*11f40*/  @!P4 IMAD.WIDE.U32 R2, R21, 0x2, R2 ;  /* 0x000000021502c825 */ /* 0x000fe200078e0002 */
[----:B------:R3:W-:Y:S03]  /*11f50*/  @!P3 LDGSTS.E.BYPASS.LTC128B.128 [R7+0xf200], desc[UR6][R4.64], !P2 ;  /* 0x0f2000000407bfae */ /* 0x0007e6000d101d46 */
[----:B------:R-:W-:Y:S01]  /*11f60*/  IMAD.MOV.U32 R6, RZ, RZ, 0x1 ;  /* 0x00000001ff067424 */ /* 0x000fe200078e00ff */
[----:B------:R3:W-:Y:S04]  /*11f70*/  @!P3 LDGSTS.E.BYPASS.LTC128B.128 [R7+0x12200], desc[UR6][R4.64+0x40], !P0 ;  /* 0x122000400407bfae */ /* 0x0007e8000c101d46 */
[----:B------:R3:W-:Y:S04]  /*11f80*/  @!P3 LDGSTS.E.BYPASS.LTC128B.128 [R7+0x15200], desc[UR6][R4.64+0x80], !P1 ;  /* 0x152000800407bfae */ /* 0x0007e8000c901d46 */
[----:B------:R3:W-:Y:S04]  /*11f90*/  @!P4 LDGSTS.E.BYPASS.LTC128B.128 [R29+0xfa00], desc[UR6][R2.64], !P2 ;  /* 0x0fa00000021dcfae */ /* 0x0007e8000d101d46 */
[----:B------:R3:W-:Y:S04]  /*11fa0*/  @!P4 LDGSTS.E.BYPASS.LTC128B.128 [R29+0x12a00], desc[UR6][R2.64+0x40], !P0 ;  /* 0x12a00040021dcfae */ /* 0x0007e8000c101d46 */
[----:B-1--4-:R3:W-:Y:S02]  /*11fb0*/  @!P4 LDGSTS.E.BYPASS.LTC128B.128 [R29+0x15a00], desc[UR6][R2.64+0x80], !P1 ;  /* 0x15a00080021dcfae */ /* 0x0127e4000c901d46 */
.L_x_2050:
        /* <DEDUP_REMOVED lines=16> */
.L_x_1958:
[----:B------:R-:W-:Y:S05]  /*120c0*/  BSYNC B0 ;  /* 0x0000000000007941 */ /* 0x000fea0003800000 */
.L_x_1957:
        /* <DEDUP_REMOVED lines=10> */
.L_x_2051:
[----:B0-----:R-:W-:Y:S01]  /*12170*/  IMAD.MOV.U32 R0, RZ, RZ, RZ ;  /* 0x000000ffff007224 */ /* 0x001fe200078e00ff */
        /* <DEDUP_REMOVED lines=13> */
[----:B0-----:R-:W-:Y:S02]  /*12250*/  LOP3.LUT R7, R4, 0x1f, RZ, 0xc0, !PT ;  /* 0x0000001f04077812 */ /* 0x001fe400078ec0ff */
[----:B------:R-:W-:Y:S02]  /*12260*/  MOV R4, R16 ;  /* 0x0000001000047202 */ /* 0x000fe40000000f00 */
[----:B------:R-:W-:-:S07]  /*12270*/  LOP3.LUT R10, R9, 0x1, RZ, 0xc0, !PT ;  /* 0x00000001090a7812 */ /* 0x000fce00078ec0ff */
[----:B------:R-:W-:Y:S05]  /*12280*/  @!P0 BRA `(.L_x_1961) ;  /* 0x0000001000d48947 */ /* 0x000fea0003800000 */
[----:B------:R-:W-:Y:S01]  /*12290*/  BSSY B0, `(.L_x_1961) ;  /* 0x0000134000007945 */ /* 0x000fe20003800000 */
[----:B------:R-:W-:Y:S02]  /*122a0*/  IMAD.IADD R9, R9, 0x1, -R10 ;  /* 0x0000000109097824 */ /* 0x000fe400078e0a0a */
[----:B------:R-:W-:Y:S02]  /*122b0*/  IMAD.MOV.U32 R11, RZ, RZ, 0x1 ;  /* 0x00000001ff0b7424 */ /* 0x000fe400078e00ff */
[----:B------:R-:W-:-:S07]  /*122c0*/  IMAD.MOV.U32 R4, RZ, RZ, R16 ;  /* 0x000000ffff047224 */ /* 0x000fce00078e0010 */
.L_x_1996:
        /* <DEDUP_REMOVED lines=29> */
.L_x_1964:
[----:B------:R-:W1:Y:S01]  /*124a0*/  SYNCS.PHASECHK.TRANS64.TRYWAIT P0, [UR38+0x31c48], R6 ;  /* 0x031c4806ff0075a7 */ /* 0x000e620008000166 */
[----:B------:R-:W-:Y:S01]  /*124b0*/  BSSY B2, `(.L_x_1965) ;  /* 0x0000003000027945 */ /* 0x000fe20003800000 */
[----:B------:R-:W-:-:S03]  /*124c0*/  ISETP.NE.AND P2, PT, R28, RZ, PT ;  /* 0x000000ff1c00720c */ /* 0x000fc60003f45270 */
[----:B-1----:R-:W-:Y:S10]  /*124d0*/  @!P0 BRA `(.L_x_1966) ;  /* 0x0000002c00a48947 */ /* 0x002ff40003800000 */
.L_x_2052:
[----:B------:R-:W-:Y:S05]  /*124e0*/  BSYNC B2 ;  /* 0x0000000000027941 */ /* 0x000fea0003800000 */
.L_x_1965:
[----:B------:R-:W-:Y:S04]  /*124f0*/  BSSY B2, `(.L_x_1967) ;  /* 0x0000007000027945 */ /* 0x000fe80003800000 */
[----:B------:R-:W-:Y:S05]  /*12500*/  @P2 BRA `(.L_x_1968) ;  /* 0x0000000000142947 */ /* 0x000fea0003800000 */
[----:B------:R-:W-:Y:S01]  /*12510*/  ISETP.NE.AND P0, PT, R7, RZ, PT ;  /* 0x000000ff0700720c */ /* 0x000fe20003f05270 */
[----:B------:R-:W-:-:S04]  /*12520*/  IMAD.MOV.U32 R2, RZ, RZ, 0x6c00 ;  /* 0x00006c00ff027424 */ /* 0x000fc800078e00ff */
[----:B------:R2:W-:Y:S08]  /*12530*/  SYNCS.ARRIVE.TRANS64 RZ, [UR38+0x31c38], R2 ;  /* 0x031c3802ffff79a7 */ /* 0x0005f00008000026 */
[----:B--2---:R-:W-:Y:S05]  /*12540*/  @!P0 BRA `(.L_x_1968) ;  /* 0x0000000000048947 */ /* 0x004fea0003800000 */
[----:B------:R-:W-:Y:S01]  /*12550*/  BPT.TRAP 0x1 ;  /* 0x000000040000795c */ /* 0x000fe20000300000 */
.L_x_1968:
[----:B------:R-:W-:Y:S05]  /*12560*/  BSYNC B2 ;  /* 0x0000000000027941 */ /* 0x000fea0003800000 */
.L_x_1967:
        /* <DEDUP_REMOVED lines=11> */
.L_x_1969:
        /* <DEDUP_REMOVED lines=13> */
.L_x_1970:
        /* <DEDUP_REMOVED lines=15> */
.L_x_1971:
        /* <DEDUP_REMOVED lines=12> */
.L_x_2053:
[----:B------:R-:W-:Y:S05]  /*128a0*/  BSYNC B2 ;  /* 0x0000000000027941 */ /* 0x000fea0003800000 */
.L_x_1972:
        /* <DEDUP_REMOVED lines=9> */
.L_x_1975:
[----:B------:R-:W-:Y:S05]  /*12940*/  BSYNC B2 ;  /* 0x0000000000027941 */ /* 0x000fea0003800000 */
.L_x_1974:
        /* <DEDUP_REMOVED lines=10> */
.L_x_1976:
        /* <DEDUP_REMOVED lines=13> */
.L_x_1977:
        /* <DEDUP_REMOVED lines=13> */
.L_x_1978:
        /* <DEDUP_REMOVED lines=10> */
.L_x_1963:
[----:B------:R-:W-:Y:S05]  /*12c30*/  BSYNC B1 ;  /* 0x0000000000017941 */ /* 0x000fea0003800000 */
.L_x_1962:
[----:B------:R-:W-:Y:S01]  /*12c40*/  ISETP.NE.AND P0, PT, R22, RZ, PT ;  /* 0x000000ff1600720c */ /* 0x000fe20003f05270 */
[----:B------:R-:W-:Y:S01]  /*12c50*/  BSSY B1, `(.L_x_1979) ;  /* 0x0000094000017945 */ /* 0x000fe20003800000 */
[----:B------:R-:W-:-:S11]  /*12c60*/  LOP3.LUT R6, R11, 0x1, RZ, 0x3c, !PT ;  /* 0x000000010b067812 */ /* 0x000fd600078e3cff */
[----:B------:R-:W-:Y:S05]  /*12c70*/  @!P0 BRA `(.L_x_1980) ;  /* 0x0000000800448947 */ /* 0x000fea0003800000 */
[----:B------:R-:W-:Y:S01]  /*12c80*/  ISETP.NE.AND P0, PT, R23, RZ, PT ;  /* 0x000000ff1700720c */ /* 0x000fe20003f05270 */
[----:B------:R-:W-:Y:S01]  /*12c90*/  VIADD R13, R8, 0xffffffff ;  /* 0xffffffff080d7836 */ /* 0x000fe20000000000 */
        /* <DEDUP_REMOVED lines=22> */
.L_x_1981:
[----:B------:R-:W1:Y:S01]  /*12e00*/  SYNCS.PHASECHK.TRANS64.TRYWAIT P0, [UR38+0x31c40], R12 ;  /* 0x031c400cff0075a7 */ /* 0x000e620008000166 */
[----:B------:R-:W-:Y:S01]  /*12e10*/  BSSY B2, `(.L_x_1982) ;  /* 0x0000003000027945 */ /* 0x000fe20003800000 */
[----:B------:R-:W-:-:S03]  /*12e20*/  ISETP.NE.AND P2, PT, R28, RZ, PT ;  /* 0x000000ff1c00720c */ /* 0x000fc60003f45270 */
[----:B-1----:R-:W-:Y:S10]  /*12e30*/  @!P0 BRA `(.L_x_1983) ;  /* 0x00000024007c8947 */ /* 0x002ff40003800000 */
.L_x_2054:
[----:B------:R-:W-:Y:S05]  /*12e40*/  BSYNC B2 ;  /* 0x0000000000027941 */ /* 0x000fea0003800000 */
.L_x_1982:
[----:B------:R-:W-:Y:S04]  /*12e50*/  BSSY B2, `(.L_x_1984) ;  /* 0x0000007000027945 */ /* 0x000fe80003800000 */
[----:B------:R-:W-:Y:S05]  /*12e60*/  @P2 BRA `(.L_x_1985) ;  /* 0x0000000000142947 */ /* 0x000fea0003800000 */
[----:B------:R-:W-:Y:S01]  /*12e70*/  ISETP.NE.AND P0, PT, R7, RZ, PT ;  /* 0x000000ff0700720c */ /* 0x000fe20003f05270 */
[----:B------:R-:W-:-:S04]  /*12e80*/  IMAD.MOV.U32 R2, RZ, RZ, 0x6c00 ;  /* 0x00006c00ff027424 */ /* 0x000fc800078e00ff */
[----:B------:R2:W-:Y:S08]  /*12e90*/  SYNCS.ARRIVE.TRANS64 RZ, [UR38+0x31c30], R2 ;  /* 0x031c3002ffff79a7 */ /* 0x0005f00008000026 */
[----:B--2---:R-:W-:Y:S05]  /*12ea0*/  @!P0 BRA `(.L_x_1985) ;  /* 0x0000000000048947 */ /* 0x004fea0003800000 */
[----:B------:R-:W-:Y:S01]  /*12eb0*/  BPT.TRAP 0x1 ;  /* 0x000000040000795c */ /* 0x000fe20000300000 */
.L_x_1985:
[----:B------:R-:W-:Y:S05]  /*12ec0*/  BSYNC B2 ;  /* 0x0000000000027941 */ /* 0x000fea0003800000 */
.L_x_1984:
        /* <DEDUP_REMOVED lines=11> */
.L_x_1986:
        /* <DEDUP_REMOVED lines=14> */
.L_x_1987:
        /* <DEDUP_REMOVED lines=14> */
.L_x_1988:
        /* <DEDUP_REMOVED lines=12> */
.L_x_2055:
[----:B------:R-:W-:Y:S05]  /*13200*/  BSYNC B2 ;  /* 0x0000000000027941 */ /* 0x000fea0003800000 */
.L_x_1989:
        /* <DEDUP_REMOVED lines=9> */
.L_x_1992:
[----:B------:R-:W-:Y:S05]  /*132a0*/  BSYNC B2 ;  /* 0x0000000000027941 */ /* 0x000fea0003800000 */
.L_x_1991:
        /* <DEDUP_REMOVED lines=10> */
.L_x_1993:
        /* <DEDUP_REMOVED lines=13> */
.L_x_1994:
        /* <DEDUP_REMOVED lines=13> */
.L_x_1995:
        /* <DEDUP_REMOVED lines=10> */
.L_x_1980:
[----:B------:R-:W-:Y:S05]  /*13590*/  BSYNC B1 ;  /* 0x0000000000017941 */ /* 0x000fea0003800000 */
.L_x_1979:
[----:B------:R-:W-:Y:S02]  /*135a0*/  VIADD R8, R8, 0xfffffffe ;  /* 0xfffffffe08087836 */ /* 0x000fe40000000000 */
[----:B------:R-:W-:Y:S01]  /*135b0*/  IMAD.MOV.U32 R11, RZ, RZ, R6 ;  /* 0x000000ffff0b7224 */ /* 0x000fe200078e0006 */
[----:B------:R-:W-:Y:S06]  /*135c0*/  @P1 BRA `(.L_x_1996) ;  /* 0xffffffec00401947 */ /* 0x000fec000383ffff */
[----:B------:R-:W-:Y:S05]  /*135d0*/  BSYNC B0 ;  /* 0x0000000000007941 */ /* 0x000fea0003800000 */
.L_x_1961:
        /* <DEDUP_REMOVED lines=29> */
.L_x_1998:
[----:B------:R-:W1:Y:S01]  /*137b0*/  SYNCS.PHASECHK.TRANS64.TRYWAIT P0, [UR38+0x31c48], R9 ;  /* 0x031c4809ff0075a7 */ /* 0x000e620008000166 */
[----:B------:R-:W-:Y:S01]  /*137c0*/  BSSY B1, `(.L_x_1999) ;  /* 0x0000003000017945 */ /* 0x000fe20003800000 */
[----:B------:R-:W-:-:S03]  /*137d0*/  ISETP.NE.AND P1, PT, R28, RZ, PT ;  /* 0x000000ff1c00720c */ /* 0x000fc60003f25270 */
[----:B-1----:R-:W-:Y:S10]  /*137e0*/  @!P0 BRA `(.L_x_2000) ;  /* 0x0000001c00408947 */ /* 0x002ff40003800000 */
.L_x_2056:
[----:B------:R-:W-:Y:S05]  /*137f0*/  BSYNC B1 ;  /* 0x0000000000017941 */ /* 0x000fea0003800000 */
.L_x_1999:
[----:B------:R-:W-:Y:S04]  /*13800*/  BSSY B1, `(.L_x_2001) ;  /* 0x0000007000017945 */ /* 0x000fe80003800000 */
[----:B------:R-:W-:Y:S05]  /*13810*/  @P1 BRA `(.L_x_2002) ;  /* 0x0000000000141947 */ /* 0x000fea0003800000 */
[----:B------:R-:W-:Y:S01]  /*13820*/  ISETP.NE.AND P0, PT, R7, RZ, PT ;  /* 0x000000ff0700720c */ /* 0x000fe20003f05270 */
[----:B-1----:R-:W-:-:S04]  /*13830*/  IMAD.MOV.U32 R2, RZ, RZ, 0x6c00 ;  /* 0x00006c00ff027424 */ /* 0x002fc800078e00ff */
[----:B------:R2:W-:Y:S08]  /*13840*/  SYNCS.ARRIVE.TRANS64 RZ, [UR38+0x31c38], R2 ;  /* 0x031c3802ffff79a7 */ /* 0x0005f00008000026 */
[----:B--2---:R-:W-:Y:S05]  /*13850*/  @!P0 BRA `(.L_x_2002) ;  /* 0x0000000000048947 */ /* 0x004fea0003800000 */
[----:B------:R-:W-:Y:S01]  /*13860*/  BPT.TRAP 0x1 ;  /* 0x000000040000795c */ /* 0x000fe20000300000 */
.L_x_2002:
[----:B------:R-:W-:Y:S05]  /*13870*/  BSYNC B1 ;  /* 0x0000000000017941 */ /* 0x000fea0003800000 */
.L_x_2001:
        /* <DEDUP_REMOVED lines=11> */
.L_x_2003:
        /* <DEDUP_REMOVED lines=14> */
.L_x_2004:
        /* <DEDUP_REMOVED lines=14> */
.L_x_2005:
        /* <DEDUP_REMOVED lines=11> */
.L_x_2057:
[----:B------:R-:W-:Y:S05]  /*13ba0*/  BSYNC B1 ;  /* 0x0000000000017941 */ /* 0x000fea0003800000 */
.L_x_2006:
        /* <DEDUP_REMOVED lines=9> */
.L_x_2009:
[----:B------:R-:W-:Y:S05]  /*13c40*/  BSYNC B1 ;  /* 0x0000000000017941 */ /* 0x000fea0003800000 */
.L_x_2008:
        /* <DEDUP_REMOVED lines=10> */
.L_x_2010:
        /* <DEDUP_REMOVED lines=13> */
.L_x_2011:
        /* <DEDUP_REMOVED lines=13> */
.L_x_2012:
        /* <DEDUP_REMOVED lines=10> */
.L_x_1997:
[----:B------:R-:W-:Y:S05]  /*13f30*/  BSYNC B0 ;  /* 0x0000000000007941 */ /* 0x000fea0003800000 */
.L_x_1960:
        /* <DEDUP_REMOVED lines=9> */
.L_x_2058:
[----:B------:R-:W-:Y:S05]  /*13fd0*/  BSYNC B1 ;  /* 0x0000000000017941 */ /* 0x000fea0003800000 */
.L_x_2015:
[----:B------:R-:W-:Y:S04]  /*13fe0*/  BSSY B1, `(.L_x_2017) ;  /* 0x0000008000017945 */ /* 0x000fe80003800000 */
[----:B------:R-:W-:Y:S05]  /*13ff0*/  @P1 BRA `(.L_x_2018) ;  /* 0x0000000000181947 */ /* 0x000fea0003800000 */
[----:B------:R-:W1:Y:S01]  /*14000*/  S2R R4, SR_TID.X ;  /* 0x0000000000047919 */ /* 0x000e620000002100 */
[----:B0-----:R-:W-:-:S04]  /*14010*/  IMAD.MOV.U32 R2, RZ, RZ, 0x6c00 ;  /* 0x00006c00ff027424 */ /* 0x001fc800078e00ff */
[----:B------:R2:W-:Y:S01]  /*14020*/  SYNCS.ARRIVE.TRANS64 RZ, [R3+URZ+0x31c50], R2 ;  /* 0x031c500203ff79a7 */ /* 0x0005e2000800003f */
[----:B-1----:R-:W-:-:S13]  /*14030*/  LOP3.LUT P0, RZ, R4, 0x1f, RZ, 0xc0, !PT ;  /* 0x0000001f04ff7812 */ /* 0x002fda000780c0ff */
[----:B--2---:R-:W-:Y:S05]  /*14040*/  @!P0 BRA `(.L_x_2018) ;  /* 0x0000000000048947 */ /* 0x004fea0003800000 */
[----:B------:R-:W-:Y:S01]  /*14050*/  BPT.TRAP 0x1 ;  /* 0x000000040000795c */ /* 0x000fe20000300000 */
.L_x_2018:
[----:B------:R-:W-:Y:S05]  /*14060*/  BSYNC B1 ;  /* 0x0000000000017941 */ /* 0x000fea0003800000 */
.L_x_2017:
        /* <DEDUP_REMOVED lines=13> */
.L_x_2019:
        /* <DEDUP_REMOVED lines=13> */
.L_x_2020:
        /* <DEDUP_REMOVED lines=13> */
.L_x_2021:
        /* <DEDUP_REMOVED lines=8> */
.L_x_2014:
[----:B------:R-:W-:Y:S05]  /*14360*/  BSYNC B0 ;  /* 0x0000000000007941 */ /* 0x000fea0003800000 */
.L_x_2013:
[----:B------:R-:W-:Y:S01]  /*14370*/  IADD3 R0, R0, 0x1, RZ ;  /* 0x0000000100007810 */ /* 0x000fe20007ffe0ff */
[----:B0-----:R-:W-:-:S03]  /*14380*/  IMAD.MOV.U32 R2, RZ, RZ, RZ ;  /* 0x000000ffff027224 */ /* 0x001fc600078e00ff */
[----:B------:R-:W-:-:S04]  /*14390*/  ISETP.NE.AND P0, PT, R0, 0x2, PT ;  /* 0x000000020000780c */ /* 0x000fc80003f05270 */
[----:B------:R-:W-:Y:S02]  /*143a0*/  SEL R3, RZ, 0x1, P0 ;  /* 0x00000001ff037807 */ /* 0x000fe40000000000 */
[----:B------:R-:W-:Y:S02]  /*143b0*/  SEL R0, R0, RZ, P0 ;  /* 0x000000ff00007207 */ /* 0x000fe40000000000 */
[----:B------:R-:W-:-:S07]  /*143c0*/  LOP3.LUT R6, R6, R3, RZ, 0x3c, !PT ;  /* 0x0000000306067212 */ /* 0x000fce00078e3cff */
.L_x_1944:
[----:B------:R-:W0:Y:S01]  /*143d0*/  S2R R4, SR_CgaCtaId ;  /* 0x0000000000047919 */ /* 0x000e220000008800 */
[----:B------:R-:W-:Y:S02]  /*143e0*/  MOV R3, 0x400 ;  /* 0x0000040000037802 */ /* 0x000fe40000000f00 */
[----:B------:R-:W-:Y:S02]  /*143f0*/  SHF.L.U32 R2, R2, 0x1f, RZ ;  /* 0x0000001f02027819 */ /* 0x000fe400000006ff */
[----:B0-----:R-:W-:-:S04]  /*14400*/  LEA R7, R4, R3, 0x18 ;  /* 0x0000000304077211 */ /* 0x001fc800078ec0ff */
[----:B------:R-:W0:Y:S02]  /*14410*/  SYNCS.PHASECHK.TRANS64.TRYWAIT P0, [R7+URZ+0x31c20], R2 ;  /* 0x031c2002070075a7 */ /* 0x000e24000800017f */
[----:B0-----:R-:W-:Y:S05]  /*14420*/  @!P0 BRA `(.L_x_2022) ;  /* 0x0000001000748947 */ /* 0x001fea0003800000 */
.L_x_2059:
[----:B------:R-:W-:-:S03]  /*14430*/  UMOV UR4, 0xffffffff ;  /* 0xffffffff00047882 */ /* 0x000fc60000000000 */
[----:B------:R-:W-:Y:S05]  /*14440*/  BRA.DIV UR4, `(.L_x_2023) ;  /* 0x0000001204807947 */ /* 0x000fea000b800000 */
[----:B0-----:R-:W0:Y:S02]  /*14450*/  S2R R2, SR_TID.X ;  /* 0x0000000000027919 */ /* 0x001e240000002100 */
[----:B0-----:R-:W-:-:S04]  /*14460*/  SHF.R.U32.HI R2, RZ, 0x5, R2 ;  /* 0x00000005ff027819 */ /* 0x001fc80000011602 */
[----:B------:R-:W-:-:S05]  /*14470*/  LOP3.LUT R2, R2, 0x3, RZ, 0xc0, !PT ;  /* 0x0000000302027812 */ /* 0x000fca00078ec0ff */
[----:B------:R0:W1:Y:S02]  /*14480*/  SHFL.IDX PT, R14, R2, RZ, 0x1f ;  /* 0x00001fff020e7589 */ /* 0x00006400000e0000 */
.L_x_2062:
[----:B-1----:R-:W-:-:S13]  /*14490*/  ISETP.NE.AND P0, PT, R14, RZ, PT ;  /* 0x000000ff0e00720c */ /* 0x002fda0003f05270 */
[----:B------:R-:W-:Y:S05]  /*144a0*/  @P0 BRA `(.L_x_1906) ;  /* 0x0000000000840947 */ /* 0x000fea0003800000 */
[----:B------:R-:W-:-:S03]  /*144b0*/  UMOV UR4, 0xffffffff ;  /* 0xffffffff00047882 */ /* 0x000fc60000000000 */
[----:B------:R-:W-:Y:S05]  /*144c0*/  BRA.DIV UR4, `(.L_x_2024) ;  /* 0x0000001204947947 */ /* 0x000fea000b800000 */
[----:B------:R-:W-:-:S13]  /*144d0*/  ELECT P6, URZ, PT ;  /* 0x00000000003f782f */ /* 0x000fda00038c0000 */
.L_x_2065:
[----:B------:R-:W-:Y:S05]  /*144e0*/  @!P6 BRA `(.L_x_1906) ;  /* 0x000000000074e947 */ /* 0x000fea0003800000 */
[----:B------:R-:W-:-:S04]  /*144f0*/  LOP3.LUT R27, R27, 0x2, RZ, 0xfc, !PT ;  /* 0x000000021b1b7812 */ /* 0x000fc800078efcff */
[----:B------:R-:W-:-:S13]  /*14500*/  ISETP.NE.AND P2, PT, R27, 0x3, PT ;  /* 0x000000031b00780c */ /* 0x000fda0003f45270 */
[----:B------:R-:W-:Y:S05]  /*14510*/  @!P2 BRA `(.L_x_2025) ;  /* 0x000000000004a947 */ /* 0x000fea0003800000 */
[----:B------:R-:W-:Y:S01]  /*14520*/  BPT.TRAP 0x1 ;  /* 0x000000040000795c */ /* 0x000fe20000300000 */
.L_x_2025:
        /* <DEDUP_REMOVED lines=12> */
.L_x_2066:
[----:B------:R-:W1:Y:S02]  /*145f0*/  SYNCS.PHASECHK.TRANS64.TRYWAIT P0, [R3+URZ], R2 ;  /* 0x00000002030075a7 */ /* 0x000e64000800017f */
[----:B-1----:R-:W-:Y:S05]  /*14600*/  @!P0 BRA `(.L_x_2027) ;  /* 0x0000001000788947 */ /* 0x002fea0003800000 */
.L_x_2067:
[----:B------:R-:W-:Y:S05]  /*14610*/  @!P2 BRA `(.L_x_2028) ;  /* 0x000000000004a947 */ /* 0x000fea0003800000 */
[----:B------:R-:W-:Y:S01]  /*14620*/  BPT.TRAP 0x1 ;  /* 0x000000040000795c */ /* 0x000fe20000300000 */
.L_x_2028:
[----:B-1----:R-:W-:-:S04]  /*14630*/  VIADD R3, R7, 0x31c60 ;  /* 0x00031c6007037836 */ /* 0x002fc80000000000 */
[----:B0-----:R-:W-:-:S04]  /*14640*/  IMAD R5, R0, 0x8, R3 ;  /* 0x0000000800057824 */ /* 0x001fc800078e0203 */
[----:B------:R-:W0:Y:S02]  /*14650*/  SYNCS.PHASECHK.TRANS64.TRYWAIT P0, [R5+URZ], R4 ;  /* 0x00000004050075a7 */ /* 0x000e24000800017f */
[----:B0-----:R-:W-:Y:S05]  /*14660*/  @!P0 BRA `(.L_x_2029) ;  /* 0x0000001000748947 */ /* 0x001fea0003800000 */
.L_x_2068:
[----:B------:R-:W-:-:S07]  /*14670*/  IMAD R3, R8, 0x8, R3 ;  /* 0x0000000808037824 */ /* 0x000fce00078e0203 */
.L_x_2030:
[----:B-1----:R1:W2:Y:S02]  /*14680*/  SYNCS.PHASECHK.TRANS64.TRYWAIT P0, [R3+URZ], R2 ;  /* 0x00000002030075a7 */ /* 0x0022a4000800017f */
[----:B--2---:R-:W-:Y:S05]  /*14690*/  @!P0 NANOSLEEP.SYNCS 0x989680 ;  /* 0x009896800000895d */ /* 0x004fea0003900000 */
[----:B------:R-:W2:Y:S02]  /*146a0*/  @!P0 SYNCS.PHASECHK.TRANS64 P0, [R3+URZ], R2 ;  /* 0x00000002030085a7 */ /* 0x000ea4000800007f */
[----:B--2---:R-:W-:Y:S05]  /*146b0*/  @!P0 BRA `(.L_x_2030) ;  /* 0xfffffffc00f08947 */ /* 0x004fea000383ffff */
.L_x_1906:
[----:B------:R-:W-:Y:S05]  /*146c0*/  BSYNC B6 ;  /* 0x0000000000067941 */ /* 0x000fea0003800000 */
.L_x_1903:
[----:B------:R-:W-:Y:S05]  /*146d0*/  EXIT ;  /* 0x000000000000794d */ /* 0x000fea0003800000 */
.L_x_1910:
[----:B0-----:R-:W-:-:S04]  /*146e0*/  IMAD.U32 R3, RZ, RZ, UR60 ;  /* 0x0000003cff037e24 */ /* 0x001fc8000f8e00ff */
[----:B------:R0:W1:Y:S03]  /*146f0*/  SYNCS.PHASECHK.TRANS64.TRYWAIT P1, [R3+URZ+0x31c00], R0 ;  /* 0x031c0000030075a7 */ /* 0x000066000802017f */
[----:B-1----:R-:W-:Y:S05]  /*14700*/  @!P1 NANOSLEEP.SYNCS 0x989680 ;  /* 0x009896800000995d */ /* 0x002fea0003900000 */
[----:B------:R-:W1:Y:S02]  /*14710*/  @!P1 SYNCS.PHASECHK.TRANS64 P1, [R3+URZ+0x31c00], R0 ;  /* 0x031c0000030095a7 */ /* 0x000e64000802007f */
[----:B-1----:R-:W-:Y:S05]  /*14720*/  @!P1 BRA `(.L_x_1910) ;  /* 0xfffffffc00ec9947 */ /* 0x002fea000383ffff */
[----:B------:R-:W-:Y:S05]  /*14730*/  BRA `(.L_x_2031) ;  /* 0xfffffecc00147947 */ /* 0x000fea000383ffff */
.L_x_1914:
[----:B--2---:R-:W-:-:S04]  /*14740*/  IMAD.U32 R5, RZ, RZ, UR60 ;  /* 0x0000003cff057e24 */ /* 0x004fc8000f8e00ff */
[----:B------:R2:W3:Y:S03]  /*14750*/  SYNCS.PHASECHK.TRANS64.TRYWAIT P2, [R5+URZ+0x31c30], R0 ;  /* 0x031c3000050075a7 */ /* 0x0004e6000804017f */
[----:B---3--:R-:W-:Y:S05]  /*14760*/  @!P2 NANOSLEEP.SYNCS 0x989680 ;  /* 0x009896800000a95d */ /* 0x008fea0003900000 */
[----:B------:R-:W3:Y:S02]  /*14770*/  @!P2 SYNCS.PHASECHK.TRANS64 P2, [R5+URZ+0x31c30], R0 ;  /* 0x031c30000500a5a7 */ /* 0x000ee4000804007f */
[----:B---3--:R-:W-:Y:S05]  /*14780*/  @!P2 BRA `(.L_x_1914) ;  /* 0xfffffffc00eca947 */ /* 0x008fea000383ffff */
[----:B------:R-:W-:Y:S05]  /*14790*/  BRA `(.L_x_1913) ;  /* 0xfffffecc00287947 */ /* 0x000fea000383ffff */
.L_x_1919:
[----:B--2---:R-:W-:-:S04]  /*147a0*/  IMAD.U32 R15, RZ, RZ, UR7 ;  /* 0x00000007ff0f7e24 */ /* 0x004fc8000f8e00ff */
[----:B------:R2:W3:Y:S03]  /*147b0*/  SYNCS.PHASECHK.TRANS64.TRYWAIT P3, [R15+URZ+0x31c30], R14 ;  /* 0x031c300e0f0075a7 */ /* 0x0004e6000806017f */
[----:B---3--:R-:W-:Y:S05]  /*147c0*/  @!P3 NANOSLEEP.SYNCS 0x989680 ;  /* 0x009896800000b95d */ /* 0x008fea0003900000 */
[----:B------:R-:W3:Y:S02]  /*147d0*/  @!P3 SYNCS.PHASECHK.TRANS64 P3, [R15+URZ+0x31c30], R14 ;  /* 0x031c300e0f00b5a7 */ /* 0x000ee4000806007f */
[----:B---3--:R-:W-:Y:S05]  /*147e0*/  @!P3 BRA `(.L_x_1919) ;  /* 0xfffffffc00ecb947 */ /* 0x008fea000383ffff */
[----:B------:R-:W-:Y:S05]  /*147f0*/  BRA `(.L_x_1916) ;  /* 0xffffff1000847947 */ /* 0x000fea000383ffff */
.L_x_1923:
[----:B--2---:R-:W-:-:S04]  /*14800*/  IMAD.U32 R14, RZ, RZ, UR7 ;  /* 0x00000007ff0e7e24 */ /* 0x004fc8000f8e00ff */
[----:B------:R2:W3:Y:S03]  /*14810*/  SYNCS.PHASECHK.TRANS64.TRYWAIT P3, [R14+URZ+0x31c50], R13 ;  /* 0x031c500d0e0075a7 */ /* 0x0004e6000806017f */
[----:B---3--:R-:W-:Y:S05]  /*14820*/  @!P3 NANOSLEEP.SYNCS 0x989680 ;  /* 0x009896800000b95d */ /* 0x008fea0003900000 */
[----:B------:R-:W3:Y:S02]  /*14830*/  @!P3 SYNCS.PHASECHK.TRANS64 P3, [R14+URZ+0x31c50], R13 ;  /* 0x031c500d0e00b5a7 */ /* 0x000ee4000806007f */
[----:B---3--:R-:W-:Y:S05]  /*14840*/  @!P3 BRA `(.L_x_1923) ;  /* 0xfffffffc00ecb947 */ /* 0x008fea000383ffff */
[----:B------:R-:W-:Y:S05]  /*14850*/  BRA `(.L_x_1920) ;  /* 0xffffff28001c7947 */ /* 0x000fea000383ffff */
.L_x_1929:
[----:B-1----:R-:W-:-:S04]  /*14860*/  IMAD.U32 R12, RZ, RZ, UR6 ;  /* 0x00000006ff0c7e24 */ /* 0x002fc8000f8e00ff */
[----:B------:R1:W2:Y:S03]  /*14870*/  SYNCS.PHASECHK.TRANS64.TRYWAIT P2, [R12+URZ+0x31c30], R11 ;  /* 0x031c300b0c0075a7 */ /* 0x0002a6000804017f */
[----:B--2---:R-:W-:Y:S05]  /*14880*/  @!P2 NANOSLEEP.SYNCS 0x989680 ;  /* 0x009896800000a95d */ /* 0x004fea0003900000 */
[----:B------:R-:W2:Y:S02]  /*14890*/  @!P2 SYNCS.PHASECHK.TRANS64 P2, [R12+URZ+0x31c30], R11 ;  /* 0x031c300b0c00a5a7 */ /* 0x000ea4000804007f */
[----:B--2---:R-:W-:Y:S05]  /*148a0*/  @!P2 BRA `(.L_x_1929) ;  /* 0xfffffffc00eca947 */ /* 0x004fea000383ffff */
[----:B------:R-:W-:Y:S05]  /*148b0*/  BRA `(.L_x_1926) ;  /* 0xffffff5c009c7947 */ /* 0x000fea000383ffff */
.L_x_1933:
[----:B0-----:R-:W-:-:S04]  /*148c0*/  IMAD.U32 R11, RZ, RZ, UR6 ;  /* 0x00000006ff0b7e24 */ /* 0x001fc8000f8e00ff */
[----:B------:R0:W2:Y:S03]  /*148d0*/  SYNCS.PHASECHK.TRANS64.TRYWAIT P2, [R11+URZ+0x31c50], R10 ;  /* 0x031c500a0b0075a7 */ /* 0x0000a6000804017f */
[----:B--2---:R-:W-:Y:S05]  /*148e0*/  @!P2 NANOSLEEP.SYNCS 0x989680 ;  /* 0x009896800000a95d */ /* 0x004fea0003900000 */
[----:B------:R-:W2:Y:S02]  /*148f0*/  @!P2 SYNCS.PHASECHK.TRANS64 P2, [R11+URZ+0x31c50], R10 ;  /* 0x031c500a0b00a5a7 */ /* 0x000ea4000804007f */
[----:B--2---:R-:W-:Y:S05]  /*14900*/  @!P2 BRA `(.L_x_1933) ;  /* 0xfffffffc00eca947 */ /* 0x004fea000383ffff */
[----:B------:R-:W-:Y:S05]  /*14910*/  BRA `(.L_x_1930) ;  /* 0xffffff7400487947 */ /* 0x000fea000383ffff */
.L_x_1938:
[----:B---3--:R-:W-:-:S04]  /*14920*/  IMAD.U32 R3, RZ, RZ, UR10 ;  /* 0x0000000aff037e24 */ /* 0x008fc8000f8e00ff */
[----:B------:R3:W0:Y:S03]  /*14930*/  SYNCS.PHASECHK.TRANS64.TRYWAIT P0, [R3+URZ+0x31c50], R4 ;  /* 0x031c5004030075a7 */ /* 0x000626000800017f */
[----:B0-----:R-:W-:Y:S05]  /*14940*/  @!P0 NANOSLEEP.SYNCS 0x989680 ;  /* 0x009896800000895d */ /* 0x001fea0003900000 */
[----:B------:R-:W0:Y:S02]  /*14950*/  @!P0 SYNCS.PHASECHK.TRANS64 P0, [R3+URZ+0x31c50], R4 ;  /* 0x031c5004030085a7 */ /* 0x000e24000800007f */
[----:B0-----:R-:W-:Y:S05]  /*14960*/  @!P0 BRA `(.L_x_1938) ;  /* 0xfffffffc00ec8947 */ /* 0x001fea000383ffff */
[----:B------:R-:W-:Y:S05]  /*14970*/  BRA `(.L_x_1937) ;  /* 0xffffff9c00507947 */ /* 0x000fea000383ffff */
.L_x_1949:
[----:B------:R-:W-:Y:S02]  /*14980*/  IMAD.MOV.U32 R13, RZ, RZ, R22 ;  /* 0x000000ffff0d7224 */ /* 0x000fe400078e0016 */
[----:B------:R-:W-:Y:S02]  /*14990*/  IMAD.MOV.U32 R12, RZ, RZ, RZ ;  /* 0x000000ffff0c7224 */ /* 0x000fe400078e00ff */
[----:B------:R-:W-:Y:S02]  /*149a0*/  IMAD.MOV.U32 R11, RZ, RZ, 0x1f ;  /* 0x0000001fff0b7424 */ /* 0x000fe400078e00ff */
[----:B------:R-:W-:-:S07]  /*149b0*/  IMAD.MOV.U32 R15, RZ, RZ, -0x1 ;  /* 0xffffffffff0f7424 */ /* 0x000fce00078e00ff */
[----:B------:R-:W-:Y:S05]  /*149c0*/  WARPSYNC.COLLECTIVE R15, `(.L_x_2032) ;  /* 0x000000000f087348 */ /* 0x000fea0003c00000 */
[----:B------:R0:W1:Y:S02]  /*149d0*/  SHFL.IDX P6, R14, R13, R12, R11 ;  /* 0x0000000c0d0e7389 */ /* 0x00006400000c000b */
[----:B01----:R-:W-:Y:S01]  /*149e0*/  ENDCOLLECTIVE ;  /* 0x000000000000791b */ /* 0x003fe20003800000 */
.L_x_2032:
[----:B------:R-:W-:Y:S05]  /*149f0*/  BRA `(.L_x_2033) ;  /* 0xffffffc400c47947 */ /* 0x000fea000383ffff */
.L_x_1951:
[----:B------:R-:W-:Y:S01]  /*14a00*/  BSSY B0, `(.L_x_2034) ;  /* 0x0000006000007945 */ /* 0x000fe20003800000 */
[----:B------:R-:W-:-:S07]  /*14a10*/  IMAD.MOV.U32 R15, RZ, RZ, -0x1 ;  /* 0xffffffffff0f7424 */ /* 0x000fce00078e00ff */
[----:B------:R-:W-:Y:S05]  /*14a20*/  WARPSYNC.COLLECTIVE R15, `(.L_x_2035) ;  /* 0x000000000f0c7348 */ /* 0x000fea0003c00000 */
[----:B------:R-:W-:Y:S02]  /*14a30*/  ELECT P6, UR62, PT ;  /* 0x00000000003e782f */ /* 0x000fe400038c0000 */
[----:B------:R-:W-:Y:S01]  /*14a40*/  MOV R14, UR62 ;  /* 0x0000003e000e7c02 */ /* 0x000fe20008000f00 */
[----:B------:R-:W-:Y:S10]  /*14a50*/  ENDCOLLECTIVE ;  /* 0x000000000000791b */ /* 0x000ff40003800000 */
.L_x_2035:
[----:B------:R-:W-:Y:S05]  /*14a60*/  BSYNC B0 ;  /* 0x0000000000007941 */ /* 0x000fea0003800000 */
.L_x_2034:
[----:B------:R-:W-:Y:S05]  /*14a70*/  BRA `(.L_x_2036) ;  /* 0xffffffc400c07947 */ /* 0x000fea000383ffff */
.L_x_1953:
[----:B-1----:R-:W-:-:S04]  /*14a80*/  IMAD.U32 R3, RZ, RZ, UR38 ;  /* 0x00000026ff037e24 */ /* 0x002fc8000f8e00ff */
[----:B------:R1:W2:Y:S03]  /*14a90*/  SYNCS.PHASECHK.TRANS64.TRYWAIT P0, [R3+URZ+0x31c40], R0 ;  /* 0x031c4000030075a7 */ /* 0x0002a6000800017f */
[----:B--2---:R-:W-:Y:S05]  /*14aa0*/  @!P0 NANOSLEEP.SYNCS 0x989680 ;  /* 0x009896800000895d */ /* 0x004fea0003900000 */
[----:B------:R-:W2:Y:S02]  /*14ab0*/  @!P0 SYNCS.PHASECHK.TRANS64 P0, [R3+URZ+0x31c40], R0 ;  /* 0x031c4000030085a7 */ /* 0x000ea4000800007f */
[----:B--2---:R-:W-:Y:S05]  /*14ac0*/  @!P0 BRA `(.L_x_1953) ;  /* 0xfffffffc00ec8947 */ /* 0x004fea000383ffff */
[----:B------:R-:W-:Y:S05]  /*14ad0*/  BRA `(.L_x_2037) ;  /* 0xffffffc800147947 */ /* 0x000fea000383ffff */
.L_x_1956:
[----:B------:R-:W-:Y:S01]  /*14ae0*/  IMAD R8, R12, 0xc0, R11 ;  /* 0x000000c00c087824 */ /* 0x000fe200078e020b */
[----:B------:R-:W-:Y:S01]  /*14af0*/  MOV R15, 0xffffffff ;  /* 0xffffffff000f7802 */ /* 0x000fe20000000f00 */
[----:B------:R-:W-:Y:S01]  /*14b00*/  IMAD.MOV.U32 R13, RZ, RZ, R7 ;  /* 0x000000ffff0d7224 */ /* 0x000fe200078e0007 */
[----:B------:R-:W0:Y:S01]  /*14b10*/  LDC R5, c[0x0][0x448] ;  /* 0x00011200ff057b82 */ /* 0x000e220000000800 */
[----:B------:R-:W-:Y:S02]  /*14b20*/  IMAD.MOV.U32 R12, RZ, RZ, RZ ;  /* 0x000000ffff0c7224 */ /* 0x000fe400078e00ff */
[----:B------:R-:W-:Y:S02]  /*14b30*/  IMAD.MOV.U32 R11, RZ, RZ, 0x1c1f ;  /* 0x00001c1fff0b7424 */ /* 0x000fe400078e00ff */
[----:B------:R-:W-:-:S07]  /*14b40*/  VIADD R4, R8, 0x20 ;  /* 0x0000002008047836 */ /* 0x000fce0000000000 */
[----:B0-----:R-:W-:Y:S05]  /*14b50*/  WARPSYNC.COLLECTIVE R15, `(.L_x_2038) ;  /* 0x000000000f087348 */ /* 0x001fea0003c00000 */
[----:B------:R1:W2:Y:S02]  /*14b60*/  SHFL.IDX P6, R14, R13, R12, R11 ;  /* 0x0000000c0d0e7389 */ /* 0x0002a400000c000b */
[----:B012---:R-:W-:Y:S01]  /*14b70*/  ENDCOLLECTIVE ;  /* 0x000000000000791b */ /* 0x007fe20003800000 */
.L_x_2038:
[----:B------:R-:W-:Y:S02]  /*14b80*/  IMAD.MOV.U32 R13, RZ, RZ, R6 ;  /* 0x000000ffff0d7224 */ /* 0x000fe400078e0006 */
[----:B------:R-:W-:-:S07]  /*14b90*/  IMAD.MOV.U32 R3, RZ, RZ, R14 ;  /* 0x000000ffff037224 */ /* 0x000fce00078e000e */
[----:B------:R-:W-:Y:S05]  /*14ba0*/  WARPSYNC.COLLECTIVE R15, `(.L_x_2039) ;  /* 0x000000000f087348 */ /* 0x000fea0003c00000 */
[----:B------:R0:W1:Y:S02]  /*14bb0*/  SHFL.IDX P6, R14, R13, R12, R11 ;  /* 0x0000000c0d0e7389 */ /* 0x00006400000c000b */
[----:B01----:R-:W-:Y:S01]  /*14bc0*/  ENDCOLLECTIVE ;  /* 0x000000000000791b */ /* 0x003fe20003800000 */
.L_x_2039:
[----:B------:R-:W-:Y:S01]  /*14bd0*/  ULDC UR4, c[0x0][0x288] ;  /* 0x0000a20000047ab9 */ /* 0x000fe20000000800 */
[----:B------:R-:W-:Y:S01]  /*14be0*/  ULDC.64 UR6, c[0x0][0x208] ;  /* 0x0000820000067ab9 */ /* 0x000fe20000000a00 */
[----:B------:R-:W-:-:S05]  /*14bf0*/  IMAD R9, R5, UR4, RZ ;  /* 0x0000000405097c24 */ /* 0x000fca000f8e02ff */
[----:B------:R-:W-:Y:S01]  /*14c00*/  ISETP.GE.AND P3, PT, R8, R9, PT ;  /* 0x000000090800720c */ /* 0x000fe20003f66270 */
[----:B------:R-:W-:Y:S02]  /*14c10*/  IMAD.MOV.U32 R13, RZ, RZ, R7 ;  /* 0x000000ffff0d7224 */ /* 0x000fe400078e0007 */
[----:B------:R-:W-:-:S10]  /*14c20*/  IMAD.MOV.U32 R12, RZ, RZ, 0x1 ;  /* 0x00000001ff0c7424 */ /* 0x000fd400078e00ff */
        /* <DEDUP_REMOVED lines=13> */
.L_x_2040:
[----:B------:R-:W-:Y:S01]  /*14d00*/  VIADD R2, R8, 0x40 ;  /* 0x0000004008027836 */ /* 0x000fe20000000000 */
[----:B------:R-:W-:Y:S01]  /*14d10*/  @!P3 LEA R29, R0, UR38, 0x1 ;  /* 0x00000026001dbc11 */ /* 0x000fe2000f8e08ff */
[----:B------:R-:W-:Y:S02]  /*14d20*/  IMAD.MOV.U32 R13, RZ, RZ, R6 ;  /* 0x000000ffff0d7224 */ /* 0x000fe400078e0006 */
[----:B------:R-:W-:-:S07]  /*14d30*/  IMAD.MOV.U32 R5, RZ, RZ, R14 ;  /* 0x000000ffff057224 */ /* 0x000fce00078e000e */
[----:B------:R-:W-:Y:S05]  /*14d40*/  WARPSYNC.COLLECTIVE R15, `(.L_x_2041) ;  /* 0x000000000f087348 */ /* 0x000fea0003c00000 */
[----:B------:R0:W1:Y:S02]  /*14d50*/  SHFL.IDX P6, R14, R13, R12, R11 ;  /* 0x0000000c0d0e7389 */ /* 0x00006400000c000b */
[----:B01----:R-:W-:Y:S01]  /*14d60*/  ENDCOLLECTIVE ;  /* 0x000000000000791b */ /* 0x003fe20003800000 */
.L_x_2041:
[----:B------:R-:W-:Y:S01]  /*14d70*/  ULDC.64 UR4, c[0x0][0x208] ;  /* 0x0000820000047ab9 */ /* 0x000fe20000000a00 */
[----:B------:R-:W-:Y:S02]  /*14d80*/  IMAD.MOV.U32 R13, RZ, RZ, R7 ;  /* 0x000000ffff0d7224 */ /* 0x000fe400078e0007 */
[----:B------:R-:W-:Y:S02]  /*14d90*/  IMAD.MOV.U32 R12, RZ, RZ, 0x2 ;  /* 0x00000002ff0c7424 */ /* 0x000fe400078e00ff */
        /* <DEDUP_REMOVED lines=12> */
.L_x_2042:
[----:B------:R-:W-:Y:S01]  /*14e60*/  @!P3 LEA R5, R0, UR38, 0x1 ;  /* 0x000000260005bc11 */ /* 0x000fe2000f8e08ff */
[----:B------:R-:W-:Y:S02]  /*14e70*/  IMAD.MOV.U32 R13, RZ, RZ, R6 ;  /* 0x000000ffff0d7224 */ /* 0x000fe400078e0006 */
[----:B------:R-:W-:-:S07]  /*14e80*/  IMAD.MOV.U32 R2, RZ, RZ, R14 ;  /* 0x000000ffff027224 */ /* 0x000fce00078e000e */
[----:B------:R-:W-:Y:S05]  /*14e90*/  WARPSYNC.COLLECTIVE R15, `(.L_x_2043) ;  /* 0x000000000f087348 */ /* 0x000fea0003c00000 */
[----:B------:R0:W1:Y:S02]  /*14ea0*/  SHFL.IDX P6, R14, R13, R12, R11 ;  /* 0x0000000c0d0e7389 */ /* 0x00006400000c000b */
[----:B01----:R-:W-:Y:S01]  /*14eb0*/  ENDCOLLECTIVE ;  /* 0x000000000000791b */ /* 0x003fe20003800000 */
.L_x_2043:
[----:B------:R-:W-:Y:S01]  /*14ec0*/  ULDC.64 UR4, c[0x0][0x208] ;  /* 0x0000820000047ab9 */ /* 0x000fe20000000a00 */
[----:B------:R-:W-:Y:S02]  /*14ed0*/  IMAD.MOV.U32 R3, RZ, RZ, R2 ;  /* 0x000000ffff037224 */ /* 0x000fe400078e0002 */
        /* <DEDUP_REMOVED lines=13> */
.L_x_2044:
[----:B------:R-:W-:-:S05]  /*14fb0*/  VIADD R2, R8, 0x60 ;  /* 0x0000006008027836 */ /* 0x000fca0000000000 */
[----:B------:R-:W-:Y:S01]  /*14fc0*/  ISETP.GE.AND P3, PT, R2, R9, PT ;  /* 0x000000090200720c */ /* 0x000fe20003f66270 */
[----:B------:R-:W-:Y:S02]  /*14fd0*/  IMAD.MOV.U32 R13, RZ, RZ, R6 ;  /* 0x000000ffff0d7224 */ /* 0x000fe400078e0006 */
[----:B------:R-:W-:Y:S02]  /*14fe0*/  VIADD R2, R8, 0x80 ;  /* 0x0000008008027836 */ /* 0x000fe40000000000 */
[----:B------:R-:W-:-:S08]  /*14ff0*/  IMAD.MOV.U32 R7, RZ, RZ, R14 ;  /* 0x000000ffff077224 */ /* 0x000fd000078e000e */
[----:B------:R-:W-:Y:S05]  /*15000*/  WARPSYNC.COLLECTIVE R15, `(.L_x_2045) ;  /* 0x000000000f087348 */ /* 0x000fea0003c00000 */
[----:B------:R0:W1:Y:S02]  /*15010*/  SHFL.IDX P6, R14, R13, R12, R11 ;  /* 0x0000000c0d0e7389 */ /* 0x00006400000c000b */
[----:B01----:R-:W-:Y:S01]  /*15020*/  ENDCOLLECTIVE ;  /* 0x000000000000791b */ /* 0x003fe20003800000 */
.L_x_2045:
[----:B------:R-:W-:Y:S01]  /*15030*/  ULDC.64 UR4, c[0x0][0x208] ;  /* 0x0000820000047ab9 */ /* 0x000fe20000000a00 */
[----:B------:R-:W-:Y:S01]  /*15040*/  IMAD.MOV.U32 R5, RZ, RZ, R7 ;  /* 0x000000ffff057224 */ /* 0x000fe200078e0007 */
[----:B------:R-:W-:Y:S02]  /*15050*/  @!P3 LEA R7, R0, UR38, 0x1 ;  /* 0x000000260007bc11 */ /* 0x000fe4000f8e08ff */
[----:B------:R-:W-:Y:S01]  /*15060*/  MOV R13, R10 ;  /* 0x0000000a000d7202 */ /* 0x000fe20000000f00 */
[----:B------:R-:W-:Y:S02]  /*15070*/  IMAD.MOV.U32 R12, RZ, RZ, RZ ;  /* 0x000000ffff0c7224 */ /* 0x000fe400078e00ff */
        /* <DEDUP_REMOVED lines=12> */
.L_x_2046:
[----:B------:R-:W-:Y:S02]  /*15140*/  IMAD.MOV.U32 R13, RZ, RZ, R20 ;  /* 0x000000ffff0d7224 */ /* 0x000fe400078e0014 */
[----:B------:R-:W-:-:S07]  /*15150*/  IMAD.MOV.U32 R29, RZ, RZ, R14 ;  /* 0x000000ffff1d7224 */ /* 0x000fce00078e000e */
[----:B------:R-:W-:Y:S05]  /*15160*/  WARPSYNC.COLLECTIVE R15, `(.L_x_2047) ;  /* 0x000000000f087348 */ /* 0x000fea0003c00000 */
[----:B------:R0:W1:Y:S02]  /*15170*/  SHFL.IDX P6, R14, R13, R12, R11 ;  /* 0x0000000c0d0e7389 */ /* 0x00006400000c000b */
[----:B01----:R-:W-:Y:S01]  /*15180*/  ENDCOLLECTIVE ;  /* 0x000000000000791b */ /* 0x003fe20003800000 */
.L_x_2047:
[----:B------:R-:W-:Y:S01]  /*15190*/  ULDC.64 UR4, c[0x0][0x208] ;  /* 0x0000820000047ab9 */ /* 0x000fe20000000a00 */
[----:B------:R-:W-:Y:S01]  /*151a0*/  IMAD.MOV.U32 R3, RZ, RZ, R29 ;  /* 0x000000ffff037224 */ /* 0x000fe200078e001d */
[----:B------:R-:W-:Y:S01]  /*151b0*/  @!P3 LEA R29, R0, UR38, 0x1 ;  /* 0x00000026001dbc11 */ /* 0x000fe2000f8e08ff */
        /* <DEDUP_REMOVED lines=15> */
.L_x_2048:
[----:B------:R-:W-:Y:S02]  /*152b0*/  IMAD.MOV.U32 R13, RZ, RZ, R20 ;  /* 0x000000ffff0d7224 */ /* 0x000fe400078e0014 */
[----:B------:R-:W-:-:S07]  /*152c0*/  IMAD.MOV.U32 R10, RZ, RZ, R14 ;  /* 0x000000ffff0a7224 */ /* 0x000fce00078e000e */
[----:B------:R-:W-:Y:S05]  /*152d0*/  WARPSYNC.COLLECTIVE R15, `(.L_x_2049) ;  /* 0x000000000f087348 */ /* 0x000fea0003c00000 */
[----:B------:R0:W1:Y:S02]  /*152e0*/  SHFL.IDX P6, R14, R13, R12, R11 ;  /* 0x0000000c0d0e7389 */ /* 0x00006400000c000b */
[----:B01----:R-:W-:Y:S01]  /*152f0*/  ENDCOLLECTIVE ;  /* 0x000000000000791b */ /* 0x003fe20003800000 */
.L_x_2049:
[----:B------:R-:W-:Y:S05]  /*15300*/  BRA `(.L_x_2050) ;  /* 0xffffffcc002c7947 */ /* 0x000fea000383ffff */
.L_x_1959:
[----:B0-----:R-:W-:-:S04]  /*15310*/  IMAD.U32 R3, RZ, RZ, UR38 ;  /* 0x00000026ff037e24 */ /* 0x001fc8000f8e00ff */
[----:B------:R0:W1:Y:S03]  /*15320*/  SYNCS.PHASECHK.TRANS64.TRYWAIT P0, [R3+URZ+0x31c20], R0 ;  /* 0x031c2000030075a7 */ /* 0x000066000800017f */
[----:B-1----:R-:W-:Y:S05]  /*15330*/  @!P0 NANOSLEEP.SYNCS 0x989680 ;  /* 0x009896800000895d */ /* 0x002fea0003900000 */
[----:B------:R-:W1:Y:S02]  /*15340*/  @!P0 SYNCS.PHASECHK.TRANS64 P0, [R3+URZ+0x31c20], R0 ;  /* 0x031c2000030085a7 */ /* 0x000e64000800007f */
[----:B-1----:R-:W-:Y:S05]  /*15350*/  @!P0 BRA `(.L_x_1959) ;  /* 0xfffffffc00ec8947 */ /* 0x002fea000383ffff */
[----:B------:R-:W-:Y:S05]  /*15360*/  BRA `(.L_x_2051) ;  /* 0xffffffcc00807947 */ /* 0x000fea000383ffff */
.L_x_1966:
[----:B-1----:R-:W-:-:S04]  /*15370*/  IMAD.U32 R3, RZ, RZ, UR38 ;  /* 0x00000026ff037e24 */ /* 0x002fc8000f8e00ff */
[----:B------:R1:W2:Y:S03]  /*15380*/  SYNCS.PHASECHK.TRANS64.TRYWAIT P0, [R3+URZ+0x31c48], R6 ;  /* 0x031c4806030075a7 */ /* 0x0002a6000800017f */
[----:B--2---:R-:W-:Y:S05]  /*15390*/  @!P0 NANOSLEEP.SYNCS 0x989680 ;  /* 0x009896800000895d */ /* 0x004fea0003900000 */
[----:B------:R-:W2:Y:S02]  /*153a0*/  @!P0 SYNCS.PHASECHK.TRANS64 P0, [R3+URZ+0x31c48], R6 ;  /* 0x031c4806030085a7 */ /* 0x000ea4000800007f */
[----:B--2---:R-:W-:Y:S05]  /*153b0*/  @!P0 BRA `(.L_x_1966) ;  /* 0xfffffffc00ec8947 */ /* 0x004fea000383ffff */
[----:B------:R-:W-:Y:S05]  /*153c0*/  BRA `(.L_x_2052) ;  /* 0xffffffd000447947 */ /* 0x000fea000383ffff */
.L_x_1973:
[----:B01----:R-:W-:-:S04]  /*153d0*/  IMAD.U32 R3, RZ, RZ, UR38 ;  /* 0x00000026ff037e24 */ /* 0x003fc8000f8e00ff */
[----:B------:R0:W1:Y:S03]  /*153e0*/  SYNCS.PHASECHK.TRANS64.TRYWAIT P0, [R3+URZ+0x31c60], R6 ;  /* 0x031c6006030075a7 */ /* 0x000066000800017f */
[----:B-1----:R-:W-:Y:S05]  /*153f0*/  @!P0 NANOSLEEP.SYNCS 0x989680 ;  /* 0x009896800000895d */ /* 0x002fea0003900000 */
[----:B------:R-:W1:Y:S02]  /*15400*/  @!P0 SYNCS.PHASECHK.TRANS64 P0, [R3+URZ+0x31c60], R6 ;  /* 0x031c6006030085a7 */ /* 0x000e64000800007f */
[----:B-1----:R-:W-:Y:S05]  /*15410*/  @!P0 BRA `(.L_x_1973) ;  /* 0xfffffffc00ec8947 */ /* 0x002fea000383ffff */
[----:B------:R-:W-:Y:S05]  /*15420*/  BRA `(.L_x_2053) ;  /* 0xffffffd4001c7947 */ /* 0x000fea000383ffff */
.L_x_1983:
[----:B-1----:R-:W-:-:S04]  /*15430*/  IMAD.U32 R3, RZ, RZ, UR38 ;  /* 0x00000026ff037e24 */ /* 0x002fc8000f8e00ff */
[----:B------:R1:W2:Y:S03]  /*15440*/  SYNCS.PHASECHK.TRANS64.TRYWAIT P0, [R3+URZ+0x31c40], R12 ;  /* 0x031c400c030075a7 */ /* 0x0002a6000800017f */
[----:B--2---:R-:W-:Y:S05]  /*15450*/  @!P0 NANOSLEEP.SYNCS 0x989680 ;  /* 0x009896800000895d */ /* 0x004fea0003900000 */
[----:B------:R-:W2:Y:S02]  /*15460*/  @!P0 SYNCS.PHASECHK.TRANS64 P0, [R3+URZ+0x31c40], R12 ;  /* 0x031c400c030085a7 */ /* 0x000ea4000800007f */
[----:B--2---:R-:W-:Y:S05]  /*15470*/  @!P0 BRA `(.L_x_1983) ;  /* 0xfffffffc00ec8947 */ /* 0x004fea000383ffff */
[----:B------:R-:W-:Y:S05]  /*15480*/  BRA `(.L_x_2054) ;  /* 0xffffffd8006c7947 */ /* 0x000fea000383ffff */
.L_x_1990:
[----:B0-----:R-:W-:-:S04]  /*15490*/  IMAD.U32 R3, RZ, RZ, UR38 ;  /* 0x00000026ff037e24 */ /* 0x001fc8000f8e00ff */
[----:B------:R0:W1:Y:S03]  /*154a0*/  SYNCS.PHASECHK.TRANS64.TRYWAIT P0, [R3+URZ+0x31c68], R2 ;  /* 0x031c6802030075a7 */ /* 0x000066000800017f */
[----:B-1----:R-:W-:Y:S05]  /*154b0*/  @!P0 NANOSLEEP.SYNCS 0x989680 ;  /* 0x009896800000895d */ /* 0x002fea0003900000 */
[----:B------:R-:W1:Y:S02]  /*154c0*/  @!P0 SYNCS.PHASECHK.TRANS64 P0, [R3+URZ+0x31c68], R2 ;  /* 0x031c6802030085a7 */ /* 0x000e64000800007f */
[----:B-1----:R-:W-:Y:S05]  /*154d0*/  @!P0 BRA `(.L_x_1990) ;  /* 0xfffffffc00ec8947 */ /* 0x002fea000383ffff */
[----:B------:R-:W-:Y:S05]  /*154e0*/  BRA `(.L_x_2055) ;  /* 0xffffffdc00447947 */ /* 0x000fea000383ffff */
.L_x_2000:
[----:B-1----:R-:W-:-:S04]  /*154f0*/  IMAD.U32 R2, RZ, RZ, UR38 ;  /* 0x00000026ff027e24 */ /* 0x002fc8000f8e00ff */
[----:B------:R1:W2:Y:S03]  /*15500*/  SYNCS.PHASECHK.TRANS64.TRYWAIT P0, [R2+URZ+0x31c48], R9 ;  /* 0x031c4809020075a7 */ /* 0x0002a6000800017f */
[----:B--2---:R-:W-:Y:S05]  /*15510*/  @!P0 NANOSLEEP.SYNCS 0x989680 ;  /* 0x009896800000895d */ /* 0x004fea0003900000 */
[----:B------:R-:W2:Y:S02]  /*15520*/  @!P0 SYNCS.PHASECHK.TRANS64 P0, [R2+URZ+0x31c48], R9 ;  /* 0x031c4809020085a7 */ /* 0x000ea4000800007f */
[----:B--2---:R-:W-:Y:S05]  /*15530*/  @!P0 BRA `(.L_x_2000) ;  /* 0xfffffffc00ec8947 */ /* 0x004fea000383ffff */
[----:B------:R-:W-:Y:S05]  /*15540*/  BRA `(.L_x_2056) ;  /* 0xffffffe000a87947 */ /* 0x000fea000383ffff */
.L_x_2007:
[----:B0-----:R-:W-:-:S04]  /*15550*/  IMAD.U32 R2, RZ, RZ, UR38 ;  /* 0x00000026ff027e24 */ /* 0x001fc8000f8e00ff */
[----:B------:R0:W1:Y:S03]  /*15560*/  SYNCS.PHASECHK.TRANS64.TRYWAIT P0, [R2+URZ+0x31c60], R9 ;  /* 0x031c6009020075a7 */ /* 0x000066000800017f */
[----:B-1----:R-:W-:Y:S05]  /*15570*/  @!P0 NANOSLEEP.SYNCS 0x989680 ;  /* 0x009896800000895d */ /* 0x002fea0003900000 */
[----:B------:R-:W1:Y:S02]  /*15580*/  @!P0 SYNCS.PHASECHK.TRANS64 P0, [R2+URZ+0x31c60], R9 ;  /* 0x031c6009020085a7 */ /* 0x000e64000800007f */
[----:B-1----:R-:W-:Y:S05]  /*15590*/  @!P0 BRA `(.L_x_2007) ;  /* 0xfffffffc00ec8947 */ /* 0x002fea000383ffff */
[----:B------:R-:W-:Y:S05]  /*155a0*/  BRA `(.L_x_2057) ;  /* 0xffffffe4007c7947 */ /* 0x000fea000383ffff */
.L_x_2016:
[----:B0-----:R0:W1:Y:S02]  /*155b0*/  SYNCS.PHASECHK.TRANS64.TRYWAIT P0, [R3+URZ+0x31c60], R2 ;  /* 0x031c6002030075a7 */ /* 0x001064000800017f */
[----:B-1----:R-:W-:Y:S05]  /*155c0*/  @!P0 NANOSLEEP.SYNCS 0x989680 ;  /* 0x009896800000895d */ /* 0x002fea0003900000 */
[----:B------:R-:W1:Y:S02]  /*155d0*/  @!P0 SYNCS.PHASECHK.TRANS64 P0, [R3+URZ+0x31c60], R2 ;  /* 0x031c6002030085a7 */ /* 0x000e64000800007f */
[----:B-1----:R-:W-:Y:S05]  /*155e0*/  @!P0 BRA `(.L_x_2016) ;  /* 0xfffffffc00f08947 */ /* 0x002fea000383ffff */
[----:B------:R-:W-:Y:S05]  /*155f0*/  BRA `(.L_x_2058) ;  /* 0xffffffe800747947 */ /* 0x000fea000383ffff */
.L_x_2022:
[----:B0-----:R0:W1:Y:S02]  /*15600*/  SYNCS.PHASECHK.TRANS64.TRYWAIT P0, [R7+URZ+0x31c20], R2 ;  /* 0x031c2002070075a7 */ /* 0x001064000800017f */
[----:B-1----:R-:W-:Y:S05]  /*15610*/  @!P0 NANOSLEEP.SYNCS 0x989680 ;  /* 0x009896800000895d */ /* 0x002fea0003900000 */
[----:B------:R-:W1:Y:S02]  /*15620*/  @!P0 SYNCS.PHASECHK.TRANS64 P0, [R7+URZ+0x31c20], R2 ;  /* 0x031c2002070085a7 */ /* 0x000e64000800007f */
[----:B-1----:R-:W-:Y:S05]  /*15630*/  @!P0 BRA `(.L_x_2022) ;  /* 0xfffffffc00f08947 */ /* 0x002fea000383ffff */
[----:B------:R-:W-:Y:S05]  /*15640*/  BRA `(.L_x_2059) ;  /* 0xffffffec00787947 */ /* 0x000fea000383ffff */
.L_x_2023:
        /* <DEDUP_REMOVED lines=8> */
[----:B0-----:R-:W-:Y:S05]  /*156d0*/  WARPSYNC.COLLECTIVE R15, `(.L_x_2061) ;  /* 0x000000000f087348 */ /* 0x001fea0003c00000 */
[----:B------:R1:W2:Y:S02]  /*156e0*/  SHFL.IDX P6, R14, R13, R12, R11 ;  /* 0x0000000c0d0e7389 */ /* 0x0002a400000c000b */
[----:B012---:R-:W-:Y:S01]  /*156f0*/  ENDCOLLECTIVE ;  /* 0x000000000000791b */ /* 0x007fe20003800000 */
.L_x_2061:
[----:B------:R-:W-:Y:S05]  /*15700*/  BSYNC B0 ;  /* 0x0000000000007941 */ /* 0x000fea0003800000 */
.L_x_2060:
[----:B------:R-:W-:Y:S05]  /*15710*/  BRA `(.L_x_2062) ;  /* 0xffffffec005c7947 */ /* 0x000fea000383ffff */
.L_x_2024:
[----:B------:R-:W-:Y:S01]  /*15720*/  BSSY B0, `(.L_x_2063) ;  /* 0x0000006000007945 */ /* 0x000fe20003800000 */
[----:B------:R-:W-:-:S07]  /*15730*/  IMAD.MOV.U32 R15, RZ, RZ, -0x1 ;  /* 0xffffffffff0f7424 */ /* 0x000fce00078e00ff */
[----:B0-----:R-:W-:Y:S05]  /*15740*/  WARPSYNC.COLLECTIVE R15, `(.L_x_2064) ;  /* 0x000000000f0c7348 */ /* 0x001fea0003c00000 */
[----:B------:R-:W-:Y:S02]  /*15750*/  ELECT P6, UR62, PT ;  /* 0x00000000003e782f */ /* 0x000fe400038c0000 */
[----:B------:R-:W-:Y:S01]  /*15760*/  MOV R14, UR62 ;  /* 0x0000003e000e7c02 */ /* 0x000fe20008000f00 */
[----:B0-----:R-:W-:Y:S10]  /*15770*/  ENDCOLLECTIVE ;  /* 0x000000000000791b */ /* 0x001ff40003800000 */
.L_x_2064:
[----:B------:R-:W-:Y:S05]  /*15780*/  BSYNC B0 ;  /* 0x0000000000007941 */ /* 0x000fea0003800000 */
.L_x_2063:
[----:B------:R-:W-:Y:S05]  /*15790*/  BRA `(.L_x_2065) ;  /* 0xffffffec00507947 */ /* 0x000fea000383ffff */
.L_x_2026:
[----:B0-----:R0:W1:Y:S02]  /*157a0*/  SYNCS.PHASECHK.TRANS64.TRYWAIT P0, [R5+URZ], R4 ;  /* 0x00000004050075a7 */ /* 0x001064000800017f */
[----:B-1----:R-:W-:Y:S05]  /*157b0*/  @!P0 NANOSLEEP.SYNCS 0x989680 ;  /* 0x009896800000895d */ /* 0x002fea0003900000 */
[----:B------:R-:W1:Y:S02]  /*157c0*/  @!P0 SYNCS.PHASECHK.TRANS64 P0, [R5+URZ], R4 ;  /* 0x00000004050085a7 */ /* 0x000e64000800007f */
[----:B-1----:R-:W-:Y:S05]  /*157d0*/  @!P0 BRA `(.L_x_2026) ;  /* 0xfffffffc00f08947 */ /* 0x002fea000383ffff */
[----:B------:R-:W-:Y:S05]  /*157e0*/  BRA `(.L_x_2066) ;  /* 0xffffffec00807947 */ /* 0x000fea000383ffff */
.L_x_2027:
[----:B-1----:R1:W2:Y:S02]  /*157f0*/  SYNCS.PHASECHK.TRANS64.TRYWAIT P0, [R3+URZ], R2 ;  /* 0x00000002030075a7 */ /* 0x0022a4000800017f */
[----:B--2---:R-:W-:Y:S05]  /*15800*/  @!P0 NANOSLEEP.SYNCS 0x989680 ;  /* 0x009896800000895d */ /* 0x004fea0003900000 */
[----:B------:R-:W2:Y:S02]  /*15810*/  @!P0 SYNCS.PHASECHK.TRANS64 P0, [R3+URZ], R2 ;  /* 0x00000002030085a7 */ /* 0x000ea4000800007f */
[----:B--2---:R-:W-:Y:S05]  /*15820*/  @!P0 BRA `(.L_x_2027) ;  /* 0xfffffffc00f08947 */ /* 0x004fea000383ffff */
[----:B------:R-:W-:Y:S05]  /*15830*/  BRA `(.L_x_2067) ;  /* 0xffffffec00747947 */ /* 0x000fea000383ffff */
.L_x_2029:
[----:B0-----:R0:W1:Y:S02]  /*15840*/  SYNCS.PHASECHK.TRANS64.TRYWAIT P0, [R5+URZ], R4 ;  /* 0x00000004050075a7 */ /* 0x001064000800017f */
[----:B-1----:R-:W-:Y:S05]  /*15850*/  @!P0 NANOSLEEP.SYNCS 0x989680 ;  /* 0x009896800000895d */ /* 0x002fea0003900000 */
[----:B------:R-:W1:Y:S02]  /*15860*/  @!P0 SYNCS.PHASECHK.TRANS64 P0, [R5+URZ], R4 ;  /* 0x00000004050085a7 */ /* 0x000e64000800007f */
[----:B-1----:R-:W-:Y:S05]  /*15870*/  @!P0 BRA `(.L_x_2029) ;  /* 0xfffffffc00f08947 */ /* 0x002fea000383ffff */
[----:B------:R-:W-:Y:S05]  /*15880*/  BRA `(.L_x_2068) ;  /* 0xffffffec00787947 */ /* 0x000fea000383ffff */
.L_x_2069:
        /* <DEDUP_REMOVED lines=15> */
.L_x_2782:


//--------------------- .text._ZN7cutlass13device_kernelIN5flash11enable_sm90INS1_16FlashAttnFwdSm90INS1_25CollectiveMainloopFwdSm90ILi2EN4cute5tupleIJNS5_1CILi1EEES8_S8_EEENS6_IJNS7_ILi192EEENS7_ILi144EEENS7_ILi96EEEEEELi96ENS_10bfloat16_tEfNS_4arch4Sm90ELb1ELb0ELb1ELb1ELb0ELb0ELb0ELb0ELb1ELb1ELb1ELb0EEENS1_21CollectiveEpilogueFwdINS6_IJSA_SC_SB_EEES9_SE_SG_Li384ELb1ELb1ELb1ELb0EEENS1_36VarlenDynamicPersistentTileSchedulerILi192ELi144ELi384ELi128ELb1ELb1ELb1ELb1ELb1ELb1EEEEEEEEEvNT_6ParamsE --------------------------
	.section	.text._ZN7cutlass13device_kernelIN5flash11enable_sm90INS1_16FlashAttnFwdSm90INS1_25CollectiveMainloopFwdSm90ILi2EN4cute5tupleIJNS5_1CILi1EEES8_S8_EEENS6_IJNS7_ILi192EEENS7_ILi144EEENS7_ILi96EEEEEELi96ENS_10bfloat16_tEfNS_4arch4Sm90ELb1ELb0ELb1ELb1ELb0ELb0ELb0ELb0ELb1ELb1ELb1ELb0EEENS1_21CollectiveEpilogueFwdINS6_IJSA_SC_SB_EEES9_SE_SG_Li384ELb1ELb1ELb1ELb0EEENS1_36VarlenDynamicPersistentTileSchedulerILi192ELi144ELi384ELi128ELb1ELb1ELb1ELb1ELb1ELb1EEEEEEEEEvNT_6ParamsE,"ax",@progbits
	.align	128
.text._ZN7cutlass13device_kernelIN5flash11enable_sm90INS1_16FlashAttnFwdSm90INS1_25CollectiveMainloopFwdSm90ILi2EN4cute5tupleIJNS5_1CILi1EEES8_S8_EEENS6_IJNS7_ILi192EEENS7_ILi144EEENS7_ILi96EEEEEELi96ENS_10bfloat16_tEfNS_4arch4Sm90ELb1ELb0ELb1ELb1ELb0ELb0ELb0ELb0ELb1ELb1ELb1ELb0EEENS1_21CollectiveEpilogueFwdINS6_IJSA_SC_SB_EEES9_SE_SG_Li384ELb1ELb1ELb1ELb0EEENS1_36VarlenDynamicPersistentTileSchedulerILi192ELi144ELi384ELi128ELb1ELb1ELb1ELb1ELb1ELb1EEEEEEEEEvNT_6ParamsE:
        .type           _ZN7cutlass13device_kernelIN5flash11enable_sm90INS1_16FlashAttnFwdSm90INS1_25CollectiveMainloopFwdSm90ILi2EN4cute5tupleIJNS5_1CILi1EEES8_S8_EEENS6_IJNS7_ILi192EEENS7_ILi144EEENS7_ILi96EEEEEELi96ENS_10bfloat16_tEfNS_4arch4Sm90ELb1ELb0ELb1ELb1ELb0ELb0ELb0ELb0ELb1ELb1ELb1ELb0EEENS1_21CollectiveEpilogueFwdINS6_IJSA_SC_SB_EEES9_SE_SG_Li384ELb1ELb1ELb1ELb0EEENS1_36VarlenDynamicPersistentTileSchedulerILi192ELi144ELi384ELi128ELb1ELb1ELb1ELb1ELb1ELb1EEEEEEEEEvNT_6ParamsE,@function
        .size           _ZN7cutlass13device_kernelIN5flash11enable_sm90INS1_16FlashAttnFwdSm90INS1_25CollectiveMainloopFwdSm90ILi2EN4cute5tupleIJNS5_1CILi1EEES8_S8_EEENS6_IJNS7_ILi192EEENS7_ILi144EEENS7_ILi96EEEEEELi96ENS_10bfloat16_tEfNS_4arch4Sm90ELb1ELb0ELb1ELb1ELb0ELb0ELb0ELb0ELb1ELb1ELb1ELb0EEENS1_21CollectiveEpilogueFwdINS6_IJSA_SC_SB_EEES9_SE_SG_Li384ELb1ELb1ELb1ELb0EEENS1_36VarlenDynamicPersistentTileSchedulerILi192ELi144ELi384ELi128ELb1ELb1ELb1ELb1ELb1ELb1EEEEEEEEEvNT_6ParamsE,(.L_x_2783 - _ZN7cutlass13device_kernelIN5flash11enable_sm90INS1_16FlashAttnFwdSm90INS1_25CollectiveMainloopFwdSm90ILi2EN4cute5tupleIJNS5_1CILi1EEES8_S8_EEENS6_IJNS7_ILi192EEENS7_ILi144EEENS7_ILi96EEEEEELi96ENS_10bfloat16_tEfNS_4arch4Sm90ELb1ELb0ELb1ELb1ELb0ELb0ELb0ELb0ELb1ELb1ELb1ELb0EEENS1_21CollectiveEpilogueFwdINS6_IJSA_SC_SB_EEES9_SE_SG_Li384ELb1ELb1ELb1ELb0EEENS1_36VarlenDynamicPersistentTileSchedulerILi192ELi144ELi384ELi128ELb1ELb1ELb1ELb1ELb1ELb1EEEEEEEEEvNT_6ParamsE)
        .other          _ZN7cutlass13device_kernelIN5flash11enable_sm90INS1_16FlashAttnFwdSm90INS1_25CollectiveMainloopFwdSm90ILi2EN4cute5tupleIJNS5_1CILi1EEES8_S8_EEENS6_IJNS7_ILi192EEENS7_ILi144EEENS7_ILi96EEEEEELi96ENS_10bfloat16_tEfNS_4arch4Sm90ELb1ELb0ELb1ELb1ELb0ELb0ELb0ELb0ELb1ELb1ELb1ELb0EEENS1_21CollectiveEpilogueFwdINS6_IJSA_SC_SB_EEES9_SE_SG_Li384ELb1ELb1ELb1ELb0EEENS1_36VarlenDynamicPersistentTileSchedulerILi192ELi144ELi384ELi128ELb1ELb1ELb1ELb1ELb1ELb1EEEEEEEEEvNT_6ParamsE,@"STO_CUDA_ENTRY STV_DEFAULT"
_ZN7cutlass13device_kernelIN5flash11enable_sm90INS1_16FlashAttnFwdSm90INS1_25CollectiveMainloopFwdSm90ILi2EN4cute5tupleIJNS5_1CILi1EEES8_S8_EEENS6_IJNS7_ILi192EEENS7_ILi144EEENS7_ILi96EEEEEELi96ENS_10bfloat16_tEfNS_4arch4Sm90ELb1ELb0ELb1ELb1ELb0ELb0ELb0ELb0ELb1ELb1ELb1ELb0EEENS1_21CollectiveEpilogueFwdINS6_IJSA_SC_SB_EEES9_SE_SG_Li384ELb1ELb1ELb1ELb0EEENS1_36VarlenDynamicPersistentTileSchedulerILi192ELi144ELi384ELi128ELb1ELb1ELb1ELb1ELb1ELb1EEEEEEEEEvNT_6ParamsE:
        /* <DEDUP_REMOVED lines=18> */
.L_x_2071:
[----:B------:R-:W-:Y:S05]  /*0120*/  BSYNC B0 ;  /* 0x0000000000007941 */ /* 0x000fea0003800000 */
.L_x_2070:
        /* <DEDUP_REMOVED lines=41> */
.L_x_2072:
        /* <DEDUP_REMOVED lines=22> */
.L_x_2073:
        /* <DEDUP_REMOVED lines=18> */
.L_x_2074:
        /* <DEDUP_REMOVED lines=22> */
.L_x_2075:
        /* <DEDUP_REMOVED lines=22> */
.L_x_2076:
        /* <DEDUP_REMOVED lines=8> */
.L_x_2078:
        /* <DEDUP_REMOVED lines=24> */
[----:B------:R-:W-:-:S04]  /*0b00*/  SHF.R.S32.HI R0, RZ, 0x1f, R16 ;  /* 0x0000001fff007819 */ /* 0x000fc80000011410 */
[CC--:B------:R-:W-:Y:S02]  /*0b10*/  LEA.HI R2, R0.reuse, R16.reuse, RZ, 0x4 ;  /* 0x0000001000027211 */ /* 0x0c0fe400078f20ff */
[----:B------:R-:W-:Y:S02]  /*0b20*/  LEA.HI R7, R0, R16, RZ, 0x5 ;  /* 0x0000001000077211 */ /* 0x000fe400078f28ff */
[----:B------:R-:W-:Y:S02]  /*0b30*/  SHF.R.S32.HI R5, RZ, 0x4, R2 ;  /* 0x00000004ff057819 */ /* 0x000fe40000011402 */
[----:B------:R-:W-:Y:S02]  /*0b40*/  SHF.R.S32.HI R10, RZ, 0x5, R7 ;  /* 0x00000005ff0a7819 */ /* 0x000fe40000011407 */
[----:B--2---:R-:W-:Y:S02]  /*0b50*/  R2UR UR4, R3 ;  /* 0x00000000030472ca */ /* 0x004fe400000e0000 */
[----:B------:R-:W-:-:S02]  /*0b60*/  LOP3.LUT R3, R2, 0xfffffff0, RZ, 0xc0, !PT ;  /* 0xfffffff002037812 */ /* 0x000fc400078ec0ff */
[----:B------:R-:W-:-:S03]  /*0b70*/  LEA.HI R2, R2, R5, RZ, 0x1 ;  /* 0x0000000502027211 */ /* 0x000fc600078f08ff */
[----:B------:R-:W-:Y:S01]  /*0b80*/  IMAD.IADD R3, R16, 0x1, -R3 ;  /* 0x0000000110037824 */ /* 0x000fe200078e0a03 */
[----:B------:R-:W-:Y:S02]  /*0b90*/  LOP3.LUT R6, R2, 0x1ffffffe, RZ, 0xc0, !PT ;  /* 0x1ffffffe02067812 */ /* 0x000fe400078ec0ff */
[-C--:B------:R-:W-:Y:S01]  /*0ba0*/  LEA.HI R2, R0, R16.reuse, RZ, 0x7 ;  /* 0x0000001000027211 */ /* 0x080fe200078f38ff */
[--C-:B------:R-:W-:Y:S01]  /*0bb0*/  IMAD R14, R10, 0x10, R3.reuse ;  /* 0x000000100a0e7824 */ /* 0x100fe200078e0203 */
[----:B------:R-:W-:Y:S01]  /*0bc0*/  SHF.R.S32.HI R4, RZ, 0x1f, R3 ;  /* 0x0000001fff047819 */ /* 0x000fe20000011403 */
[----:B------:R-:W-:Y:S01]  /*0bd0*/  IMAD.IADD R6, R5, 0x1, -R6 ;  /* 0x0000000105067824 */ /* 0x000fe200078e0a06 */
[----:B------:R-:W-:Y:S01]  /*0be0*/  LOP3.LUT R8, R2, 0xffffff80, RZ, 0xc0, !PT ;  /* 0xffffff8002087812 */ /* 0x000fe200078ec0ff */
[----:B------:R-:W-:Y:S01]  /*0bf0*/  ULOP3.LUT UR7, UR4, 0x1, URZ, 0xfc, !UPT ;  /* 0x0000000104077892 */ /* 0x000fe2000f8efc3f */
[CC--:B------:R-:W-:Y:S02]  /*0c00*/  LEA.HI R5, R4.reuse, R3.reuse, RZ, 0x3 ;  /* 0x0000000304057211 */ /* 0x0c0fe400078f18ff */
[----:B------:R-:W-:Y:S01]  /*0c10*/  LEA.HI R4, R4, R3, RZ, 0x2 ;  /* 0x0000000304047211 */ /* 0x000fe200078f10ff */
[----:B------:R-:W-:Y:S01]  /*0c20*/  IMAD.IADD R15, R16, 0x1, -R8 ;  /* 0x00000001100f7824 */ /* 0x000fe200078e0a08 */
[----:B------:R-:W-:Y:S01]  /*0c30*/  LEA.HI R0, R0, R16, RZ, 0x2 ;  /* 0x0000001000007211 */ /* 0x000fe200078f10ff */
[----:B------:R-:W-:Y:S01]  /*0c40*/  IMAD.SHL.U32 R5, R5, 0x10, RZ ;  /* 0x0000001005057824 */ /* 0x000fe200078e00ff */
[----:B------:R-:W-:Y:S01]  /*0c50*/  LOP3.LUT R8, R4, 0x7fffffc, RZ, 0xc0, !PT ;  /* 0x07fffffc04087812 */ /* 0x000fe200078ec0ff */
[----:B------:R-:W-:Y:S01]  /*0c60*/  UMOV UR4, URZ ;  /* 0x0000003f00047c82 */ /* 0x000fe20008000000 */
[----:B------:R-:W-:-:S02]  /*0c70*/  SHF.R.S32.HI R4, RZ, 0x2, R4 ;  /* 0x00000002ff047819 */ /* 0x000fc40000011404 */
[----:B------:R-:W-:Y:S01]  /*0c80*/  SHF.R.S32.HI R9, RZ, 0x1f, R15 ;  /* 0x0000001fff097819 */ /* 0x000fe2000001140f */
[----:B------:R-:W-:Y:S01]  /*0c90*/  IMAD.IADD R8, R3, 0x1, -R8 ;  /* 0x0000000103087824 */ /* 0x000fe200078e0a08 */
[----:B------:R-:W-:Y:S01]  /*0ca0*/  LOP3.LUT R5, R5, 0x7fffff80, RZ, 0xc0, !PT ;  /* 0x7fffff8005057812 */ /* 0x000fe200078ec0ff */
[----:B------:R-:W-:Y:S01]  /*0cb0*/  IMAD.SHL.U32 R4, R4, 0x40, RZ ;  /* 0x0000004004047824 */ /* 0x000fe200078e00ff */
[----:B------:R-:W-:Y:S01]  /*0cc0*/  LEA.HI R12, R9, R15, RZ, 0x2 ;  /* 0x0000000f090c7211 */ /* 0x000fe200078f10ff */
[----:B------:R-:W-:Y:S01]  /*0cd0*/  IMAD.SHL.U32 R3, R6, 0x8, RZ ;  /* 0x0000000806037824 */ /* 0x000fe200078e00ff */
[----:B------:R-:W-:Y:S01]  /*0ce0*/  SHF.R.S32.HI R17, RZ, 0x7, R2 ;  /* 0x00000007ff117819 */ /* 0x000fe20000011402 */
[----:B------:R-:W-:Y:S01]  /*0cf0*/  IMAD R5, R10, 0x100, R5 ;  /* 0x000001000a057824 */ /* 0x000fe200078e0205 */
[----:B------:R-:W-:Y:S02]  /*0d00*/  LOP3.LUT R4, R4, 0x40, RZ, 0xc0, !PT ;  /* 0x0000004004047812 */ /* 0x000fe400078ec0ff */
[--C-:B------:R-:W-:Y:S01]  /*0d10*/  SHF.R.S32.HI R10, RZ, 0x2, R12.reuse ;  /* 0x00000002ff0a7819 */ /* 0x100fe2000001140c */
[----:B------:R-:W-:Y:S01]  /*0d20*/  IMAD R7, R8, 0x10, R5 ;  /* 0x0000001008077824 */ /* 0x000fe200078e0205 */
[----:B------:R-:W-:Y:S01]  /*0d30*/  SHF.R.S32.HI R13, RZ, 0x1f, R12 ;  /* 0x0000001fff0d7819 */ /* 0x000fe2000001140c */
[----:B------:R-:W-:Y:S01]  /*0d40*/  IMAD.HI R6, R17, 0x55555556, RZ ;  /* 0x5555555611067827 */ /* 0x000fe200078e02ff */
[----:B------:R-:W-:-:S02]  /*0d50*/  LOP3.LUT R2, R4, 0x8, R3, 0xf8, !PT ;  /* 0x0000000804027812 */ /* 0x000fc400078ef803 */
[----:B------:R-:W-:Y:S01]  /*0d60*/  SHF.R.U32.HI R5, RZ, 0x3, R4 ;  /* 0x00000003ff057819 */ /* 0x000fe20000011604 */
[----:B------:R-:W-:Y:S01]  /*0d70*/  IMAD.U32 R4, R14, 0x20, R3 ;  /* 0x000000200e047824 */ /* 0x000fe200078e0003 */
[----:B------:R-:W-:Y:S01]  /*0d80*/  LEA.HI R13, R13, R10, RZ, 0x3 ;  /* 0x0000000a0d0d7211 */ /* 0x000fe200078f18ff */
[----:B------:R-:W-:Y:S01]  /*0d90*/  IMAD.U32 R8, RZ, RZ, UR7 ;  /* 0x00000007ff087e24 */ /* 0x000fe2000f8e00ff */
[----:B------:R-:W-:Y:S02]  /*0da0*/  LOP3.LUT R3, R0, 0xfffffffc, RZ, 0xc0, !PT ;  /* 0xfffffffc00037812 */ /* 0x000fe400078ec0ff */
[----:B------:R-:W-:Y:S01]  /*0db0*/  LEA.HI R9, R9, R15, RZ, 0x5 ;  /* 0x0000000f09097211 */ /* 0x000fe200078f28ff */
[----:B------:R0:W-:Y:S01]  /*0dc0*/  STL [R1+0x40], R4 ;  /* 0x0000400401007387 */ /* 0x0001e20000100800 */
[----:B------:R-:W-:Y:S02]  /*0dd0*/  LOP3.LUT R13, R13, 0xfffffff8, RZ, 0xc0, !PT ;  /* 0xfffffff80d0d7812 */ /* 0x000fe400078ec0ff */
[----:B------:R-:W-:Y:S01]  /*0de0*/  LOP3.LUT R2, R2, R5, RZ, 0x3c, !PT ;  /* 0x0000000502027212 */ /* 0x000fe200078e3cff */
[----:B------:R-:W-:Y:S01]  /*0df0*/  IMAD.IADD R5, R16, 0x1, -R3 ;  /* 0x0000000110057824 */ /* 0x000fe200078e0a03 */
[----:B------:R-:W-:Y:S01]  /*0e00*/  LOP3.LUT R12, R12, 0x7ffffffc, RZ, 0xc0, !PT ;  /* 0x7ffffffc0c0c7812 */ /* 0x000fe200078ec0ff */
[----:B------:R-:W-:Y:S01]  /*0e10*/  IMAD.IADD R10, R10, 0x1, -R13 ;  /* 0x000000010a0a7824 */ /* 0x000fe200078e0a0d */
[----:B------:R-:W-:Y:S01]  /*0e20*/  LEA.HI R6, R6, R6, RZ, 0x1 ;  /* 0x0000000606067211 */ /* 0x000fe200078f08ff */
[----:B------:R-:W-:Y:S01]  /*0e30*/  IMAD.SHL.U32 R146, R5, 0x8, RZ ;  /* 0x0000000805927824 */ /* 0x000fe200078e00ff */
[----:B------:R-:W-:Y:S01]  /*0e40*/  SHF.R.S32.HI R9, RZ, 0x5, R9 ;  /* 0x00000005ff097819 */ /* 0x000fe20000011409 */
[----:B------:R-:W-:Y:S01]  /*0e50*/  IMAD.IADD R12, R15, 0x1, -R12 ;  /* 0x000000010f0c7824 */ /* 0x000fe200078e0a0c */
[----:B------:R-:W-:Y:S01]  /*0e60*/  LEA.HI R3, R5, R5, RZ, 0x1 ;  /* 0x0000000505037211 */ /* 0x000fe200078f08ff */
[----:B------:R-:W-:Y:S01]  /*0e70*/  IMAD R6, R6, -0x3, R17 ;  /* 0xfffffffd06067824 */ /* 0x000fe200078e0211 */
[----:B------:R-:W-:Y:S01]  /*0e80*/  SHF.R.S32.HI R0, RZ, 0x2, R0 ;  /* 0x00000002ff007819 */ /* 0x000fe20000011400 */
[----:B------:R-:W-:Y:S01]  /*0e90*/  IMAD R9, R9, 0x10, R10 ;  /* 0x0000001009097824 */ /* 0x000fe200078e020a */
[----:B------:R-:W-:Y:S01]  /*0ea0*/  LOP3.LUT R3, R3, 0x1ffffffe, RZ, 0xc0, !PT ;  /* 0x1ffffffe03037812 */ /* 0x000fe200078ec0ff */
[----:B------:R-:W-:-:S02]  /*0eb0*/  VIADD R148, R146, 0x20 ;  /* 0x0000002092947836 */ /* 0x000fc40000000000 */
[----:B------:R-:W-:Y:S02]  /*0ec0*/  IMAD.SHL.U32 R18, R12, 0x2, RZ ;  /* 0x000000020c127824 */ /* 0x000fe400078e00ff */
[----:B0-----:R-:W-:Y:S01]  /*0ed0*/  IMAD R4, R6, 0x40, R9 ;  /* 0x0000004006047824 */ /* 0x001fe200078e0209 */
[----:B------:R-:W-:Y:S01]  /*0ee0*/  SHF.R.S32.HI R0, RZ, 0x1f, R148 ;  /* 0x0000001fff007819 */ /* 0x000fe20000011494 */
[----:B------:R-:W-:Y:S02]  /*0ef0*/  IMAD.U32 R6, RZ, RZ, UR4 ;  /* 0x00000004ff067e24 */ /* 0x000fe4000f8e00ff */
[----:B------:R-:W-:Y:S01]  /*0f00*/  IMAD.IADD R3, R5, 0x1, -R3 ;  /* 0x0000000105037824 */ /* 0x000fe200078e0a03 */
[----:B------:R-:W-:Y:S01]  /*0f10*/  STL [R1+0x3c], R4 ;  /* 0x00003c0401007387 */ /* 0x000fe20000100800 */
[----:B------:R-:W-:Y:S02]  /*0f20*/  VIADD R151, R146, 0x40 ;  /* 0x0000004092977836 */ /* 0x000fe40000000000 */
[C---:B------:R-:W-:Y:S01]  /*0f30*/  VIADD R5, R18.reuse, 0x20 ;  /* 0x0000002012057836 */ /* 0x040fe20000000000 */
[----:B------:R-:W-:Y:S01]  /*0f40*/  STL [R1+0x44], R8 ;  /* 0x0000440801007387 */ /* 0x000fe20000100800 */
[----:B------:R-:W-:-:S02]  /*0f50*/  VIADD R0, R18, 0x28 ;  /* 0x0000002812007836 */ /* 0x000fc40000000000 */
[C---:B------:R-:W-:Y:S01]  /*0f60*/  VIADD R157, R18.reuse, 0x30 ;  /* 0x00000030129d7836 */ /* 0x040fe20000000000 */
[----:B------:R0:W-:Y:S01]  /*0f70*/  STL [R1+0x1c], R6 ;  /* 0x00001c0601007387 */ /* 0x0001e20000100800 */
[C---:B------:R-:W-:Y:S01]  /*0f80*/  VIADD R156, R18.reuse, 0x38 ;  /* 0x00000038129c7836 */ /* 0x040fe20000000000 */
[----:B------:R-:W-:Y:S01]  /*0f90*/  SHF.R.S32.HI R5, RZ, 0x1f, R5 ;  /* 0x0000001fff057819 */ /* 0x000fe20000011405 */
[----:B------:R-:W-:Y:S01]  /*0fa0*/  VIADD R155, R18, 0x40 ;  /* 0x00000040129b7836 */ /* 0x000fe20000000000 */
[----:B------:R-:W-:Y:S01]  /*0fb0*/  SHF.R.S32.HI R0, RZ, 0x1f, R0 ;  /* 0x0000001fff007819 */ /* 0x000fe20000011400 */
[----:B------:R-:W-:Y:S01]  /*0fc0*/  IMAD.IADD R2, R2, 0x1, R7 ;  /* 0x0000000102027824 */ /* 0x000fe200078e0207 */
[----:B------:R-:W-:Y:S01]  /*0fd0*/  SHF.R.S32.HI R5, RZ, 0x1f, R156 ;  /* 0x0000001fff057819 */ /* 0x000fe2000001149c */
[C---:B------:R-:W-:Y:S01]  /*0fe0*/  VIADD R154, R18.reuse, 0x48 ;  /* 0x00000048129a7836 */ /* 0x040fe20000000000 */
[----:B------:R-:W-:Y:S01]  /*0ff0*/  SHF.R.S32.HI R0, RZ, 0x1f, R155 ;  /* 0x0000001fff007819 */ /* 0x000fe2000001149b */
[C---:B------:R-:W-:Y:S01]  /*1000*/  VIADD R153, R18.reuse, 0x50 ;  /* 0x0000005012997836 */ /* 0x040fe20000000000 */
[----:B0-----:R-:W-:Y:S01]  /*1010*/  SHF.R.S32.HI R6, RZ, 0x1f, R151 ;  /* 0x0000001fff067819 */ /* 0x001fe20000011497 */
[----:B------:R-:W-:Y:S01]  /*1020*/  VIADD R152, R18, 0x58 ;  /* 0x0000005812987836 */ /* 0x000fe20000000000 */
[----:B------:R-:W-:Y:S01]  /*1030*/  SHF.R.S32.HI R6, RZ, 0x1f, R157 ;  /* 0x0000001fff067819 */ /* 0x000fe2000001149d */
[----:B------:R-:W-:Y:S01]  /*1040*/  IMAD.MOV.U32 R7, RZ, RZ, R11 ;  /* 0x000000ffff077224 */ /* 0x000fe200078e000b */
[----:B------:R-:W-:Y:S01]  /*1050*/  SHF.R.S32.HI R6, RZ, 0x1f, R154 ;  /* 0x0000001fff067819 */ /* 0x000fe2000001149a */
[----:B------:R-:W-:Y:S01]  /*1060*/  IMAD R145, R3, 0x8, R4 ;  /* 0x0000000803917824 */ /* 0x000fe200078e0204 */
[----:B------:R-:W-:-:S02]  /*1070*/  SHF.R.S32.HI R5, RZ, 0x1f, R153 ;  /* 0x0000001fff057819 */ /* 0x000fc40000011499 */
[----:B------:R-:W-:Y:S02]  /*1080*/  SHF.R.S32.HI R0, RZ, 0x1f, R152 ;  /* 0x0000001fff007819 */ /* 0x000fe40000011498 */
[----:B------:R-:W-:-:S07]  /*1090*/  LEA R2, R2, UR37, 0x1 ;  /* 0x0000002502027c11 */ /* 0x000fce000f8e08ff */
.L_x_2128:
[----:B012-4-:R-:W0:Y:S01]  /*10a0*/  LDC.64 R4, c[0x0][0xc88] ;  /* 0x00032200ff047b82 */ /* 0x017e220000000a00 */
[----:B------:R-:W-:Y:S01]  /*10b0*/  ULDC.64 UR12, c[0x0][0x208] ;  /* 0x00008200000c7ab9 */ /* 0x000fe20000000a00 */
[----:B------:R-:W-:Y:S01]  /*10c0*/  ULDC.64 UR8, c[0x0][0xa28] ;  /* 0x00028a0000087ab9 */ /* 0x000fe20000000a00 */
[----:B------:R-:W-:Y:S01]  /*10d0*/  ULDC.64 UR10, c[0x0][0xa18] ;  /* 0x00028600000a7ab9 */ /* 0x000fe20000000a00 */
[----:B0-----:R-:W-:-:S06]  /*10e0*/  IMAD.WIDE R4, R7, 0x4, R4 ;  /* 0x0000000407047825 */ /* 0x001fcc00078e0204 */
        /* <DEDUP_REMOVED lines=9> */
[----:B------:R-:W-:Y:S01]  /*1180*/  IMAD.U32 R150, RZ, RZ, UR4 ;  /* 0x00000004ff967e24 */ /* 0x000fe2000f8e00ff */
[----:B------:R-:W-:-:S04]  /*1190*/  @UP0 ULEA UR8, UP2, UR4, UR8, 0x2 ;  /* 0x0000000804080291 */ /* 0x000fc8000f84103f */
[----:B------:R-:W-:Y:S02]  /*11a0*/  @UP0 ULEA.HI.X UR9, UR4, UR9, UR7, 0x2, UP2 ;  /* 0x0000000904090291 */ /* 0x000fe400090f1407 */
[----:B---3--:R-:W-:Y:S01]  /*11b0*/  IMAD.U32 R8, RZ, RZ, UR7 ;  /* 0x00000007ff087e24 */ /* 0x008fe2000f8e00ff */
[----:B------:R-:W-:Y:S01]  /*11c0*/  @UP1 ULEA UR10, UP0, UR4, UR10, 0x2 ;  /* 0x0000000a040a1291 */ /* 0x000fe2000f80103f */
[----:B------:R-:W-:-:S03]  /*11d0*/  IMAD.U32 R4, RZ, RZ, UR8 ;  /* 0x00000008ff047e24 */ /* 0x000fc6000f8e00ff */
[----:B------:R-:W-:Y:S01]  /*11e0*/  @UP1 ULEA.HI.X UR11, UR4, UR11, UR7, 0x2, UP0 ;  /* 0x0000000b040b1291 */ /* 0x000fe200080f1407 */
[----:B------:R-:W-:Y:S01]  /*11f0*/  IMAD.U32 R5, RZ, RZ, UR9 ;  /* 0x00000009ff057e24 */ /* 0x000fe2000f8e00ff */
[----:B------:R-:W-:Y:S01]  /*1200*/  ULDC.64 UR8, c[0x0][0x418] ;  /* 0x0001060000087ab9 */ /* 0x000fe20000000a00 */
[----:B------:R-:W-:Y:S01]  /*1210*/  IMAD.U32 R6, RZ, RZ, UR10 ;  /* 0x0000000aff067e24 */ /* 0x000fe2000f8e00ff */
[----:B------:R0:W-:Y:S02]  /*1220*/  STL [R1+0x18], R8 ;  /* 0x0000180801007387 */ /* 0x0001e40000100800 */
[----:B------:R-:W-:Y:S02]  /*1230*/  IMAD.U32 R7, RZ, RZ, UR11 ;  /* 0x0000000bff077e24 */ /* 0x000fe4000f8e00ff */
[----:B------:R-:W2:Y:S01]  /*1240*/  @P0 LDG.E R4, desc[UR12][R4.64] ;  /* 0x0000000c04040981 */ /* 0x000ea2000c1e1900 */
[----:B------:R-:W-:Y:S02]  /*1250*/  UISETP.NE.U32.AND UP0, UPT, UR8, URZ, UPT ;  /* 0x0000003f0800728c */ /* 0x000fe4000bf05070 */
[----:B------:R-:W-:Y:S01]  /*1260*/  ULOP3.LUT UR7, UR6, 0xff0000, URZ, 0xc0, !UPT ;  /* 0x00ff000006077892 */ /* 0x000fe2000f8ec03f */
[----:B------:R-:W3:Y:S01]  /*1270*/  @P2 LDG.E R6, desc[UR12][R6.64] ;  /* 0x0000000c06062981 */ /* 0x000ee2000c1e1900 */
[----:B------:R-:W-:-:S02]  /*1280*/  ULOP3.LUT UR8, UR6, 0xff000000, URZ, 0xc0, !UPT ;  /* 0xff00000006087892 */ /* 0x000fc4000f8ec03f */
[----:B------:R-:W-:Y:S01]  /*1290*/  ULOP3.LUT UR6, UR6, 0xffff, URZ, 0xc0, !UPT ;  /* 0x0000ffff06067892 */ /* 0x000fe2000f8ec03f */
[----:B------:R-:W-:Y:S01]  /*12a0*/  ULDC UR11, c[0x0][0x288] ;  /* 0x0000a200000b7ab9 */ /* 0x000fe20000000800 */
[----:B------:R-:W-:Y:S01]  /*12b0*/  UISETP.NE.AND.EX UP0, UPT, UR9, URZ, UPT, UP0 ;  /* 0x0000003f0900728c */ /* 0x000fe2000bf05300 */
[----:B------:R-:W-:-:S03]  /*12c0*/  ULDC.64 UR12, c[0x0][0xa20] ;  /* 0x00028800000c7ab9 */ /* 0x000fc60000000a00 */
[----:B-----5:R-:W-:Y:S01]  /*12d0*/  IMAD.U32 R0, RZ, RZ, UR6 ;  /* 0x00000006ff007e24 */ /* 0x020fe2000f8e00ff */
[----:B------:R-:W-:Y:S01]  /*12e0*/  ULDC UR9, c[0x0][0x424] ;  /* 0x0001090000097ab9 */ /* 0x000fe20000000800 */
[----:B------:R-:W-:Y:S01]  /*12f0*/  USHF.R.U32.HI UR8, URZ, 0x8, UR8 ;  /* 0x000000083f087899 */ /* 0x000fe20008011608 */
[----:B------:R-:W-:Y:S01]  /*1300*/  ISETP.NE.U32.AND P1, PT, RZ, UR12, PT ;  /* 0x0000000cff007c0c */ /* 0x000fe2000bf25070 */
[----:B------:R-:W-:Y:S01]  /*1310*/  USEL UR9, UR9, 0x1, UP0 ;  /* 0x0000000109097887 */ /* 0x000fe20008000000 */
[----:B------:R0:W-:Y:S01]  /*1320*/  STL [R1+0x8], R0 ;  /* 0x0000080001007387 */ /* 0x0001e20000100800 */
[----:B------:R-:W-:Y:S01]  /*1330*/  ULDC UR10, c[0x0][0x2f0] ;  /* 0x0000bc00000a7ab9 */ /* 0x000fe20000000800 */
[----:B------:R-:W-:Y:S01]  /*1340*/  UMOV UR4, URZ ;  /* 0x0000003f00047c82 */ /* 0x000fe20008000000 */
[----:B------:R-:W-:Y:S01]  /*1350*/  ULEA.HI UR7, UR7, UR8, URZ, 0x10 ;  /* 0x0000000807077291 */ /* 0x000fe2000f8f803f */
[----:B------:R-:W-:Y:S01]  /*1360*/  ISETP.NE.AND.EX P1, PT, RZ, UR13, PT, P1 ;  /* 0x0000000dff007c0c */ /* 0x000fe2000bf25310 */
[----:B------:R-:W-:Y:S01]  /*1370*/  UIMAD UR10, UR9, UR10, URZ ;  /* 0x0000000a090a72a4 */ /* 0x000fe2000f8e023f */
[----:B--2---:R-:W-:-:S02]  /*1380*/  @P0 R2UR UR4, R4 ;  /* 0x00000000040402ca */ /* 0x004fc400000e0000 */
[----:B---3--:R-:W-:-:S13]  /*1390*/  @P2 R2UR UR11, R6 ;  /* 0x00000000060b22ca */ /* 0x008fda00000e0000 */
[----:B------:R-:W-:Y:S01]  /*13a0*/  IMAD.U32 R17, RZ, RZ, UR11 ;  /* 0x0000000bff117e24 */ /* 0x000fe2000f8e00ff */
[----:B0-----:R-:W-:Y:S06]  /*13b0*/  @P2 BRA `(.L_x_2079) ;  /* 0x0000000000402947 */ /* 0x001fec0003800000 */
        /* <DEDUP_REMOVED lines=14> */
[----:B------:R-:W-:-:S06]  /*14a0*/  UIADD3 UR6, -UR6, UR8, URZ ;  /* 0x0000000806067290 */ /* 0x000fcc000fffe13f */
[----:B------:R-:W-:-:S07]  /*14b0*/  IMAD.U32 R17, RZ, RZ, UR6 ;  /* 0x00000006ff117e24 */ /* 0x000fce000f8e00ff */
.L_x_2079:
[----:B------:R-:W-:Y:S05]  /*14c0*/  @!P1 BRA `(.L_x_2080) ;  /* 0x0000000000289947 */ /* 0x000fea0003800000 */
[----:B------:R-:W-:Y:S01]  /*14d0*/  R2UR UR8, R150 ;  /* 0x00000000960872ca */ /* 0x000fe200000e0000 */
[----:B------:R-:W-:Y:S01]  /*14e0*/  ULDC.64 UR10, c[0x0][0x208] ;  /* 0x00008200000a7ab9 */ /* 0x000fe20000000a00 */
[----:B------:R-:W-:-:S11]  /*14f0*/  R2UR UR9, R8 ;  /* 0x00000000080972ca */ /* 0x000fd600000e0000 */
[----:B------:R-:W-:-:S04]  /*1500*/  ULEA UR6, UP0, UR8, UR12, 0x2 ;  /* 0x0000000c08067291 */ /* 0x000fc8000f80103f */
[----:B------:R-:W-:Y:S02]  /*1510*/  ULEA.HI.X UR8, UR8, UR13, UR9, 0x2, UP0 ;  /* 0x0000000d08087291 */ /* 0x000fe400080f1409 */
[----:B------:R-:W-:-:S04]  /*1520*/  IMAD.U32 R4, RZ, RZ, UR6 ;  /* 0x00000006ff047e24 */ /* 0x000fc8000f8e00ff */
[----:B------:R-:W-:-:S05]  /*1530*/  IMAD.U32 R5, RZ, RZ, UR8 ;  /* 0x00000008ff057e24 */ /* 0x000fca000f8e00ff */
[----:B------:R-:W2:Y:S02]  /*1540*/  LDG.E R4, desc[UR10][R4.64] ;  /* 0x0000000a04047981 */ /* 0x000ea4000c1e1900 */
[----:B--2---:R-:W-:Y:S01]  /*1550*/  R2UR UR10, R4 ;  /* 0x00000000040a72ca */ /* 0x004fe200000e0000 */
[----:B------:R-:W-:-:S14]  /*1560*/  BRA `(.L_x_2081) ;  /* 0x00000000003c7947 */ /* 0x000fdc0003800000 */
.L_x_2080:
        /* <DEDUP_REMOVED lines=15> */
.L_x_2081:
[----:B------:R-:W-:Y:S01]  /*1660*/  ULDC UR6, c[0x0][0x448] ;  /* 0x0001120000067ab9 */ /* 0x000fe20000000800 */
[----:B------:R-:W-:Y:S01]  /*1670*/  R2UR UR8, R17 ;  /* 0x00000000110872ca */ /* 0x000fe200000e0000 */
[----:B------:R-:W-:Y:S02]  /*1680*/  UISETP.NE.AND UP0, UPT, UR6, 0x1, UPT ;  /* 0x000000010600788c */ /* 0x000fe4000bf05270 */
[----:B------:R-:W-:Y:S02]  /*1690*/  UIMAD UR5, UR5, 0xc0, URZ ;  /* 0x000000c0050578a4 */ /* 0x000fe4000f8e023f */
[----:B------:R-:W-:Y:S02]  /*16a0*/  UIADD3 UR10, -UR4, UR10, URZ ;  /* 0x0000000a040a7290 */ /* 0x000fe4000fffe13f */
[----:B------:R-:W-:Y:S02]  /*16b0*/  UIADD3 UR6, UR5, 0xbf, URZ ;  /* 0x000000bf05067890 */ /* 0x000fe4000fffe03f */
[----:B------:R-:W-:-:S02]  /*16c0*/  IMAD.U32 R23, RZ, RZ, UR5 ;  /* 0x00000005ff177e24 */ /* 0x000fc4000f8e00ff */
[----:B------:R-:W-:Y:S01]  /*16d0*/  IMAD.U32 R19, RZ, RZ, UR10 ;  /* 0x0000000aff137e24 */ /* 0x000fe2000f8e00ff */
[----:B------:R-:W-:Y:S01]  /*16e0*/  @UP0 ULDC UR4, c[0x0][0x44c] ;  /* 0x0001130000040ab9 */ /* 0x000fe20000000800 */
[----:B------:R-:W-:Y:S01]  /*16f0*/  @UP0 ULDC UR9, c[0x0][0x450] ;  /* 0x0001140000090ab9 */ /* 0x000fe20000000800 */
[----:B------:R-:W-:Y:S02]  /*1700*/  UIMAD.WIDE.U32 UR4, UR6, UR4, URZ ;  /* 0x00000004060472a5 */ /* 0x000fe4000f8e003f */
[----:B------:R-:W-:Y:S02]  /*1710*/  UIADD3 UR8, UR10, 0x90, -UR8 ;  /* 0x000000900a087890 */ /* 0x000fe4000fffe808 */
[----:B------:R-:W-:Y:S02]  /*1720*/  @UP0 USHF.R.U32.HI UR6, URZ, UR9, UR5 ;  /* 0x000000093f060299 */ /* 0x000fe40008011605 */
[----:B------:R-:W-:Y:S02]  /*1730*/  UIADD3 UR4, UR10, 0x8f, URZ ;  /* 0x0000008f0a047890 */ /* 0x000fe4000fffe03f */
[----:B------:R-:W-:-:S02]  /*1740*/  UIADD3 UR8, UR8, UR6, URZ ;  /* 0x0000000608087290 */ /* 0x000fc4000fffe03f */
[----:B------:R-:W-:Y:S02]  /*1750*/  UIMAD.WIDE UR4, UR4, 0x38e38e39, URZ ;  /* 0x38e38e39040478a5 */ /* 0x000fe4000f8e023f */
[----:B------:R-:W-:Y:S02]  /*1760*/  UIMAD.WIDE UR8, UR8, 0x38e38e39, URZ ;  /* 0x38e38e39080878a5 */ /* 0x000fe4000f8e023f */
[----:B------:R-:W-:Y:S02]  /*1770*/  USHF.R.U32.HI UR4, URZ, 0x1f, UR5 ;  /* 0x0000001f3f047899 */ /* 0x000fe40008011605 */
[----:B------:R-:W-:Y:S02]  /*1780*/  USHF.R.U32.HI UR6, URZ, 0x1f, UR9 ;  /* 0x0000001f3f067899 */ /* 0x000fe40008011609 */
[----:B------:R-:W-:Y:S02]  /*1790*/  ULEA.HI.SX32 UR4, UR5, UR4, 0x1b ;  /* 0x0000000405047291 */ /* 0x000fe4000f8fda3f */
[----:B------:R-:W-:-:S02]  /*17a0*/  ULEA.HI.SX32 UR6, UR9, UR6, 0x1b ;  /* 0x0000000609067291 */ /* 0x000fc4000f8fda3f */
[----:B------:R-:W-:Y:S02]  /*17b0*/  USHF.R.U32.HI UR5, URZ, 0x10, UR7 ;  /* 0x000000103f057899 */ /* 0x000fe40008011607 */
[----:B------:R-:W-:-:S04]  /*17c0*/  UISETP.LT.AND UP0, UPT, UR4, UR6, UPT ;  /* 0x000000060400728c */ /* 0x000fc8000bf01270 */
[----:B------:R-:W-:Y:S01]  /*17d0*/  USEL UR9, UR4, UR6, UP0 ;  /* 0x0000000604097287 */ /* 0x000fe20008000000 */
[----:B------:R-:W-:Y:S01]  /*17e0*/  IMAD.U32 R147, RZ, RZ, UR5 ;  /* 0x00000005ff937e24 */ /* 0x000fe2000f8e00ff */
[----:B------:R-:W-:Y:S02]  /*17f0*/  ULOP3.LUT UR6, UR7, 0xff, URZ, 0xc0, !UPT ;  /* 0x000000ff07067892 */ /* 0x000fe4000f8ec03f */
[----:B------:R-:W-:Y:S01]  /*1800*/  UISETP.GE.AND UP0, UPT, UR9, 0x1, UPT ;  /* 0x000000010900788c */ /* 0x000fe2000bf06270 */
[----:B------:R-:W-:-:S03]  /*1810*/  UMOV UR4, URZ ;  /* 0x0000003f00047c82 */ /* 0x000fc60008000000 */
[----:B------:R-:W-:Y:S02]  /*1820*/  IMAD.U32 R149, RZ, RZ, UR6 ;  /* 0x00000006ff957e24 */ /* 0x000fe4000f8e00ff */
[----:B------:R-:W-:-:S13]  /*1830*/  PLOP3.LUT P0, PT, PT, PT, UP0, 0x80, 0x0 ;  /* 0x000000000000781c */ /* 0x000fda0003f0f008 */
[----:B------:R-:W-:Y:S05]  /*1840*/  @!P0 BRA `(.L_x_2082) ;  /* 0x0000000000948947 */ /* 0x000fea0003800000 */
        /* <DEDUP_REMOVED lines=37> */
.L_x_2082:
        /* <DEDUP_REMOVED lines=37> */
[----:B------:R-:W0:Y:S01]  /*1cf0*/  S2R R4, SR_TID.X ;  /* 0x0000000000047919 */ /* 0x000e220000002100 */
[----:B------:R-:W-:-:S04]  /*1d00*/  UIADD3 UR6, UR37, 0x24300, URZ ;  /* 0x0002430025067890 */ /* 0x000fc8000fffe03f */
[----:B------:R-:W-:-:S06]  /*1d10*/  ULOP3.LUT UP0, URZ, UR6, 0x9f, URZ, 0xc0, !UPT ;  /* 0x0000009f063f7892 */ /* 0x000fcc000f80c03f */
[----:B------:R-:W-:Y:S01]  /*1d20*/  PLOP3.LUT P0, PT, PT, PT, UP0, 0x80, 0x0 ;  /* 0x000000000000781c */ /* 0x000fe20003f0f008 */
        /* <DEDUP_REMOVED lines=34> */
.L_x_2084:
        /* <DEDUP_REMOVED lines=13> */
.L_x_2257:
[----:B------:R-:W-:Y:S05]  /*2020*/  @!P0 BRA `(.L_x_2086) ;  /* 0x0000000000048947 */ /* 0x000fea0003800000 */
[----:B------:R-:W-:Y:S01]  /*2030*/  BPT.TRAP 0x1 ;  /* 0x000000040000795c */ /* 0x000fe20000300000 */
.L_x_2086:
[----:B0-----:R-:W-:Y:S02]  /*2040*/  IMAD.U32 R0, RZ, RZ, UR36 ;  /* 0x00000024ff007e24 */ /* 0x001fe4000f8e00ff */
[----:B------:R-:W-:-:S03]  /*2050*/  IMAD.U32 R3, RZ, RZ, UR60 ;  /* 0x0000003cff037e24 */ /* 0x000fc6000f8e00ff */
[----:B------:R-:W-:Y:S02]  /*2060*/  LEA R0, R0, UR37, 0x3 ;  /* 0x0000002500007c11 */ /* 0x000fe4000f8e18ff */
[----:B------:R-:W-:-:S04]  /*2070*/  SHF.L.U32 R3, R3, 0x1f, RZ ;  /* 0x0000001f03037819 */ /* 0x000fc800000006ff */
[----:B------:R0:W1:Y:S01]  /*2080*/  SYNCS.PHASECHK.TRANS64.TRYWAIT P2, [R0+URZ+0x31c30], R3 ;  /* 0x031c3003000075a7 */ /* 0x000062000804017f */
[----:B------:R-:W-:Y:S05]  /*2090*/  @!P0 BRA `(.L_x_2087) ;  /* 0x0000000000048947 */ /* 0x000fea0003800000 */
[----:B------:R-:W-:Y:S01]  /*20a0*/  BPT.TRAP 0x1 ;  /* 0x000000040000795c */ /* 0x000fe20000300000 */
.L_x_2087:
[----:B------:R-:W2:Y:S02]  /*20b0*/  S2R R4, SR_TID.X ;  /* 0x0000000000047919 */ /* 0x000ea40000002100 */
[----:B--2---:R-:W-:Y:S01]  /*20c0*/  LOP3.LUT P1, RZ, R4, 0x7f, RZ, 0xc0, !PT ;  /* 0x0000007f04ff7812 */ /* 0x004fe2000782c0ff */
[----:B-1----:R-:W-:-:S12]  /*20d0*/  @P2 BRA `(.L_x_2088) ;  /* 0x0000000000082947 */ /* 0x002fd80003800000 */
[----:B------:R-:W1:Y:S02]  /*20e0*/  SYNCS.PHASECHK.TRANS64.TRYWAIT P2, [R0+URZ+0x31c30], R3 ;  /* 0x031c3003000075a7 */ /* 0x000e64000804017f */
[----:B-1----:R-:W-:Y:S05]  /*20f0*/  @!P2 BRA `(.L_x_2089) ;  /* 0x0000017400e4a947 */ /* 0x002fea0003800000 */
.L_x_2088:
[----:B------:R-:W-:Y:S05]  /*2100*/  WARPSYNC.ALL ;  /* 0x0000000000007948 */ /* 0x000fea0003800000 */
[----:B------:R-:W-:Y:S01]  /*2110*/  UIADD3 UR4, UR37, 0x16a00, URZ ;  /* 0x00016a0025047890 */ /* 0x000fe2000fffe03f */
[----:B------:R-:W-:Y:S01]  /*2120*/  WARPGROUP.ARRIVE ;  /* 0x00000000000079c5 */ /* 0x000fe20000000000 */
[----:B------:R-:W-:Y:S01]  /*2130*/  ULOP3.LUT UR5, UR39, 0x10000, URZ, 0xfc, !UPT ;  /* 0x0001000027057892 */ /* 0x000fe2000f8efc3f */
[----:B------:R-:W-:Y:S01]  /*2140*/  R2UR UR58, R23 ;  /* 0x00000000173a72ca */ /* 0x000fe200000e0000 */
[----:B------:R-:W-:Y:S01]  /*2150*/  USHF.R.U32.HI UR4, URZ, 0x4, UR4 ;  /* 0x000000043f047899 */ /* 0x000fe20008011604 */
[----:B------:R-:W-:Y:S01]  /*2160*/  R2UR UR56, R19 ;  /* 0x00000000133872ca */ /* 0x000fe200000e0000 */
[----:B------:R-:W-:Y:S01]  /*2170*/  UMOV UR29, 0x80000020 ;  /* 0x80000020001d7882 */ /* 0x000fe20000000000 */
[----:B------:R-:W-:Y:S01]  /*2180*/  UMOV UR31, 0x80000020 ;  /* 0x80000020001f7882 */ /* 0x000fe20000000000 */
[----:B------:R-:W-:Y:S01]  /*2190*/  ULOP3.LUT UR4, UR4, 0x3fff, URZ, 0xc0, !UPT ;  /* 0x00003fff04047892 */ /* 0x000fe2000f8ec03f */
[----:B------:R-:W-:Y:S01]  /*21a0*/  R2UR UR57, R17 ;  /* 0x00000000113972ca */ /* 0x000fe200000e0000 */
[----:B------:R-:W-:Y:S01]  /*21b0*/  UMOV UR28, UR5 ;  /* 0x00000005001c7c82 */ /* 0x000fe20008000000 */
[----:B------:R-:W-:Y:S01]  /*21c0*/  UMOV UR9, UR29 ;  /* 0x0000001d00097c82 */ /* 0x000fe20008000000 */
[----:B------:R-:W-:Y:S01]  /*21d0*/  ULOP3.LUT UR6, UR4, 0x10000, URZ, 0xfc, !UPT ;  /* 0x0001000004067892 */ /* 0x000fe2000f8efc3f */
[----:B01----:R-:W-:Y:S01]  /*21e0*/  @!P1 VIADD R0, R0, 0x31c40 ;  /* 0x00031c4000009836 */ /* 0x003fe20000000000 */
[----:B------:R-:W-:Y:S01]  /*21f0*/  UMOV UR8, UR28 ;  /* 0x0000001c00087c82 */ /* 0x000fe20008000000 */
[----:B------:R-:W-:Y:S01]  /*2200*/  UMOV UR11, 0x80000020 ;  /* 0x80000020000b7882 */ /* 0x000fe20000000000 */
[----:B------:R-:W-:Y:S01]  /*2210*/  UIMAD UR4, UR36, 0x6c0, UR6 ;  /* 0x000006c0240478a4 */ /* 0x000fe2000f8e0206 */
[----:B------:R-:W-:Y:S01]  /*2220*/  UMOV UR12, UR28 ;  /* 0x0000001c000c7c82 */ /* 0x000fe20008000000 */
[----:B------:R-:W-:-:S02]  /*2230*/  UMOV UR13, UR29 ;  /* 0x0000001d000d7c82 */ /* 0x000fc40008000000 */
[----:B------:R-:W-:Y:S02]  /*2240*/  UIADD3 UR10, UR4, 0x40, URZ ;  /* 0x00000040040a7890 */ /* 0x000fe4000fffe03f */
[----:B------:R-:W-:Y:S02]  /*2250*/  UIADD3 UR14, UR4, 0x80, URZ ;  /* 0x00000080040e7890 */ /* 0x000fe4000fffe03f */
[----:B------:R-:W-:Y:S01]  /*2260*/  UMOV UR30, UR4 ;  /* 0x00000004001e7c82 */ /* 0x000fe20008000000 */
[----:B------:R-:W-:Y:S01]  /*2270*/  UMOV UR15, 0x80000020 ;  /* 0x80000020000f7882 */ /* 0x000fe20000000000 */
[----:B------:R-:W-:Y:S01]  /*2280*/  HGMMA.64x16x16.F32.BF16 R88, gdesc[UR28], RZ, !UPT, gsb0 ;  /* 0x002000001c5879f0 */ /* 0x000fe2000c0018ff */
        /* <DEDUP_REMOVED lines=13> */
[----:B------:R-:W-:Y:S01]  /*2360*/  UMOV UR31, 0x80000020 ;  /* 0x80000020001f7882 */ /* 0x000fe20000000000 */
[----:B------:R-:W-:Y:S01]  /*2370*/  UIADD3 UR34, UR4, 0x1c0, URZ ;  /* 0x000001c004227890 */ /* 0x000fe2000fffe03f */
[----:B------:R-:W-:Y:S01]  /*2380*/  UMOV UR32, UR28 ;  /* 0x0000001c00207c82 */ /* 0x000fe20008000000 */
[----:B------:R-:W-:Y:S01]  /*2390*/  UMOV UR33, UR29 ;  /* 0x0000001d00217c82 */ /* 0x000fe20008000000 */
[----:B------:R-:W-:Y:S01]  /*23a0*/  UMOV UR35, 0x80000020 ;  /* 0x8000002000237882 */ /* 0x000fe20000000000 */
[----:B------:R-:W-:-:S02]  /*23b0*/  UIADD3 UR7, UR5, 0x2, URZ ;  /* 0x0000000205077890 */ /* 0x000fc4000fffe03f */
        /* <DEDUP_REMOVED lines=18> */
[----:B------:R-:W-:Y:S02]  /*24e0*/  UIADD3 UR12, UR4, 0x2, URZ ;  /* 0x00000002040c7890 */ /* 0x000fe4000fffe03f */
[----:B------:R-:W-:Y:S01]  /*24f0*/  UIADD3 UR14, UR4, 0x82, URZ ;  /* 0x00000082040e7890 */ /* 0x000fe2000fffe03f */
        /* <DEDUP_REMOVED lines=27> */
[----:B------:R-:W-:Y:S01]  /*26b0*/  UMOV UR8, UR7 ;  /* 0x0000000700087c82 */ /* 0x000fe20008000000 */
[----:B------:R-:W-:Y:S01]  /*26c0*/  UMOV UR9, 0x80000020 ;  /* 0x8000002000097882 */ /* 0x000fe20000000000 */
[----:B------:R-:W-:Y:S01]  /*26d0*/  UMOV UR10, UR12 ;  /* 0x0000000c000a7c82 */ /* 0x000fe20008000000 */
[----:B------:R-:W-:Y:S01]  /*26e0*/  UMOV UR11, 0x80000020 ;  /* 0x80000020000b7882 */ /* 0x000fe20000000000 */
[----:B------:R-:W-:Y:S01]  /*26f0*/  UMOV UR12, UR8 ;  /* 0x00000008000c7c82 */ /* 0x000fe20008000000 */
        /* <DEDUP_REMOVED lines=11> */
[----:B------:R-:W-:Y:S01]  /*27b0*/  UIADD3 UR7, UR5, 0x300, URZ ;  /* 0x0000030005077890 */ /* 0x000fe2000fffe03f */
[----:B------:R-:W-:-:S02]  /*27c0*/  WARPGROUP.DEPBAR.LE gsb0, 0x0 ;  /* 0x00008000000079c5 */ /* 0x000fc40000010000 */
        /* <DEDUP_REMOVED lines=14> */
[----:B------:R-:W-:Y:S01]  /*28b0*/  UMOV UR13, 0x80000020 ;  /* 0x80000020000d7882 */ /* 0x000fe20000000000 */
[----:B------:R-:W-:Y:S01]  /*28c0*/  UMOV UR15, 0x80000020 ;  /* 0x80000020000f7882 */ /* 0x000fe20000000000 */
[----:B------:R-:W-:Y:S01]  /*28d0*/  UMOV UR44, UR12 ;  /* 0x0000000c002c7c82 */ /* 0x000fe20008000000 */
[----:B------:R-:W-:Y:S01]  /*28e0*/  UMOV UR45, UR13 ;  /* 0x0000000d002d7c82 */ /* 0x000fe20008000000 */
[----:B------:R-:W-:Y:S01]  /*28f0*/  UIADD3 UR7, UR5, 0x302, URZ ;  /* 0x0000030205077890 */ /* 0x000fe2000fffe03f */
        /* <DEDUP_REMOVED lines=38> */
[----:B------:R-:W-:Y:S02]  /*2b60*/  UIMAD UR10, UR38, -0x90, UR56 ;  /* 0xffffff70260a78a4 */ /* 0x000fe4000f8e0238 */
        /* <DEDUP_REMOVED lines=19> */
[----:B------:R-:W-:Y:S02]  /*2ca0*/  UIADD3 UR7, UR5, 0x600, URZ ;  /* 0x0000060005077890 */ /* 0x000fe4000fffe03f */
[----:B------:R-:W-:Y:S01]  /*2cb0*/  UIADD3 UR5, UR5, 0x602, URZ ;  /* 0x0000060205057890 */ /* 0x000fe2000fffe03f */
[----:B------:R-:W-:-:S02]  /*2cc0*/  WARPGROUP.DEPBAR.LE gsb0, 0x0 ;  /* 0x00008000000079c5 */ /* 0x000fc40000010000 */
        /* <DEDUP_REMOVED lines=37> */
[----:B------:R-:W-:Y:S02]  /*2f20*/  R2UR UR14, R144 ;  /* 0x00000000900e72ca */ /* 0x000fe400000e0000 */
        /* <DEDUP_REMOVED lines=19> */
[----:B------:R-:W-:Y:S02]  /*3060*/  ULDC UR7, c[0x0][0x448] ;  /* 0x0001120000077ab9 */ /* 0x000fe40000000800 */
[----:B------:R-:W-:-:S06]  /*3070*/  UISETP.NE.AND UP0, UPT, UR7, 0x1, UPT ;  /* 0x000000010700788c */ /* 0x000fcc000bf05270 */
[----:B------:R-:W-:-:S05]  /*3080*/  PLOP3.LUT P2, PT, PT, PT, UP0, 0x80, 0x0 ;  /* 0x000000000000781c */ /* 0x000fca0003f4f008 */
[----:B------:R-:W-:Y:S01]  /*3090*/  @UP0 ULDC UR7, c[0x0][0x44c] ;  /* 0x0001130000070ab9 */ /* 0x000fe20000000800 */
        /* <DEDUP_REMOVED lines=55> */
[----:B------:R-:W-:Y:S01]  /*3410*/  ULDC UR5, c[0x0][0x9d8] ;  /* 0x0002760000057ab9 */ /* 0x000fe20000000800 */
        /* <DEDUP_REMOVED lines=52> */
[----:B------:R-:W-:Y:S02]  /*3760*/  IMAD.U32 R83, RZ, RZ, UR10 ;  /* 0x0000000aff537e24 */ /* 0x000fe4000f8e00ff */
[----:B------:R-:W-:Y:S01]  /*3770*/  FMUL.FTZ R93, R80, UR5 ;  /* 0x00000005505d7c20 */ /* 0x000fe20008410000 */
[----:B------:R-:W-:Y:S01]  /*3780*/  HGMMA.64x16x16.F32.BF16 R72, gdesc[UR24], R72, gsb0 ;  /* 0x00200000184879f0 */ /* 0x000fe20008001848 */
[----:B------:R-:W-:Y:S01]  /*3790*/  UIADD3 UR26, UR4, 0x542, URZ ;  /* 0x00000542041a7890 */ /* 0x000fe2000fffe03f */
[----:B------:R-:W-:Y:S01]  /*37a0*/  FMUL.FTZ R80, R81, UR5 ;  /* 0x0000000551507c20 */ /* 0x000fe20008410000 */
[----:B------:R-:W-:Y:S01]  /*37b0*/  UMOV UR27, 0x80000020 ;  /* 0x80000020001b7882 */ /* 0x000fe20000000000 */
[----:B------:R-:W-:Y:S01]  /*37c0*/  IADD3 R83, -R18, 0x90, R83 ;  /* 0x0000009012537810 */ /* 0x000fe20007ffe153 */
[----:B------:R-:W4:Y:S01]  /*37d0*/  MUFU.TANH R93, R93 ;  /* 0x0000005d005d7308 */ /* 0x000f220000002400 */
[----:B------:R-:W-:Y:S01]  /*37e0*/  FMUL.FTZ R90, R84, UR5 ;  /* 0x00000005545a7c20 */ /* 0x000fe20008410000 */
[----:B------:R-:W-:Y:S01]  /*37f0*/  FMUL.FTZ R11, R87, UR5 ;  /* 0x00000005570b7c20 */ /* 0x000fe20008410000 */
[----:B------:R-:W-:Y:S01]  /*3800*/  FMUL.FTZ R84, R85, UR5 ;  /* 0x0000000555547c20 */ /* 0x000fe20008410000 */
[----:B------:R-:W-:-:S02]  /*3810*/  @UP0 ULDC UR10, c[0x0][0x44c] ;  /* 0x00011300000a0ab9 */ /* 0x000fc40000000800 */
[----:B------:R-:W-:Y:S02]  /*3820*/  UIMAD.WIDE.U32 UR10, UR58, UR10, URZ ;  /* 0x0000000a3a0a72a5 */ /* 0x000fe4000f8e003f */
        /* <DEDUP_REMOVED lines=8> */
[----:B------:R-:W-:Y:S02]  /*38b0*/  VIADD R79, R145, UR58 ;  /* 0x0000003a914f7c36 */ /* 0x000fe40008000000 */
        /* <DEDUP_REMOVED lines=8> */
[----:B------:R-:W-:Y:S01]  /*3940*/  FMUL.FTZ R73, R73, UR5 ;  /* 0x0000000549497c20 */ /* 0x000fe20008410000 */
[----:B------:R-:W-:Y:S01]  /*3950*/  MUFU.TANH R75, R75 ;  /* 0x0000004b004b7308 */ /* 0x000fe20000002400 */
[----:B------:R-:W-:-:S07]  /*3960*/  FMUL.FTZ R14, R78, UR5 ;  /* 0x000000054e0e7c20 */ /* 0x000fce0008410000 */
[----:B------:R-:W5:Y:S08]  /*3970*/  MUFU.TANH R72, R72 ;  /* 0x0000004800487308 */ /* 0x000f700000002400 */
[----:B------:R-:W-:Y:S08]  /*3980*/  MUFU.TANH R73, R73 ;  /* 0x0000004900497308 */ /* 0x000ff00000002400 */
[----:B------:R-:W5:Y:S08]  /*3990*/  MUFU.TANH R76, R76 ;  /* 0x0000004c004c7308 */ /* 0x000f700000002400 */
        /* <DEDUP_REMOVED lines=8> */
[----:B------:R-:W-:Y:S01]  /*3a20*/  IMAD.U32 R71, RZ, RZ, UR57 ;  /* 0x00000039ff477e24 */ /* 0x000fe2000f8e00ff */
        /* <DEDUP_REMOVED lines=17> */
[----:B------:R-:W-:Y:S01]  /*3b40*/  @P2 IMAD.HI.U32 R58, R79, UR7, RZ ;  /* 0x000000074f3a2c27 */ /* 0x000fe2000f8e00ff */
[----:B------:R-:W-:-:S03]  /*3b50*/  @UP0 ULDC UR7, c[0x0][0x450] ;  /* 0x0001140000070ab9 */ /* 0x000fc60000000800 */
[----:B------:R-:W-:Y:S01]  /*3b60*/  FMUL.FTZ R86, R61, UR5 ;  /* 0x000000053d567c20 */ /* 0x000fe20008410000 */
[----:B------:R-:W-:Y:S01]  /*3b70*/  HGMMA.64x16x16.F32.BF16 R48, gdesc[UR24], R48, gsb0 ;  /* 0x00200000183079f0 */ /* 0x000fe20008001830 */
[----:B------:R-:W-:Y:S01]  /*3b80*/  UIADD3 UR26, UR4, 0x602, URZ ;  /* 0x00000602041a7890 */ /* 0x000fe2000fffe03f */
[----:B------:R-:W-:Y:S01]  /*3b90*/  @P2 SHF.R.U32.HI R79, RZ, UR7, R58 ;  /* 0x00000007ff4f2c19 */ /* 0x000fe2000801163a */
[----:B------:R-:W-:Y:S01]  /*3ba0*/  UMOV UR27, 0x80000020 ;  /* 0x80000020001b7882 */ /* 0x000fe20000000000 */
[----:B------:R-:W-:Y:S01]  /*3bb0*/  UIMAD UR7, UR38, -0x90, URZ ;  /* 0xffffff70260778a4 */ /* 0x000fe2000f8e023f */
[----:B------:R-:W-:Y:S01]  /*3bc0*/  FMUL.FTZ R68, R57, UR5 ;  /* 0x0000000539447c20 */ /* 0x000fe20008410000 */
[----:B------:R-:W-:Y:S01]  /*3bd0*/  FMUL.FTZ R57, R59, UR5 ;  /* 0x000000053b397c20 */ /* 0x000fe20008410000 */
[----:B------:R-:W0:Y:S01]  /*3be0*/  SHFL.IDX PT, R74, R79, RZ, 0x1c1f ;  /* 0x001c1fff4f4a7589 */ /* 0x000e2200000e0000 */
[----:B------:R-:W-:Y:S01]  /*3bf0*/  FMUL.FTZ R59, R63, UR5 ;  /* 0x000000053f3b7c20 */ /* 0x000fe20008410000 */
[----:B------:R-:W-:Y:S01]  /*3c00*/  FMUL.FTZ R70, R60, UR5 ;  /* 0x000000053c467c20 */ /* 0x000fe20008410000 */
[----:B------:R-:W-:Y:S01]  /*3c10*/  IMAD.U32 R61, RZ, RZ, UR7 ;  /* 0x00000007ff3d7e24 */ /* 0x000fe2000f8e00ff */
[----:B------:R-:W5:Y:S01]  /*3c20*/  MUFU.TANH R69, R69 ;  /* 0x0000004500457308 */ /* 0x000f620000002400 */
[----:B------:R-:W-:Y:S01]  /*3c30*/  FMUL.FTZ R58, R62, UR5 ;  /* 0x000000053e3a7c20 */ /* 0x000fe20008410000 */
[----:B------:R-:W5:Y:S01]  /*3c40*/  SHFL.IDX PT, R79, R79, 0x1, 0x1c1f ;  /* 0x003c1f004f4f7f89 */ /* 0x000f6200000e0000 */
[----:B------:R-:W-:Y:S01]  /*3c50*/  @UP0 ULDC UR7, c[0x0][0x450] ;  /* 0x0001140000070ab9 */ /* 0x000fe20000000800 */
[----:B------:R-:W-:Y:S01]  /*3c60*/  IADD3 R82, -R18, 0x91, R61 ;  /* 0x0000009112527810 */ /* 0x000fe20007ffe13d */
[----:B------:R-:W-:-:S03]  /*3c70*/  UIADD3 UR38, UR38, -0x2, URZ ;  /* 0xfffffffe26267890 */ /* 0x000fc6000fffe03f */
[----:B------:R-:W-:Y:S01]  /*3c80*/  IADD3 R82, -R71, UR56, R82 ;  /* 0x0000003847527c10 */ /* 0x000fe2000fffe152 */
[----:B------:R-:W-:Y:S08]  /*3c90*/  MUFU.TANH R68, R68 ;  /* 0x0000004400447308 */ /* 0x000ff00000002400 */
[----:B------:R-:W5:Y:S01]  /*3ca0*/  MUFU.TANH R70, R70 ;  /* 0x0000004600467308 */ /* 0x000f620000002400 */
[----:B0-----:R-:W-:-:S04]  /*3cb0*/  VIADDMNMX R74, R74, R82, R83, PT ;  /* 0x000000524a4a7246 */ /* 0x001fc80003800153 */
[----:B------:R-:W-:-:S03]  /*3cc0*/  ISETP.GT.AND P3, PT, R74, RZ, PT ;  /* 0x000000ff4a00720c */ /* 0x000fc60003f64270 */
[----:B------:R-:W-:Y:S01]  /*3cd0*/  MUFU.TANH R86, R86 ;  /* 0x0000005600567308 */ /* 0x000fe20000002400 */
[C---:B------:R-:W-:Y:S02]  /*3ce0*/  ISETP.GT.AND P4, PT, R74.reuse, 0x1, PT ;  /* 0x000000014a00780c */ /* 0x040fe40003f84270 */
[----:B------:R-:W-:Y:S02]  /*3cf0*/  ISETP.GT.AND P5, PT, R74, 0x8, PT ;  /* 0x000000084a00780c */ /* 0x000fe40003fa4270 */
[----:B------:R-:W-:Y:S02]  /*3d00*/  FSEL R81, R88, -INF , P3 ;  /* 0xff80000058517808 */ /* 0x000fe40001800000 */
[----:B-1----:R-:W-:Y:S01]  /*3d10*/  FSEL R87, R9, -INF , P4 ;  /* 0xff80000009577808 */ /* 0x002fe20002000000 */
[----:B------:R-:W-:Y:S01]  /*3d20*/  MUFU.TANH R13, R13 ;  /* 0x0000000d000d7308 */ /* 0x000fe20000002400 */
[----:B------:R-:W-:Y:S02]  /*3d30*/  ISETP.GT.AND P6, PT, R74, 0x9, PT ;  /* 0x000000094a00780c */ /* 0x000fe40003fc4270 */
[----:B--2---:R-:W-:-:S02]  /*3d40*/  FSEL R89, R89, -INF , P5 ;  /* 0xff80000059597808 */ /* 0x004fc40002800000 */
[----:B------:R-:W-:Y:S02]  /*3d50*/  ISETP.GT.AND P3, PT, R74, 0x10, PT ;  /* 0x000000104a00780c */ /* 0x000fe40003f64270 */
[----:B---3--:R-:W-:Y:S01]  /*3d60*/  FSEL R91, R91, -INF , P6 ;  /* 0xff8000005b5b7808 */ /* 0x008fe20003000000 */
[----:B------:R-:W-:Y:S02]  /*3d70*/  WARPGROUP.DEPBAR.LE gsb0, 0x0 ;  /* 0x00008000000079c5 */ /* 0x000fe40000010000 */
[----:B------:R-:W-:Y:S01]  /*3d80*/  WARPGROUP.ARRIVE ;  /* 0x00000000000079c5 */ /* 0x000fe20000000000 */
[----:B------:R-:W-:Y:S01]  /*3d90*/  FMUL.FTZ R63, R48, UR5 ;  /* 0x00000005303f7c20 */ /* 0x000fe20008410000 */
[----:B------:R-:W-:Y:S01]  /*3da0*/  FMUL.FTZ R48, R50, UR5 ;  /* 0x0000000532307c20 */ /* 0x000fe20008410000 */
[----:B------:R-:W-:Y:S01]  /*3db0*/  FMNMX.FTZ R50, R81, R87, !PT ;  /* 0x0000005751327209 */ /* 0x000fe20007810000 */
[----:B------:R-:W-:Y:S01]  /*3dc0*/  FMUL.FTZ R9, R52, UR5 ;  /* 0x0000000534097c20 */ /* 0x000fe20008410000 */
[C---:B------:R-:W-:Y:S01]  /*3dd0*/  ISETP.GT.AND P4, PT, R74.reuse, 0x11, PT ;  /* 0x000000114a00780c */ /* 0x040fe20003f84270 */
[----:B------:R-:W-:Y:S01]  /*3de0*/  HGMMA.64x16x16.F32.BF16 R40, gdesc[UR24], R40, gsb0 ;  /* 0x00200000182879f0 */ /* 0x000fe20008001828 */
[----:B------:R-:W-:Y:S01]  /*3df0*/  UIADD3 UR26, UR4, 0x642, URZ ;  /* 0x00000642041a7890 */ /* 0x000fe2000fffe03f */
[----:B------:R-:W-:Y:S01]  /*3e00*/  FMNMX.FTZ R50, R89, R50, !PT ;  /* 0x0000003259327209 */ /* 0x000fe20007810000 */
[----:B------:R-:W-:Y:S01]  /*3e10*/  UMOV UR27, 0x80000020 ;  /* 0x80000020001b7882 */ /* 0x000fe20000000000 */
[----:B----4-:R-:W-:Y:S01]  /*3e20*/  FSEL R93, R93, -INF , P3 ;  /* 0xff8000005d5d7808 */ /* 0x010fe20001800000 */
[----:B------:R-:W-:Y:S01]  /*3e30*/  FMUL.FTZ R92, R49, UR5 ;  /* 0x00000005315c7c20 */ /* 0x000fe20008410000 */
[----:B------:R-:W-:Y:S01]  /*3e40*/  FMNMX.FTZ R50, R91, R50, !PT ;  /* 0x000000325b327209 */ /* 0x000fe20007810000 */
[----:B------:R-:W-:Y:S01]  /*3e50*/  FMUL.FTZ R49, R51, UR5 ;  /* 0x0000000533317c20 */ /* 0x000fe20008410000 */
[----:B------:R-:W-:Y:S01]  /*3e60*/  ISETP.GT.AND P5, PT, R74, 0x18, PT ;  /* 0x000000184a00780c */ /* 0x000fe20003fa4270 */
[----:B------:R-:W0:Y:S01]  /*3e70*/  MUFU.TANH R63, R63 ;  /* 0x0000003f003f7308 */ /* 0x000e220000002400 */
[----:B-----5:R-:W-:Y:S01]  /*3e80*/  FSEL R85, R80, -INF , P4 ;  /* 0xff80000050557808 */ /* 0x020fe20002000000 */
[----:B------:R-:W-:Y:S01]  /*3e90*/  FMUL.FTZ R80, R53, UR5 ;  /* 0x0000000535507c20 */ /* 0x000fe20008410000 */
[----:B------:R-:W-:Y:S01]  /*3ea0*/  FMNMX.FTZ R50, R93, R50, !PT ;  /* 0x000000325d327209 */ /* 0x000fe20007810000 */
[----:B------:R-:W-:Y:S01]  /*3eb0*/  ULDC UR4, c[0x0][0x988] ;  /* 0x0002620000047ab9 */ /* 0x000fe20000000800 */
[----:B------:R-:W-:-:S02]  /*3ec0*/  ISETP.GT.AND P3, PT, R74, 0x19, PT ;  /* 0x000000194a00780c */ /* 0x000fc40003f64270 */
[----:B------:R-:W-:Y:S01]  /*3ed0*/  FSEL R71, R90, -INF , P5 ;  /* 0xff8000005a477808 */ /* 0x000fe20002800000 */
[----:B------:R-:W1:Y:S01]  /*3ee0*/  MUFU.TANH R92, R92 ;  /* 0x0000005c005c7308 */ /* 0x000e620000002400 */
[----:B------:R-:W-:Y:S02]  /*3ef0*/  FMNMX.FTZ R52, R85, R50, !PT ;  /* 0x0000003255347209 */ /* 0x000fe40007810000 */
[----:B------:R-:W-:Y:S02]  /*3f00*/  ISETP.GT.AND P4, PT, R74, 0x20, PT ;  /* 0x000000204a00780c */ /* 0x000fe40003f84270 */
[----:B------:R-:W-:Y:S02]  /*3f10*/  FSEL R50, R84, -INF , P3 ;  /* 0xff80000054327808 */ /* 0x000fe40001800000 */
[----:B------:R-:W-:Y:S01]  /*3f20*/  FMNMX.FTZ R61, R71, R52, !PT ;  /* 0x00000034473d7209 */ /* 0x000fe20007810000 */
[----:B------:R-:W2:Y:S01]  /*3f30*/  MUFU.TANH R9, R9 ;  /* 0x0000000900097308 */ /* 0x000ea20000002400 */
[----:B------:R-:W-:-:S02]  /*3f40*/  ISETP.GT.AND P5, PT, R74, 0x21, PT ;  /* 0x000000214a00780c */ /* 0x000fc40003fa4270 */
[----:B------:R-:W-:Y:S02]  /*3f50*/  FSEL R51, R72, -INF , P4 ;  /* 0xff80000048337808 */ /* 0x000fe40002000000 */
[----:B------:R-:W-:Y:S02]  /*3f60*/  FMNMX.FTZ R52, R50, R61, !PT ;  /* 0x0000003d32347209 */ /* 0x000fe40007810000 */
[C---:B------:R-:W-:Y:S01]  /*3f70*/  ISETP.GT.AND P3, PT, R74.reuse, 0x28, PT ;  /* 0x000000284a00780c */ /* 0x040fe20003f64270 */
[----:B------:R-:W3:Y:S01]  /*3f80*/  MUFU.TANH R80, R80 ;  /* 0x0000005000507308 */ /* 0x000ee20000002400 */
[----:B------:R-:W-:Y:S02]  /*3f90*/  FMNMX.FTZ R61, R51, R52, !PT ;  /* 0x00000034333d7209 */ /* 0x000fe40007810000 */
[----:B------:R-:W-:Y:S02]  /*3fa0*/  ISETP.GT.AND P4, PT, R74, 0x29, PT ;  /* 0x000000294a00780c */ /* 0x000fe40003f84270 */
[----:B------:R-:W-:-:S02]  /*3fb0*/  VIADDMNMX R83, R79, R82, R83, PT ;  /* 0x000000524f537246 */ /* 0x000fc40003800153 */
[----:B------:R-:W-:Y:S01]  /*3fc0*/  FSEL R52, R76, -INF , P4 ;  /* 0xff8000004c347808 */ /* 0x000fe20002000000 */
[----:B------:R-:W-:Y:S01]  /*3fd0*/  MUFU.TANH R14, R14 ;  /* 0x0000000e000e7308 */ /* 0x000fe20000002400 */
[----:B------:R-:W-:-:S07]  /*3fe0*/  ISETP.GT.AND P4, PT, R74, 0x38, PT ;  /* 0x000000384a00780c */ /* 0x000fce0003f84270 */
[----:B------:R-:W-:Y:S01]  /*3ff0*/  MUFU.TANH R15, R15 ;  /* 0x0000000f000f7308 */ /* 0x000fe20000002400 */
[----:B------:R-:W-:Y:S02]  /*4000*/  WARPGROUP.DEPBAR.LE gsb0, 0x0 ;  /* 0x00008000000079c5 */ /* 0x000fe40000010000 */
[----:B------:R-:W-:Y:S01]  /*4010*/  WARPGROUP.ARRIVE ;  /* 0x00000000000079c5 */ /* 0x000fe20000000000 */
[----:B------:R-:W-:Y:S01]  /*4020*/  FMUL.FTZ R53, R40, UR5 ;  /* 0x0000000528357c20 */ /* 0x000fe20008410000 */
[----:B------:R-:W-:Y:S01]  /*4030*/  FSEL R40, R73, -INF , P5 ;  /* 0xff80000049287808 */ /* 0x000fe20002800000 */
[----:B------:R-:W-:Y:S01]  /*4040*/  FMUL.FTZ R73, R41, UR5 ;  /* 0x0000000529497c20 */ /* 0x000fe20008410000 */
[----:B------:R-:W-:Y:S01]  /*4050*/  FSEL R41, R75, -INF , P3 ;  /* 0xff8000004b297808 */ /* 0x000fe20001800000 */
[----:B------:R-:W-:Y:S01]  /*4060*/  FMUL.FTZ R75, R44, UR5 ;  /* 0x000000052c4b7c20 */ /* 0x000fe20008410000 */
[----:B------:R-:W-:Y:S01]  /*4070*/  HGMMA.64x16x16.F32.BF16 R32, gdesc[UR24], R32, gsb0 ;  /* 0x00200000182079f0 */ /* 0x000fe20008001820 */
[----:B------:R-:W-:Y:S01]  /*4080*/  FMNMX.FTZ R60, R40, R61, !PT ;  /* 0x0000003d283c7209 */ /* 0x000fe20007810000 */
[----:B------:R4:W-:Y:S01]  /*4090*/  MUFU.TANH R72, R53 ;  /* 0x0000003500487308 */ /* 0x0009e20000002400 */
[----:B------:R-:W-:Y:S01]  /*40a0*/  ISETP.GT.AND P5, PT, R74, 0x30, PT ;  /* 0x000000304a00780c */ /* 0x000fe20003fa4270 */
[----:B------:R-:W-:Y:S01]  /*40b0*/  FMUL.FTZ R76, R45, UR5 ;  /* 0x000000052d4c7c20 */ /* 0x000fe20008410000 */
[----:B------:R-:W-:Y:S01]  /*40c0*/  FMNMX.FTZ R61, R41, R60, !PT ;  /* 0x0000003c293d7209 */ /* 0x000fe20007810000 */
[----:B------:R-:W-:Y:S01]  /*40d0*/  FMUL.FTZ R42, R42, UR5 ;  /* 0x000000052a2a7c20 */ /* 0x000fe20008410000 */
[----:B------:R-:W-:Y:S01]  /*40e0*/  ISETP.GT.AND P3, PT, R74, 0x31, PT ;  /* 0x000000314a00780c */ /* 0x000fe20003f64270 */
[----:B------:R-:W-:Y:S01]  /*40f0*/  FMUL.FTZ R43, R43, UR5 ;  /* 0x000000052b2b7c20 */ /* 0x000fe20008410000 */
[----:B------:R-:W-:Y:S01]  /*4100*/  FSEL R44, R78, -INF , P5 ;  /* 0xff8000004e2c7808 */ /* 0x000fe20002800000 */
[----:B------:R-:W5:Y:S01]  /*4110*/  MUFU.TANH R73, R73 ;  /* 0x0000004900497308 */ /* 0x000f620000002400 */
[----:B------:R-:W-:Y:S01]  /*4120*/  FMNMX.FTZ R61, R52, R61, !PT ;  /* 0x0000003d343d7209 */ /* 0x000fe20007810000 */
[----:B------:R-:W-:Y:S01]  /*4130*/  FMUL.FTZ R46, R46, UR5 ;  /* 0x000000052e2e7c20 */ /* 0x000fe20008410000 */
[----:B----4-:R-:W-:Y:S01]  /*4140*/  FSEL R53, R77, -INF , P3 ;  /* 0xff8000004d357808 */ /* 0x010fe20001800000 */
[----:B------:R-:W-:Y:S01]  /*4150*/  FMUL.FTZ R47, R47, UR5 ;  /* 0x000000052f2f7c20 */ /* 0x000fe20008410000 */
[----:B------:R-:W-:-:S02]  /*4160*/  FMNMX.FTZ R60, R44, R61, !PT ;  /* 0x0000003d2c3c7209 */ /* 0x000fc40007810000 */
[C---:B------:R-:W-:Y:S01]  /*4170*/  ISETP.GT.AND P3, PT, R74.reuse, 0x39, PT ;  /* 0x000000394a00780c */ /* 0x040fe20003f64270 */
[----:B------:R-:W4:Y:S01]  /*4180*/  MUFU.TANH R75, R75 ;  /* 0x0000004b004b7308 */ /* 0x000f220000002400 */
[----:B------:R-:W-:Y:S02]  /*4190*/  FSEL R45, R67, -INF , P4 ;  /* 0xff800000432d7808 */ /* 0x000fe40002000000 */
[----:B------:R-:W-:Y:S02]  /*41a0*/  FMNMX.FTZ R62, R53, R60, !PT ;  /* 0x0000003c353e7209 */ /* 0x000fe40007810000 */
[----:B------:R-:W-:Y:S02]  /*41b0*/  ISETP.GT.AND P4, PT, R74, 0x40, PT ;  /* 0x000000404a00780c */ /* 0x000fe40003f84270 */
[----:B------:R-:W-:Y:S01]  /*41c0*/  FSEL R60, R66, -INF , P3 ;  /* 0xff800000423c7808 */ /* 0x000fe20001800000 */
[----:B------:R-:W4:Y:S01]  /*41d0*/  MUFU.TANH R76, R76 ;  /* 0x0000004c004c7308 */ /* 0x000f220000002400 */
[----:B------:R-:W-:-:S02]  /*41e0*/  FMNMX.FTZ R67, R45, R62, !PT ;  /* 0x0000003e2d437209 */ /* 0x000fc40007810000 */
[----:B------:R-:W-:Y:S02]  /*41f0*/  ISETP.GT.AND P3, PT, R74, 0x41, PT ;  /* 0x000000414a00780c */ /* 0x000fe40003f64270 */
[----:B------:R-:W-:Y:S02]  /*4200*/  FSEL R61, R69, -INF , P4 ;  /* 0xff800000453d7808 */ /* 0x000fe40002000000 */
[----:B------:R-:W-:Y:S01]  /*4210*/  FMNMX.FTZ R62, R60, R67, !PT ;  /* 0x000000433c3e7209 */ /* 0x000fe20007810000 */
[----:B------:R-:W-:Y:S01]  /*4220*/  MUFU.TANH R20, R20 ;  /* 0x0000001400147308 */ /* 0x000fe20000002400 */
[----:B------:R-:W-:Y:S02]  /*4230*/  ISETP.GT.AND P4, PT, R74, 0x48, PT ;  /* 0x000000484a00780c */ /* 0x000fe40003f84270 */
[----:B------:R-:W-:Y:S02]  /*4240*/  FMNMX.FTZ R77, R61, R62, !PT ;  /* 0x0000003e3d4d7209 */ /* 0x000fe40007810000 */
[----:B------:R-:W-:-:S02]  /*4250*/  FSEL R62, R70, -INF , P4 ;  /* 0xff800000463e7808 */ /* 0x000fc40002000000 */
[C---:B------:R-:W-:Y:S01]  /*4260*/  ISETP.GT.AND P4, PT, R74.reuse, 0x50, PT ;  /* 0x000000504a00780c */ /* 0x040fe20003f84270 */
[----:B------:R-:W-:Y:S01]  /*4270*/  MUFU.TANH R21, R21 ;  /* 0x0000001500157308 */ /* 0x000fe20000002400 */
[----:B------:R-:W-:Y:S02]  /*4280*/  ISETP.GT.AND P5, PT, R83, 0x8, PT ;  /* 0x000000085300780c */ /* 0x000fe40003fa4270 */
[----:B0-----:R-:W-:Y:S02]  /*4290*/  FSEL R63, R63, -INF , P4 ;  /* 0xff8000003f3f7808 */ /* 0x001fe40002000000 */
[----:B------:R-:W-:Y:S02]  /*42a0*/  ISETP.GT.AND P4, PT, R74, 0x58, PT ;  /* 0x000000584a00780c */ /* 0x000fe40003f84270 */
[----:B------:R-:W-:Y:S01]  /*42b0*/  FSEL R5, R5, -INF , P5 ;  /* 0xff80000005057808 */ /* 0x000fe20002800000 */
[----:B------:R-:W-:Y:S01]  /*42c0*/  MUFU.TANH R64, R64 ;  /* 0x0000004000407308 */ /* 0x000fe20000002400 */
[----:B------:R-:W-:-:S02]  /*42d0*/  WARPGROUP.DEPBAR.LE gsb0, 0x0 ;  /* 0x00008000000079c5 */ /* 0x000fc40000010000 */
[----:B------:R-:W-:Y:S01]  /*42e0*/  WARPGROUP.ARRIVE ;  /* 0x00000000000079c5 */ /* 0x000fe20000000000 */
[----:B------:R-:W-:Y:S01]  /*42f0*/  FMUL.FTZ R66, R32, UR5 ;  /* 0x0000000520427c20 */ /* 0x000fe20008410000 */
[----:B------:R-:W-:Y:S01]  /*4300*/  FSEL R32, R68, -INF , P3 ;  /* 0xff80000044207808 */ /* 0x000fe20001800000 */
[----:B------:R-:W-:Y:S01]  /*4310*/  FMUL.FTZ R67, R33, UR5 ;  /* 0x0000000521437c20 */ /* 0x000fe20008410000 */
[----:B------:R-:W-:Y:S01]  /*4320*/  ISETP.GT.AND P3, PT, R74, 0x49, PT ;  /* 0x000000494a00780c */ /* 0x000fe20003f64270 */
[----:B------:R-:W-:Y:S01]  /*4330*/  FMUL.FTZ R68, R36, UR5 ;  /* 0x0000000524447c20 */ /* 0x000fe20008410000 */
[----:B------:R-:W-:Y:S01]  /*4340*/  HGMMA.64x16x16.F32.BF16 R24, gdesc[UR32], R24, gsb0 ;  /* 0x00200000201879f0 */ /* 0x000fe20008001818 */
[----:B------:R-:W-:Y:S01]  /*4350*/  FMNMX.FTZ R77, R32, R77, !PT ;  /* 0x0000004d204d7209 */ /* 0x000fe20007810000 */
[----:B------:R3:W0:Y:S01]  /*4360*/  MUFU.TANH R69, R66 ;  /* 0x0000004200457308 */ /* 0x0006220000002400 */
[----:B------:R-:W-:Y:S01]  /*4370*/  FSEL R33, R86, -INF , P3 ;  /* 0xff80000056217808 */ /* 0x000fe20001800000 */
[----:B------:R-:W-:Y:S01]  /*4380*/  FMUL.FTZ R34, R34, UR5 ;  /* 0x0000000522227c20 */ /* 0x000fe20008410000 */
[----:B------:R-:W-:Y:S01]  /*4390*/  FMNMX.FTZ R70, R62, R77, !PT ;  /* 0x0000004d3e467209 */ /* 0x000fe20007810000 */
[----:B------:R-:W-:Y:S01]  /*43a0*/  FMUL.FTZ R35, R35, UR5 ;  /* 0x0000000523237c20 */ /* 0x000fe20008410000 */
[----:B------:R-:W-:Y:S01]  /*43b0*/  ISETP.GT.AND P3, PT, R74, 0x51, PT ;  /* 0x000000514a00780c */ /* 0x000fe20003f64270 */
[----:B------:R-:W-:Y:S01]  /*43c0*/  FMUL.FTZ R38, R38, UR5 ;  /* 0x0000000526267c20 */ /* 0x000fe20008410000 */
[----:B------:R-:W-:Y:S01]  /*43d0*/  FMNMX.FTZ R70, R33, R70, !PT ;  /* 0x0000004621467209 */ /* 0x000fe20007810000 */
[----:B------:R5:W0:Y:S01]  /*43e0*/  MUFU.TANH R84, R67 ;  /* 0x0000004300547308 */ /* 0x000a220000002400 */
[----:B-1----:R-:W-:Y:S01]  /*43f0*/  FSEL R36, R92, -INF , P3 ;  /* 0xff8000005c247808 */ /* 0x002fe20001800000 */
[----:B------:R-:W-:Y:S01]  /*4400*/  FMUL.FTZ R39, R39, UR5 ;  /* 0x0000000527277c20 */ /* 0x000fe20008410000 */
[----:B------:R-:W-:Y:S01]  /*4410*/  FMNMX.FTZ R77, R63, R70, !PT ;  /* 0x000000463f4d7209 */ /* 0x000fe20007810000 */
[----:B------:R-:W-:Y:S01]  /*4420*/  FMUL.FTZ R70, R37, UR5 ;  /* 0x0000000525467c20 */ /* 0x000fe20008410000 */
[----:B------:R-:W-:-:S02]  /*4430*/  ISETP.GT.AND P3, PT, R74, 0x59, PT ;  /* 0x000000594a00780c */ /* 0x000fc40003f64270 */
[----:B--2---:R-:W-:Y:S01]  /*4440*/  FSEL R37, R9, -INF , P4 ;  /* 0xff80000009257808 */ /* 0x004fe20002000000 */
[----:B------:R-:W1:Y:S01]  /*4450*/  MUFU.TANH R86, R68 ;  /* 0x0000004400567308 */ /* 0x000e620000002400 */
[----:B------:R-:W-:Y:S02]  /*4460*/  FMNMX.FTZ R78, R36, R77, !PT ;  /* 0x0000004d244e7209 */ /* 0x000fe40007810000 */
[----:B------:R-:W-:Y:S02]  /*4470*/  ISETP.GT.AND P4, PT, R74, 0x60, PT ;  /* 0x000000604a00780c */ /* 0x000fe40003f84270 */
[----:B---3--:R-:W-:Y:S02]  /*4480*/  FSEL R66, R80, -INF , P3 ;  /* 0xff80000050427808 */ /* 0x008fe40001800000 */
[----:B-----5:R-:W-:Y:S01]  /*4490*/  FMNMX.FTZ R67, R37, R78, !PT ;  /* 0x0000004e25437209 */ /* 0x020fe20007810000 */
[----:B------:R2:W3:Y:S01]  /*44a0*/  MUFU.TANH R88, R70 ;  /* 0x0000004600587308 */ /* 0x0004e20000002400 */
[----:B------:R-:W-:-:S02]  /*44b0*/  ISETP.GT.AND P3, PT, R74, 0x61, PT ;  /* 0x000000614a00780c */ /* 0x000fc40003f64270 */
[----:B------:R-:W-:Y:S02]  /*44c0*/  FMNMX.FTZ R77, R66, R67, !PT ;  /* 0x00000043424d7209 */ /* 0x000fe40007810000 */
[----:B------:R-:W-:Y:S02]  /*44d0*/  FSEL R67, R73, -INF , P3 ;  /* 0xff80000049437808 */ /* 0x000fe40001800000 */
[----:B------:R-:W-:Y:S01]  /*44e0*/  ISETP.GT.AND P3, PT, R74, 0x69, PT ;  /* 0x000000694a00780c */ /* 0x000fe20003f64270 */
[----:B------:R-:W-:Y:S08]  /*44f0*/  MUFU.TANH R65, R65 ;  /* 0x0000004100417308 */ /* 0x000ff00000002400 */
[----:B------:R-:W-:Y:S08]  /*4500*/  MUFU.TANH R56, R56 ;  /* 0x0000003800387308 */ /* 0x000ff00000002400 */
[----:B------:R-:W-:Y:S01]  /*4510*/  MUFU.TANH R57, R57 ;  /* 0x0000003900397308 */ /* 0x000fe20000002400 */
[----:B------:R-:W-:-:S02]  /*4520*/  WARPGROUP.DEPBAR.LE gsb0, 0x0 ;  /* 0x00008000000079c5 */ /* 0x000fc40000010000 */
[----:B------:R-:W-:Y:S01]  /*4530*/  FMUL.FTZ R9, R24, UR5 ;  /* 0x0000000518097c20 */ /* 0x000fe20008410000 */
[----:B------:R-:W-:Y:S01]  /*4540*/  FSEL R24, R72, -INF , P4 ;  /* 0xff80000048187808 */ /* 0x000fe20002000000 */
[----:B--2---:R-:W-:Y:S01]  /*4550*/  FMUL.FTZ R70, R25, UR5 ;  /* 0x0000000519467c20 */ /* 0x004fe20008410000 */
[----:B------:R-:W-:Y:S02]  /*4560*/  ISETP.GT.AND P4, PT, R74, 0x68, PT ;  /* 0x000000684a00780c */ /* 0x000fe40003f84270 */
[----:B------:R2:W5:Y:S01]  /*4570*/  MUFU.TANH R78, R9 ;  /* 0x00000009004e7308 */ /* 0x0005620000002400 */
[----:B------:R-:W-:Y:S01]  /*4580*/  FMNMX.FTZ R68, R24, R77, !PT ;  /* 0x0000004d18447209 */ /* 0x000fe20007810000 */
[----:B------:R-:W-:Y:S01]  /*4590*/  FMUL.FTZ R26, R26, UR5 ;  /* 0x000000051a1a7c20 */ /* 0x000fe20008410000 */
[----:B----4-:R-:W-:Y:S01]  /*45a0*/  FSEL R25, R75, -INF , P4 ;  /* 0xff8000004b197808 */ /* 0x010fe20002000000 */
[----:B------:R-:W-:Y:S01]  /*45b0*/  FMUL.FTZ R75, R29, UR5 ;  /* 0x000000051d4b7c20 */ /* 0x000fe20008410000 */
[----:B------:R-:W-:Y:S01]  /*45c0*/  FMNMX.FTZ R72, R67, R68, !PT ;  /* 0x0000004443487209 */ /* 0x000fe20007810000 */
[----:B------:R-:W-:Y:S01]  /*45d0*/  FMUL.FTZ R27, R27, UR5 ;  /* 0x000000051b1b7c20 */ /* 0x000fe20008410000 */
[----:B------:R-:W-:Y:S01]  /*45e0*/  ISETP.GT.AND P4, PT, R74, 0x70, PT ;  /* 0x000000704a00780c */ /* 0x000fe20003f84270 */
[----:B------:R3:W4:Y:S01]  /*45f0*/  MUFU.TANH R77, R70 ;  /* 0x00000046004d7308 */ /* 0x0007220000002400 */
[----:B------:R-:W-:Y:S01]  /*4600*/  FSEL R68, R76, -INF , P3 ;  /* 0xff8000004c447808 */ /* 0x000fe20001800000 */
[----:B--2---:R-:W-:Y:S01]  /*4610*/  FMUL.FTZ R9, R28, UR5 ;  /* 0x000000051c097c20 */ /* 0x004fe20008410000 */
[----:B------:R-:W-:-:S02]  /*4620*/  FMNMX.FTZ R73, R25, R72, !PT ;  /* 0x0000004819497209 */ /* 0x000fc40007810000 */
[----:B------:R-:W-:Y:S02]  /*4630*/  ISETP.GT.AND P3, PT, R74, 0x71, PT ;  /* 0x000000714a00780c */ /* 0x000fe40003f64270 */
[----:B0-----:R-:W-:Y:S01]  /*4640*/  FSEL R69, R69, -INF , P4 ;  /* 0xff80000045457808 */ /* 0x001fe20002000000 */
[----:B------:R0:W2:Y:S01]  /*4650*/  MUFU.TANH R80, R9 ;  /* 0x0000000900507308 */ /* 0x0000a20000002400 */
[----:B------:R-:W-:Y:S02]  /*4660*/  FMNMX.FTZ R72, R68, R73, !PT ;  /* 0x0000004944487209 */ /* 0x000fe40007810000 */
[----:B------:R-:W-:Y:S02]  /*4670*/  ISETP.GT.AND P4, PT, R74, 0x78, PT ;  /* 0x000000784a00780c */ /* 0x000fe40003f84270 */
[----:B------:R-:W-:Y:S02]  /*4680*/  FSEL R28, R84, -INF , P3 ;  /* 0xff800000541c7808 */ /* 0x000fe40001800000 */
[----:B------:R-:W-:Y:S01]  /*4690*/  FMNMX.FTZ R73, R69, R72, !PT ;  /* 0x0000004845497209 */ /* 0x000fe20007810000 */
[----:B------:R-:W2:Y:S01]  /*46a0*/  MUFU.TANH R75, R75 ;  /* 0x0000004b004b7308 */ /* 0x000ea20000002400 */
[----:B------:R-:W-:-:S02]  /*46b0*/  ISETP.GT.AND P3, PT, R74, 0x79, PT ;  /* 0x000000794a00780c */ /* 0x000fc40003f64270 */
[----:B-1----:R-:W-:Y:S02]  /*46c0*/  FSEL R29, R86, -INF , P4 ;  /* 0xff800000561d7808 */ /* 0x002fe40002000000 */
[----:B------:R-:W-:Y:S02]  /*46d0*/  FMNMX.FTZ R72, R28, R73, !PT ;  /* 0x000000491c487209 */ /* 0x000fe40007810000 */
[----:B------:R-:W-:Y:S01]  /*46e0*/  ISETP.GT.AND P4, PT, R74, 0x80, PT ;  /* 0x000000804a00780c */ /* 0x000fe20003f84270 */
[----:B------:R-:W1:Y:S01]  /*46f0*/  MUFU.TANH R58, R58 ;  /* 0x0000003a003a7308 */ /* 0x000e620000002400 */
[----:B---3--:R-:W-:Y:S02]  /*4700*/  FSEL R70, R88, -INF , P3 ;  /* 0xff80000058467808 */ /* 0x008fe40001800000 */
[----:B------:R-:W-:Y:S01]  /*4710*/  FMNMX.FTZ R73, R29, R72, !PT ;  /* 0x000000481d497209 */ /* 0x000fe20007810000 */
[----:B------:R-:W-:Y:S01]  /*4720*/  FMUL.FTZ R72, R54, UR5 ;  /* 0x0000000536487c20 */ /* 0x000fe20008410000 */
[----:B------:R-:W-:-:S02]  /*4730*/  ISETP.GT.AND P3, PT, R74, 0x81, PT ;  /* 0x000000814a00780c */ /* 0x000fc40003f64270 */
[----:B-----5:R-:W-:Y:S01]  /*4740*/  FSEL R54, R78, -INF , P4 ;  /* 0xff8000004e367808 */ /* 0x020fe20002000000 */
[----:B------:R-:W3:Y:S01]  /*4750*/  MUFU.TANH R59, R59 ;  /* 0x0000003b003b7308 */ /* 0x000ee20000002400 */
[----:B0-----:R-:W-:Y:S02]  /*4760*/  FMNMX.FTZ R9, R70, R73, !PT ;  /* 0x0000004946097209 */ /* 0x001fe40007810000 */
[----:B------:R-:W-:Y:S02]  /*4770*/  ISETP.GT.AND P4, PT, R74, 0x88, PT ;  /* 0x000000884a00780c */ /* 0x000fe40003f84270 */
[----:B----4-:R-:W-:Y:S02]  /*4780*/  FSEL R73, R77, -INF , P3 ;  /* 0xff8000004d497808 */ /* 0x010fe40001800000 */
[----:B------:R-:W-:Y:S01]  /*4790*/  FMNMX.FTZ R76, R54, R9, !PT ;  /* 0x00000009364c7209 */ /* 0x000fe20007810000 */
[----:B------:R-:W0:Y:S01]  /*47a0*/  MUFU.TANH R48, R48 ;  /* 0x0000003000307308 */ /* 0x000e220000002400 */
[----:B------:R-:W-:Y:S01]  /*47b0*/  ISETP.GT.AND P3, PT, R74, 0x89, PT ;  /* 0x000000894a00780c */ /* 0x000fe20003f64270 */
[----:B------:R-:W-:Y:S01]  /*47c0*/  FMUL.FTZ R74, R55, UR5 ;  /* 0x00000005374a7c20 */ /* 0x000fe20008410000 */
[----:B--2---:R-:W-:-:S02]  /*47d0*/  FSEL R55, R80, -INF , P4 ;  /* 0xff80000050377808 */ /* 0x004fc40002000000 */
[----:B------:R-:W-:Y:S02]  /*47e0*/  FMNMX.FTZ R76, R73, R76, !PT ;  /* 0x0000004c494c7209 */ /* 0x000fe40007810000 */
[----:B------:R-:W-:Y:S01]  /*47f0*/  FSEL R75, R75, -INF , P3 ;  /* 0xff8000004b4b7808 */ /* 0x000fe20001800000 */
[----:B------:R-:W2:Y:S01]  /*4800*/  MUFU.TANH R49, R49 ;  /* 0x0000003100317308 */ /* 0x000ea20000002400 */
[----:B------:R-:W-:Y:S02]  /*4810*/  FMNMX.FTZ R76, R55, R76, !PT ;  /* 0x0000004c374c7209 */ /* 0x000fe40007810000 */
[----:B------:R-:W-:Y:S02]  /*4820*/  ISETP.GT.AND P4, PT, R83, 0x1, PT ;  /* 0x000000015300780c */ /* 0x000fe40003f84270 */
[----:B------:R-:W-:Y:S02]  /*4830*/  FMNMX.FTZ R76, R75, R76, !PT ;  /* 0x0000004c4b4c7209 */ /* 0x000fe40007810000 */
[----:B------:R-:W-:Y:S01]  /*4840*/  FSEL R4, R4, -INF , P4 ;  /* 0xff80000004047808 */ /* 0x000fe20002000000 */
[----:B------:R-:W4:Y:S01]  /*4850*/  MUFU.TANH R72, R72 ;  /* 0x0000004800487308 */ /* 0x000f220000002400 */
[----:B------:R-:W-:Y:S01]  /*4860*/  ISETP.GT.AND P4, PT, R83, 0x10, PT ;  /* 0x000000105300780c */ /* 0x000fe20003f84270 */
[----:B------:R-:W5:Y:S03]  /*4870*/  SHFL.BFLY PT, R9, R76, 0x2, 0x1f ;  /* 0x0c401f004c097f89 */ /* 0x000f6600000e0000 */
[----:B------:R-:W-:-:S02]  /*4880*/  FSEL R7, R7, -INF , P4 ;  /* 0xff80000007077808 */ /* 0x000fc40002000000 */
[C---:B------:R-:W-:Y:S01]  /*4890*/  ISETP.GT.AND P4, PT, R83.reuse, 0x18, PT ;  /* 0x000000185300780c */ /* 0x040fe20003f84270 */
[----:B------:R-:W4:Y:S03]  /*48a0*/  MUFU.TANH R74, R74 ;  /* 0x0000004a004a7308 */ /* 0x000f260000002400 */
[----:B------:R-:W-:Y:S02]  /*48b0*/  FSEL R10, R10, -INF , P4 ;  /* 0xff8000000a0a7808 */ /* 0x000fe40002000000 */
[----:B------:R-:W-:-:S03]  /*48c0*/  ISETP.GT.AND P4, PT, R83, 0x20, PT ;  /* 0x000000205300780c */ /* 0x000fc60003f84270 */
[----:B------:R-:W4:Y:S08]  /*48d0*/  MUFU.TANH R42, R42 ;  /* 0x0000002a002a7308 */ /* 0x000f300000002400 */
[----:B------:R-:W4:Y:S01]  /*48e0*/  MUFU.TANH R43, R43 ;  /* 0x0000002b002b7308 */ /* 0x000f220000002400 */
[----:B-----5:R-:W-:-:S05]  /*48f0*/  FMNMX.FTZ R77, R76, R9, !PT ;  /* 0x000000094c4d7209 */ /* 0x020fca0007810000 */
[----:B------:R-:W5:Y:S02]  /*4900*/  SHFL.BFLY PT, R76, R77, 0x1, 0x1f ;  /* 0x0c201f004d4c7f89 */ /* 0x000f6400000e0000 */
[----:B------:R-:W4:Y:S08]  /*4910*/  MUFU.TANH R46, R46 ;  /* 0x0000002e002e7308 */ /* 0x000f300000002400 */
[----:B------:R-:W4:Y:S08]  /*4920*/  MUFU.TANH R47, R47 ;  /* 0x0000002f002f7308 */ /* 0x000f300000002400 */
[----:B------:R-:W4:Y:S01]  /*4930*/  MUFU.TANH R34, R34 ;  /* 0x0000002200227308 */ /* 0x000f220000002400 */
[----:B-----5:R-:W-:Y:S01]  /*4940*/  FMNMX.FTZ R9, R77, R76, !PT ;  /* 0x0000004c4d097209 */ /* 0x020fe20007810000 */
[----:B------:R-:W-:Y:S01]  /*4950*/  FMUL.FTZ R77, R31, UR5 ;  /* 0x000000051f4d7c20 */ /* 0x000fe20008410000 */
[----:B------:R-:W-:-:S05]  /*4960*/  FMUL.FTZ R76, R30, UR5 ;  /* 0x000000051e4c7c20 */ /* 0x000fca0008410000 */
[----:B------:R-:W5:Y:S01]  /*4970*/  MUFU.TANH R35, R35 ;  /* 0x0000002300237308 */ /* 0x000f620000002400 */
[C---:B------:R-:W-:Y:S01]  /*4980*/  FSETP.NEU.FTZ.AND P3, PT, R9.reuse, -INF , PT ;  /* 0xff8000000900780b */ /* 0x040fe20003f7d000 */
[----:B------:R-:W-:Y:S01]  /*4990*/  FMUL.FTZ R78, R9, UR4 ;  /* 0x00000004094e7c20 */ /* 0x000fe20008410000 */
[----:B------:R-:W-:Y:S01]  /*49a0*/  UMOV UR5, UR58 ;  /* 0x0000003a00057c82 */ /* 0x000fe20008000000 */
[----:B------:R-:W-:-:S03]  /*49b0*/  @UP0 USHF.R.U32.HI UR5, URZ, UR7, UR11 ;  /* 0x000000073f050299 */ /* 0x000fc6000801160b */
[----:B------:R-:W-:Y:S01]  /*49c0*/  FSEL R78, R78, RZ, P3 ;  /* 0x000000ff4e4e7208 */ /* 0x000fe20001800000 */
[----:B------:R-:W5:Y:S01]  /*49d0*/  MUFU.TANH R38, R38 ;  /* 0x0000002600267308 */ /* 0x000f620000002400 */
[----:B------:R-:W-:Y:S01]  /*49e0*/  ISETP.GT.AND P3, PT, R83, RZ, PT ;  /* 0x000000ff5300720c */ /* 0x000fe20003f64270 */
[----:B------:R-:W-:Y:S02]  /*49f0*/  UIADD3 UR10, UR5, UR56, -UR57 ;  /* 0x00000038050a7290 */ /* 0x000fe4000fffe839 */
[--C-:B------:R-:W-:Y:S01]  /*4a00*/  FFMA.FTZ R80, R81, UR4, -R78.reuse ;  /* 0x0000000451507c23 */ /* 0x100fe2000801084e */
[----:B------:R-:W-:Y:S01]  /*4a10*/  FSEL R81, R3, -INF , P3 ;  /* 0xff80000003517808 */ /* 0x000fe20001800000 */
[--C-:B------:R-:W-:Y:S01]  /*4a20*/  FFMA.FTZ R82, R85, UR4, -R78.reuse ;  /* 0x0000000455527c23 */ /* 0x100fe2000801084e */
[----:B------:R-:W-:Y:S01]  /*4a30*/  ISETP.GT.AND P3, PT, R83, 0x9, PT ;  /* 0x000000095300780c */ /* 0x000fe20003f64270 */
[--C-:B------:R-:W-:Y:S01]  /*4a40*/  FFMA.FTZ R86, R71, UR4, -R78.reuse ;  /* 0x0000000447567c23 */ /* 0x100fe2000801084e */
[----:B------:R-:W-:Y:S01]  /*4a50*/  FMNMX.FTZ R84, R81, R4, !PT ;  /* 0x0000000451547209 */ /* 0x000fe20007810000 */
[--C-:B------:R-:W-:Y:S01]  /*4a60*/  FFMA.FTZ R31, R87, UR4, -R78.reuse ;  /* 0x00000004571f7c23 */ /* 0x100fe2000801084e */
[----:B------:R-:W-:Y:S01]  /*4a70*/  FSEL R6, R6, -INF , P3 ;  /* 0xff80000006067808 */ /* 0x000fe20001800000 */
[--C-:B------:R-:W-:Y:S01]  /*4a80*/  FFMA.FTZ R87, R50, UR4, -R78.reuse ;  /* 0x0000000432577c23 */ /* 0x100fe2000801084e */
[----:B------:R-:W-:Y:S01]  /*4a90*/  FMNMX.FTZ R85, R5, R84, !PT ;  /* 0x0000005405557209 */ /* 0x000fe20007810000 */
[--C-:B------:R-:W-:Y:S01]  /*4aa0*/  FFMA.FTZ R30, R89, UR4, -R78.reuse ;  /* 0x00000004591e7c23 */ /* 0x100fe2000801084e */
[----:B------:R-:W-:Y:S01]  /*4ab0*/  ISETP.GT.AND P3, PT, R83, 0x11, PT ;  /* 0x000000115300780c */ /* 0x000fe20003f64270 */
[--C-:B------:R-:W-:Y:S01]  /*4ac0*/  FFMA.FTZ R89, R60, UR4, -R78.reuse ;  /* 0x000000043c597c23 */ /* 0x100fe2000801084e */
[----:B------:R-:W-:Y:S01]  /*4ad0*/  FMNMX.FTZ R84, R6, R85, !PT ;  /* 0x0000005506547209 */ /* 0x000fe20007810000 */
[--C-:B------:R-:W-:Y:S01]  /*4ae0*/  FFMA.FTZ R91, R91, UR4, -R78.reuse ;  /* 0x000000045b5b7c23 */ /* 0x100fe2000801084e */
[----:B------:R-:W-:Y:S01]  /*4af0*/  FSEL R71, R8, -INF , P3 ;  /* 0xff80000008477808 */ /* 0x000fe20001800000 */
[----:B------:R-:W5:Y:S01]  /*4b00*/  MUFU.TANH R39, R39 ;  /* 0x0000002700277308 */ /* 0x000f620000002400 */
[----:B------:R-:W-:Y:S01]  /*4b10*/  FMNMX.FTZ R84, R7, R84, !PT ;  /* 0x0000005407547209 */ /* 0x000fe20007810000 */
[--C-:B------:R-:W-:Y:S01]  /*4b20*/  FFMA.FTZ R93, R93, UR4, -R78.reuse ;  /* 0x000000045d5d7c23 */ /* 0x100fe2000801084e */
[----:B------:R-:W-:Y:S01]  /*4b30*/  ISETP.GT.AND P3, PT, R83, 0x19, PT ;  /* 0x000000195300780c */ /* 0x000fe20003f64270 */
[----:B------:R-:W-:Y:S01]  /*4b40*/  FFMA.FTZ R33, R33, UR4, -R78 ;  /* 0x0000000421217c23 */ /* 0x000fe2000801084e */
[----:B------:R-:W-:Y:S01]  /*4b50*/  FMNMX.FTZ R85, R71, R84, !PT ;  /* 0x0000005447557209 */ /* 0x000fe20007810000 */
[----:B------:R-:W-:Y:S01]  /*4b60*/  UIMAD.WIDE UR10, UR10, 0x38e38e39, URZ ;  /* 0x38e38e390a0a78a5 */ /* 0x000fe2000f8e023f */
[----:B------:R-:W-:Y:S01]  /*4b70*/  FSEL R50, R11, -INF , P3 ;  /* 0xff8000000b327808 */ /* 0x000fe20001800000 */
[----:B------:R1:W-:Y:S01]  /*4b80*/  MUFU.EX2 R8, R86 ;  /* 0x0000005600087308 */ /* 0x0003e20000000800 */
[----:B------:R-:W-:Y:S01]  /*4b90*/  FMNMX.FTZ R85, R10, R85, !PT ;  /* 0x000000550a557209 */ /* 0x000fe20007810000 */
[----:B------:R-:W-:Y:S01]  /*4ba0*/  USHF.R.U32.HI UR5, URZ, 0x1f, UR11 ;  /* 0x0000001f3f057899 */ /* 0x000fe2000801160b */
[----:B------:R-:W-:-:S02]  /*4bb0*/  ISETP.GT.AND P3, PT, R83, 0x21, PT ;  /* 0x000000215300780c */ /* 0x000fc40003f64270 */
[----:B------:R-:W-:Y:S01]  /*4bc0*/  FSEL R84, R12, -INF , P4 ;  /* 0xff8000000c547808 */ /* 0x000fe20002000000 */
[--C-:B------:R-:W-:Y:S01]  /*4bd0*/  FFMA.FTZ R12, R51, UR4, -R78.reuse ;  /* 0x00000004330c7c23 */ /* 0x100fe2000801084e */
[----:B------:R-:W-:Y:S01]  /*4be0*/  FMNMX.FTZ R85, R50, R85, !PT ;  /* 0x0000005532557209 */ /* 0x000fe20007810000 */
[----:B------:R3:W-:Y:S01]  /*4bf0*/  MUFU.EX2 R11, R87 ;  /* 0x00000057000b7308 */ /* 0x0007e20000000800 */
[----:B------:R-:W-:Y:S01]  /*4c00*/  ISETP.GT.AND P4, PT, R83, 0x28, PT ;  /* 0x000000285300780c */ /* 0x000fe20003f84270 */
[----:B------:R-:W-:Y:S01]  /*4c10*/  ULEA.HI.SX32 UR5, UR11, UR5, 0x1b ;  /* 0x000000050b057291 */ /* 0x000fe2000f8fda3f */
[----:B------:R-:W-:Y:S01]  /*4c20*/  FSEL R51, R13, -INF , P3 ;  /* 0xff8000000d337808 */ /* 0x000fe20001800000 */
[--C-:B------:R-:W-:Y:S01]  /*4c30*/  FFMA.FTZ R13, R40, UR4, -R78.reuse ;  /* 0x00000004280d7c23 */ /* 0x100fe2000801084e */
[----:B-1----:R-:W-:Y:S01]  /*4c40*/  FMNMX.FTZ R86, R84, R85, !PT ;  /* 0x0000005554567209 */ /* 0x002fe20007810000 */
[----:B------:R-:W-:Y:S01]  /*4c50*/  UISETP.LT.AND UP1, UPT, UR14, UR5, UPT ;  /* 0x000000050e00728c */ /* 0x000fe2000bf21270 */
[----:B------:R-:W-:Y:S01]  /*4c60*/  ISETP.GT.AND P3, PT, R83, 0x29, PT ;  /* 0x000000295300780c */ /* 0x000fe20003f64270 */
[----:B------:R-:W-:Y:S01]  /*4c70*/  MUFU.EX2 R79, R91 ;  /* 0x0000005b004f7308 */ /* 0x000fe20000000800 */
[----:B------:R-:W-:Y:S01]  /*4c80*/  FSEL R85, R14, -INF , P4 ;  /* 0xff8000000e557808 */ /* 0x000fe20002000000 */
[----:B------:R-:W-:Y:S01]  /*4c90*/  FFMA.FTZ R14, R41, UR4, -R78 ;  /* 0x00000004290e7c23 */ /* 0x000fe2000801084e */
[----:B------:R-:W-:Y:S01]  /*4ca0*/  FMNMX.FTZ R86, R51, R86, !PT ;  /* 0x0000005633567209 */ /* 0x000fe20007810000 */
[----:B------:R-:W-:Y:S01]  /*4cb0*/  USEL UR7, UR14, UR5, !UP1 ;  /* 0x000000050e077287 */ /* 0x000fe2000c800000 */
[----:B------:R-:W-:-:S02]  /*4cc0*/  FSEL R40, R15, -INF , P3 ;  /* 0xff8000000f287808 */ /* 0x000fc40001800000 */
[----:B------:R-:W-:Y:S01]  /*4cd0*/  ISETP.GT.AND P4, PT, R83, 0x30, PT ;  /* 0x000000305300780c */ /* 0x000fe20003f84270 */
[----:B------:R-:W1:Y:S01]  /*4ce0*/  MUFU.TANH R26, R26 ;  /* 0x0000001a001a7308 */ /* 0x000e620000002400 */
[----:B------:R-:W-:Y:S01]  /*4cf0*/  FMNMX.FTZ R15, R85, R86, !PT ;  /* 0x00000056550f7209 */ /* 0x000fe20007810000 */
[----:B------:R-:W-:Y:S01]  /*4d00*/  UISETP.GE.AND UP1, UPT, UR38, UR7, UPT ;  /* 0x000000072600728c */ /* 0x000fe2000bf26270 */
[C---:B------:R-:W-:Y:S02]  /*4d10*/  ISETP.GT.AND P3, PT, R83.reuse, 0x31, PT ;  /* 0x000000315300780c */ /* 0x040fe40003f64270 */
[----:B------:R-:W-:Y:S02]  /*4d20*/  FSEL R86, R20, -INF , P4 ;  /* 0xff80000014567808 */ /* 0x000fe40002000000 */
[----:B------:R-:W-:Y:S01]  /*4d30*/  FMNMX.FTZ R15, R40, R15, !PT ;  /* 0x0000000f280f7209 */ /* 0x000fe20007810000 */
[----:B------:R-:W1:Y:S01]  /*4d40*/  MUFU.TANH R27, R27 ;  /* 0x0000001b001b7308 */ /* 0x000e620000002400 */
[----:B------:R-:W-:-:S02]  /*4d50*/  ISETP.GT.AND P4, PT, R83, 0x38, PT ;  /* 0x000000385300780c */ /* 0x000fc40003f84270 */
[----:B---3--:R-:W-:Y:S02]  /*4d60*/  FSEL R87, R21, -INF , P3 ;  /* 0xff80000015577808 */ /* 0x008fe40001800000 */
[----:B------:R-:W-:Y:S01]  /*4d70*/  FMNMX.FTZ R20, R86, R15, !PT ;  /* 0x0000000f56147209 */ /* 0x000fe20007810000 */
[--C-:B------:R-:W-:Y:S01]  /*4d80*/  FFMA.FTZ R15, R52, UR4, -R78.reuse ;  /* 0x00000004340f7c23 */ /* 0x100fe2000801084e */
[----:B------:R-:W-:Y:S01]  /*4d90*/  ISETP.GT.AND P3, PT, R83, 0x39, PT ;  /* 0x000000395300780c */ /* 0x000fe20003f64270 */
[----:B------:R-:W-:Y:S01]  /*4da0*/  FFMA.FTZ R52, R44, UR4, -R78 ;  /* 0x000000042c347c23 */ /* 0x000fe2000801084e */
[----:B------:R-:W-:Y:S01]  /*4db0*/  FSEL R64, R64, -INF , P4 ;  /* 0xff80000040407808 */ /* 0x000fe20002000000 */
[----:B------:R-:W3:Y:S01]  /*4dc0*/  MUFU.TANH R76, R76 ;  /* 0x0000004c004c7308 */ /* 0x000ee20000002400 */
[----:B------:R-:W-:Y:S02]  /*4dd0*/  FMNMX.FTZ R21, R87, R20, !PT ;  /* 0x0000001457157209 */ /* 0x000fe40007810000 */
[----:B------:R-:W-:-:S02]  /*4de0*/  ISETP.GT.AND P4, PT, R83, 0x40, PT ;  /* 0x000000405300780c */ /* 0x000fc40003f84270 */
[----:B------:R-:W-:Y:S02]  /*4df0*/  FSEL R65, R65, -INF , P3 ;  /* 0xff80000041417808 */ /* 0x000fe40001800000 */
[----:B------:R-:W-:Y:S01]  /*4e00*/  FMNMX.FTZ R20, R64, R21, !PT ;  /* 0x0000001540147209 */ /* 0x000fe20007810000 */
[----:B------:R-:W-:Y:S01]  /*4e10*/  MUFU.EX2 R3, R93 ;  /* 0x0000005d00037308 */ /* 0x000fe20000000800 */
[----:B------:R-:W-:Y:S02]  /*4e20*/  ISETP.GT.AND P3, PT, R83, 0x41, PT ;  /* 0x000000415300780c */ /* 0x000fe40003f64270 */
[----:B------:R-:W-:Y:S02]  /*4e30*/  FSEL R56, R56, -INF , P4 ;  /* 0xff80000038387808 */ /* 0x000fe40002000000 */
[----:B------:R-:W-:Y:S02]  /*4e40*/  FMNMX.FTZ R21, R65, R20, !PT ;  /* 0x0000001441157209 */ /* 0x000fe40007810000 */
[----:B------:R-:W-:Y:S01]  /*4e50*/  ISETP.GT.AND P4, PT, R83, 0x48, PT ;  /* 0x000000485300780c */ /* 0x000fe20003f84270 */
[----:B------:R5:W-:Y:S01]  /*4e60*/  MUFU.EX2 R20, R52 ;  /* 0x0000003400147308 */ /* 0x000be20000000800 */
[----:B------:R-:W-:-:S02]  /*4e70*/  FSEL R57, R57, -INF , P3 ;  /* 0xff80000039397808 */ /* 0x000fc40001800000 */
[----:B------:R-:W-:Y:S01]  /*4e80*/  FMNMX.FTZ R44, R56, R21, !PT ;  /* 0x00000015382c7209 */ /* 0x000fe20007810000 */
[----:B------:R-:W-:Y:S01]  /*4e90*/  FFMA.FTZ R21, R53, UR4, -R78 ;  /* 0x0000000435157c23 */ /* 0x000fe2000801084e */
[----:B------:R-:W-:Y:S02]  /*4ea0*/  ISETP.GT.AND P3, PT, R83, 0x49, PT ;  /* 0x000000495300780c */ /* 0x000fe40003f64270 */
[----:B------:R-:W-:Y:S01]  /*4eb0*/  FSEL R58, R58, -INF , P4 ;  /* 0xff8000003a3a7808 */ /* 0x000fe20002000000 */
[----:B------:R-:W3:Y:S01]  /*4ec0*/  MUFU.TANH R77, R77 ;  /* 0x0000004d004d7308 */ /* 0x000ee20000002400 */
[----:B------:R-:W-:Y:S02]  /*4ed0*/  FMNMX.FTZ R41, R57, R44, !PT ;  /* 0x0000002c39297209 */ /* 0x000fe40007810000 */
[----:B------:R-:W-:Y:S02]  /*4ee0*/  ISETP.GT.AND P4, PT, R83, 0x50, PT ;  /* 0x000000505300780c */ /* 0x000fe40003f84270 */
[----:B------:R-:W-:-:S02]  /*4ef0*/  FSEL R59, R59, -INF , P3 ;  /* 0xff8000003b3b7808 */ /* 0x000fc40001800000 */
[----:B------:R-:W-:Y:S01]  /*4f00*/  FMNMX.FTZ R44, R58, R41, !PT ;  /* 0x000000293a2c7209 */ /* 0x000fe20007810000 */
[----:B------:R-:W-:Y:S01]  /*4f10*/  FFMA.FTZ R41, R45, UR4, -R78 ;  /* 0x000000042d297c23 */ /* 0x000fe2000801084e */
[----:B------:R-:W-:Y:S01]  /*4f20*/  ISETP.GT.AND P3, PT, R83, 0x51, PT ;  /* 0x000000515300780c */ /* 0x000fe20003f64270 */
[----:B------:R-:W-:Y:S01]  /*4f30*/  MUFU.EX2 R80, R80 ;  /* 0x0000005000507308 */ /* 0x000fe20000000800 */
[----:B0-----:R-:W-:Y:S02]  /*4f40*/  FSEL R48, R48, -INF , P4 ;  /* 0xff80000030307808 */ /* 0x001fe40002000000 */
[----:B------:R-:W-:Y:S02]  /*4f50*/  FMNMX.FTZ R45, R59, R44, !PT ;  /* 0x0000002c3b2d7209 */ /* 0x000fe40007810000 */
[----:B------:R-:W-:Y:S02]  /*4f60*/  ISETP.GT.AND P4, PT, R83, 0x58, PT ;  /* 0x000000585300780c */ /* 0x000fe40003f84270 */
[----:B--2---:R-:W-:Y:S01]  /*4f70*/  FSEL R49, R49, -INF , P3 ;  /* 0xff80000031317808 */ /* 0x004fe20001800000 */
[----:B------:R-:W0:Y:S01]  /*4f80*/  MUFU.EX2 R31, R31 ;  /* 0x0000001f001f7308 */ /* 0x000e220000000800 */
[----:B------:R-:W-:-:S02]  /*4f90*/  FMNMX.FTZ R44, R48, R45, !PT ;  /* 0x0000002d302c7209 */ /* 0x000fc40007810000 */
[----:B------:R-:W-:Y:S02]  /*4fa0*/  ISETP.GT.AND P3, PT, R83, 0x59, PT ;  /* 0x000000595300780c */ /* 0x000fe40003f64270 */
[----:B----4-:R-:W-:Y:S02]  /*4fb0*/  FSEL R72, R72, -INF , P4 ;  /* 0xff80000048487808 */ /* 0x010fe40002000000 */
[----:B------:R-:W-:Y:S01]  /*4fc0*/  FMNMX.FTZ R53, R49, R44, !PT ;  /* 0x0000002c31357209 */ /* 0x000fe20007810000 */
[----:B------:R-:W2:Y:S01]  /*4fd0*/  MUFU.EX2 R30, R30 ;  /* 0x0000001e001e7308 */ /* 0x000ea20000000800 */
[----:B------:R-:W-:Y:S02]  /*4fe0*/  ISETP.GT.AND P4, PT, R83, 0x60, PT ;  /* 0x000000605300780c */ /* 0x000fe40003f84270 */
[----:B------:R-:W-:Y:S02]  /*4ff0*/  FSEL R45, R74, -INF , P3 ;  /* 0xff8000004a2d7808 */ /* 0x000fe40001800000 */
[----:B------:R-:W-:-:S02]  /*5000*/  FMNMX.FTZ R60, R72, R53, !PT ;  /* 0x00000035483c7209 */ /* 0x000fc40007810000 */
[----:B------:R-:W-:Y:S01]  /*5010*/  ISETP.GT.AND P3, PT, R83, 0x61, PT ;  /* 0x000000615300780c */ /* 0x000fe20003f64270 */
[----:B------:R4:W-:Y:S01]  /*5020*/  MUFU.EX2 R44, R89 ;  /* 0x00000059002c7308 */ /* 0x0009e20000000800 */
[----:B-----5:R-:W-:Y:S01]  /*5030*/  FSEL R52, R42, -INF , P4 ;  /* 0xff8000002a347808 */ /* 0x020fe20002000000 */
[--C-:B------:R-:W-:Y:S01]  /*5040*/  FFMA.FTZ R42, R61, UR4, -R78.reuse ;  /* 0x000000043d2a7c23 */ /* 0x100fe2000801084e */
[----:B------:R-:W-:Y:S01]  /*5050*/  FMNMX.FTZ R53, R45, R60, !PT ;  /* 0x0000003c2d357209 */ /* 0x000fe20007810000 */
[--C-:B------:R-:W-:Y:S01]  /*5060*/  FFMA.FTZ R60, R67, UR4, -R78.reuse ;  /* 0x00000004433c7c23 */ /* 0x100fe2000801084e */
[----:B------:R-:W-:Y:S01]  /*5070*/  ISETP.GT.AND P4, PT, R83, 0x68, PT ;  /* 0x000000685300780c */ /* 0x000fe20003f84270 */
[--C-:B------:R-:W-:Y:S01]  /*5080*/  FFMA.FTZ R61, R68, UR4, -R78.reuse ;  /* 0x00000004443d7c23 */ /* 0x100fe2000801084e */
[----:B------:R-:W-:Y:S01]  /*5090*/  FSEL R88, R43, -INF , P3 ;  /* 0xff8000002b587808 */ /* 0x000fe20001800000 */
[----:B------:R-:W-:Y:S01]  /*50a0*/  FFMA.FTZ R43, R32, UR4, -R78 ;  /* 0x00000004202b7c23 */ /* 0x000fe2000801084e */
[----:B------:R-:W-:Y:S01]  /*50b0*/  FMNMX.FTZ R53, R52, R53, !PT ;  /* 0x0000003534357209 */ /* 0x000fe20007810000 */
[----:B------:R-:W-:Y:S01]  /*50c0*/  MUFU.EX2 R82, R82 ;  /* 0x0000005200527308 */ /* 0x000fe20000000800 */
[----:B------:R-:W-:-:S02]  /*50d0*/  ISETP.GT.AND P3, PT, R83, 0x69, PT ;  /* 0x000000695300780c */ /* 0x000fc40003f64270 */
[----:B----4-:R-:W-:Y:S02]  /*50e0*/  FSEL R89, R46, -INF , P4 ;  /* 0xff8000002e597808 */ /* 0x010fe40002000000 */
[----:B------:R-:W-:Y:S01]  /*50f0*/  FMNMX.FTZ R32, R88, R53, !PT ;  /* 0x0000003558207209 */ /* 0x000fe20007810000 */
[--C-:B------:R-:W-:Y:S01]  /*5100*/  FFMA.FTZ R53, R70, UR4, -R78.reuse ;  /* 0x0000000446357c23 */ /* 0x100fe2000801084e */
[----:B------:R-:W-:Y:S01]  /*5110*/  ISETP.GT.AND P4, PT, R83, 0x70, PT ;  /* 0x000000705300780c */ /* 0x000fe20003f84270 */
[----:B------:R-:W-:Y:S01]  /*5120*/  MUFU.EX2 R12, R12 ;  /* 0x0000000c000c7308 */ /* 0x000fe20000000800 */
[----:B------:R-:W-:Y:S02]  /*5130*/  FSEL R90, R47, -INF , P3 ;  /* 0xff8000002f5a7808 */ /* 0x000fe40001800000 */
[----:B------:R-:W-:Y:S01]  /*5140*/  FMNMX.FTZ R47, R89, R32, !PT ;  /* 0x00000020592f7209 */ /* 0x000fe20007810000 */
[--C-:B------:R-:W-:Y:S01]  /*5150*/  FFMA.FTZ R32, R62, UR4, -R78.reuse ;  /* 0x000000043e207c23 */ /* 0x100fe2000801084e */
[----:B------:R-:W-:Y:S01]  /*5160*/  ISETP.GT.AND P3, PT, R83, 0x71, PT ;  /* 0x000000715300780c */ /* 0x000fe20003f64270 */
[--C-:B------:R-:W-:Y:S01]  /*5170*/  FFMA.FTZ R62, R28, UR4, -R78.reuse ;  /* 0x000000041c3e7c23 */ /* 0x100fe2000801084e */
[----:B------:R-:W-:Y:S01]  /*5180*/  FSEL R91, R34, -INF , P4 ;  /* 0xff800000225b7808 */ /* 0x000fe20002000000 */
[----:B------:R-:W-:Y:S01]  /*5190*/  MUFU.EX2 R13, R13 ;  /* 0x0000000d000d7308 */ /* 0x000fe20000000800 */
[----:B------:R-:W-:Y:S01]  /*51a0*/  FMNMX.FTZ R34, R90, R47, !PT ;  /* 0x0000002f5a227209 */ /* 0x000fe20007810000 */
[--C-:B------:R-:W-:Y:S01]  /*51b0*/  FFMA.FTZ R47, R37, UR4, -R78.reuse ;  /* 0x00000004252f7c23 */ /* 0x100fe2000801084e */
[----:B------:R-:W-:Y:S01]  /*51c0*/  FSEL R92, R35, -INF , P3 ;  /* 0xff800000235c7808 */ /* 0x000fe20001800000 */
[----:B------:R-:W-:Y:S01]  /*51d0*/  FFMA.FTZ R37, R24, UR4, -R78 ;  /* 0x0000000418257c23 */ /* 0x000fe2000801084e */
[----:B------:R-:W-:-:S02]  /*51e0*/  ISETP.GT.AND P4, PT, R83, 0x78, PT ;  /* 0x000000785300780c */ /* 0x000fc40003f84270 */
[----:B------:R-:W-:Y:S01]  /*51f0*/  FMNMX.FTZ R35, R91, R34, !PT ;  /* 0x000000225b237209 */ /* 0x000fe20007810000 */
[----:B------:R-:W-:Y:S01]  /*5200*/  MUFU.EX2 R14, R14 ;  /* 0x0000000e000e7308 */ /* 0x000fe20000000800 */
[C---:B------:R-:W-:Y:S02]  /*5210*/  ISETP.GT.AND P3, PT, R83.reuse, 0x79, PT ;  /* 0x000000795300780c */ /* 0x040fe40003f64270 */
[----:B------:R-:W-:Y:S02]  /*5220*/  FSEL R93, R38, -INF , P4 ;  /* 0xff800000265d7808 */ /* 0x000fe40002000000 */
[----:B------:R-:W-:Y:S02]  /*5230*/  FMNMX.FTZ R34, R92, R35, !PT ;  /* 0x000000235c227209 */ /* 0x000fe40007810000 */
[----:B------:R-:W-:Y:S01]  /*5240*/  ISETP.GT.AND P4, PT, R83, 0x80, PT ;  /* 0x000000805300780c */ /* 0x000fe20003f84270 */
[----:B------:R-:W-:Y:S01]  /*5250*/  MUFU.EX2 R15, R15 ;  /* 0x0000000f000f7308 */ /* 0x000fe20000000800 */
[----:B------:R-:W-:Y:S01]  /*5260*/  FSEL R94, R39, -INF , P3 ;  /* 0xff800000275e7808 */ /* 0x000fe20001800000 */
[--C-:B------:R-:W-:Y:S01]  /*5270*/  FFMA.FTZ R39, R36, UR4, -R78.reuse ;  /* 0x0000000424277c23 */ /* 0x100fe2000801084e */
[----:B------:R-:W-:Y:S01]  /*5280*/  FMNMX.FTZ R35, R93, R34, !PT ;  /* 0x000000225d237209 */ /* 0x000fe20007810000 */
[--C-:B------:R-:W-:Y:S01]  /*5290*/  FFMA.FTZ R34, R63, UR4, -R78.reuse ;  /* 0x000000043f227c23 */ /* 0x100fe2000801084e */
[----:B------:R-:W-:Y:S01]  /*52a0*/  ISETP.GT.AND P3, PT, R83, 0x81, PT ;  /* 0x000000815300780c */ /* 0x000fe20003f64270 */
[--C-:B------:R-:W-:Y:S01]  /*52b0*/  FFMA.FTZ R63, R66, UR4, -R78.reuse ;  /* 0x00000004423f7c23 */ /* 0x100fe2000801084e */
[----:B-1----:R-:W-:Y:S01]  /*52c0*/  FSEL R26, R26, -INF , P4 ;  /* 0xff8000001a1a7808 */ /* 0x002fe20002000000 */
[----:B------:R-:W-:Y:S01]  /*52d0*/  FFMA.FTZ R66, R73, UR4, -R78 ;  /* 0x0000000449427c23 */ /* 0x000fe2000801084e */
[----:B------:R-:W-:Y:S01]  /*52e0*/  FMNMX.FTZ R35, R94, R35, !PT ;  /* 0x000000235e237209 */ /* 0x000fe20007810000 */
[----:B------:R-:W-:Y:S01]  /*52f0*/  MUFU.EX2 R21, R21 ;  /* 0x0000001500157308 */ /* 0x000fe20000000800 */
[----:B------:R-:W-:-:S02]  /*5300*/  ISETP.GT.AND P4, PT, R83, 0x88, PT ;  /* 0x000000885300780c */ /* 0x000fc40003f84270 */
[----:B------:R-:W-:Y:S02]  /*5310*/  FSEL R27, R27, -INF , P3 ;  /* 0xff8000001b1b7808 */ /* 0x000fe40001800000 */
[----:B------:R-:W-:Y:S02]  /*5320*/  FMNMX.FTZ R38, R26, R35, !PT ;  /* 0x000000231a267209 */ /* 0x000fe40007810000 */
[----:B------:R-:W-:Y:S01]  /*5330*/  ISETP.GT.AND P3, PT, R83, 0x89, PT ;  /* 0x000000895300780c */ /* 0x000fe20003f64270 */
[----:B------:R-:W-:Y:S01]  /*5340*/  MUFU.EX2 R41, R41 ;  /* 0x0000002900297308 */ /* 0x000fe20000000800 */
[----:B---3--:R-:W-:Y:S02]  /*5350*/  FSEL R76, R76, -INF , P4 ;  /* 0xff8000004c4c7808 */ /* 0x008fe40002000000 */
[----:B------:R-:W-:Y:S01]  /*5360*/  FMNMX.FTZ R35, R27, R38, !PT ;  /* 0x000000261b237209 */ /* 0x000fe20007810000 */
[----:B------:R-:W-:Y:S01]  /*5370*/  FFMA.FTZ R38, R25, UR4, -R78 ;  /* 0x0000000419267c23 */ /* 0x000fe2000801084e */
[----:B------:R-:W-:-:S02]  /*5380*/  FSEL R83, R77, -INF , P3 ;  /* 0xff8000004d537808 */ /* 0x000fc40001800000 */
[----:B------:R-:W-:Y:S01]  /*5390*/  FMNMX.FTZ R36, R76, R35, !PT ;  /* 0x000000234c247209 */ /* 0x000fe20007810000 */
[----:B------:R1:W-:Y:S03]  /*53a0*/  MUFU.EX2 R77, R39 ;  /* 0x00000027004d7308 */ /* 0x0003e60000000800 */
[----:B------:R-:W-:-:S05]  /*53b0*/  FMNMX.FTZ R35, R83, R36, !PT ;  /* 0x0000002453237209 */ /* 0x000fca0007810000 */
[----:B------:R-:W3:Y:S01]  /*53c0*/  SHFL.BFLY PT, R46, R35, 0x2, 0x1f ;  /* 0x0c401f00232e7f89 */ /* 0x000ee200000e0000 */
[----:B------:R4:W-:Y:S01]  /*53d0*/  MUFU.EX2 R36, R47 ;  /* 0x0000002f00247308 */ /* 0x0009e20000000800 */
[----:B-1----:R-:W-:-:S07]  /*53e0*/  FFMA.FTZ R39, R69, UR4, -R78 ;  /* 0x0000000445277c23 */ /* 0x002fce000801084e */
[----:B------:R-:W-:Y:S01]  /*53f0*/  MUFU.EX2 R42, R42 ;  /* 0x0000002a002a7308 */ /* 0x000fe20000000800 */
[--C-:B----4-:R-:W-:Y:S01]  /*5400*/  FFMA.FTZ R47, R54, UR4, -R78.reuse ;  /* 0x00000004362f7c23 */ /* 0x110fe2000801084e */
[----:B------:R-:W-:-:S06]  /*5410*/  FFMA.FTZ R54, R75, UR4, -R78 ;  /* 0x000000044b367c23 */ /* 0x000fcc000801084e */
[----:B------:R-:W-:Y:S01]  /*5420*/  MUFU.EX2 R43, R43 ;  /* 0x0000002b002b7308 */ /* 0x000fe20000000800 */
[----:B---3--:R-:W-:Y:S01]  /*5430*/  FMNMX.FTZ R24, R35, R46, !PT ;  /* 0x0000002e23187209 */ /* 0x008fe20007810000 */
[--C-:B------:R-:W-:Y:S01]  /*5440*/  FFMA.FTZ R46, R29, UR4, -R78.reuse ;  /* 0x000000041d2e7c23 */ /* 0x100fe2000801084e */
[----:B------:R-:W-:-:S05]  /*5450*/  FFMA.FTZ R35, R55, UR4, -R78 ;  /* 0x0000000437237c23 */ /* 0x000fca000801084e */
[----:B------:R-:W-:Y:S01]  /*5460*/  MUFU.EX2 R32, R32 ;  /* 0x0000002000207308 */ /* 0x000fe20000000800 */
[----:B------:R-:W1:Y:S07]  /*5470*/  SHFL.BFLY PT, R25, R24, 0x1, 0x1f ;  /* 0x0c201f0018197f89 */ /* 0x000e6e00000e0000 */
[----:B------:R-:W-:Y:S08]  /*5480*/  MUFU.EX2 R33, R33 ;  /* 0x0000002100217308 */ /* 0x000ff00000000800 */
[----:B------:R-:W-:Y:S08]  /*5490*/  MUFU.EX2 R34, R34 ;  /* 0x0000002200227308 */ /* 0x000ff00000000800 */
[----:B------:R-:W-:Y:S01]  /*54a0*/  MUFU.EX2 R63, R63 ;  /* 0x0000003f003f7308 */ /* 0x000fe20000000800 */
[----:B-1----:R-:W-:-:S04]  /*54b0*/  FMNMX.FTZ R74, R24, R25, !PT ;  /* 0x00000019184a7209 */ /* 0x002fc80007810000 */
        /* <DEDUP_REMOVED lines=12> */
[----:B------:R-:W-:Y:S01]  /*5580*/  FFMA.FTZ R55, R10, UR4, -R25 ;  /* 0x000000040a377c23 */ /* 0x000fe20008010819 */
[----:B------:R-:W-:Y:S01]  /*5590*/  MUFU.EX2 R75, R75 ;  /* 0x0000004b004b7308 */ /* 0x000fe20000000800 */
[----:B0-----:R-:W-:Y:S01]  /*55a0*/  FADD.FTZ R5, R80, R31 ;  /* 0x0000001f50057221 */ /* 0x001fe20000010000 */
[--C-:B------:R-:W-:Y:S01]  /*55b0*/  FFMA.FTZ R68, R50, UR4, -R25.reuse ;  /* 0x0000000432447c23 */ /* 0x100fe20008010819 */
[----:B------:R-:W-:Y:S01]  /*55c0*/  FFMA.FTZ R10, R58, UR4, -R25 ;  /* 0x000000043a0a7c23 */ /* 0x000fe20008010819 */
[----:B------:R-:W-:Y:S01]  /*55d0*/  @!P1 PRMT R4, RZ, 0x654, R0 ;  /* 0x00000654ff049816 */ /* 0x000fe20000000000 */
[----:B--2---:R-:W-:Y:S01]  /*55e0*/  FADD.FTZ R58, R30, R5 ;  /* 0x000000051e3a7221 */ /* 0x004fe20000010000 */
[--C-:B------:R-:W-:Y:S01]  /*55f0*/  FFMA.FTZ R50, R84, UR4, -R25.reuse ;  /* 0x0000000454327c23 */ /* 0x100fe20008010819 */
[--C-:B------:R-:W-:Y:S01]  /*5600*/  FFMA.FTZ R71, R51, UR4, -R25.reuse ;  /* 0x0000000433477c23 */ /* 0x100fe20008010819 */
[----:B------:R-:W0:Y:S01]  /*5610*/  MUFU.EX2 R78, R78 ;  /* 0x0000004e004e7308 */ /* 0x000e220000000800 */
[----:B------:R1:W-:Y:S01]  /*5620*/  @!P1 SYNCS.ARRIVE.TRANS64.RED.A1T0 RZ, [R4+URZ], RZ ;  /* 0x000000ff04ff99a7 */ /* 0x0003e2000810043f */
[----:B------:R-:W-:Y:S01]  /*5630*/  FADD.FTZ R58, R79, R58 ;  /* 0x0000003a4f3a7221 */ /* 0x000fe20000010000 */
[--C-:B------:R-:W-:Y:S01]  /*5640*/  FFMA.FTZ R24, R85, UR4, -R25.reuse ;  /* 0x0000000455187c23 */ /* 0x100fe20008010819 */
[--C-:B------:R-:W-:Y:S01]  /*5650*/  FFMA.FTZ R67, R40, UR4, -R25.reuse ;  /* 0x0000000428437c23 */ /* 0x100fe20008010819 */
[--C-:B------:R-:W-:Y:S01]  /*5660*/  FFMA.FTZ R40, R86, UR4, -R25.reuse ;  /* 0x0000000456287c23 */ /* 0x100fe20008010819 */
[--C-:B------:R-:W-:Y:S01]  /*5670*/  FFMA.FTZ R48, R48, UR4, -R25.reuse ;  /* 0x0000000430307c23 */ /* 0x100fe20008010819 */
[--C-:B------:R-:W-:Y:S01]  /*5680*/  FFMA.FTZ R72, R72, UR4, -R25.reuse ;  /* 0x0000000448487c23 */ /* 0x100fe20008010819 */
[----:B------:R-:W2:Y:S01]  /*5690*/  MUFU.EX2 R81, R81 ;  /* 0x0000005100517308 */ /* 0x000ea20000000800 */
[----:B-1----:R-:W-:Y:S01]  /*56a0*/  F2FP.BF16.F32.PACK_AB R4, R31, R80 ;  /* 0x000000501f04723e */ /* 0x002fe200000010ff */
[--C-:B------:R-:W-:Y:S01]  /*56b0*/  FFMA.FTZ R69, R87, UR4, -R25.reuse ;  /* 0x0000000457457c23 */ /* 0x100fe20008010819 */
[--C-:B------:R-:W-:Y:S01]  /*56c0*/  FFMA.FTZ R28, R64, UR4, -R25.reuse ;  /* 0x00000004401c7c23 */ /* 0x100fe20008010819 */
[--C-:B------:R-:W-:Y:S01]  /*56d0*/  FFMA.FTZ R51, R65, UR4, -R25.reuse ;  /* 0x0000000441337c23 */ /* 0x100fe20008010819 */
[--C-:B------:R-:W-:Y:S01]  /*56e0*/  FFMA.FTZ R64, R26, UR4, -R25.reuse ;  /* 0x000000041a407c23 */ /* 0x100fe20008010819 */
[--C-:B------:R-:W-:Y:S01]  /*56f0*/  FFMA.FTZ R29, R56, UR4, -R25.reuse ;  /* 0x00000004381d7c23 */ /* 0x100fe20008010819 */
[--C-:B------:R-:W-:Y:S01]  /*5700*/  FFMA.FTZ R56, R57, UR4, -R25.reuse ;  /* 0x0000000439387c23 */ /* 0x100fe20008010819 */
[----:B------:R-:W1:Y:S01]  /*5710*/  MUFU.EX2 R96, R96 ;  /* 0x0000006000607308 */ /* 0x000e620000000800 */
[----:B0-----:R-:W-:Y:S01]  /*5720*/  FADD.FTZ R6, R75, R78 ;  /* 0x0000004e4b067221 */ /* 0x001fe20000010000 */
[----:B------:R-:W-:Y:S01]  /*5730*/  F2FP.BF16.F32.PACK_AB R5, R78, R75 ;  /* 0x0000004b4e05723e */ /* 0x000fe200000010ff */
[----:B------:R-:W-:Y:S01]  /*5740*/  FADD.FTZ R75, R3, R58 ;  /* 0x0000003a034b7221 */ /* 0x000fe20000010000 */
[--C-:B------:R-:W-:Y:S01]  /*5750*/  FFMA.FTZ R57, R59, UR4, -R25.reuse ;  /* 0x000000043b397c23 */ /* 0x100fe20008010819 */
[--C-:B------:R-:W-:Y:S01]  /*5760*/  FFMA.FTZ R49, R49, UR4, -R25.reuse ;  /* 0x0000000431317c23 */ /* 0x100fe20008010819 */
[----:B------:R-:W-:Y:S01]  /*5770*/  FFMA.FTZ R52, R52, UR4, -R25 ;  /* 0x0000000434347c23 */ /* 0x000fe20008010819 */
[----:B------:R-:W-:Y:S01]  /*5780*/  FADD.FTZ R75, R82, R75 ;  /* 0x0000004b524b7221 */ /* 0x000fe20000010000 */
[----:B------:R-:W0:Y:S01]  /*5790*/  MUFU.EX2 R70, R70 ;  /* 0x0000004600467308 */ /* 0x000e220000000800 */
[----:B--2---:R-:W-:Y:S01]  /*57a0*/  FADD.FTZ R7, R81, R6 ;  /* 0x0000000651077221 */ /* 0x004fe20000010000 */
[----:B------:R-:W-:Y:S01]  /*57b0*/  F2FP.BF16.F32.PACK_AB R6, R79, R30 ;  /* 0x0000001e4f06723e */ /* 0x000fe200000010ff */
[----:B------:R-:W-:Y:S01]  /*57c0*/  FADD.FTZ R58, R8, R75 ;  /* 0x0000004b083a7221 */ /* 0x000fe20000010000 */
[--C-:B------:R-:W-:Y:S01]  /*57d0*/  FFMA.FTZ R59, R88, UR4, -R25.reuse ;  /* 0x00000004583b7c23 */ /* 0x100fe20008010819 */
[--C-:B------:R-:W-:Y:S01]  /*57e0*/  FFMA.FTZ R65, R89, UR4, -R25.reuse ;  /* 0x0000000459417c23 */ /* 0x100fe20008010819 */
[----:B------:R-:W-:Y:S01]  /*57f0*/  FFMA.FTZ R90, R90, UR4, -R25 ;  /* 0x000000045a5a7c23 */ /* 0x000fe20008010819 */
[----:B------:R-:W-:Y:S01]  /*5800*/  FADD.FTZ R75, R11, R58 ;  /* 0x0000003a0b4b7221 */ /* 0x000fe20000010000 */
[----:B------:R-:W2:Y:S01]  /*5810*/  MUFU.EX2 R73, R73 ;  /* 0x0000004900497308 */ /* 0x000ea20000000800 */
[----:B-1----:R-:W-:Y:S01]  /*5820*/  FADD.FTZ R31, R96, R7 ;  /* 0x00000007601f7221 */ /* 0x002fe20000010000 */
[--C-:B------:R-:W-:Y:S01]  /*5830*/  FFMA.FTZ R58, R27, UR4, -R25.reuse ;  /* 0x000000041b3a7c23 */ /* 0x100fe20008010819 */
[--C-:B------:R-:W-:Y:S01]  /*5840*/  FFMA.FTZ R91, R91, UR4, -R25.reuse ;  /* 0x000000045b5b7c23 */ /* 0x100fe20008010819 */
[--C-:B------:R-:W-:Y:S01]  /*5850*/  FFMA.FTZ R92, R92, UR4, -R25.reuse ;  /* 0x000000045c5c7c23 */ /* 0x100fe20008010819 */
[--C-:B------:R-:W-:Y:S01]  /*5860*/  FFMA.FTZ R93, R93, UR4, -R25.reuse ;  /* 0x000000045d5d7c23 */ /* 0x100fe20008010819 */
[--C-:B------:R-:W-:Y:S01]  /*5870*/  FFMA.FTZ R94, R94, UR4, -R25.reuse ;  /* 0x000000045e5e7c23 */ /* 0x100fe20008010819 */
[----:B------:R-:W-:Y:S01]  /*5880*/  FFMA.FTZ R76, R76, UR4, -R25 ;  /* 0x000000044c4c7c23 */ /* 0x000fe20008010819 */
[----:B------:R-:W1:Y:S01]  /*5890*/  MUFU.EX2 R55, R55 ;  /* 0x0000003700377308 */ /* 0x000e620000000800 */
[----:B0-----:R-:W-:Y:S01]  /*58a0*/  FADD.FTZ R30, R70, R31 ;  /* 0x0000001f461e7221 */ /* 0x001fe20000010000 */
[----:B------:R-:W-:Y:S01]  /*58b0*/  FFMA.FTZ R83, R83, UR4, -R25 ;  /* 0x0000000453537c23 */ /* 0x000fe20008010819 */
[----:B------:R-:W-:-:S05]  /*58c0*/  F2FP.BF16.F32.PACK_AB R7, R96, R81 ;  /* 0x000000516007723e */ /* 0x000fca00000010ff */
[----:B------:R-:W0:Y:S01]  /*58d0*/  MUFU.EX2 R68, R68 ;  /* 0x0000004400447308 */ /* 0x000e220000000800 */
[----:B--2---:R-:W-:Y:S01]  /*58e0*/  FADD.FTZ R30, R73, R30 ;  /* 0x0000001e491e7221 */ /* 0x004fe20000010000 */
[----:B------:R2:W-:Y:S06]  /*58f0*/  STSM.16.M88.4 [R2+0x24300], R4 ;  /* 0x0243000402007844 */ /* 0x0005ec0000000200 */
[----:B------:R-:W3:Y:S01]  /*5900*/  MUFU.EX2 R50, R50 ;  /* 0x0000003200327308 */ /* 0x000ee20000000800 */
[----:B-1----:R-:W-:Y:S01]  /*5910*/  FADD.FTZ R31, R55, R30 ;  /* 0x0000001e371f7221 */ /* 0x002fe20000010000 */
[----:B------:R-:W-:Y:S01]  /*5920*/  FADD.FTZ R30, R12, R75 ;  /* 0x0000004b0c1e7221 */ /* 0x000fe20000010000 */
[----:B------:R-:W-:-:S05]  /*5930*/  F2FP.BF16.F32.PACK_AB R12, R13, R12 ;  /* 0x0000000c0d0c723e */ /* 0x000fca00000010ff */
[----:B------:R-:W1:Y:S01]  /*5940*/  MUFU.EX2 R71, R71 ;  /* 0x0000004700477308 */ /* 0x000e620000000800 */
[----:B0-----:R-:W-:Y:S01]  /*5950*/  FADD.FTZ R31, R68, R31 ;  /* 0x0000001f441f7221 */ /* 0x001fe20000010000 */
[----:B--2---:R-:W-:Y:S02]  /*5960*/  F2FP.BF16.F32.PACK_AB R4, R82, R3 ;  /* 0x000000035204723e */ /* 0x004fe400000010ff */
[----:B------:R-:W-:Y:S02]  /*5970*/  F2FP.BF16.F32.PACK_AB R6, R11, R8 ;  /* 0x000000080b06723e */ /* 0x000fe400000010ff */
[----:B------:R-:W-:Y:S02]  /*5980*/  F2FP.BF16.F32.PACK_AB R5, R73, R70 ;  /* 0x000000464905723e */ /* 0x000fe400000010ff */
[----:B------:R-:W0:Y:S01]  /*5990*/  MUFU.EX2 R24, R24 ;  /* 0x0000001800187308 */ /* 0x000e220000000800 */
[----:B------:R-:W-:-:S05]  /*59a0*/  F2FP.BF16.F32.PACK_AB R7, R68, R55 ;  /* 0x000000374407723e */ /* 0x000fca00000010ff */
[----:B------:R-:W-:Y:S02]  /*59b0*/  STSM.16.M88.4 [R2+0x25b00], R4 ;  /* 0x025b000402007844 */ /* 0x000fe40000000200 */
[----:B------:R-:W2:Y:S08]  /*59c0*/  MUFU.EX2 R67, R67 ;  /* 0x0000004300437308 */ /* 0x000eb00000000800 */
[----:B------:R4:W-:Y:S08]  /*59d0*/  MUFU.EX2 R0, R48 ;  /* 0x0000003000007308 */ /* 0x0009f00000000800 */
[----:B------:R-:W5:Y:S01]  /*59e0*/  MUFU.EX2 R40, R40 ;  /* 0x0000002800287308 */ /* 0x000f620000000800 */
[----:B----4-:R-:W-:-:S07]  /*59f0*/  FFMA.FTZ R48, R45, UR4, -R25 ;  /* 0x000000042d307c23 */ /* 0x010fce0008010819 */
[----:B------:R3:W-:Y:S08]  /*5a00*/  MUFU.EX2 R45, R72 ;  /* 0x00000048002d7308 */ /* 0x0007f00000000800 */
[----:B------:R-:W4:Y:S01]  /*5a10*/  MUFU.EX2 R69, R69 ;  /* 0x0000004500457308 */ /* 0x000f220000000800 */
[----:B---3--:R-:W-:Y:S01]  /*5a20*/  FADD.FTZ R72, R50, R31 ;  /* 0x0000001f32487221 */ /* 0x008fe20000010000 */
[----:B------:R-:W-:Y:S01]  /*5a30*/  FADD.FTZ R31, R13, R30 ;  /* 0x0000001e0d1f7221 */ /* 0x000fe20000010000 */
[----:B-1----:R-:W-:-:S02]  /*5a40*/  F2FP.BF16.F32.PACK_AB R13, R71, R50 ;  /* 0x00000032470d723e */ /* 0x002fc400000010ff */
[----:B------:R-:W-:Y:S01]  /*5a50*/  FADD.FTZ R27, R71, R72 ;  /* 0x00000048471b7221 */ /* 0x000fe20000010000 */
[----:B------:R-:W-:Y:S01]  /*5a60*/  FADD.FTZ R26, R14, R31 ;  /* 0x0000001f0e1a7221 */ /* 0x000fe20000010000 */
[C---:B------:R-:W-:Y:S01]  /*5a70*/  F2FP.BF16.F32.PACK_AB R14, R15.reuse, R14 ;  /* 0x0000000e0f0e723e */ /* 0x040fe200000010ff */
[----:B------:R-:W1:Y:S01]  /*5a80*/  MUFU.EX2 R28, R28 ;  /* 0x0000001c001c7308 */ /* 0x000e620000000800 */
[----:B0-----:R-:W-:Y:S01]  /*5a90*/  FADD.FTZ R30, R24, R27 ;  /* 0x0000001b181e7221 */ /* 0x001fe20000010000 */
[----:B------:R-:W-:Y:S01]  /*5aa0*/  FADD.FTZ R25, R15, R26 ;  /* 0x0000001a0f197221 */ /* 0x000fe20000010000 */
[C---:B--2---:R-:W-:Y:S02]  /*5ab0*/  F2FP.BF16.F32.PACK_AB R15, R67.reuse, R24 ;  /* 0x00000018430f723e */ /* 0x044fe400000010ff */
[----:B------:R-:W-:Y:S01]  /*5ac0*/  CS2R R70, SRZ ;  /* 0x0000000000467805 */ /* 0x000fe2000001ff00 */
[----:B------:R-:W-:Y:S01]  /*5ad0*/  FADD.FTZ R27, R67, R30 ;  /* 0x0000001e431b7221 */ /* 0x000fe20000010000 */
[----:B------:R-:W-:Y:S01]  /*5ae0*/  FADD.FTZ R26, R20, R25 ;  /* 0x00000019141a7221 */ /* 0x000fe20000010000 */
[C---:B------:R-:W-:Y:S01]  /*5af0*/  F2FP.BF16.F32.PACK_AB R24, R21.reuse, R20 ;  /* 0x000000141518723e */ /* 0x040fe200000010ff */
[----:B------:R-:W0:Y:S01]  /*5b00*/  MUFU.EX2 R51, R51 ;  /* 0x0000003300337308 */ /* 0x000e220000000800 */
[----:B-----5:R-:W-:Y:S01]  /*5b10*/  FADD.FTZ R30, R40, R27 ;  /* 0x0000001b281e7221 */ /* 0x020fe20000010000 */
[----:B------:R-:W-:Y:S01]  /*5b20*/  FADD.FTZ R26, R21, R26 ;  /* 0x0000001a151a7221 */ /* 0x000fe20000010000 */
[----:B------:R2:W-:Y:S02]  /*5b30*/  STSM.16.M88.4 [R2+0x27300], R12 ;  /* 0x0273000c02007844 */ /* 0x0005e40000000200 */
[----:B----4-:R-:W-:Y:S01]  /*5b40*/  FADD.FTZ R3, R69, R30 ;  /* 0x0000001e45037221 */ /* 0x010fe20000010000 */
[----:B------:R-:W-:-:S02]  /*5b50*/  FADD.FTZ R11, R41, R26 ;  /* 0x0000001a290b7221 */ /* 0x000fc40000010000 */
[----:B------:R-:W3:Y:S01]  /*5b60*/  MUFU.EX2 R29, R29 ;  /* 0x0000001d001d7308 */ /* 0x000ee20000000800 */
[----:B-1----:R-:W-:Y:S01]  /*5b70*/  FADD.FTZ R26, R28, R3 ;  /* 0x000000031c1a7221 */ /* 0x002fe20000010000 */
[----:B------:R-:W-:-:S04]  /*5b80*/  FADD.FTZ R11, R44, R11 ;  /* 0x0000000b2c0b7221 */ /* 0x000fc80000010000 */
[----:B------:R-:W-:Y:S02]  /*5b90*/  FADD.FTZ R30, R42, R11 ;  /* 0x0000000b2a1e7221 */ /* 0x000fe40000010000 */
[----:B------:R-:W1:Y:S01]  /*5ba0*/  MUFU.EX2 R56, R56 ;  /* 0x0000003800387308 */ /* 0x000e620000000800 */
[----:B0-----:R-:W-:Y:S01]  /*5bb0*/  FADD.FTZ R26, R51, R26 ;  /* 0x0000001a331a7221 */ /* 0x001fe20000010000 */
[----:B------:R-:W-:Y:S01]  /*5bc0*/  FADD.FTZ R25, R43, R30 ;  /* 0x0000001e2b197221 */ /* 0x000fe20000010000 */
[----:B------:R-:W-:Y:S02]  /*5bd0*/  F2FP.BF16.F32.PACK_AB R27, R51, R28 ;  /* 0x0000001c331b723e */ /* 0x000fe400000010ff */
[----:B------:R-:W-:Y:S02]  /*5be0*/  CS2R R50, SRZ ;  /* 0x0000000000327805 */ /* 0x000fe4000001ff00 */
[----:B--2---:R-:W-:Y:S01]  /*5bf0*/  F2FP.BF16.F32.PACK_AB R12, R77, R34 ;  /* 0x000000224d0c723e */ /* 0x004fe200000010ff */
[----:B------:R-:W-:Y:S01]  /*5c00*/  FADD.FTZ R20, R32, R25 ;  /* 0x0000001920147221 */ /* 0x000fe20000010000 */
[----:B------:R-:W-:Y:S01]  /*5c10*/  F2FP.BF16.F32.PACK_AB R25, R69, R40 ;  /* 0x000000284519723e */ /* 0x000fe200000010ff */
[----:B------:R-:W0:Y:S01]  /*5c20*/  MUFU.EX2 R10, R10 ;  /* 0x0000000a000a7308 */ /* 0x000e220000000800 */
[----:B---3--:R-:W-:Y:S01]  /*5c30*/  FADD.FTZ R11, R29, R26 ;  /* 0x0000001a1d0b7221 */ /* 0x008fe20000010000 */
[----:B------:R-:W-:-:S02]  /*5c40*/  F2FP.BF16.F32.PACK_AB R26, R44, R41 ;  /* 0x000000292c1a723e */ /* 0x000fc400000010ff */
[----:B------:R-:W-:Y:S02]  /*5c50*/  CS2R R68, SRZ ;  /* 0x0000000000447805 */ /* 0x000fe4000001ff00 */
[----:B------:R-:W-:Y:S02]  /*5c60*/  F2FP.BF16.F32.PACK_AB R14, R63, R36 ;  /* 0x000000243f0e723e */ /* 0x000fe400000010ff */
[----:B------:R-:W-:Y:S01]  /*5c70*/  CS2R R40, SRZ ;  /* 0x0000000000287805 */ /* 0x000fe2000001ff00 */
[----:B------:R-:W-:Y:S01]  /*5c80*/  STSM.16.M88.4 [R2+0x28b00], R24 ;  /* 0x028b001802007844 */ /* 0x000fe20000000200 */
[----:B------:R-:W2:Y:S01]  /*5c90*/  MUFU.EX2 R57, R57 ;  /* 0x0000003900397308 */ /* 0x000ea20000000800 */
[C---:B-1----:R-:W-:Y:S01]  /*5ca0*/  FADD.FTZ R11, R56.reuse, R11 ;  /* 0x0000000b380b7221 */ /* 0x042fe20000010000 */
[----:B------:R-:W-:-:S06]  /*5cb0*/  F2FP.BF16.F32.PACK_AB R29, R56, R29 ;  /* 0x0000001d381d723e */ /* 0x000fcc00000010ff */
[----:B------:R-:W1:Y:S01]  /*5cc0*/  MUFU.EX2 R49, R49 ;  /* 0x0000003100317308 */ /* 0x000e620000000800 */
[----:B0-----:R-:W-:Y:S01]  /*5cd0*/  FADD.FTZ R30, R10, R11 ;  /* 0x0000000b0a1e7221 */ /* 0x001fe20000010000 */
[----:B------:R-:W-:-:S04]  /*5ce0*/  FADD.FTZ R11, R33, R20 ;  /* 0x00000014210b7221 */ /* 0x000fc80000010000 */
[----:B------:R-:W-:Y:S02]  /*5cf0*/  FADD.FTZ R20, R34, R11 ;  /* 0x0000000b22147221 */ /* 0x000fe40000010000 */
[----:B------:R-:W0:Y:S01]  /*5d00*/  MUFU.EX2 R48, R48 ;  /* 0x0000003000307308 */ /* 0x000e220000000800 */
[----:B--2---:R-:W-:Y:S01]  /*5d10*/  FADD.FTZ R21, R57, R30 ;  /* 0x0000001e39157221 */ /* 0x004fe20000010000 */
[----:B------:R-:W-:Y:S01]  /*5d20*/  FADD.FTZ R11, R77, R20 ;  /* 0x000000144d0b7221 */ /* 0x000fe20000010000 */
[----:B------:R-:W-:Y:S02]  /*5d30*/  F2FP.BF16.F32.PACK_AB R31, R57, R10 ;  /* 0x0000000a391f723e */ /* 0x000fe400000010ff */
[----:B------:R-:W-:Y:S01]  /*5d40*/  CS2R R56, SRZ ;  /* 0x0000000000387805 */ /* 0x000fe2000001ff00 */
[----:B------:R-:W-:Y:S01]  /*5d50*/  FADD.FTZ R28, R0, R21 ;  /* 0x00000015001c7221 */ /* 0x000fe20000010000 */
[----:B------:R-:W-:Y:S01]  /*5d60*/  FADD.FTZ R30, R36, R11 ;  /* 0x0000000b241e7221 */ /* 0x000fe20000010000 */
[----:B------:R-:W2:Y:S02]  /*5d70*/  MUFU.EX2 R52, R52 ;  /* 0x0000003400347308 */ /* 0x000ea40000000800 */
[----:B-1----:R-:W-:Y:S01]  /*5d80*/  FADD.FTZ R20, R49, R28 ;  /* 0x0000001c31147221 */ /* 0x002fe20000010000 */
[----:B------:R-:W-:Y:S01]  /*5d90*/  FADD.FTZ R4, R63, R30 ;  /* 0x0000001e3f047221 */ /* 0x000fe20000010000 */
[----:B------:R-:W-:-:S02]  /*5da0*/  F2FP.BF16.F32.PACK_AB R13, R49, R0 ;  /* 0x00000000310d723e */ /* 0x000fc400000010ff */
[----:B------:R-:W-:Y:S01]  /*5db0*/  FADD.FTZ R11, R45, R20 ;  /* 0x000000142d0b7221 */ /* 0x000fe20000010000 */
[----:B------:R-:W-:Y:S01]  /*5dc0*/  FADD.FTZ R5, R37, R4 ;  /* 0x0000000425057221 */ /* 0x000fe20000010000 */
[----:B------:R-:W-:Y:S01]  /*5dd0*/  F2FP.BF16.F32.PACK_AB R28, R43, R42 ;  /* 0x0000002a2b1c723e */ /* 0x000fe200000010ff */
[----:B------:R-:W1:Y:S01]  /*5de0*/  MUFU.EX2 R59, R59 ;  /* 0x0000003b003b7308 */ /* 0x000e620000000800 */
[----:B0-----:R-:W-:Y:S01]  /*5df0*/  FADD.FTZ R11, R48, R11 ;  /* 0x0000000b300b7221 */ /* 0x001fe20000010000 */
[----:B------:R-:W-:Y:S01]  /*5e00*/  FADD.FTZ R5, R60, R5 ;  /* 0x000000053c057221 */ /* 0x000fe20000010000 */
[----:B------:R-:W-:Y:S02]  /*5e10*/  F2FP.BF16.F32.PACK_AB R30, R33, R32 ;  /* 0x00000020211e723e */ /* 0x000fe400000010ff */
[----:B------:R-:W-:Y:S02]  /*5e20*/  CS2R R42, SRZ ;  /* 0x00000000002a7805 */ /* 0x000fe4000001ff00 */
[----:B------:R-:W-:-:S02]  /*5e30*/  F2FP.BF16.F32.PACK_AB R15, R48, R45 ;  /* 0x0000002d300f723e */ /* 0x000fc400000010ff */
[----:B------:R-:W-:Y:S02]  /*5e40*/  CS2R R48, SRZ ;  /* 0x0000000000307805 */ /* 0x000fe4000001ff00 */
[----:B------:R-:W-:Y:S01]  /*5e50*/  CS2R R44, SRZ ;  /* 0x00000000002c7805 */ /* 0x000fe2000001ff00 */
[----:B------:R-:W0:Y:S01]  /*5e60*/  MUFU.EX2 R38, R38 ;  /* 0x0000002600267308 */ /* 0x000e220000000800 */
[----:B--2---:R-:W-:Y:S01]  /*5e70*/  FADD.FTZ R4, R52, R11 ;  /* 0x0000000b34047221 */ /* 0x004fe20000010000 */
[----:B------:R2:W-:Y:S01]  /*5e80*/  STSM.16.M88.4 [R2+0x2a300], R28 ;  /* 0x02a3001c02007844 */ /* 0x0005e20000000200 */
[----:B------:R-:W-:-:S03]  /*5e90*/  CS2R R32, SRZ ;  /* 0x0000000000207805 */ /* 0x000fc6000001ff00 */
[----:B------:R3:W-:Y:S02]  /*5ea0*/  STSM.16.M88.4 [R2+0x2bb00], R12 ;  /* 0x02bb000c02007844 */ /* 0x0007e40000000200 */
[----:B------:R-:W4:Y:S01]  /*5eb0*/  MUFU.EX2 R65, R65 ;  /* 0x0000004100417308 */ /* 0x000f220000000800 */
[----:B-1----:R-:W-:-:S07]  /*5ec0*/  FADD.FTZ R4, R59, R4 ;  /* 0x000000043b047221 */ /* 0x002fce0000010000 */
[----:B------:R-:W1:Y:S01]  /*5ed0*/  MUFU.EX2 R61, R61 ;  /* 0x0000003d003d7308 */ /* 0x000e620000000800 */
[----:B0-----:R-:W-:Y:S01]  /*5ee0*/  FADD.FTZ R0, R38, R5 ;  /* 0x0000000526007221 */ /* 0x001fe20000010000 */
[----:B--2---:R-:W-:Y:S02]  /*5ef0*/  CS2R R30, SRZ ;  /* 0x00000000001e7805 */ /* 0x004fe4000001ff00 */
[----:B------:R-:W-:-:S04]  /*5f00*/  CS2R R28, SRZ ;  /* 0x00000000001c7805 */ /* 0x000fc8000001ff00 */
[----:B------:R-:W0:Y:S01]  /*5f10*/  MUFU.EX2 R8, R90 ;  /* 0x0000005a00087308 */ /* 0x000e220000000800 */
[----:B----4-:R-:W-:-:S07]  /*5f20*/  FADD.FTZ R5, R65, R4 ;  /* 0x0000000441057221 */ /* 0x010fce0000010000 */
[----:B------:R-:W2:Y:S01]  /*5f30*/  MUFU.EX2 R39, R39 ;  /* 0x0000002700277308 */ /* 0x000ea20000000800 */
[C---:B-1----:R-:W-:Y:S01]  /*5f40*/  FADD.FTZ R0, R61.reuse, R0 ;  /* 0x000000003d007221 */ /* 0x042fe20000010000 */
[----:B------:R-:W-:-:S06]  /*5f50*/  F2FP.BF16.F32.PACK_AB R6, R61, R38 ;  /* 0x000000263d06723e */ /* 0x000fcc00000010ff */
[----:B------:R-:W1:Y:S01]  /*5f60*/  MUFU.EX2 R3, R91 ;  /* 0x0000005b00037308 */ /* 0x000e620000000800 */
[----:B0-----:R-:W-:-:S07]  /*5f70*/  FADD.FTZ R4, R8, R5 ;  /* 0x0000000508047221 */ /* 0x001fce0000010000 */
[----:B------:R-:W0:Y:S01]  /*5f80*/  MUFU.EX2 R62, R62 ;  /* 0x0000003e003e7308 */ /* 0x000e220000000800 */
[----:B--2---:R-:W-:-:S07]  /*5f90*/  FADD.FTZ R5, R39, R0 ;  /* 0x0000000027057221 */ /* 0x004fce0000010000 */
[----:B------:R-:W2:Y:S01]  /*5fa0*/  MUFU.EX2 R92, R92 ;  /* 0x0000005c005c7308 */ /* 0x000ea20000000800 */
[----:B-1----:R-:W-:Y:S01]  /*5fb0*/  FADD.FTZ R7, R3, R4 ;  /* 0x0000000403077221 */ /* 0x002fe20000010000 */
[----:B------:R-:W-:Y:S02]  /*5fc0*/  F2FP.BF16.F32.PACK_AB R4, R60, R37 ;  /* 0x000000253c04723e */ /* 0x000fe400000010ff */
[----:B------:R-:W-:Y:S02]  /*5fd0*/  CS2R R60, SRZ ;  /* 0x00000000003c7805 */ /* 0x000fe4000001ff00 */
[----:B------:R-:W-:Y:S02]  /*5fe0*/  CS2R R36, SRZ ;  /* 0x0000000000247805 */ /* 0x000fe4000001ff00 */
[----:B------:R-:W1:Y:S01]  /*5ff0*/  MUFU.EX2 R46, R46 ;  /* 0x0000002e002e7308 */ /* 0x000e620000000800 */
[----:B0-----:R-:W-:Y:S01]  /*6000*/  FADD.FTZ R11, R62, R5 ;  /* 0x000000053e0b7221 */ /* 0x001fe20000010000 */
[----:B------:R-:W-:-:S02]  /*6010*/  F2FP.BF16.F32.PACK_AB R5, R59, R52 ;  /* 0x000000343b05723e */ /* 0x000fc400000010ff */
[----:B---3--:R-:W-:Y:S02]  /*6020*/  F2FP.BF16.F32.PACK_AB R12, R62, R39 ;  /* 0x000000273e0c723e */ /* 0x008fe400000010ff */
[----:B------:R-:W-:Y:S02]  /*6030*/  CS2R R62, SRZ ;  /* 0x00000000003e7805 */ /* 0x000fe4000001ff00 */
[----:B------:R-:W-:Y:S01]  /*6040*/  CS2R R38, SRZ ;  /* 0x0000000000267805 */ /* 0x000fe2000001ff00 */
[----:B------:R-:W0:Y:S01]  /*6050*/  MUFU.EX2 R93, R93 ;  /* 0x0000005d005d7308 */ /* 0x000e220000000800 */
[C---:B--2---:R-:W-:Y:S01]  /*6060*/  FADD.FTZ R0, R92.reuse, R7 ;  /* 0x000000075c007221 */ /* 0x044fe20000010000 */
[----:B------:R-:W-:Y:S02]  /*6070*/  F2FP.BF16.F32.PACK_AB R13, R92, R3 ;  /* 0x000000035c0d723e */ /* 0x000fe400000010ff */
[----:B------:R-:W-:-:S04]  /*6080*/  F2FP.BF16.F32.PACK_AB R7, R8, R65 ;  /* 0x000000410807723e */ /* 0x000fc800000010ff */
[----:B------:R-:W2:Y:S01]  /*6090*/  MUFU.EX2 R53, R53 ;  /* 0x0000003500357308 */ /* 0x000ea20000000800 */
[----:B-1----:R-:W-:Y:S01]  /*60a0*/  FADD.FTZ R10, R46, R11 ;  /* 0x0000000b2e0a7221 */ /* 0x002fe20000010000 */
[----:B------:R1:W-:Y:S06]  /*60b0*/  STSM.16.M88.4 [R2+0x2d300], R4 ;  /* 0x02d3000402007844 */ /* 0x0003ec0000000200 */
[----:B------:R-:W3:Y:S01]  /*60c0*/  MUFU.EX2 R94, R94 ;  /* 0x0000005e005e7308 */ /* 0x000ee20000000800 */
[----:B0-----:R-:W-:-:S07]  /*60d0*/  FADD.FTZ R11, R93, R0 ;  /* 0x000000005d0b7221 */ /* 0x001fce0000010000 */
[----:B------:R-:W0:Y:S01]  /*60e0*/  MUFU.EX2 R47, R47 ;  /* 0x0000002f002f7308 */ /* 0x000e220000000800 */
[C---:B--2---:R-:W-:Y:S01]  /*60f0*/  FADD.FTZ R10, R53.reuse, R10 ;  /* 0x0000000a350a7221 */ /* 0x044fe20000010000 */
[----:B------:R-:W-:Y:S01]  /*6100*/  F2FP.BF16.F32.PACK_AB R14, R53, R46 ;  /* 0x0000002e350e723e */ /* 0x000fe200000010ff */
[----:B-1----:R-:W-:Y:S01]  /*6110*/  IMAD.U32 R6, RZ, RZ, UR7 ;  /* 0x00000007ff067e24 */ /* 0x002fe2000f8e00ff */
[----:B------:R-:W-:-:S04]  /*6120*/  CS2R R52, SRZ ;  /* 0x0000000000347805 */ /* 0x000fc8000001ff00 */
[----:B------:R-:W1:Y:S01]  /*6130*/  MUFU.EX2 R64, R64 ;  /* 0x0000004000407308 */ /* 0x000e620000000800 */
[C---:B---3--:R-:W-:Y:S01]  /*6140*/  FADD.FTZ R11, R94.reuse, R11 ;  /* 0x0000000b5e0b7221 */ /* 0x048fe20000010000 */
[----:B------:R-:W-:-:S05]  /*6150*/  F2FP.BF16.F32.PACK_AB R15, R94, R93 ;  /* 0x0000005d5e0f723e */ /* 0x000fca00000010ff */
[----:B------:R-:W-:Y:S01]  /*6160*/  STSM.16.M88.4 [R2+0x2eb00], R12 ;  /* 0x02eb000c02007844 */ /* 0x000fe20000000200 */
[----:B------:R-:W2:Y:S01]  /*6170*/  MUFU.EX2 R66, R66 ;  /* 0x0000004200427308 */ /* 0x000ea20000000800 */
[----:B0-----:R-:W-:-:S07]  /*6180*/  FADD.FTZ R3, R47, R10 ;  /* 0x0000000a2f037221 */ /* 0x001fce0000010000 */
[----:B------:R0:W3:Y:S01]  /*6190*/  MUFU.EX2 R25, R58 ;  /* 0x0000003a00197308 */ /* 0x0000e20000000800 */
[----:B-1----:R-:W-:-:S07]  /*61a0*/  FADD.FTZ R0, R64, R11 ;  /* 0x0000000b40007221 */ /* 0x002fce0000010000 */
[----:B------:R-:W-:Y:S01]  /*61b0*/  MUFU.EX2 R35, R35 ;  /* 0x0000002300237308 */ /* 0x000fe20000000800 */
[C---:B--2---:R-:W-:Y:S01]  /*61c0*/  FADD.FTZ R8, R66.reuse, R3 ;  /* 0x0000000342087221 */ /* 0x044fe20000010000 */
[----:B------:R-:W-:Y:S02]  /*61d0*/  F2FP.BF16.F32.PACK_AB R24, R66, R47 ;  /* 0x0000002f4218723e */ /* 0x000fe400000010ff */
[----:B------:R-:W-:Y:S02]  /*61e0*/  CS2R R66, SRZ ;  /* 0x0000000000427805 */ /* 0x000fe4000001ff00 */
[----:B0-----:R-:W-:Y:S02]  /*61f0*/  CS2R R58, SRZ ;  /* 0x00000000003a7805 */ /* 0x001fe4000001ff00 */
[----:B------:R-:W-:Y:S01]  /*6200*/  CS2R R46, SRZ ;  /* 0x00000000002e7805 */ /* 0x000fe2000001ff00 */
[----:B------:R-:W0:Y:S01]  /*6210*/  MUFU.EX2 R54, R54 ;  /* 0x0000003600367308 */ /* 0x000e220000000800 */
[C---:B---3--:R-:W-:Y:S01]  /*6220*/  FADD.FTZ R3, R25.reuse, R0 ;  /* 0x0000000019037221 */ /* 0x048fe20000010000 */
[----:B------:R-:W-:-:S02]  /*6230*/  F2FP.BF16.F32.PACK_AB R25, R25, R64 ;  /* 0x000000401919723e */ /* 0x000fc400000010ff */
[----:B------:R-:W-:-:S04]  /*6240*/  CS2R R64, SRZ ;  /* 0x0000000000407805 */ /* 0x000fc8000001ff00 */
[----:B------:R-:W1:Y:S08]  /*6250*/  MUFU.EX2 R76, R76 ;  /* 0x0000004c004c7308 */ /* 0x000e700000000800 */
[----:B------:R-:W2:Y:S01]  /*6260*/  MUFU.EX2 R83, R83 ;  /* 0x0000005300537308 */ /* 0x000ea20000000800 */
[----:B0-----:R-:W-:Y:S01]  /*6270*/  F2FP.BF16.F32.PACK_AB R26, R54, R35 ;  /* 0x00000023361a723e */ /* 0x001fe200000010ff */
[----:B------:R-:W-:Y:S01]  /*6280*/  FADD.FTZ R35, R35, R8 ;  /* 0x0000000823237221 */ /* 0x000fe20000010000 */
[----:B-1----:R-:W-:-:S03]  /*6290*/  FADD.FTZ R0, R76, R3 ;  /* 0x000000034c007221 */ /* 0x002fc60000010000 */
[----:B------:R-:W-:Y:S01]  /*62a0*/  FADD.FTZ R3, R54, R35 ;  /* 0x0000002336037221 */ /* 0x000fe20000010000 */
[----:B------:R-:W-:Y:S02]  /*62b0*/  CS2R R54, SRZ ;  /* 0x0000000000367805 */ /* 0x000fe4000001ff00 */
[----:B------:R-:W-:Y:S02]  /*62c0*/  CS2R R34, SRZ ;  /* 0x0000000000227805 */ /* 0x000fe4000001ff00 */
[C---:B--2---:R-:W-:Y:S01]  /*62d0*/  F2FP.BF16.F32.PACK_AB R27, R83.reuse, R76 ;  /* 0x0000004c531b723e */ /* 0x044fe200000010ff */
[----:B------:R-:W-:-:S04]  /*62e0*/  FADD.FTZ R0, R83, R0 ;  /* 0x0000000053007221 */ /* 0x000fc80000010000 */
[----:B------:R0:W-:Y:S01]  /*62f0*/  STSM.16.M88.4 [R2+0x30300], R24 ;  /* 0x0303001802007844 */ /* 0x0001e20000000200 */
[----:B------:R1:W-:Y:S06]  /*6300*/  MEMBAR.ALL.CTA ;  /* 0x0000000000007992 */ /* 0x0003ec0000008000 */
[----:B-1----:R-:W1:Y:S01]  /*6310*/  FENCE.VIEW.ASYNC.S ;  /* 0x00000000000073c6 */ /* 0x002e620000000000 */
[----:B0-----:R-:W-:Y:S02]  /*6320*/  CS2R R26, SRZ ;  /* 0x00000000001a7805 */ /* 0x001fe4000001ff00 */
[----:B------:R-:W-:Y:S01]  /*6330*/  CS2R R24, SRZ ;  /* 0x0000000000187805 */ /* 0x000fe2000001ff00 */
[----:B-1----:R-:W-:Y:S01]  /*6340*/  NOP ;  /* 0x0000000000007918 */ /* 0x002fe20000000000 */
[----:B------:R-:W-:Y:S05]  /*6350*/  @!P3 BRA `(.L_x_2090) ;  /* 0x0000004800e4b947 */ /* 0x000fea0003800000 */
[----:B------:R-:W-:Y:S01]  /*6360*/  IMAD.MOV.U32 R5, RZ, RZ, R74 ;  /* 0x000000ffff057224 */ /* 0x000fe200078e004a */
[----:B------:R-:W-:Y:S01]  /*6370*/  UMOV UR39, UR60 ;  /* 0x0000003c00277c82 */ /* 0x000fe20008000000 */
[----:B------:R-:W-:Y:S01]  /*6380*/  IMAD.MOV.U32 R4, RZ, RZ, R9 ;  /* 0x000000ffff047224 */ /* 0x000fe200078e0009 */
[----:B------:R-:W-:Y:S01]  /*6390*/  UMOV UR7, UR36 ;  /* 0x0000002400077c82 */ /* 0x000fe20008000000 */
[----:B------:R-:W-:Y:S01]  /*63a0*/  IMAD.MOV.U32 R71, RZ, RZ, RZ ;  /* 0x000000ffff477224 */ /* 0x000fe200078e00ff */
[----:B------:R-:W-:-:S06]  /*63b0*/  ULDC UR5, c[0x0][0x9d8] ;  /* 0x0002760000057ab9 */ /* 0x000fcc0000000800 */
.L_x_2099:
        /* <DEDUP_REMOVED lines=10> */
.L_x_2092:
[----:B------:R-:W-:Y:S01]  /*6460*/  ULEA UR4, UR36, UR37, 0x3 ;  /* 0x0000002524047291 */ /* 0x000fe2000f8e183f */
[----:B------:R-:W-:-:S05]  /*6470*/  IMAD.U32 R7, RZ, RZ, UR60 ;  /* 0x0000003cff077e24 */ /* 0x000fca000f8e00ff */
[----:B------:R-:W-:-:S04]  /*6480*/  SHF.L.U32 R7, R7, 0x1f, RZ ;  /* 0x0000001f07077819 */ /* 0x000fc800000006ff */
[----:B------:R0:W1:Y:S01]  /*6490*/  SYNCS.PHASECHK.TRANS64.TRYWAIT P3, [UR4+0x31c30], R7 ;  /* 0x031c3007ff0075a7 */ /* 0x0000620008060144 */
[----:B------:R-:W-:Y:S05]  /*64a0*/  @!P0 BRA `(.L_x_2093) ;  /* 0x0000000000048947 */ /* 0x000fea0003800000 */
[----:B------:R-:W-:Y:S01]  /*64b0*/  BPT.TRAP 0x1 ;  /* 0x000000040000795c */ /* 0x000fe20000300000 */
.L_x_2093:
[----:B-1----:R-:W-:Y:S05]  /*64c0*/  @P3 BRA `(.L_x_2091) ;  /* 0x0000000000083947 */ /* 0x002fea0003800000 */
[----:B------:R-:W1:Y:S02]  /*64d0*/  SYNCS.PHASECHK.TRANS64.TRYWAIT P3, [UR4+0x31c30], R7 ;  /* 0x031c3007ff0075a7 */ /* 0x000e640008060144 */
[----:B-1----:R-:W-:Y:S05]  /*64e0*/  @!P3 BRA `(.L_x_2094) ;  /* 0x0000013000fcb947 */ /* 0x002fea0003800000 */
.L_x_2091:
[----:B-1----:R-:W1:Y:S01]  /*64f0*/  S2R R8, SR_TID.X ;  /* 0x0000000000087919 */ /* 0x002e620000002100 */
        /* <DEDUP_REMOVED lines=24> */
[----:B-1----:R-:W-:Y:S01]  /*6680*/  SHF.R.U32.HI R8, RZ, 0x7, R8 ;  /* 0x00000007ff087819 */ /* 0x002fe20000011608 */
        /* <DEDUP_REMOVED lines=331> */
.L_x_2096:
[----:B------:R-:W-:Y:S01]  /*7b40*/  ULEA UR4, UR7, UR37, 0x3 ;  /* 0x0000002507047291 */ /* 0x000fe2000f8e183f */
[----:B------:R-:W-:-:S05]  /*7b50*/  IMAD.U32 R7, RZ, RZ, UR39 ;  /* 0x00000027ff077e24 */ /* 0x000fca000f8e00ff */
[----:B------:R-:W-:-:S04]  /*7b60*/  SHF.L.U32 R7, R7, 0x1f, RZ ;  /* 0x0000001f07077819 */ /* 0x000fc800000006ff */
[----:B------:R0:W1:Y:S01]  /*7b70*/  SYNCS.PHASECHK.TRANS64.TRYWAIT P3, [UR4+0x31c50], R7 ;  /* 0x031c5007ff0075a7 */ /* 0x0000620008060144 */
[----:B------:R-:W-:Y:S05]  /*7b80*/  @!P0 BRA `(.L_x_2097) ;  /* 0x0000000000048947 */ /* 0x000fea0003800000 */
[----:B------:R-:W-:Y:S01]  /*7b90*/  BPT.TRAP 0x1 ;  /* 0x000000040000795c */ /* 0x000fe20000300000 */
.L_x_2097:
[----:B-1----:R-:W-:Y:S05]  /*7ba0*/  @P3 BRA `(.L_x_2095) ;  /* 0x0000000000083947 */ /* 0x002fea0003800000 */
[----:B------:R-:W1:Y:S02]  /*7bb0*/  SYNCS.PHASECHK.TRANS64.TRYWAIT P3, [UR4+0x31c50], R7 ;  /* 0x031c5007ff0075a7 */ /* 0x000e640008060144 */
[----:B-1----:R-:W-:Y:S05]  /*7bc0*/  @!P3 BRA `(.L_x_2098) ;  /* 0x0000011c005cb947 */ /* 0x002fea0003800000 */
.L_x_2095:
[----:B------:R-:W-:Y:S01]  /*7bd0*/  R2UR UR4, R23 ;  /* 0x00000000170472ca */ /* 0x000fe200000e0000 */
[----:B------:R-:W-:Y:S01]  /*7be0*/  FMUL.FTZ R12, R128, UR5 ;  /* 0x00000005800c7c20 */ /* 0x000fe20008410000 */
[----:B------:R-:W-:Y:S01]  /*7bf0*/  FMUL.FTZ R20, R120, UR5 ;  /* 0x0000000578147c20 */ /* 0x000fe20008410000 */
[----:B------:R-:W-:Y:S01]  /*7c00*/  @UP0 ULDC UR10, c[0x0][0x44c] ;  /* 0x00011300000a0ab9 */ /* 0x000fe20000000800 */
[----:B------:R-:W-:Y:S01]  /*7c10*/  R2UR UR14, R17 ;  /* 0x00000000110e72ca */ /* 0x000fe200000e0000 */
[----:B------:R-:W-:Y:S01]  /*7c20*/  FMUL.FTZ R120, R124, UR5 ;  /* 0x000000057c787c20 */ /* 0x000fe20008410000 */
[----:B------:R-:W-:Y:S01]  /*7c30*/  R2UR UR11, R19 ;  /* 0x00000000130b72ca */ /* 0x000fe200000e0000 */
[----:B------:R-:W-:Y:S01]  /*7c40*/  FMUL.FTZ R21, R121, UR5 ;  /* 0x0000000579157c20 */ /* 0x000fe20008410000 */
[----:B------:R-:W-:Y:S01]  /*7c50*/  FMUL.FTZ R121, R125, UR5 ;  /* 0x000000057d797c20 */ /* 0x000fe20008410000 */
[----:B------:R-:W-:Y:S01]  /*7c60*/  WARPGROUP.ARRIVE ;  /* 0x00000000000079c5 */ /* 0x000fe20000000000 */
[----:B------:R-:W-:Y:S01]  /*7c70*/  UMOV UR33, 0xc0000010 ;  /* 0xc000001000217882 */ /* 0x000fe20000000000 */
[----:B------:R-:W-:Y:S01]  /*7c80*/  UMOV UR35, 0x80000020 ;  /* 0x8000002000237882 */ /* 0x000fe20000000000 */
[----:B------:R-:W-:Y:S01]  /*7c90*/  FMUL.FTZ R11, R141, UR5 ;  /* 0x000000058d0b7c20 */ /* 0x000fe20008410000 */
[----:B------:R-:W-:Y:S01]  /*7ca0*/  VIADD R128, R145, UR4 ;  /* 0x0000000491807c36 */ /* 0x000fe20008000000 */
[----:B------:R-:W-:Y:S01]  /*7cb0*/  UIMAD UR4, UR38, -0x90, URZ ;  /* 0xffffff70260478a4 */ /* 0x000fe2000f8e023f */
[----:B-1----:R-:W-:Y:S01]  /*7cc0*/  FMUL.FTZ R8, R137, UR5 ;  /* 0x0000000589087c20 */ /* 0x002fe20008410000 */
[----:B0-----:R-:W-:Y:S01]  /*7cd0*/  FMUL.FTZ R7, R136, UR5 ;  /* 0x0000000588077c20 */ /* 0x001fe20008410000 */
[----:B------:R-:W-:Y:S01]  /*7ce0*/  @P2 IMAD.HI.U32 R124, R128, UR10, RZ ;  /* 0x0000000a807c2c27 */ /* 0x000fe2000f8e00ff */
[----:B------:R-:W-:-:S03]  /*7cf0*/  @UP0 ULDC UR10, c[0x0][0x450] ;  /* 0x00011400000a0ab9 */ /* 0x000fc60000000800 */
[----:B------:R-:W-:Y:S01]  /*7d00*/  FMUL.FTZ R10, R140, UR5 ;  /* 0x000000058c0a7c20 */ /* 0x000fe20008410000 */
[----:B------:R-:W-:Y:S01]  /*7d10*/  FMUL.FTZ R15, R133, UR5 ;  /* 0x00000005850f7c20 */ /* 0x000fe20008410000 */
[----:B------:R-:W-:Y:S01]  /*7d20*/  IMAD.U32 R125, RZ, RZ, UR14 ;  /* 0x0000000eff7d7e24 */ /* 0x000fe2000f8e00ff */
[----:B------:R-:W-:Y:S01]  /*7d30*/  @P2 SHF.R.U32.HI R128, RZ, UR10, R124 ;  /* 0x0000000aff802c19 */ /* 0x000fe2000801167c */
[----:B------:R-:W-:Y:S01]  /*7d40*/  UIADD3 UR10, UR37, 0x200, URZ ;  /* 0x00000200250a7890 */ /* 0x000fe2000fffe03f */
[----:B------:R-:W-:Y:S01]  /*7d50*/  IMAD.U32 R124, RZ, RZ, UR4 ;  /* 0x00000004ff7c7e24 */ /* 0x000fe2000f8e00ff */
[----:B------:R-:W0:Y:S01]  /*7d60*/  MUFU.TANH R11, R11 ;  /* 0x0000000b000b7308 */ /* 0x000e220000002400 */
[----:B------:R-:W-:Y:S01]  /*7d70*/  FMUL.FTZ R13, R129, UR5 ;  /* 0x00000005810d7c20 */ /* 0x000fe20008410000 */
[----:B------:R-:W-:Y:S01]  /*7d80*/  USHF.R.U32.HI UR10, URZ, 0x4, UR10 ;  /* 0x000000043f0a7899 */ /* 0x000fe2000801160a */
[----:B------:R-:W-:Y:S01]  /*7d90*/  FMUL.FTZ R14, R132, UR5 ;  /* 0x00000005840e7c20 */ /* 0x000fe20008410000 */
[----:B------:R-:W-:Y:S01]  /*7da0*/  IADD3 R124, -R18, 0x1, R124 ;  /* 0x00000001127c7810 */ /* 0x000fe20007ffe17c */
[----:B------:R-:W-:Y:S01]  /*7db0*/  FMUL.FTZ R117, R117, UR5 ;  /* 0x0000000575757c20 */ /* 0x000fe20008410000 */
[----:B------:R-:W-:Y:S01]  /*7dc0*/  ULOP3.LUT UR10, UR10, 0x3fff, URZ, 0xc0, !UPT ;  /* 0x00003fff0a0a7892 */ /* 0x000fe2000f8ec03f */
[----:B------:R-:W-:Y:S01]  /*7dd0*/  FMUL.FTZ R113, R113, UR5 ;  /* 0x0000000571717c20 */ /* 0x000fe20008410000 */
[----:B------:R-:W-:Y:S01]  /*7de0*/  IADD3 R125, -R125, UR11, R124 ;  /* 0x0000000b7d7d7c10 */ /* 0x000fe2000fffe17c */
[----:B------:R-:W1:Y:S01]  /*7df0*/  MUFU.TANH R8, R8 ;  /* 0x0000000800087308 */ /* 0x000e620000002400 */
[----:B------:R-:W-:Y:S01]  /*7e00*/  ULOP3.LUT UR11, UR10, 0x2400000, URZ, 0xfc, !UPT ;  /* 0x024000000a0b7892 */ /* 0x000fe2000f8efc3f */
[----:B------:R-:W2:Y:S01]  /*7e10*/  SHFL.IDX PT, R124, R128, RZ, 0x1c1f ;  /* 0x001c1fff807c7589 */ /* 0x000ea200000e0000 */
[----:B------:R-:W-:Y:S01]  /*7e20*/  ULOP3.LUT UR10, UR61, 0x10000, URZ, 0xfc, !UPT ;  /* 0x000100003d0a7892 */ /* 0x000fe2000f8efc3f */
[----:B------:R-:W-:Y:S01]  /*7e30*/  FMUL.FTZ R112, R112, UR5 ;  /* 0x0000000570707c20 */ /* 0x000fe20008410000 */
[----:B------:R-:W-:Y:S01]  /*7e40*/  UIMAD UR11, UR7, 0x6c0, UR11 ;  /* 0x000006c0070b78a4 */ /* 0x000fe2000f8e020b */
[----:B------:R-:W-:Y:S01]  /*7e50*/  FMUL.FTZ R116, R116, UR5 ;  /* 0x0000000574747c20 */ /* 0x000fe20008410000 */
[----:B------:R-:W-:Y:S01]  /*7e60*/  FMUL.FTZ R109, R109, UR5 ;  /* 0x000000056d6d7c20 */ /* 0x000fe20008410000 */
[----:B------:R-:W3:Y:S01]  /*7e70*/  MUFU.TANH R7, R7 ;  /* 0x0000000700077308 */ /* 0x000ee20000002400 */
[----:B------:R-:W-:Y:S01]  /*7e80*/  FMUL.FTZ R105, R105, UR5 ;  /* 0x0000000569697c20 */ /* 0x000fe20008410000 */
[----:B------:R-:W-:Y:S01]  /*7e90*/  UMOV UR32, UR10 ;  /* 0x0000000a00207c82 */ /* 0x000fe20008000000 */
[----:B------:R-:W-:Y:S01]  /*7ea0*/  FMUL.FTZ R104, R104, UR5 ;  /* 0x0000000568687c20 */ /* 0x000fe20008410000 */
[----:B------:R-:W-:Y:S01]  /*7eb0*/  UMOV UR34, UR11 ;  /* 0x0000000b00227c82 */ /* 0x000fe20008000000 */
[----:B------:R-:W-:Y:S01]  /*7ec0*/  FMUL.FTZ R108, R108, UR5 ;  /* 0x000000056c6c7c20 */ /* 0x000fe20008410000 */
[----:B------:R-:W-:Y:S01]  /*7ed0*/  HGMMA.64x96x16.F32.BF16 R24, gdesc[UR32].tnspB, R24, gsb0 ;  /* 0x41600000201879f0 */ /* 0x000fe20008001818 */
[----:B------:R-:W-:Y:S01]  /*7ee0*/  UIADD3 UR32, UR10, 0x180, URZ ;  /* 0x000001800a207890 */ /* 0x000fe2000fffe03f */
[----:B------:R-:W4:Y:S01]  /*7ef0*/  MUFU.TANH R10, R10 ;  /* 0x0000000a000a7308 */ /* 0x000f220000002400 */
[----:B------:R-:W-:Y:S01]  /*7f00*/  UIADD3 UR34, UR11, 0x40, URZ ;  /* 0x000000400b227890 */ /* 0x000fe2000fffe03f */
[----:B------:R-:W-:Y:S01]  /*7f10*/  FMUL.FTZ R101, R101, UR5 ;  /* 0x0000000565657c20 */ /* 0x000fe20008410000 */
[----:B------:R-:W-:Y:S01]  /*7f20*/  UMOV UR33, 0xc0000010 ;  /* 0xc000001000217882 */ /* 0x000fe20000000000 */
[----:B------:R-:W-:Y:S01]  /*7f30*/  UMOV UR35, 0x80000020 ;  /* 0x8000002000237882 */ /* 0x000fe20000000000 */
[----:B------:R-:W-:Y:S01]  /*7f40*/  FMUL.FTZ R97, R97, UR5 ;  /* 0x0000000561617c20 */ /* 0x000fe20008410000 */
[----:B------:R-:W-:Y:S01]  /*7f50*/  FMUL.FTZ R96, R96, UR5 ;  /* 0x0000000560607c20 */ /* 0x000fe20008410000 */
[----:B------:R-:W-:Y:S01]  /*7f60*/  FMUL.FTZ R100, R100, UR5 ;  /* 0x0000000564647c20 */ /* 0x000fe20008410000 */
[----:B------:R-:W5:Y:S01]  /*7f70*/  MUFU.TANH R15, R15 ;  /* 0x0000000f000f7308 */ /* 0x000f620000002400 */
[----:B------:R-:W-:Y:S01]  /*7f80*/  FMUL.FTZ R93, R93, UR5 ;  /* 0x000000055d5d7c20 */ /* 0x000fe20008410000 */
[----:B--2---:R-:W-:-:S02]  /*7f90*/  IMAD.IADD R124, R125, 0x1, R124 ;  /* 0x000000017d7c7824 */ /* 0x004fc400078e027c */
[----:B------:R-:W-:Y:S01]  /*7fa0*/  FMUL.FTZ R89, R89, UR5 ;  /* 0x0000000559597c20 */ /* 0x000fe20008410000 */
[----:B------:R-:W2:Y:S01]  /*7fb0*/  SHFL.IDX PT, R128, R128, 0x1, 0x1c1f ;  /* 0x003c1f0080807f89 */ /* 0x000ea200000e0000 */
[----:B------:R-:W-:Y:S01]  /*7fc0*/  FMUL.FTZ R88, R88, UR5 ;  /* 0x0000000558587c20 */ /* 0x000fe20008410000 */
[----:B------:R-:W-:Y:S01]  /*7fd0*/  FMUL.FTZ R92, R92, UR5 ;  /* 0x000000055c5c7c20 */ /* 0x000fe20008410000 */
[C---:B------:R-:W-:Y:S01]  /*7fe0*/  ISETP.GT.AND P6, PT, R124.reuse, 0x9, PT ;  /* 0x000000097c00780c */ /* 0x040fe20003fc4270 */
[----:B------:R-:W2:Y:S01]  /*7ff0*/  MUFU.TANH R13, R13 ;  /* 0x0000000d000d7308 */ /* 0x000ea20000002400 */
[----:B------:R-:W-:Y:S01]  /*8000*/  ISETP.GT.AND P4, PT, R124, 0x1, PT ;  /* 0x000000017c00780c */ /* 0x000fe20003f84270 */
[----:B------:R-:W-:Y:S01]  /*8010*/  FMUL.FTZ R81, R81, UR5 ;  /* 0x0000000551517c20 */ /* 0x000fe20008410000 */
[----:B0-----:R-:W-:Y:S01]  /*8020*/  FSEL R11, R11, -INF , P6 ;  /* 0xff8000000b0b7808 */ /* 0x001fe20003000000 */
[----:B------:R-:W-:Y:S01]  /*8030*/  FMUL.FTZ R80, R80, UR5 ;  /* 0x0000000550507c20 */ /* 0x000fe20008410000 */
[----:B------:R-:W-:Y:S01]  /*8040*/  ISETP.GT.AND P5, PT, R124, RZ, PT ;  /* 0x000000ff7c00720c */ /* 0x000fe20003fa4270 */
[----:B------:R-:W-:Y:S01]  /*8050*/  FMUL.FTZ R84, R84, UR5 ;  /* 0x0000000554547c20 */ /* 0x000fe20008410000 */
[----:B------:R-:W-:Y:S01]  /*8060*/  ISETP.GT.AND P3, PT, R124, 0x8, PT ;  /* 0x000000087c00780c */ /* 0x000fe20003f64270 */
[----:B------:R-:W0:Y:S01]  /*8070*/  MUFU.TANH R12, R12 ;  /* 0x0000000c000c7308 */ /* 0x000e220000002400 */
[----:B-1----:R-:W-:Y:S01]  /*8080*/  FSEL R8, R8, -INF , P4 ;  /* 0xff80000008087808 */ /* 0x002fe20002000000 */
[----:B------:R-:W-:Y:S01]  /*8090*/  FMUL.FTZ R9, R138, UR5 ;  /* 0x000000058a097c20 */ /* 0x000fe20008410000 */
[C---:B------:R-:W-:Y:S01]  /*80a0*/  ISETP.GT.AND P6, PT, R124.reuse, 0x19, PT ;  /* 0x000000197c00780c */ /* 0x040fe20003fc4270 */
[----:B------:R-:W-:Y:S01]  /*80b0*/  FMUL.FTZ R139, R139, UR5 ;  /* 0x000000058b8b7c20 */ /* 0x000fe20008410000 */
[----:B------:R-:W-:Y:S01]  /*80c0*/  ISETP.GT.AND P4, PT, R124, 0x11, PT ;  /* 0x000000117c00780c */ /* 0x000fe20003f84270 */
[----:B------:R-:W-:Y:S01]  /*80d0*/  FMUL.FTZ R142, R142, UR5 ;  /* 0x000000058e8e7c20 */ /* 0x000fe20008410000 */
[----:B---3--:R-:W-:Y:S01]  /*80e0*/  FSEL R7, R7, -INF , P5 ;  /* 0xff80000007077808 */ /* 0x008fe20002800000 */
[----:B------:R-:W1:Y:S01]  /*80f0*/  MUFU.TANH R14, R14 ;  /* 0x0000000e000e7308 */ /* 0x000e620000002400 */
[----:B----4-:R-:W-:Y:S01]  /*8100*/  FSEL R10, R10, -INF , P3 ;  /* 0xff8000000a0a7808 */ /* 0x010fe20001800000 */
[----:B------:R-:W-:Y:S01]  /*8110*/  FMUL.FTZ R143, R143, UR5 ;  /* 0x000000058f8f7c20 */ /* 0x000fe20008410000 */
[----:B-----5:R-:W-:Y:S01]  /*8120*/  FSEL R15, R15, -INF , P6 ;  /* 0xff8000000f0f7808 */ /* 0x020fe20003000000 */
[----:B--2---:R-:W-:Y:S01]  /*8130*/  IMAD.IADD R125, R125, 0x1, R128 ;  /* 0x000000017d7d7824 */ /* 0x004fe200078e0280 */
[----:B------:R-:W-:Y:S01]  /*8140*/  ISETP.GT.AND P5, PT, R124, 0x10, PT ;  /* 0x000000107c00780c */ /* 0x000fe20003fa4270 */
[----:B------:R-:W-:Y:S01]  /*8150*/  FMUL.FTZ R130, R130, UR5 ;  /* 0x0000000582827c20 */ /* 0x000fe20008410000 */
[C---:B------:R-:W-:Y:S01]  /*8160*/  ISETP.GT.AND P3, PT, R124.reuse, 0x18, PT ;  /* 0x000000187c00780c */ /* 0x040fe20003f64270 */
[----:B------:R-:W2:Y:S01]  /*8170*/  MUFU.TANH R121, R121 ;  /* 0x0000007900797308 */ /* 0x000ea20000002400 */
[----:B------:R-:W-:Y:S01]  /*8180*/  FSEL R13, R13, -INF , P4 ;  /* 0xff8000000d0d7808 */ /* 0x000fe20002000000 */
[----:B------:R-:W-:Y:S01]  /*8190*/  FMUL.FTZ R131, R131, UR5 ;  /* 0x0000000583837c20 */ /* 0x000fe20008410000 */
[----:B------:R-:W-:Y:S01]  /*81a0*/  ISETP.GT.AND P6, PT, R124, 0x29, PT ;  /* 0x000000297c00780c */ /* 0x000fe20003fc4270 */
[----:B------:R-:W-:Y:S01]  /*81b0*/  FMUL.FTZ R134, R134, UR5 ;  /* 0x0000000586867c20 */ /* 0x000fe20008410000 */
[----:B------:R-:W-:Y:S01]  /*81c0*/  ISETP.GT.AND P4, PT, R124, 0x21, PT ;  /* 0x000000217c00780c */ /* 0x000fe20003f84270 */
[----:B------:R-:W-:Y:S01]  /*81d0*/  FMUL.FTZ R135, R135, UR5 ;  /* 0x0000000587877c20 */ /* 0x000fe20008410000 */
[----:B0-----:R-:W-:Y:S01]  /*81e0*/  FSEL R12, R12, -INF , P5 ;  /* 0xff8000000c0c7808 */ /* 0x001fe20002800000 */
[----:B------:R-:W0:Y:S01]  /*81f0*/  MUFU.TANH R21, R21 ;  /* 0x0000001500157308 */ /* 0x000e220000002400 */
[----:B-1----:R-:W-:Y:S01]  /*8200*/  FSEL R14, R14, -INF , P3 ;  /* 0xff8000000e0e7808 */ /* 0x002fe20001800000 */
[----:B------:R-:W-:Y:S01]  /*8210*/  FMUL.FTZ R122, R122, UR5 ;  /* 0x000000057a7a7c20 */ /* 0x000fe20008410000 */
[C---:B------:R-:W-:Y:S01]  /*8220*/  ISETP.GT.AND P5, PT, R124.reuse, 0x20, PT ;  /* 0x000000207c00780c */ /* 0x040fe20003fa4270 */
[----:B------:R-:W-:Y:S01]  /*8230*/  FMUL.FTZ R123, R123, UR5 ;  /* 0x000000057b7b7c20 */ /* 0x000fe20008410000 */
[----:B------:R-:W-:Y:S01]  /*8240*/  ISETP.GT.AND P3, PT, R124, 0x28, PT ;  /* 0x000000287c00780c */ /* 0x000fe20003f64270 */
[----:B------:R-:W-:Y:S01]  /*8250*/  FMUL.FTZ R126, R126, UR5 ;  /* 0x000000057e7e7c20 */ /* 0x000fe20008410000 */
[----:B------:R-:W-:Y:S01]  /*8260*/  LOP3.LUT R22, R22, 0xfffffffb, RZ, 0xc0, !PT ;  /* 0xfffffffb16167812 */ /* 0x000fe200078ec0ff */
[----:B------:R-:W1:Y:S01]  /*8270*/  MUFU.TANH R20, R20 ;  /* 0x0000001400147308 */ /* 0x000e620000002400 */
[----:B--2---:R-:W-:Y:S01]  /*8280*/  FSEL R121, R121, -INF , P6 ;  /* 0xff80000079797808 */ /* 0x004fe20003000000 */
[----:B------:R-:W-:Y:S01]  /*8290*/  FMUL.FTZ R127, R127, UR5 ;  /* 0x000000057f7f7c20 */ /* 0x000fe20008410000 */
[----:B------:R-:W-:Y:S01]  /*82a0*/  ISETP.GT.AND P6, PT, R124, 0x39, PT ;  /* 0x000000397c00780c */ /* 0x000fe20003fc4270 */
[----:B------:R-:W-:Y:S01]  /*82b0*/  FMUL.FTZ R114, R114, UR5 ;  /* 0x0000000572727c20 */ /* 0x000fe20008410000 */
[----:B------:R-:W-:Y:S01]  /*82c0*/  @P0 LOP3.LUT R22, R22, 0x4, RZ, 0xfc, !PT ;  /* 0x0000000416160812 */ /* 0x000fe200078efcff */
[----:B------:R-:W-:Y:S01]  /*82d0*/  FMUL.FTZ R115, R115, UR5 ;  /* 0x0000000573737c20 */ /* 0x000fe20008410000 */
[----:B------:R-:W-:Y:S01]  /*82e0*/  ISETP.GT.AND P0, PT, R124, 0x80, PT ;  /* 0x000000807c00780c */ /* 0x000fe20003f04270 */
[----:B------:R-:W2:Y:S01]  /*82f0*/  MUFU.TANH R120, R120 ;  /* 0x0000007800787308 */ /* 0x000ea20000002400 */
[----:B0-----:R-:W-:Y:S01]  /*8300*/  FSEL R21, R21, -INF , P4 ;  /* 0xff80000015157808 */ /* 0x001fe20002000000 */
[----:B------:R-:W-:Y:S01]  /*8310*/  FMUL.FTZ R118, R118, UR5 ;  /* 0x0000000576767c20 */ /* 0x000fe20008410000 */
[----:B------:R-:W-:Y:S01]  /*8320*/  ISETP.GT.AND P4, PT, R124, 0x31, PT ;  /* 0x000000317c00780c */ /* 0x000fe20003f84270 */
[----:B------:R-:W-:Y:S01]  /*8330*/  FMUL.FTZ R119, R119, UR5 ;  /* 0x0000000577777c20 */ /* 0x000fe20008410000 */
[----:B------:R-:W-:Y:S01]  /*8340*/  LOP3.LUT R22, R22, 0xfffffffd, RZ, 0xc0, !PT ;  /* 0xfffffffd16167812 */ /* 0x000fe200078ec0ff */
[----:B------:R-:W-:Y:S01]  /*8350*/  FMUL.FTZ R106, R106, UR5 ;  /* 0x000000056a6a7c20 */ /* 0x000fe20008410000 */
[----:B------:R-:W-:Y:S01]  /*8360*/  FMUL.FTZ R107, R107, UR5 ;  /* 0x000000056b6b7c20 */ /* 0x000fe20008410000 */
[----:B------:R-:W0:Y:S01]  /*8370*/  MUFU.TANH R117, R117 ;  /* 0x0000007500757308 */ /* 0x000e220000002400 */
[----:B-1----:R-:W-:Y:S01]  /*8380*/  FSEL R20, R20, -INF , P5 ;  /* 0xff80000014147808 */ /* 0x002fe20002800000 */
[----:B------:R-:W-:Y:S01]  /*8390*/  FMUL.FTZ R110, R110, UR5 ;  /* 0x000000056e6e7c20 */ /* 0x000fe20008410000 */
[----:B------:R-:W-:Y:S01]  /*83a0*/  ISETP.GT.AND P5, PT, R124, 0x30, PT ;  /* 0x000000307c00780c */ /* 0x000fe20003fa4270 */
[----:B------:R-:W-:Y:S01]  /*83b0*/  FMUL.FTZ R111, R111, UR5 ;  /* 0x000000056f6f7c20 */ /* 0x000fe20008410000 */
[----:B------:R-:W-:Y:S01]  /*83c0*/  FMUL.FTZ R98, R98, UR5 ;  /* 0x0000000562627c20 */ /* 0x000fe20008410000 */
[----:B------:R-:W-:Y:S01]  /*83d0*/  FMUL.FTZ R99, R99, UR5 ;  /* 0x0000000563637c20 */ /* 0x000fe20008410000 */
[----:B------:R-:W-:Y:S01]  /*83e0*/  FMUL.FTZ R102, R102, UR5 ;  /* 0x0000000566667c20 */ /* 0x000fe20008410000 */
[----:B------:R-:W1:Y:S01]  /*83f0*/  MUFU.TANH R113, R113 ;  /* 0x0000007100717308 */ /* 0x000e620000002400 */
[----:B--2---:R-:W-:Y:S01]  /*8400*/  FSEL R120, R120, -INF , P3 ;  /* 0xff80000078787808 */ /* 0x004fe20001800000 */
[----:B------:R-:W-:Y:S01]  /*8410*/  FMUL.FTZ R103, R103, UR5 ;  /* 0x0000000567677c20 */ /* 0x000fe20008410000 */
[----:B------:R-:W-:Y:S01]  /*8420*/  ISETP.GT.AND P3, PT, R124, 0x38, PT ;  /* 0x000000387c00780c */ /* 0x000fe20003f64270 */
[----:B------:R-:W-:Y:S01]  /*8430*/  FMUL.FTZ R90, R90, UR5 ;  /* 0x000000055a5a7c20 */ /* 0x000fe20008410000 */
[----:B------:R-:W-:Y:S01]  /*8440*/  FMUL.FTZ R91, R91, UR5 ;  /* 0x000000055b5b7c20 */ /* 0x000fe20008410000 */
[----:B------:R-:W-:Y:S01]  /*8450*/  FMUL.FTZ R94, R94, UR5 ;  /* 0x000000055e5e7c20 */ /* 0x000fe20008410000 */
[----:B------:R-:W-:Y:S01]  /*8460*/  FMUL.FTZ R95, R95, UR5 ;  /* 0x000000055f5f7c20 */ /* 0x000fe20008410000 */
[----:B------:R-:W2:Y:S01]  /*8470*/  MUFU.TANH R112, R112 ;  /* 0x0000007000707308 */ /* 0x000ea20000002400 */
[----:B0-----:R-:W-:Y:S01]  /*8480*/  FSEL R117, R117, -INF , P6 ;  /* 0xff80000075757808 */ /* 0x001fe20003000000 */
[----:B------:R-:W-:Y:S01]  /*8490*/  FMUL.FTZ R82, R82, UR5 ;  /* 0x0000000552527c20 */ /* 0x000fe20008410000 */
[----:B------:R-:W-:Y:S01]  /*84a0*/  ISETP.GT.AND P6, PT, R124, 0x49, PT ;  /* 0x000000497c00780c */ /* 0x000fe20003fc4270 */
[----:B------:R-:W-:Y:S01]  /*84b0*/  FMUL.FTZ R83, R83, UR5 ;  /* 0x0000000553537c20 */ /* 0x000fe20008410000 */
[----:B------:R-:W-:Y:S01]  /*84c0*/  FMUL.FTZ R86, R86, UR5 ;  /* 0x0000000556567c20 */ /* 0x000fe20008410000 */
[----:B------:R-:W-:Y:S01]  /*84d0*/  FMUL.FTZ R87, R87, UR5 ;  /* 0x0000000557577c20 */ /* 0x000fe20008410000 */
[----:B------:R-:W-:Y:S01]  /*84e0*/  FMUL.FTZ R74, R74, UR5 ;  /* 0x000000054a4a7c20 */ /* 0x000fe20008410000 */
[----:B------:R-:W0:Y:S01]  /*84f0*/  MUFU.TANH R116, R116 ;  /* 0x0000007400747308 */ /* 0x000e220000002400 */
[----:B-1----:R-:W-:Y:S01]  /*8500*/  FSEL R113, R113, -INF , P4 ;  /* 0xff80000071717808 */ /* 0x002fe20002000000 */
[----:B------:R-:W-:Y:S01]  /*8510*/  FMUL.FTZ R75, R75, UR5 ;  /* 0x000000054b4b7c20 */ /* 0x000fe20008410000 */
[----:B------:R-:W-:Y:S01]  /*8520*/  ISETP.GT.AND P4, PT, R124, 0x41, PT ;  /* 0x000000417c00780c */ /* 0x000fe20003f84270 */
[----:B------:R-:W-:-:S02]  /*8530*/  WARPGROUP.DEPBAR.LE gsb0, 0x0 ;  /* 0x00008000000079c5 */ /* 0x000fc40000010000 */
[----:B------:R-:W-:Y:S01]  /*8540*/  WARPGROUP.ARRIVE ;  /* 0x00000000000079c5 */ /* 0x000fe20000000000 */
[----:B------:R-:W-:Y:S01]  /*8550*/  FMUL.FTZ R78, R78, UR5 ;  /* 0x000000054e4e7c20 */ /* 0x000fe20008410000 */
[----:B------:R-:W1:Y:S01]  /*8560*/  MUFU.TANH R109, R109 ;  /* 0x0000006d006d7308 */ /* 0x000e620000002400 */
[----:B--2---:R-:W-:Y:S01]  /*8570*/  FSEL R112, R112, -INF , P5 ;  /* 0xff80000070707808 */ /* 0x004fe20002800000 */
[----:B------:R-:W-:Y:S01]  /*8580*/  FMUL.FTZ R79, R79, UR5 ;  /* 0x000000054f4f7c20 */ /* 0x000fe20008410000 */
[----:B------:R-:W-:Y:S01]  /*8590*/  ISETP.GT.AND P5, PT, R124, 0x40, PT ;  /* 0x000000407c00780c */ /* 0x000fe20003fa4270 */
[----:B------:R-:W-:Y:S01]  /*85a0*/  HGMMA.64x96x16.F32.BF16 R24, gdesc[UR32].tnspB, R24, gsb0 ;  /* 0x41600000201879f0 */ /* 0x000fe20008001818 */
[----:B------:R-:W-:Y:S01]  /*85b0*/  UIADD3 UR32, UR10, 0x300, URZ ;  /* 0x000003000a207890 */ /* 0x000fe2000fffe03f */
[----:B------:R-:W-:Y:S01]  /*85c0*/  FMUL.FTZ R85, R85, UR5 ;  /* 0x0000000555557c20 */ /* 0x000fe20008410000 */
[----:B------:R-:W-:Y:S01]  /*85d0*/  UIADD3 UR34, UR11, 0x80, URZ ;  /* 0x000000800b227890 */ /* 0x000fe2000fffe03f */
[----:B------:R-:W2:Y:S01]  /*85e0*/  MUFU.TANH R105, R105 ;  /* 0x0000006900697308 */ /* 0x000ea20000002400 */
[----:B------:R-:W-:Y:S01]  /*85f0*/  UMOV UR33, 0xc0000010 ;  /* 0xc000001000217882 */ /* 0x000fe20000000000 */
[----:B------:R-:W-:Y:S01]  /*8600*/  UMOV UR35, 0x80000020 ;  /* 0x8000002000237882 */ /* 0x000fe20000000000 */
[----:B0-----:R-:W-:Y:S01]  /*8610*/  FSEL R116, R116, -INF , P3 ;  /* 0xff80000074747808 */ /* 0x001fe20001800000 */
[----:B------:R-:W-:Y:S01]  /*8620*/  ULDC UR4, c[0x0][0x988] ;  /* 0x0002620000047ab9 */ /* 0x000fe20000000800 */
[----:B------:R-:W-:Y:S01]  /*8630*/  ISETP.GT.AND P3, PT, R124, 0x48, PT ;  /* 0x000000487c00780c */ /* 0x000fe20003f64270 */
[----:B------:R-:W-:Y:S01]  /*8640*/  FMUL.FTZ R72, R72, UR5 ;  /* 0x0000000548487c20 */ /* 0x000fe20008410000 */
[----:B------:R-:W-:Y:S01]  /*8650*/  FMUL.FTZ R76, R76, UR5 ;  /* 0x000000054c4c7c20 */ /* 0x000fe20008410000 */
[----:B------:R-:W0:Y:S01]  /*8660*/  MUFU.TANH R104, R104 ;  /* 0x0000006800687308 */ /* 0x000e220000002400 */
[----:B-1----:R-:W-:Y:S01]  /*8670*/  FSEL R109, R109, -INF , P6 ;  /* 0xff8000006d6d7808 */ /* 0x002fe20003000000 */
[----:B------:R-:W-:Y:S01]  /*8680*/  FMUL.FTZ R77, R77, UR5 ;  /* 0x000000054d4d7c20 */ /* 0x000fe20008410000 */
[----:B------:R-:W-:Y:S01]  /*8690*/  ISETP.GT.AND P6, PT, R124, 0x59, PT ;  /* 0x000000597c00780c */ /* 0x000fe20003fc4270 */
[----:B------:R-:W1:Y:S01]  /*86a0*/  S2R R138, SR_TID.X ;  /* 0x00000000008a7919 */ /* 0x000e620000002100 */
[----:B------:R-:W-:Y:S01]  /*86b0*/  R2UR UR14, R6 ;  /* 0x00000000060e72ca */ /* 0x000fe200000e0000 */
[----:B------:R-:W-:-:S02]  /*86c0*/  UMOV UR39, UR60 ;  /* 0x0000003c00277c82 */ /* 0x000fc40008000000 */
[----:B------:R-:W3:Y:S01]  /*86d0*/  MUFU.TANH R108, R108 ;  /* 0x0000006c006c7308 */ /* 0x000ee20000002400 */
[----:B--2---:R-:W-:Y:S02]  /*86e0*/  FSEL R105, R105, -INF , P4 ;  /* 0xff80000069697808 */ /* 0x004fe40002000000 */
[----:B------:R-:W-:-:S05]  /*86f0*/  ISETP.GT.AND P4, PT, R124, 0x51, PT ;  /* 0x000000517c00780c */ /* 0x000fca0003f84270 */
[----:B------:R-:W2:Y:S01]  /*8700*/  MUFU.TANH R101, R101 ;  /* 0x0000006500657308 */ /* 0x000ea20000002400 */
[----:B0-----:R-:W-:Y:S01]  /*8710*/  FSEL R104, R104, -INF , P5 ;  /* 0xff80000068687808 */ /* 0x001fe20002800000 */
[----:B------:R-:W-:Y:S01]  /*8720*/  UISETP.GT.AND UP1, UPT, UR38, UR14, UPT ;  /* 0x0000000e2600728c */ /* 0x000fe2000bf24270 */
[----:B------:R-:W-:-:S05]  /*8730*/  ISETP.GT.AND P5, PT, R124, 0x50, PT ;  /* 0x000000507c00780c */ /* 0x000fca0003fa4270 */
[----:B------:R-:W0:Y:S01]  /*8740*/  MUFU.TANH R97, R97 ;  /* 0x0000006100617308 */ /* 0x000e220000002400 */
[----:B---3--:R-:W-:Y:S02]  /*8750*/  FSEL R108, R108, -INF , P3 ;  /* 0xff8000006c6c7808 */ /* 0x008fe40001800000 */
[----:B------:R-:W-:-:S05]  /*8760*/  ISETP.GT.AND P3, PT, R124, 0x58, PT ;  /* 0x000000587c00780c */ /* 0x000fca0003f64270 */
[----:B------:R-:W3:Y:S01]  /*8770*/  MUFU.TANH R96, R96 ;  /* 0x0000006000607308 */ /* 0x000ee20000002400 */
[----:B--2---:R-:W-:Y:S02]  /*8780*/  FSEL R101, R101, -INF , P6 ;  /* 0xff80000065657808 */ /* 0x004fe40003000000 */
[----:B------:R-:W-:Y:S02]  /*8790*/  ISETP.GT.AND P6, PT, R124, 0x69, PT ;  /* 0x000000697c00780c */ /* 0x000fe40003fc4270 */
[----:B-1----:R-:W-:-:S03]  /*87a0*/  SHF.R.U32.HI R137, RZ, 0x7, R138 ;  /* 0x00000007ff897819 */ /* 0x002fc6000001168a */
[----:B------:R-:W1:Y:S01]  /*87b0*/  MUFU.TANH R100, R100 ;  /* 0x0000006400647308 */ /* 0x000e620000002400 */
[----:B0-----:R-:W-:Y:S02]  /*87c0*/  FSEL R97, R97, -INF , P4 ;  /* 0xff80000061617808 */ /* 0x001fe40002000000 */
[----:B------:R-:W-:-:S05]  /*87d0*/  ISETP.GT.AND P4, PT, R124, 0x61, PT ;  /* 0x000000617c00780c */ /* 0x000fca0003f84270 */
[----:B------:R-:W0:Y:S01]  /*87e0*/  MUFU.TANH R93, R93 ;  /* 0x0000005d005d7308 */ /* 0x000e220000002400 */
[----:B---3--:R-:W-:Y:S02]  /*87f0*/  FSEL R96, R96, -INF , P5 ;  /* 0xff80000060607808 */ /* 0x008fe40002800000 */
[----:B------:R-:W-:-:S05]  /*8800*/  ISETP.GT.AND P5, PT, R124, 0x60, PT ;  /* 0x000000607c00780c */ /* 0x000fca0003fa4270 */
[----:B------:R-:W2:Y:S01]  /*8810*/  MUFU.TANH R89, R89 ;  /* 0x0000005900597308 */ /* 0x000ea20000002400 */
[----:B-1----:R-:W-:Y:S02]  /*8820*/  FSEL R100, R100, -INF , P3 ;  /* 0xff80000064647808 */ /* 0x002fe40001800000 */
[----:B------:R-:W-:-:S05]  /*8830*/  ISETP.GT.AND P3, PT, R124, 0x68, PT ;  /* 0x000000687c00780c */ /* 0x000fca0003f64270 */
[----:B------:R-:W1:Y:S01]  /*8840*/  MUFU.TANH R88, R88 ;  /* 0x0000005800587308 */ /* 0x000e620000002400 */
[----:B0-----:R-:W-:Y:S02]  /*8850*/  FSEL R93, R93, -INF , P6 ;  /* 0xff8000005d5d7808 */ /* 0x001fe40003000000 */
[----:B------:R-:W-:-:S05]  /*8860*/  ISETP.GT.AND P6, PT, R124, 0x79, PT ;  /* 0x000000797c00780c */ /* 0x000fca0003fc4270 */
[----:B------:R-:W0:Y:S01]  /*8870*/  MUFU.TANH R92, R92 ;  /* 0x0000005c005c7308 */ /* 0x000e220000002400 */
[----:B--2---:R-:W-:Y:S02]  /*8880*/  FSEL R89, R89, -INF , P4 ;  /* 0xff80000059597808 */ /* 0x004fe40002000000 */
[----:B------:R-:W-:-:S05]  /*8890*/  ISETP.GT.AND P4, PT, R124, 0x71, PT ;  /* 0x000000717c00780c */ /* 0x000fca0003f84270 */
[----:B------:R-:W2:Y:S01]  /*88a0*/  MUFU.TANH R81, R81 ;  /* 0x0000005100517308 */ /* 0x000ea20000002400 */
[----:B-1----:R-:W-:Y:S02]  /*88b0*/  FSEL R88, R88, -INF , P5 ;  /* 0xff80000058587808 */ /* 0x002fe40002800000 */
[----:B------:R-:W-:Y:S02]  /*88c0*/  ISETP.GT.AND P5, PT, R124, 0x70, PT ;  /* 0x000000707c00780c */ /* 0x000fe40003fa4270 */
[----:B------:R-:W-:Y:S02]  /*88d0*/  @P6 LOP3.LUT R22, R22, 0x2, RZ, 0xfc, !PT ;  /* 0x0000000216166812 */ /* 0x000fe400078efcff */
[----:B------:R-:W-:Y:S01]  /*88e0*/  ISETP.GT.AND P6, PT, R125, RZ, PT ;  /* 0x000000ff7d00720c */ /* 0x000fe20003fc4270 */
[----:B------:R-:W1:Y:S01]  /*88f0*/  MUFU.TANH R80, R80 ;  /* 0x0000005000507308 */ /* 0x000e620000002400 */
[----:B0-----:R-:W-:Y:S01]  /*8900*/  FSEL R92, R92, -INF , P3 ;  /* 0xff8000005c5c7808 */ /* 0x001fe20001800000 */
[----:B------:R-:W-:-:S02]  /*8910*/  WARPGROUP.DEPBAR.LE gsb0, 0x0 ;  /* 0x00008000000079c5 */ /* 0x000fc40000010000 */
[----:B------:R-:W-:Y:S01]  /*8920*/  WARPGROUP.ARRIVE ;  /* 0x00000000000079c5 */ /* 0x000fe20000000000 */
[----:B------:R-:W-:-:S03]  /*8930*/  ISETP.GT.AND P3, PT, R124, 0x78, PT ;  /* 0x000000787c00780c */ /* 0x000fc60003f64270 */
[----:B------:R-:W0:Y:S01]  /*8940*/  MUFU.TANH R84, R84 ;  /* 0x0000005400547308 */ /* 0x000e220000002400 */
[----:B--2---:R-:W-:Y:S01]  /*8950*/  FSEL R128, R81, -INF , P4 ;  /* 0xff80000051807808 */ /* 0x004fe20002000000 */
[----:B------:R-:W-:Y:S01]  /*8960*/  HGMMA.64x96x16.F32.BF16 R24, gdesc[UR32].tnspB, R24, gsb0 ;  /* 0x41600000201879f0 */ /* 0x000fe20008001818 */
[----:B------:R-:W-:Y:S01]  /*8970*/  ISETP.GT.AND P4, PT, R124, 0x88, PT ;  /* 0x000000887c00780c */ /* 0x000fe20003f84270 */
[----:B------:R-:W-:Y:S02]  /*8980*/  UIADD3 UR32, UR10, 0x480, URZ ;  /* 0x000004800a207890 */ /* 0x000fe4000fffe03f */
[----:B------:R-:W-:Y:S02]  /*8990*/  UIADD3 UR34, UR11, 0xc0, URZ ;  /* 0x000000c00b227890 */ /* 0x000fe4000fffe03f */
[----:B------:R-:W2:Y:S01]  /*89a0*/  MUFU.TANH R9, R9 ;  /* 0x0000000900097308 */ /* 0x000ea20000002400 */
[----:B-1----:R-:W-:Y:S01]  /*89b0*/  FSEL R80, R80, -INF , P5 ;  /* 0xff80000050507808 */ /* 0x002fe20002800000 */
[----:B------:R-:W-:Y:S01]  /*89c0*/  UMOV UR33, 0xc0000010 ;  /* 0xc000001000217882 */ /* 0x000fe20000000000 */
[----:B------:R-:W-:Y:S01]  /*89d0*/  ISETP.GT.AND P5, PT, R124, 0x81, PT ;  /* 0x000000817c00780c */ /* 0x000fe20003fa4270 */
[----:B------:R-:W-:-:S04]  /*89e0*/  UMOV UR35, 0x80000020 ;  /* 0x8000002000237882 */ /* 0x000fc80000000000 */
        /* <DEDUP_REMOVED lines=32> */
[C---:B------:R-:W-:Y:S01]  /*8bf0*/  ISETP.GT.AND P6, PT, R125.reuse, 0x28, PT ;  /* 0x000000287d00780c */ /* 0x040fe20003fc4270 */
[----:B------:R-:W-:Y:S02]  /*8c00*/  WARPGROUP.DEPBAR.LE gsb0, 0x0 ;  /* 0x00008000000079c5 */ /* 0x000fe40000010000 */
[----:B------:R-:W-:Y:S02]  /*8c10*/  WARPGROUP.ARRIVE ;  /* 0x00000000000079c5 */ /* 0x000fe40000000000 */
[----:B------:R-:W2:Y:S01]  /*8c20*/  MUFU.TANH R114, R114 ;  /* 0x0000007200727308 */ /* 0x000ea20000002400 */
[----:B-1----:R-:W-:Y:S02]  /*8c30*/  FSEL R126, R126, -INF , P6 ;  /* 0xff8000007e7e7808 */ /* 0x002fe40003000000 */
[----:B------:R-:W-:Y:S01]  /*8c40*/  ISETP.GT.AND P6, PT, R125, 0x29, PT ;  /* 0x000000297d00780c */ /* 0x000fe20003fc4270 */
[----:B------:R-:W-:Y:S01]  /*8c50*/  HGMMA.64x96x16.F32.BF16 R24, gdesc[UR32].tnspB, R24, gsb0 ;  /* 0x41600000201879f0 */ /* 0x000fe20008001818 */
[----:B------:R-:W-:-:S02]  /*8c60*/  UIADD3 UR32, UR10, 0x600, URZ ;  /* 0x000006000a207890 */ /* 0x000fc4000fffe03f */
[----:B0-----:R-:W-:Y:S01]  /*8c70*/  FSEL R127, R127, -INF , P6 ;  /* 0xff8000007f7f7808 */ /* 0x001fe20003000000 */
[----:B------:R-:W0:Y:S01]  /*8c80*/  MUFU.TANH R115, R115 ;  /* 0x0000007300737308 */ /* 0x000e220000002400 */
[----:B------:R-:W-:Y:S01]  /*8c90*/  ISETP.GT.AND P6, PT, R125, 0x30, PT ;  /* 0x000000307d00780c */ /* 0x000fe20003fc4270 */
[----:B------:R-:W-:Y:S01]  /*8ca0*/  UIADD3 UR34, UR11, 0x100, URZ ;  /* 0x000001000b227890 */ /* 0x000fe2000fffe03f */
[----:B------:R-:W-:Y:S01]  /*8cb0*/  UMOV UR33, 0xc0000010 ;  /* 0xc000001000217882 */ /* 0x000fe20000000000 */
[----:B------:R-:W-:-:S04]  /*8cc0*/  UMOV UR35, 0x80000020 ;  /* 0x8000002000237882 */ /* 0x000fc80000000000 */
[----:B------:R-:W1:Y:S01]  /*8cd0*/  MUFU.TANH R118, R118 ;  /* 0x0000007600767308 */ /* 0x000e620000002400 */
[----:B--2---:R-:W-:Y:S02]  /*8ce0*/  FSEL R114, R114, -INF , P6 ;  /* 0xff80000072727808 */ /* 0x004fe40003000000 */
[----:B------:R-:W-:-:S05]  /*8cf0*/  ISETP.GT.AND P6, PT, R125, 0x31, PT ;  /* 0x000000317d00780c */ /* 0x000fca0003fc4270 */
        /* <DEDUP_REMOVED lines=32> */
[C---:B------:R-:W-:Y:S01]  /*8f00*/  ISETP.GT.AND P6, PT, R125.reuse, 0x60, PT ;  /* 0x000000607d00780c */ /* 0x040fe20003fc4270 */
[----:B------:R-:W-:Y:S02]  /*8f10*/  WARPGROUP.DEPBAR.LE gsb0, 0x0 ;  /* 0x00008000000079c5 */ /* 0x000fe40000010000 */
[----:B------:R-:W-:Y:S02]  /*8f20*/  WARPGROUP.ARRIVE ;  /* 0x00000000000079c5 */ /* 0x000fe40000000000 */
[----:B------:R-:W1:Y:S01]  /*8f30*/  MUFU.TANH R94, R94 ;  /* 0x0000005e005e7308 */ /* 0x000e620000002400 */
[----:B--2---:R-:W-:Y:S02]  /*8f40*/  FSEL R90, R90, -INF , P6 ;  /* 0xff8000005a5a7808 */ /* 0x004fe40003000000 */
[----:B------:R-:W-:Y:S01]  /*8f50*/  ISETP.GT.AND P6, PT, R125, 0x61, PT ;  /* 0x000000617d00780c */ /* 0x000fe20003fc4270 */
[----:B------:R-:W-:Y:S01]  /*8f60*/  HGMMA.64x96x16.F32.BF16 R24, gdesc[UR32].tnspB, R24, gsb0 ;  /* 0x41600000201879f0 */ /* 0x000fe20008001818 */
[----:B------:R-:W-:-:S02]  /*8f70*/  UIADD3 UR32, UR10, 0x780, URZ ;  /* 0x000007800a207890 */ /* 0x000fc4000fffe03f */
[----:B------:R-:W-:Y:S01]  /*8f80*/  UIADD3 UR34, UR11, 0x140, URZ ;  /* 0x000001400b227890 */ /* 0x000fe2000fffe03f */
[----:B------:R-:W2:Y:S01]  /*8f90*/  MUFU.TANH R95, R95 ;  /* 0x0000005f005f7308 */ /* 0x000ea20000002400 */
[----:B0-----:R-:W-:Y:S01]  /*8fa0*/  FSEL R91, R91, -INF , P6 ;  /* 0xff8000005b5b7808 */ /* 0x001fe20003000000 */
[----:B------:R-:W-:Y:S01]  /*8fb0*/  UMOV UR33, 0xc0000010 ;  /* 0xc000001000217882 */ /* 0x000fe20000000000 */
[----:B------:R-:W-:Y:S01]  /*8fc0*/  ISETP.GT.AND P6, PT, R125, 0x68, PT ;  /* 0x000000687d00780c */ /* 0x000fe20003fc4270 */
[----:B------:R-:W-:-:S04]  /*8fd0*/  UMOV UR35, 0x80000020 ;  /* 0x8000002000237882 */ /* 0x000fc80000000000 */
        /* <DEDUP_REMOVED lines=20> */
[----:B------:R-:W-:Y:S02]  /*9120*/  FMNMX.FTZ R74, R9, R5, !PT ;  /* 0x00000005094a7209 */ /* 0x000fe40007810000 */
[----:B------:R-:W-:Y:S02]  /*9130*/  ISETP.GT.AND P6, PT, R125, 0x81, PT ;  /* 0x000000817d00780c */ /* 0x000fe40003fc4270 */
[----:B------:R-:W-:Y:S01]  /*9140*/  FMNMX.FTZ R74, R81, R74, !PT ;  /* 0x0000004a514a7209 */ /* 0x000fe20007810000 */
[----:B------:R-:W1:Y:S01]  /*9150*/  MUFU.TANH R79, R79 ;  /* 0x0000004f004f7308 */ /* 0x000e620000002400 */
[----:B--2---:R-:W-:Y:S02]  /*9160*/  FSEL R75, R75, -INF , P6 ;  /* 0xff8000004b4b7808 */ /* 0x004fe40003000000 */
[----:B------:R-:W-:-:S02]  /*9170*/  FMNMX.FTZ R74, R124, R74, !PT ;  /* 0x0000004a7c4a7209 */ /* 0x000fc40007810000 */
[----:B------:R-:W-:Y:S02]  /*9180*/  ISETP.GT.AND P6, PT, R125, 0x88, PT ;  /* 0x000000887d00780c */ /* 0x000fe40003fc4270 */
[----:B------:R-:W-:Y:S01]  /*9190*/  FMNMX.FTZ R74, R129, R74, !PT ;  /* 0x0000004a814a7209 */ /* 0x000fe20007810000 */
[----:B------:R-:W2:Y:S01]  /*91a0*/  MUFU.TANH R77, R77 ;  /* 0x0000004d004d7308 */ /* 0x000ea20000002400 */
[----:B0-----:R-:W-:Y:S02]  /*91b0*/  FSEL R78, R78, -INF , P6 ;  /* 0xff8000004e4e7808 */ /* 0x001fe40003000000 */
[----:B------:R-:W-:Y:S02]  /*91c0*/  FMNMX.FTZ R74, R130, R74, !PT ;  /* 0x0000004a824a7209 */ /* 0x000fe40007810000 */
[----:B------:R-:W-:Y:S02]  /*91d0*/  ISETP.GT.AND P6, PT, R125, 0x89, PT ;  /* 0x000000897d00780c */ /* 0x000fe40003fc4270 */
[----:B------:R-:W-:-:S02]  /*91e0*/  FMNMX.FTZ R74, R131, R74, !PT ;  /* 0x0000004a834a7209 */ /* 0x000fc40007810000 */
[----:B-1----:R-:W-:Y:S02]  /*91f0*/  FSEL R79, R79, -INF , P6 ;  /* 0xff8000004f4f7808 */ /* 0x002fe40003000000 */
[----:B------:R-:W-:-:S04]  /*9200*/  FMNMX.FTZ R74, R132, R74, !PT ;  /* 0x0000004a844a7209 */ /* 0x000fc80007810000 */
[----:B------:R-:W-:Y:S02]  /*9210*/  FMNMX.FTZ R74, R133, R74, !PT ;  /* 0x0000004a854a7209 */ /* 0x000fe40007810000 */
[----:B--2---:R-:W-:Y:S02]  /*9220*/  FSEL R77, R77, -INF , P3 ;  /* 0xff8000004d4d7808 */ /* 0x004fe40001800000 */
[----:B------:R-:W-:-:S04]  /*9230*/  FMNMX.FTZ R74, R122, R74, !PT ;  /* 0x0000004a7a4a7209 */ /* 0x000fc80007810000 */
[----:B------:R-:W-:Y:S01]  /*9240*/  FMNMX.FTZ R74, R123, R74, !PT ;  /* 0x0000004a7b4a7209 */ /* 0x000fe20007810000 */
[----:B------:R-:W-:-:S03]  /*9250*/  WARPGROUP.DEPBAR.LE gsb0, 0x0 ;  /* 0x00008000000079c5 */ /* 0x000fc60000010000 */
[----:B------:R-:W-:Y:S01]  /*9260*/  FMNMX.FTZ R74, R126, R74, !PT ;  /* 0x0000004a7e4a7209 */ /* 0x000fe20007810000 */
[----:B------:R-:W-:-:S03]  /*9270*/  WARPGROUP.ARRIVE ;  /* 0x00000000000079c5 */ /* 0x000fc60000000000 */
[----:B------:R-:W-:-:S03]  /*9280*/  FMNMX.FTZ R74, R127, R74, !PT ;  /* 0x0000004a7f4a7209 */ /* 0x000fc60007810000 */
[----:B------:R-:W-:Y:S01]  /*9290*/  HGMMA.64x96x16.F32.BF16 R24, gdesc[UR32].tnspB, R24, gsb0 ;  /* 0x41600000201879f0 */ /* 0x000fe20008001818 */
[----:B------:R-:W-:Y:S01]  /*92a0*/  FMNMX.FTZ R74, R114, R74, !PT ;  /* 0x0000004a724a7209 */ /* 0x000fe20007810000 */
[----:B------:R-:W-:Y:S02]  /*92b0*/  UIADD3 UR32, UR10, 0x900, URZ ;  /* 0x000009000a207890 */ /* 0x000fe4000fffe03f */
[----:B------:R-:W-:Y:S01]  /*92c0*/  UIADD3 UR34, UR11, 0x180, URZ ;  /* 0x000001800b227890 */ /* 0x000fe2000fffe03f */
[----:B------:R-:W-:Y:S01]  /*92d0*/  FMNMX.FTZ R74, R115, R74, !PT ;  /* 0x0000004a734a7209 */ /* 0x000fe20007810000 */
[----:B------:R-:W-:Y:S01]  /*92e0*/  UMOV UR33, 0xc0000010 ;  /* 0xc000001000217882 */ /* 0x000fe20000000000 */
[----:B------:R-:W-:Y:S02]  /*92f0*/  UMOV UR35, 0x80000020 ;  /* 0x8000002000237882 */ /* 0x000fe40000000000 */
        /* <DEDUP_REMOVED lines=22> */
[----:B------:R-:W0:Y:S01]  /*9460*/  SHFL.BFLY PT, R125, R74, 0x2, 0x1f ;  /* 0x0c401f004a7d7f89 */ /* 0x000e2200000e0000 */
[----:B------:R-:W-:Y:S02]  /*9470*/  WARPGROUP.DEPBAR.LE gsb0, 0x0 ;  /* 0x00008000000079c5 */ /* 0x000fe40000010000 */
[----:B------:R-:W-:-:S06]  /*9480*/  WARPGROUP.ARRIVE ;  /* 0x00000000000079c5 */ /* 0x000fcc0000000000 */
[----:B------:R-:W-:Y:S01]  /*9490*/  HGMMA.64x96x16.F32.BF16 R24, gdesc[UR32].tnspB, R24, gsb0 ;  /* 0x41600000201879f0 */ /* 0x000fe20008001818 */
[----:B------:R-:W-:Y:S02]  /*94a0*/  UIADD3 UR32, UR10, 0xa80, URZ ;  /* 0x00000a800a207890 */ /* 0x000fe4000fffe03f */
[----:B------:R-:W-:Y:S01]  /*94b0*/  UIADD3 UR34, UR11, 0x1c0, URZ ;  /* 0x000001c00b227890 */ /* 0x000fe2000fffe03f */
[----:B------:R-:W-:Y:S01]  /*94c0*/  UMOV UR33, 0xc0000010 ;  /* 0xc000001000217882 */ /* 0x000fe20000000000 */
[----:B------:R-:W-:Y:S01]  /*94d0*/  UMOV UR35, 0x80000020 ;  /* 0x8000002000237882 */ /* 0x000fe20000000000 */
[----:B0-----:R-:W-:-:S05]  /*94e0*/  FMNMX.FTZ R74, R74, R125, !PT ;  /* 0x0000007d4a4a7209 */ /* 0x001fca0007810000 */
[----:B------:R-:W0:Y:S02]  /*94f0*/  SHFL.BFLY PT, R125, R74, 0x1, 0x1f ;  /* 0x0c201f004a7d7f89 */ /* 0x000e2400000e0000 */
[----:B0-----:R-:W-:-:S04]  /*9500*/  FMNMX.FTZ R74, R74, R125, !PT ;  /* 0x0000007d4a4a7209 */ /* 0x001fc80007810000 */
[C---:B------:R-:W-:Y:S01]  /*9510*/  FSETP.NEU.FTZ.AND P6, PT, R74.reuse, -INF , PT ;  /* 0xff8000004a00780b */ /* 0x040fe20003fdd000 */
[----:B------:R-:W-:-:S03]  /*9520*/  FMUL.FTZ R136, R74, UR4 ;  /* 0x000000044a887c20 */ /* 0x000fc60008410000 */
[----:B------:R-:W-:Y:S02]  /*9530*/  FSEL R125, R74, RZ, P6 ;  /* 0x000000ff4a7d7208 */ /* 0x000fe40003000000 */
[----:B------:R-:W-:Y:S02]  /*9540*/  FSEL R136, R136, RZ, P6 ;  /* 0x000000ff88887208 */ /* 0x000fe40003000000 */
[----:B------:R-:W-:Y:S01]  /*9550*/  LOP3.LUT P6, RZ, R22, 0x2, RZ, 0xc0, !PT ;  /* 0x0000000216ff7812 */ /* 0x000fe200078cc0ff */
[----:B------:R-:W-:Y:S02]  /*9560*/  FADD.FTZ R125, -R125, R5 ;  /* 0x000000057d7d7221 */ /* 0x000fe40000010100 */
[--C-:B------:R-:W-:Y:S01]  /*9570*/  FFMA.FTZ R9, R9, UR4, -R136.reuse ;  /* 0x0000000409097c23 */ /* 0x100fe20008010888 */
[--C-:B------:R-:W-:Y:S01]  /*9580*/  FFMA.FTZ R81, R81, UR4, -R136.reuse ;  /* 0x0000000451517c23 */ /* 0x100fe20008010888 */
[----:B------:R-:W-:Y:S01]  /*9590*/  FMUL.FTZ R125, R125, UR4 ;  /* 0x000000047d7d7c20 */ /* 0x000fe20008410000 */
[----:B------:R0:W1:Y:S01]  /*95a0*/  MUFU.TANH R5, R85 ;  /* 0x0000005500057308 */ /* 0x0000620000002400 */
        /* <DEDUP_REMOVED lines=8> */
[--C-:B0-----:R-:W-:Y:S01]  /*9630*/  FFMA.FTZ R85, R82, UR4, -R136.reuse ;  /* 0x0000000452557c23 */ /* 0x101fe20008010888 */
[--C-:B------:R-:W-:Y:S01]  /*9640*/  FFMA.FTZ R122, R122, UR4, -R136.reuse ;  /* 0x000000047a7a7c23 */ /* 0x100fe20008010888 */
[--C-:B------:R-:W-:Y:S01]  /*9650*/  FFMA.FTZ R123, R123, UR4, -R136.reuse ;  /* 0x000000047b7b7c23 */ /* 0x100fe20008010888 */
[--C-:B------:R-:W-:Y:S01]  /*9660*/  FFMA.FTZ R126, R126, UR4, -R136.reuse ;  /* 0x000000047e7e7c23 */ /* 0x100fe20008010888 */
[--C-:B------:R-:W-:Y:S01]  /*9670*/  FFMA.FTZ R127, R127, UR4, -R136.reuse ;  /* 0x000000047f7f7c23 */ /* 0x100fe20008010888 */
[--C-:B------:R-:W-:Y:S01]  /*9680*/  FFMA.FTZ R114, R114, UR4, -R136.reuse ;  /* 0x0000000472727c23 */ /* 0x100fe20008010888 */
[--C-:B------:R-:W-:Y:S01]  /*9690*/  FFMA.FTZ R115, R115, UR4, -R136.reuse ;  /* 0x0000000473737c23 */ /* 0x100fe20008010888 */
[----:B------:R-:W0:Y:S01]  /*96a0*/  MUFU.EX2 R125, R125 ;  /* 0x0000007d007d7308 */ /* 0x000e220000000800 */
[----:B-1----:R-:W-:Y:S01]  /*96b0*/  FSEL R5, R5, -INF , P6 ;  /* 0xff80000005057808 */ /* 0x002fe20003000000 */
        /* <DEDUP_REMOVED lines=23> */
[C---:B-1----:R-:W-:Y:S01]  /*9830*/  FADD.FTZ R0, R81.reuse, R0 ;  /* 0x0000000051007221 */ /* 0x042fe20000010000 */
[----:B------:R-:W-:Y:S01]  /*9840*/  F2FP.BF16.F32.PACK_AB R81, R81, R9 ;  /* 0x000000095151723e */ /* 0x000fe200000010ff */
[----:B------:R-:W-:-:S02]  /*9850*/  WARPGROUP.DEPBAR.LE gsb0, 0x0 ;  /* 0x00008000000079c5 */ /* 0x000fc40000010000 */
[----:B------:R-:W-:Y:S01]  /*9860*/  FMNMX.FTZ R9, R7, R4, !PT ;  /* 0x0000000407097209 */ /* 0x000fe20007810000 */
[----:B------:R-:W-:Y:S01]  /*9870*/  WARPGROUP.ARRIVE ;  /* 0x00000000000079c5 */ /* 0x000fe20000000000 */
[----:B------:R-:W-:Y:S01]  /*9880*/  FFMA.FTZ R79, R79, UR4, -R136 ;  /* 0x000000044f4f7c23 */ /* 0x000fe20008010888 */
[----:B------:R-:W1:Y:S01]  /*9890*/  MUFU.EX2 R130, R130 ;  /* 0x0000008200827308 */ /* 0x000e620000000800 */
[----:B------:R-:W-:Y:S01]  /*98a0*/  FMNMX.FTZ R9, R8, R9, !PT ;  /* 0x0000000908097209 */ /* 0x000fe20007810000 */
[----:B--2---:R-:W-:Y:S02]  /*98b0*/  FADD.FTZ R0, R83, R0 ;  /* 0x0000000053007221 */ /* 0x004fe40000010000 */
[----:B------:R-:W-:Y:S01]  /*98c0*/  HGMMA.64x96x16.F32.BF16 R24, gdesc[UR32].tnspB, R24, gsb0 ;  /* 0x41600000201879f0 */ /* 0x000fe20008001818 */
[----:B------:R-:W-:Y:S01]  /*98d0*/  FMNMX.FTZ R9, R10, R9, !PT ;  /* 0x000000090a097209 */ /* 0x000fe20007810000 */
[----:B------:R-:W-:Y:S02]  /*98e0*/  UIADD3 UR32, UR10, 0xc00, URZ ;  /* 0x00000c000a207890 */ /* 0x000fe4000fffe03f */
[----:B------:R-:W-:Y:S01]  /*98f0*/  UIADD3 UR34, UR11, 0x200, URZ ;  /* 0x000002000b227890 */ /* 0x000fe2000fffe03f */
[----:B------:R-:W-:Y:S01]  /*9900*/  FMNMX.FTZ R9, R11, R9, !PT ;  /* 0x000000090b097209 */ /* 0x000fe20007810000 */
[----:B------:R-:W-:Y:S01]  /*9910*/  UMOV UR33, 0xc0000010 ;  /* 0xc000001000217882 */ /* 0x000fe20000000000 */
[----:B------:R-:W-:Y:S01]  /*9920*/  UMOV UR35, 0x80000020 ;  /* 0x8000002000237882 */ /* 0x000fe20000000000 */
[C---:B0-----:R-:W-:Y:S01]  /*9930*/  FADD.FTZ R0, R129.reuse, R0 ;  /* 0x0000000081007221 */ /* 0x041fe20000010000 */
[----:B------:R-:W-:Y:S01]  /*9940*/  FMNMX.FTZ R9, R12, R9, !PT ;  /* 0x000000090c097209 */ /* 0x000fe20007810000 */
[----:B------:R-:W0:Y:S01]  /*9950*/  MUFU.EX2 R131, R131 ;  /* 0x0000008300837308 */ /* 0x000e220000000800 */
[----:B------:R-:W-:Y:S01]  /*9960*/  F2FP.BF16.F32.PACK_AB R83, R129, R83 ;  /* 0x000000538153723e */ /* 0x000fe200000010ff */
[----:B------:R-:W-:Y:S01]  /*9970*/  UIADD3 UR10, UR38, -0x1, URZ ;  /* 0xffffffff260a7890 */ /* 0x000fe2000fffe03f */
[----:B------:R-:W-:Y:S01]  /*9980*/  FMNMX.FTZ R9, R13, R9, !PT ;  /* 0x000000090d097209 */ /* 0x000fe20007810000 */
[----:B-1----:R-:W-:-:S03]  /*9990*/  FADD.FTZ R0, R130, R0 ;  /* 0x0000000082007221 */ /* 0x002fc60000010000 */
[----:B------:R-:W-:Y:S01]  /*99a0*/  FMNMX.FTZ R9, R14, R9, !PT ;  /* 0x000000090e097209 */ /* 0x000fe20007810000 */
[----:B------:R-:W1:Y:S01]  /*99b0*/  MUFU.EX2 R132, R132 ;  /* 0x0000008400847308 */ /* 0x000e620000000800 */
[----:B------:R-:W-:Y:S02]  /*99c0*/  UMOV UR38, UR10 ;  /* 0x0000000a00267c82 */ /* 0x000fe40008000000 */
[----:B------:R-:W-:-:S04]  /*99d0*/  FMNMX.FTZ R9, R15, R9, !PT ;  /* 0x000000090f097209 */ /* 0x000fc80007810000 */
[----:B------:R-:W-:Y:S01]  /*99e0*/  FMNMX.FTZ R9, R20, R9, !PT ;  /* 0x0000000914097209 */ /* 0x000fe20007810000 */
[----:B------:R-:W2:Y:S01]  /*99f0*/  MUFU.EX2 R133, R133 ;  /* 0x0000008500857308 */ /* 0x000ea20000000800 */
[----:B0-----:R-:W-:Y:S02]  /*9a00*/  FADD.FTZ R0, R131, R0 ;  /* 0x0000000083007221 */ /* 0x001fe40000010000 */
[----:B------:R-:W-:-:S04]  /*9a10*/  FMNMX.FTZ R9, R21, R9, !PT ;  /* 0x0000000915097209 */ /* 0x000fc80007810000 */
[----:B------:R-:W-:Y:S01]  /*9a20*/  FMNMX.FTZ R9, R120, R9, !PT ;  /* 0x0000000978097209 */ /* 0x000fe20007810000 */
[----:B------:R-:W0:Y:S01]  /*9a30*/  MUFU.EX2 R122, R122 ;  /* 0x0000007a007a7308 */ /* 0x000e220000000800 */
[----:B-1----:R-:W-:Y:S02]  /*9a40*/  FADD.FTZ R0, R132, R0 ;  /* 0x0000000084007221 */ /* 0x002fe40000010000 */
[----:B------:R-:W-:-:S04]  /*9a50*/  FMNMX.FTZ R9, R121, R9, !PT ;  /* 0x0000000979097209 */ /* 0x000fc80007810000 */
[----:B------:R-:W-:Y:S01]  /*9a60*/  FMNMX.FTZ R9, R112, R9, !PT ;  /* 0x0000000970097209 */ /* 0x000fe20007810000 */
[----:B------:R-:W1:Y:S01]  /*9a70*/  MUFU.EX2 R123, R123 ;  /* 0x0000007b007b7308 */ /* 0x000e620000000800 */
[----:B--2---:R-:W-:Y:S02]  /*9a80*/  FADD.FTZ R0, R133, R0 ;  /* 0x0000000085007221 */ /* 0x004fe40000010000 */
        /* <DEDUP_REMOVED lines=14> */
[----:B------:R-:W-:Y:S01]  /*9b70*/  MUFU.EX2 R118, R118 ;  /* 0x0000007600767308 */ /* 0x000fe20000000800 */
[----:B0-----:R-:W-:Y:S02]  /*9b80*/  FADD.FTZ R0, R127, R0 ;  /* 0x000000007f007221 */ /* 0x001fe40000010000 */
[----:B------:R-:W-:-:S04]  /*9b90*/  FMNMX.FTZ R9, R97, R9, !PT ;  /* 0x0000000961097209 */ /* 0x000fc80007810000 */
[----:B------:R-:W-:Y:S01]  /*9ba0*/  FMNMX.FTZ R9, R100, R9, !PT ;  /* 0x0000000964097209 */ /* 0x000fe20007810000 */
[----:B------:R-:W-:Y:S01]  /*9bb0*/  MUFU.EX2 R106, R106 ;  /* 0x0000006a006a7308 */ /* 0x000fe20000000800 */
[----:B-1----:R-:W-:Y:S02]  /*9bc0*/  FADD.FTZ R0, R114, R0 ;  /* 0x0000000072007221 */ /* 0x002fe40000010000 */
[----:B------:R-:W-:-:S04]  /*9bd0*/  FMNMX.FTZ R82, R101, R9, !PT ;  /* 0x0000000965527209 */ /* 0x000fc80007810000 */
[----:B------:R-:W-:Y:S01]  /*9be0*/  FMNMX.FTZ R82, R88, R82, !PT ;  /* 0x0000005258527209 */ /* 0x000fe20007810000 */
[----:B------:R0:W1:Y:S03]  /*9bf0*/  MUFU.TANH R9, R72 ;  /* 0x0000004800097308 */ /* 0x0000660000002400 */
[----:B------:R-:W-:-:S04]  /*9c00*/  FMNMX.FTZ R82, R89, R82, !PT ;  /* 0x0000005259527209 */ /* 0x000fc80007810000 */
[----:B------:R-:W-:Y:S01]  /*9c10*/  FMNMX.FTZ R82, R92, R82, !PT ;  /* 0x000000525c527209 */ /* 0x000fe20007810000 */
[----:B------:R-:W-:Y:S01]  /*9c20*/  MUFU.EX2 R107, R107 ;  /* 0x0000006b006b7308 */ /* 0x000fe20000000800 */
[----:B0-----:R-:W-:Y:S02]  /*9c30*/  FMUL.FTZ R72, R73, UR5 ;  /* 0x0000000549487c20 */ /* 0x001fe40008410000 */
[----:B------:R-:W-:Y:S01]  /*9c40*/  FMNMX.FTZ R73, R93, R82, !PT ;  /* 0x000000525d497209 */ /* 0x000fe20007810000 */
[----:B------:R-:W-:Y:S02]  /*9c50*/  WARPGROUP.DEPBAR.LE gsb0, 0x0 ;  /* 0x00008000000079c5 */ /* 0x000fe40000010000 */
[----:B------:R-:W-:Y:S01]  /*9c60*/  WARPGROUP.ARRIVE ;  /* 0x00000000000079c5 */ /* 0x000fe20000000000 */
[----:B------:R-:W-:Y:S01]  /*9c70*/  FMNMX.FTZ R73, R80, R73, !PT ;  /* 0x0000004950497209 */ /* 0x000fe20007810000 */
[----:B------:R-:W0:Y:S03]  /*9c80*/  MUFU.TANH R72, R72 ;  /* 0x0000004800487308 */ /* 0x000e260000002400 */
[----:B------:R-:W-:Y:S01]  /*9c90*/  FMNMX.FTZ R73, R128, R73, !PT ;  /* 0x0000004980497209 */ /* 0x000fe20007810000 */
[----:B------:R-:W-:Y:S04]  /*9ca0*/  HGMMA.64x96x16.F32.BF16 R24, gdesc[UR32].tnspB, R24, gsb0 ;  /* 0x41600000201879f0 */ /* 0x000fe80008001818 */
[----:B------:R2:W3:Y:S08]  /*9cb0*/  MUFU.TANH R82, R76 ;  /* 0x0000004c00527308 */ /* 0x0004f00000002400 */
[----:B------:R-:W-:Y:S01]  /*9cc0*/  MUFU.EX2 R110, R110 ;  /* 0x0000006e006e7308 */ /* 0x000fe20000000800 */
[----:B--2---:R-:W-:-:S02]  /*9cd0*/  FMNMX.FTZ R76, R84, R73, !PT ;  /* 0x00000049544c7209 */ /* 0x004fc40007810000 */
[----:B-1----:R-:W-:Y:S02]  /*9ce0*/  FSEL R73, R9, -INF , P0 ;  /* 0xff80000009497808 */ /* 0x002fe40000000000 */
[----:B------:R-:W-:Y:S02]  /*9cf0*/  FMNMX.FTZ R9, R5, R76, !PT ;  /* 0x0000004c05097209 */ /* 0x000fe40007810000 */
[----:B0-----:R-:W-:Y:S01]  /*9d00*/  FSEL R76, R72, -INF , P5 ;  /* 0xff800000484c7808 */ /* 0x001fe20002800000 */
[----:B------:R-:W-:Y:S01]  /*9d10*/  MUFU.EX2 R111, R111 ;  /* 0x0000006f006f7308 */ /* 0x000fe20000000800 */
[----:B------:R-:W-:Y:S02]  /*9d20*/  FMNMX.FTZ R9, R73, R9, !PT ;  /* 0x0000000949097209 */ /* 0x000fe40007810000 */
[----:B---3--:R-:W-:Y:S02]  /*9d30*/  FSEL R72, R82, -INF , P4 ;  /* 0xff80000052487808 */ /* 0x008fe40002000000 */
[----:B------:R-:W-:-:S02]  /*9d40*/  FMNMX.FTZ R9, R76, R9, !PT ;  /* 0x000000094c097209 */ /* 0x000fc40007810000 */
[----:B------:R-:W-:Y:S01]  /*9d50*/  LOP3.LUT P0, RZ, R22, 0x4, RZ, 0xc0, !PT ;  /* 0x0000000416ff7812 */ /* 0x000fe2000780c0ff */
[----:B------:R-:W-:Y:S01]  /*9d60*/  MUFU.EX2 R98, R98 ;  /* 0x0000006200627308 */ /* 0x000fe20000000800 */
[----:B------:R-:W-:-:S04]  /*9d70*/  FMNMX.FTZ R9, R72, R9, !PT ;  /* 0x0000000948097209 */ /* 0x000fc80007810000 */
[----:B------:R-:W-:-:S03]  /*9d80*/  FMNMX.FTZ R9, R77, R9, !PT ;  /* 0x000000094d097209 */ /* 0x000fc60007810000 */
[----:B------:R-:W-:Y:S02]  /*9d90*/  MUFU.EX2 R99, R99 ;  /* 0x0000006300637308 */ /* 0x000fe40000000800 */
[----:B------:R-:W0:Y:S06]  /*9da0*/  SHFL.BFLY PT, R82, R9, 0x2, 0x1f ;  /* 0x0c401f0009527f89 */ /* 0x000e2c00000e0000 */
[----:B------:R-:W-:Y:S08]  /*9db0*/  MUFU.EX2 R102, R102 ;  /* 0x0000006600667308 */ /* 0x000ff00000000800 */
[----:B------:R-:W-:Y:S08]  /*9dc0*/  MUFU.EX2 R103, R103 ;  /* 0x0000006700677308 */ /* 0x000ff00000000800 */
[----:B------:R-:W-:Y:S01]  /*9dd0*/  MUFU.EX2 R90, R90 ;  /* 0x0000005a005a7308 */ /* 0x000fe20000000800 */
[----:B0-----:R-:W-:-:S05]  /*9de0*/  FMNMX.FTZ R9, R9, R82, !PT ;  /* 0x0000005209097209 */ /* 0x001fca0007810000 */
[----:B------:R-:W0:Y:S02]  /*9df0*/  SHFL.BFLY PT, R82, R9, 0x1, 0x1f ;  /* 0x0c201f0009527f89 */ /* 0x000e2400000e0000 */
[----:B------:R-:W-:Y:S08]  /*9e00*/  MUFU.EX2 R91, R91 ;  /* 0x0000005b005b7308 */ /* 0x000ff00000000800 */
[----:B------:R-:W-:Y:S08]  /*9e10*/  MUFU.EX2 R94, R94 ;  /* 0x0000005e005e7308 */ /* 0x000ff00000000800 */
[----:B------:R-:W-:Y:S01]  /*9e20*/  MUFU.EX2 R95, R95 ;  /* 0x0000005f005f7308 */ /* 0x000fe20000000800 */
[----:B0-----:R-:W-:-:S07]  /*9e30*/  FMNMX.FTZ R9, R9, R82, !PT ;  /* 0x0000005209097209 */ /* 0x001fce0007810000 */
[----:B------:R-:W-:Y:S01]  /*9e40*/  MUFU.EX2 R135, R135 ;  /* 0x0000008700877308 */ /* 0x000fe20000000800 */
[C---:B------:R-:W-:Y:S01]  /*9e50*/  FSETP.NEU.FTZ.AND P3, PT, R9.reuse, -INF , PT ;  /* 0xff8000000900780b */ /* 0x040fe20003f7d000 */
[----:B------:R-:W-:-:S03]  /*9e60*/  FMUL.FTZ R129, R9, UR4 ;  /* 0x0000000409817c20 */ /* 0x000fc60008410000 */
[----:B------:R-:W-:-:S03]  /*9e70*/  FSEL R82, R9, RZ, P3 ;  /* 0x000000ff09527208 */ /* 0x000fc60001800000 */
[----:B------:R-:W-:Y:S01]  /*9e80*/  MUFU.EX2 R134, R134 ;  /* 0x0000008600867308 */ /* 0x000fe20000000800 */
[----:B------:R-:W-:Y:S01]  /*9e90*/  FSEL R129, R129, RZ, P3 ;  /* 0x000000ff81817208 */ /* 0x000fe20001800000 */
[----:B------:R-:W-:Y:S02]  /*9ea0*/  WARPGROUP.DEPBAR.LE gsb0, 0x0 ;  /* 0x00008000000079c5 */ /* 0x000fe40000010000 */
[----:B------:R-:W-:Y:S01]  /*9eb0*/  ISETP.GE.U32.AND P3, PT, R138, 0x180, PT ;  /* 0x000001808a00780c */ /* 0x000fe20003f66070 */
[----:B------:R-:W-:Y:S01]  /*9ec0*/  FADD.FTZ R4, -R82, R4 ;  /* 0x0000000452047221 */ /* 0x000fe20000010100 */
[--C-:B------:R-:W-:Y:S01]  /*9ed0*/  FFMA.FTZ R124, R80, UR4, -R129.reuse ;  /* 0x00000004507c7c23 */ /* 0x100fe20008010881 */
[----:B------:R-:W-:Y:S02]  /*9ee0*/  VIADD R80, R137, 0x9 ;  /* 0x0000000989507836 */ /* 0x000fe40000000000 */
[--C-:B------:R-:W-:Y:S01]  /*9ef0*/  FFMA.FTZ R7, R7, UR4, -R129.reuse ;  /* 0x0000000407077c23 */ /* 0x100fe20008010881 */
[----:B------:R-:W-:Y:S01]  /*9f00*/  FMUL.FTZ R4, R4, UR4 ;  /* 0x0000000404047c20 */ /* 0x000fe20008410000 */
[--C-:B------:R-:W-:Y:S01]  /*9f10*/  FFMA.FTZ R8, R8, UR4, -R129.reuse ;  /* 0x0000000408087c23 */ /* 0x100fe20008010881 */
[--C-:B------:R-:W-:Y:S01]  /*9f20*/  FFMA.FTZ R10, R10, UR4, -R129.reuse ;  /* 0x000000040a0a7c23 */ /* 0x100fe20008010881 */
[----:B------:R-:W-:Y:S01]  /*9f30*/  SEL R80, R80, 0x9, !P3 ;  /* 0x0000000950507807 */ /* 0x000fe20005800000 */
[--C-:B------:R-:W-:Y:S01]  /*9f40*/  FFMA.FTZ R11, R11, UR4, -R129.reuse ;  /* 0x000000040b0b7c23 */ /* 0x100fe20008010881 */
[----:B------:R-:W-:Y:S01]  /*9f50*/  MUFU.EX2 R7, R7 ;  /* 0x0000000700077308 */ /* 0x000fe20000000800 */
[--C-:B------:R-:W-:Y:S01]  /*9f60*/  FFMA.FTZ R12, R12, UR4, -R129.reuse ;  /* 0x000000040c0c7c23 */ /* 0x100fe20008010881 */
[--C-:B------:R-:W-:Y:S01]  /*9f70*/  FFMA.FTZ R13, R13, UR4, -R129.reuse ;  /* 0x000000040d0d7c23 */ /* 0x100fe20008010881 */
[----:B------:R0:W-:Y:S06]  /*9f80*/  BAR.ARV R80, 0x100 ;  /* 0x000400500000751d */ /* 0x0001ec0000002000 */
[----:B------:R-:W1:Y:S01]  /*9f90*/  MUFU.EX2 R4, R4 ;  /* 0x0000000400047308 */ /* 0x000e620000000800 */
[----:B------:R-:W-:Y:S01]  /*9fa0*/  FFMA.FTZ R14, R14, UR4, -R129 ;  /* 0x000000040e0e7c23 */ /* 0x000fe20008010881 */
[----:B0-----:R-:W-:-:S02]  /*9fb0*/  IMAD.U32 R80, RZ, RZ, UR36 ;  /* 0x00000024ff507e24 */ /* 0x001fc4000f8e00ff */
[--C-:B------:R-:W-:Y:S01]  /*9fc0*/  FFMA.FTZ R15, R15, UR4, -R129.reuse ;  /* 0x000000040f0f7c23 */ /* 0x100fe20008010881 */
[--C-:B------:R-:W-:Y:S01]  /*9fd0*/  FFMA.FTZ R20, R20, UR4, -R129.reuse ;  /* 0x0000000414147c23 */ /* 0x100fe20008010881 */
[--C-:B------:R-:W-:Y:S01]  /*9fe0*/  FFMA.FTZ R21, R21, UR4, -R129.reuse ;  /* 0x0000000415157c23 */ /* 0x100fe20008010881 */
[--C-:B------:R-:W-:Y:S01]  /*9ff0*/  FFMA.FTZ R120, R120, UR4, -R129.reuse ;  /* 0x0000000478787c23 */ /* 0x100fe20008010881 */
[----:B------:R-:W-:Y:S01]  /*a000*/  @!P1 LEA R80, R80, UR37, 0x3 ;  /* 0x0000002550509c11 */ /* 0x000fe2000f8e18ff */
[----:B------:R-:W0:Y:S01]  /*a010*/  MUFU.EX2 R8, R8 ;  /* 0x0000000800087308 */ /* 0x000e220000000800 */
[--C-:B------:R-:W-:Y:S01]  /*a020*/  FFMA.FTZ R121, R121, UR4, -R129.reuse ;  /* 0x0000000479797c23 */ /* 0x100fe20008010881 */
[--C-:B------:R-:W-:Y:S01]  /*a030*/  FFMA.FTZ R112, R112, UR4, -R129.reuse ;  /* 0x0000000470707c23 */ /* 0x100fe20008010881 */
[--C-:B------:R-:W-:Y:S01]  /*a040*/  FFMA.FTZ R113, R113, UR4, -R129.reuse ;  /* 0x0000000471717c23 */ /* 0x100fe20008010881 */
[----:B------:R-:W-:Y:S02]  /*a050*/  @!P1 VIADD R80, R80, 0x31c40 ;  /* 0x00031c4050509836 */ /* 0x000fe40000000000 */
[--C-:B------:R-:W-:Y:S01]  /*a060*/  FFMA.FTZ R116, R116, UR4, -R129.reuse ;  /* 0x0000000474747c23 */ /* 0x100fe20008010881 */
[--C-:B------:R-:W-:Y:S01]  /*a070*/  FFMA.FTZ R117, R117, UR4, -R129.reuse ;  /* 0x0000000475757c23 */ /* 0x100fe20008010881 */
[----:B------:R-:W-:Y:S01]  /*a080*/  FFMA.FTZ R104, R104, UR4, -R129 ;  /* 0x0000000468687c23 */ /* 0x000fe20008010881 */
[----:B------:R-:W2:Y:S01]  /*a090*/  MUFU.EX2 R10, R10 ;  /* 0x0000000a000a7308 */ /* 0x000ea20000000800 */
[----:B------:R-:W-:Y:S01]  /*a0a0*/  @!P1 PRMT R80, RZ, 0x654, R80 ;  /* 0x00000654ff509816 */ /* 0x000fe20000000050 */
[----:B-1----:R-:W-:Y:S01]  /*a0b0*/  FFMA.FTZ R3, R4, R3, R7 ;  /* 0x0000000304037223 */ /* 0x002fe20000010007 */
[--C-:B------:R-:W-:Y:S01]  /*a0c0*/  FFMA.FTZ R105, R105, UR4, -R129.reuse ;  /* 0x0000000469697c23 */ /* 0x100fe20008010881 */
[--C-:B------:R-:W-:Y:S01]  /*a0d0*/  FFMA.FTZ R108, R108, UR4, -R129.reuse ;  /* 0x000000046c6c7c23 */ /* 0x100fe20008010881 */
[----:B------:R1:W-:Y:S01]  /*a0e0*/  @!P1 SYNCS.ARRIVE.TRANS64.RED.A1T0 RZ, [R80+URZ], RZ ;  /* 0x000000ff50ff99a7 */ /* 0x0003e2000810043f */
[--C-:B------:R-:W-:Y:S01]  /*a0f0*/  FFMA.FTZ R109, R109, UR4, -R129.reuse ;  /* 0x000000046d6d7c23 */ /* 0x100fe20008010881 */
[----:B------:R-:W-:Y:S01]  /*a100*/  FFMA.FTZ R96, R96, UR4, -R129 ;  /* 0x0000000460607c23 */ /* 0x000fe20008010881 */
[----:B------:R-:W3:Y:S01]  /*a110*/  MUFU.EX2 R11, R11 ;  /* 0x0000000b000b7308 */ /* 0x000ee20000000800 */
[----:B0-----:R-:W-:Y:S01]  /*a120*/  FADD.FTZ R3, R8, R3 ;  /* 0x0000000308037221 */ /* 0x001fe20000010000 */
[--C-:B------:R-:W-:Y:S01]  /*a130*/  FFMA.FTZ R97, R97, UR4, -R129.reuse ;  /* 0x0000000461617c23 */ /* 0x100fe20008010881 */
[--C-:B------:R-:W-:Y:S01]  /*a140*/  FFMA.FTZ R100, R100, UR4, -R129.reuse ;  /* 0x0000000464647c23 */ /* 0x100fe20008010881 */
[----:B------:R-:W-:Y:S01]  /*a150*/  FFMA.FTZ R101, R101, UR4, -R129 ;  /* 0x0000000465657c23 */ /* 0x000fe20008010881 */
[----:B-1----:R-:W-:-:S02]  /*a160*/  IMAD.U32 R80, RZ, RZ, UR7 ;  /* 0x00000007ff507e24 */ /* 0x002fc4000f8e00ff */
[--C-:B------:R-:W-:Y:S01]  /*a170*/  FFMA.FTZ R88, R88, UR4, -R129.reuse ;  /* 0x0000000458587c23 */ /* 0x100fe20008010881 */
[----:B------:R-:W-:Y:S01]  /*a180*/  FFMA.FTZ R89, R89, UR4, -R129 ;  /* 0x0000000459597c23 */ /* 0x000fe20008010881 */
[----:B------:R-:W0:Y:S01]  /*a190*/  MUFU.EX2 R12, R12 ;  /* 0x0000000c000c7308 */ /* 0x000e220000000800 */
[----:B--2---:R-:W-:Y:S01]  /*a1a0*/  FADD.FTZ R3, R10, R3 ;  /* 0x000000030a037221 */ /* 0x004fe20000010000 */
[----:B------:R-:W-:Y:S01]  /*a1b0*/  @!P1 LEA R80, R80, UR37, 0x3 ;  /* 0x0000002550509c11 */ /* 0x000fe2000f8e18ff */
[--C-:B------:R-:W-:Y:S01]  /*a1c0*/  FFMA.FTZ R92, R92, UR4, -R129.reuse ;  /* 0x000000045c5c7c23 */ /* 0x100fe20008010881 */
[--C-:B------:R-:W-:Y:S01]  /*a1d0*/  FFMA.FTZ R93, R93, UR4, -R129.reuse ;  /* 0x000000045d5d7c23 */ /* 0x100fe20008010881 */
[--C-:B------:R-:W-:Y:S01]  /*a1e0*/  FFMA.FTZ R128, R128, UR4, -R129.reuse ;  /* 0x0000000480807c23 */ /* 0x100fe20008010881 */
[----:B------:R-:W-:Y:S01]  /*a1f0*/  FFMA.FTZ R84, R84, UR4, -R129 ;  /* 0x0000000454547c23 */ /* 0x000fe20008010881 */
[----:B------:R-:W-:Y:S01]  /*a200*/  @!P1 VIADD R80, R80, 0x31c60 ;  /* 0x00031c6050509836 */ /* 0x000fe20000000000 */
[----:B------:R-:W1:Y:S01]  /*a210*/  MUFU.EX2 R13, R13 ;  /* 0x0000000d000d7308 */ /* 0x000e620000000800 */
[C---:B---3--:R-:W-:Y:S01]  /*a220*/  FADD.FTZ R3, R11.reuse, R3 ;  /* 0x000000030b037221 */ /* 0x048fe20000010000 */
[----:B------:R-:W-:Y:S01]  /*a230*/  F2FP.BF16.F32.PACK_AB R82, R11, R10 ;  /* 0x0000000a0b52723e */ /* 0x000fe200000010ff */
[--C-:B------:R-:W-:Y:S01]  /*a240*/  FFMA.FTZ R5, R5, UR4, -R129.reuse ;  /* 0x0000000405057c23 */ /* 0x100fe20008010881 */
[----:B------:R-:W-:Y:S01]  /*a250*/  @!P1 PRMT R80, RZ, 0x654, R80 ;  /* 0x00000654ff509816 */ /* 0x000fe20000000050 */
[--C-:B------:R-:W-:Y:S01]  /*a260*/  FFMA.FTZ R73, R73, UR4, -R129.reuse ;  /* 0x0000000449497c23 */ /* 0x100fe20008010881 */
[--C-:B------:R-:W-:Y:S01]  /*a270*/  FFMA.FTZ R76, R76, UR4, -R129.reuse ;  /* 0x000000044c4c7c23 */ /* 0x100fe20008010881 */
[----:B------:R-:W-:Y:S01]  /*a280*/  FFMA.FTZ R72, R72, UR4, -R129 ;  /* 0x0000000448487c23 */ /* 0x000fe20008010881 */
[----:B------:R-:W2:Y:S01]  /*a290*/  MUFU.EX2 R14, R14 ;  /* 0x0000000e000e7308 */ /* 0x000ea20000000800 */
[----:B0-----:R-:W-:Y:S01]  /*a2a0*/  FADD.FTZ R3, R12, R3 ;  /* 0x000000030c037221 */ /* 0x001fe20000010000 */
[----:B------:R0:W-:Y:S01]  /*a2b0*/  @!P1 SYNCS.ARRIVE.TRANS64.RED.A1T0 RZ, [R80+URZ], RZ ;  /* 0x000000ff50ff99a7 */ /* 0x0001e2000810043f */
[----:B------:R-:W-:Y:S01]  /*a2c0*/  FFMA.FTZ R77, R77, UR4, -R129 ;  /* 0x000000044d4d7c23 */ /* 0x000fe20008010881 */
[----:B------:R-:W-:Y:S01]  /*a2d0*/  PLOP3.LUT P3, PT, PT, PT, UP1, 0x80, 0x0 ;  /* 0x000000000000781c */ /* 0x000fe20003f6f018 */
[----:B------:R-:W-:Y:S01]  /*a2e0*/  UMOV UR7, UR36 ;  /* 0x0000002400077c82 */ /* 0x000fe20008000000 */
[-C--:B------:R-:W-:Y:S01]  /*a2f0*/  FMUL.FTZ R24, R24, R4.reuse ;  /* 0x0000000418187220 */ /* 0x080fe20000410000 */
[-C--:B------:R-:W-:Y:S01]  /*a300*/  FMUL.FTZ R25, R25, R4.reuse ;  /* 0x0000000419197220 */ /* 0x080fe20000410000 */
[----:B------:R-:W3:Y:S01]  /*a310*/  MUFU.EX2 R15, R15 ;  /* 0x0000000f000f7308 */ /* 0x000ee20000000800 */
[C---:B-1----:R-:W-:Y:S01]  /*a320*/  FADD.FTZ R3, R13.reuse, R3 ;  /* 0x000000030d037221 */ /* 0x042fe20000010000 */
[----:B0-----:R-:W-:Y:S01]  /*a330*/  F2FP.BF16.F32.PACK_AB R80, R8, R7 ;  /* 0x000000070850723e */ /* 0x001fe200000010ff */
[----:B------:R-:W-:Y:S01]  /*a340*/  FMUL.FTZ R28, R28, R4 ;  /* 0x000000041c1c7220 */ /* 0x000fe20000410000 */
[----:B------:R-:W-:Y:S01]  /*a350*/  F2FP.BF16.F32.PACK_AB R12, R13, R12 ;  /* 0x0000000c0d0c723e */ /* 0x000fe200000010ff */
[----:B------:R-:W-:Y:S01]  /*a360*/  FMUL.FTZ R29, R29, R4 ;  /* 0x000000041d1d7220 */ /* 0x000fe20000410000 */
[----:B------:R-:W-:Y:S01]  /*a370*/  F2FP.BF16.F32.PACK_AB R13, R131, R130 ;  /* 0x00000082830d723e */ /* 0x000fe200000010ff */
[----:B------:R0:W-:Y:S01]  /*a380*/  STSM.16.M88.4 [R2+0x24300], R80 ;  /* 0x0243005002007844 */ /* 0x0001e20000000200 */
        /* <DEDUP_REMOVED lines=11> */
[----:B------:R-:W-:Y:S01]  /*a440*/  FMUL.FTZ R44, R44, R4 ;  /* 0x000000042c2c7220 */ /* 0x000fe20000410000 */
[----:B------:R-:W-:Y:S01]  /*a450*/  F2FP.BF16.F32.PACK_AB R15, R133, R132 ;  /* 0x00000084850f723e */ /* 0x000fe200000010ff */
[-C--:B------:R-:W-:Y:S01]  /*a460*/  FMUL.FTZ R45, R45, R4.reuse ;  /* 0x000000042d2d7220 */ /* 0x080fe20000410000 */
[-C--:B------:R-:W-:Y:S01]  /*a470*/  FMUL.FTZ R48, R48, R4.reuse ;  /* 0x0000000430307220 */ /* 0x080fe20000410000 */
[-C--:B------:R-:W-:Y:S01]  /*a480*/  FMUL.FTZ R49, R49, R4.reuse ;  /* 0x0000000431317220 */ /* 0x080fe20000410000 */
[----:B------:R-:W3:Y:S01]  /*a490*/  MUFU.EX2 R120, R120 ;  /* 0x0000007800787308 */ /* 0x000ee20000000800 */
[----:B-1----:R-:W-:Y:S01]  /*a4a0*/  FADD.FTZ R3, R20, R3 ;  /* 0x0000000314037221 */ /* 0x002fe20000010000 */
[----:B------:R1:W-:Y:S01]  /*a4b0*/  STSM.16.M88.4 [R2+0x25b00], R12 ;  /* 0x025b000c02007844 */ /* 0x0003e20000000200 */
[-C--:B------:R-:W-:Y:S01]  /*a4c0*/  FMUL.FTZ R52, R52, R4.reuse ;  /* 0x0000000434347220 */ /* 0x080fe20000410000 */
[-C--:B------:R-:W-:Y:S01]  /*a4d0*/  FMUL.FTZ R53, R53, R4.reuse ;  /* 0x0000000435357220 */ /* 0x080fe20000410000 */
[-C--:B------:R-:W-:Y:S01]  /*a4e0*/  FMUL.FTZ R56, R56, R4.reuse ;  /* 0x0000000438387220 */ /* 0x080fe20000410000 */
[-C--:B------:R-:W-:Y:S01]  /*a4f0*/  FMUL.FTZ R57, R57, R4.reuse ;  /* 0x0000000439397220 */ /* 0x080fe20000410000 */
[-C--:B------:R-:W-:Y:S01]  /*a500*/  FMUL.FTZ R60, R60, R4.reuse ;  /* 0x000000043c3c7220 */ /* 0x080fe20000410000 */
[----:B------:R-:W4:Y:S01]  /*a510*/  MUFU.EX2 R121, R121 ;  /* 0x0000007900797308 */ /* 0x000f220000000800 */
[----:B--2---:R-:W-:Y:S01]  /*a520*/  FADD.FTZ R3, R21, R3 ;  /* 0x0000000315037221 */ /* 0x004fe20000010000 */
[-C--:B------:R-:W-:Y:S01]  /*a530*/  FMUL.FTZ R61, R61, R4.reuse ;  /* 0x000000043d3d7220 */ /* 0x080fe20000410000 */
[-C--:B------:R-:W-:Y:S01]  /*a540*/  FMUL.FTZ R64, R64, R4.reuse ;  /* 0x0000000440407220 */ /* 0x080fe20000410000 */
[-C--:B------:R-:W-:Y:S01]  /*a550*/  FMUL.FTZ R65, R65, R4.reuse ;  /* 0x0000000441417220 */ /* 0x080fe20000410000 */
[-C--:B------:R-:W-:Y:S01]  /*a560*/  FMUL.FTZ R68, R68, R4.reuse ;  /* 0x0000000444447220 */ /* 0x080fe20000410000 */
[----:B------:R-:W-:Y:S01]  /*a570*/  FMUL.FTZ R69, R69, R4 ;  /* 0x0000000445457220 */ /* 0x000fe20000410000 */
[-C--:B------:R-:W-:Y:S01]  /*a580*/  FMUL.FTZ R26, R26, R125.reuse ;  /* 0x0000007d1a1a7220 */ /* 0x080fe20000410000 */
[----:B0-----:R-:W0:Y:S01]  /*a590*/  MUFU.EX2 R81, R115 ;  /* 0x0000007300517308 */ /* 0x001e220000000800 */
[----:B---3--:R-:W-:Y:S01]  /*a5a0*/  FADD.FTZ R3, R120, R3 ;  /* 0x0000000378037221 */ /* 0x008fe20000010000 */
[----:B-1----:R-:W-:Y:S01]  /*a5b0*/  F2FP.BF16.F32.PACK_AB R12, R21, R20 ;  /* 0x00000014150c723e */ /* 0x002fe200000010ff */
[-C--:B------:R-:W-:Y:S01]  /*a5c0*/  FMUL.FTZ R27, R27, R125.reuse ;  /* 0x0000007d1b1b7220 */ /* 0x080fe20000410000 */
[----:B------:R-:W-:Y:S01]  /*a5d0*/  F2FP.BF16.F32.PACK_AB R13, R123, R122 ;  /* 0x0000007a7b0d723e */ /* 0x000fe200000010ff */
[-C--:B------:R-:W-:Y:S01]  /*a5e0*/  FMUL.FTZ R30, R30, R125.reuse ;  /* 0x0000007d1e1e7220 */ /* 0x080fe20000410000 */
[----:B------:R-:W-:Y:S01]  /*a5f0*/  F2FP.BF16.F32.PACK_AB R15, R127, R126 ;  /* 0x0000007e7f0f723e */ /* 0x000fe200000010ff */
[-C--:B------:R-:W-:Y:S01]  /*a600*/  FMUL.FTZ R31, R31, R125.reuse ;  /* 0x0000007d1f1f7220 */ /* 0x080fe20000410000 */
[----:B------:R-:W1:Y:S01]  /*a610*/  MUFU.EX2 R80, R112 ;  /* 0x0000007000507308 */ /* 0x000e620000000800 */
[C---:B----4-:R-:W-:Y:S01]  /*a620*/  FADD.FTZ R3, R121.reuse, R3 ;  /* 0x0000000379037221 */ /* 0x050fe20000010000 */
[----:B------:R-:W-:Y:S01]  /*a630*/  F2FP.BF16.F32.PACK_AB R14, R121, R120 ;  /* 0x00000078790e723e */ /* 0x000fe200000010ff */
[-C--:B------:R-:W-:Y:S01]  /*a640*/  FMUL.FTZ R34, R34, R125.reuse ;  /* 0x0000007d22227220 */ /* 0x080fe20000410000 */
[-C--:B------:R-:W-:Y:S01]  /*a650*/  FMUL.FTZ R35, R35, R125.reuse ;  /* 0x0000007d23237220 */ /* 0x080fe20000410000 */
[-C--:B------:R-:W-:Y:S01]  /*a660*/  FMUL.FTZ R38, R38, R125.reuse ;  /* 0x0000007d26267220 */ /* 0x080fe20000410000 */
[-C--:B------:R-:W-:Y:S01]  /*a670*/  FMUL.FTZ R39, R39, R125.reuse ;  /* 0x0000007d27277220 */ /* 0x080fe20000410000 */
[----:B------:R2:W-:Y:S01]  /*a680*/  STSM.16.M88.4 [R2+0x27300], R12 ;  /* 0x0273000c02007844 */ /* 0x0005e20000000200 */
[----:B------:R-:W3:Y:S01]  /*a690*/  MUFU.EX2 R113, R113 ;  /* 0x0000007100717308 */ /* 0x000ee20000000800 */
[C---:B0-----:R-:W-:Y:S01]  /*a6a0*/  FADD.FTZ R0, R81.reuse, R0 ;  /* 0x0000000051007221 */ /* 0x041fe20000010000 */
[----:B------:R-:W-:Y:S01]  /*a6b0*/  F2FP.BF16.F32.PACK_AB R81, R81, R114 ;  /* 0x000000725151723e */ /* 0x000fe200000010ff */
[-C--:B------:R-:W-:Y:S01]  /*a6c0*/  FMUL.FTZ R42, R42, R125.reuse ;  /* 0x0000007d2a2a7220 */ /* 0x080fe20000410000 */
[-C--:B------:R-:W-:Y:S01]  /*a6d0*/  FMUL.FTZ R43, R43, R125.reuse ;  /* 0x0000007d2b2b7220 */ /* 0x080fe20000410000 */
[----:B------:R-:W-:Y:S01]  /*a6e0*/  FADD.FTZ R0, R118, R0 ;  /* 0x0000000076007221 */ /* 0x000fe20000010000 */
[-C--:B------:R-:W-:Y:S01]  /*a6f0*/  FMUL.FTZ R46, R46, R125.reuse ;  /* 0x0000007d2e2e7220 */ /* 0x080fe20000410000 */
[-C--:B------:R-:W-:Y:S01]  /*a700*/  FMUL.FTZ R47, R47, R125.reuse ;  /* 0x0000007d2f2f7220 */ /* 0x080fe20000410000 */
[----:B------:R-:W0:Y:S01]  /*a710*/  MUFU.EX2 R83, R119 ;  /* 0x0000007700537308 */ /* 0x000e220000000800 */
[----:B-1----:R-:W-:Y:S01]  /*a720*/  FADD.FTZ R3, R80, R3 ;  /* 0x0000000350037221 */ /* 0x002fe20000010000 */
[-C--:B------:R-:W-:Y:S01]  /*a730*/  FMUL.FTZ R50, R50, R125.reuse ;  /* 0x0000007d32327220 */ /* 0x080fe20000410000 */
[-C--:B------:R-:W-:Y:S01]  /*a740*/  FMUL.FTZ R51, R51, R125.reuse ;  /* 0x0000007d33337220 */ /* 0x080fe20000410000 */
[-C--:B------:R-:W-:Y:S01]  /*a750*/  FMUL.FTZ R54, R54, R125.reuse ;  /* 0x0000007d36367220 */ /* 0x080fe20000410000 */
[-C--:B------:R-:W-:Y:S01]  /*a760*/  FMUL.FTZ R55, R55, R125.reuse ;  /* 0x0000007d37377220 */ /* 0x080fe20000410000 */
[-C--:B------:R-:W-:Y:S01]  /*a770*/  FMUL.FTZ R58, R58, R125.reuse ;  /* 0x0000007d3a3a7220 */ /* 0x080fe20000410000 */
[----:B--2---:R-:W-:Y:S01]  /*a780*/  F2FP.BF16.F32.PACK_AB R13, R99, R98 ;  /* 0x00000062630d723e */ /* 0x004fe200000010ff */
[----:B------:R-:W1:Y:S01]  /*a790*/  MUFU.EX2 R82, R116 ;  /* 0x0000007400527308 */ /* 0x000e620000000800 */
[C---:B---3--:R-:W-:Y:S01]  /*a7a0*/  FADD.FTZ R3, R113.reuse, R3 ;  /* 0x0000000371037221 */ /* 0x048fe20000010000 */
[----:B------:R-:W-:Y:S01]  /*a7b0*/  F2FP.BF16.F32.PACK_AB R80, R113, R80 ;  /* 0x000000507150723e */ /* 0x000fe200000010ff */
[-C--:B------:R-:W-:Y:S01]  /*a7c0*/  FMUL.FTZ R59, R59, R125.reuse ;  /* 0x0000007d3b3b7220 */ /* 0x080fe20000410000 */
[----:B------:R-:W-:Y:S01]  /*a7d0*/  F2FP.BF16.F32.PACK_AB R15, R103, R102 ;  /* 0x00000066670f723e */ /* 0x000fe200000010ff */
[-C--:B------:R-:W-:Y:S01]  /*a7e0*/  FMUL.FTZ R62, R62, R125.reuse ;  /* 0x0000007d3e3e7220 */ /* 0x080fe20000410000 */
[-C--:B------:R-:W-:Y:S01]  /*a7f0*/  FMUL.FTZ R63, R63, R125.reuse ;  /* 0x0000007d3f3f7220 */ /* 0x080fe20000410000 */
[-C--:B------:R-:W-:Y:S01]  /*a800*/  FMUL.FTZ R66, R66, R125.reuse ;  /* 0x0000007d42427220 */ /* 0x080fe20000410000 */
[----:B------:R-:W2:Y:S01]  /*a810*/  MUFU.EX2 R117, R117 ;  /* 0x0000007500757308 */ /* 0x000ea20000000800 */
[C---:B0-----:R-:W-:Y:S01]  /*a820*/  FADD.FTZ R0, R83.reuse, R0 ;  /* 0x0000000053007221 */ /* 0x041fe20000010000 */
[----:B------:R-:W-:Y:S01]  /*a830*/  F2FP.BF16.F32.PACK_AB R83, R83, R118 ;  /* 0x000000765353723e */ /* 0x000fe200000010ff */
[-C--:B------:R-:W-:Y:S01]  /*a840*/  FMUL.FTZ R67, R67, R125.reuse ;  /* 0x0000007d43437220 */ /* 0x080fe20000410000 */
[-C--:B------:R-:W-:Y:S01]  /*a850*/  FMUL.FTZ R70, R70, R125.reuse ;  /* 0x0000007d46467220 */ /* 0x080fe20000410000 */
[----:B------:R-:W-:Y:S01]  /*a860*/  FADD.FTZ R0, R106, R0 ;  /* 0x000000006a007221 */ /* 0x000fe20000010000 */
[----:B------:R-:W-:Y:S01]  /*a870*/  FMUL.FTZ R71, R71, R125 ;  /* 0x0000007d47477220 */ /* 0x000fe20000410000 */
[----:B------:R-:W-:Y:S01]  /*a880*/  IMAD.MOV.U32 R4, RZ, RZ, R9 ;  /* 0x000000ffff047224 */ /* 0x000fe200078e0009 */
[----:B------:R-:W0:Y:S01]  /*a890*/  MUFU.EX2 R104, R104 ;  /* 0x0000006800687308 */ /* 0x000e220000000800 */
[----:B-1----:R-:W-:Y:S01]  /*a8a0*/  FADD.FTZ R3, R82, R3 ;  /* 0x0000000352037221 */ /* 0x002fe20000010000 */
[----:B------:R-:W-:-:S04]  /*a8b0*/  FADD.FTZ R0, R107, R0 ;  /* 0x000000006b007221 */ /* 0x000fc80000010000 */
[----:B------:R-:W-:Y:S02]  /*a8c0*/  FADD.FTZ R0, R110, R0 ;  /* 0x000000006e007221 */ /* 0x000fe40000010000 */
[----:B------:R-:W1:Y:S01]  /*a8d0*/  MUFU.EX2 R105, R105 ;  /* 0x0000006900697308 */ /* 0x000e620000000800 */
[----:B--2---:R-:W-:Y:S01]  /*a8e0*/  FADD.FTZ R3, R117, R3 ;  /* 0x0000000375037221 */ /* 0x004fe20000010000 */
[----:B------:R-:W-:Y:S01]  /*a8f0*/  FADD.FTZ R11, R111, R0 ;  /* 0x000000006f0b7221 */ /* 0x000fe20000010000 */
[----:B------:R-:W-:-:S03]  /*a900*/  F2FP.BF16.F32.PACK_AB R82, R117, R82 ;  /* 0x000000527552723e */ /* 0x000fc600000010ff */
[----:B------:R-:W-:Y:S02]  /*a910*/  FADD.FTZ R10, R98, R11 ;  /* 0x0000000b620a7221 */ /* 0x000fe40000010000 */
[----:B------:R-:W-:Y:S01]  /*a920*/  MUFU.EX2 R8, R86 ;  /* 0x0000005600087308 */ /* 0x000fe20000000800 */
[----:B0-----:R-:W-:Y:S01]  /*a930*/  FADD.FTZ R3, R104, R3 ;  /* 0x0000000368037221 */ /* 0x001fe20000010000 */
[----:B------:R-:W-:Y:S01]  /*a940*/  FADD.FTZ R11, R99, R10 ;  /* 0x0000000a630b7221 */ /* 0x000fe20000010000 */
[----:B------:R0:W-:Y:S03]  /*a950*/  STSM.16.M88.4 [R2+0x28b00], R80 ;  /* 0x028b005002007844 */ /* 0x0001e60000000200 */
[----:B------:R-:W-:Y:S02]  /*a960*/  FADD.FTZ R10, R102, R11 ;  /* 0x0000000b660a7221 */ /* 0x000fe40000010000 */
[----:B------:R-:W2:Y:S01]  /*a970*/  MUFU.EX2 R86, R108 ;  /* 0x0000006c00567308 */ /* 0x000ea20000000800 */
[----:B-1----:R-:W-:Y:S01]  /*a980*/  FADD.FTZ R3, R105, R3 ;  /* 0x0000000369037221 */ /* 0x002fe20000010000 */
[----:B------:R-:W-:-:S04]  /*a990*/  FADD.FTZ R11, R103, R10 ;  /* 0x0000000a670b7221 */ /* 0x000fc80000010000 */
[----:B------:R-:W-:Y:S02]  /*a9a0*/  FADD.FTZ R10, R90, R11 ;  /* 0x0000000b5a0a7221 */ /* 0x000fe40000010000 */
[----:B------:R-:W1:Y:S02]  /*a9b0*/  MUFU.EX2 R109, R109 ;  /* 0x0000006d006d7308 */ /* 0x000e640000000800 */
[C---:B------:R-:W-:Y:S01]  /*a9c0*/  FADD.FTZ R11, R91.reuse, R10 ;  /* 0x0000000a5b0b7221 */ /* 0x040fe20000010000 */
[----:B0-----:R-:W-:Y:S02]  /*a9d0*/  F2FP.BF16.F32.PACK_AB R81, R91, R90 ;  /* 0x0000005a5b51723e */ /* 0x001fe400000010ff */
[C---:B------:R-:W-:Y:S01]  /*a9e0*/  F2FP.BF16.F32.PACK_AB R83, R95.reuse, R94 ;  /* 0x0000005e5f53723e */ /* 0x040fe200000010ff */
[----:B------:R-:W-:Y:S02]  /*a9f0*/  FADD.FTZ R10, R94, R11 ;  /* 0x0000000b5e0a7221 */ /* 0x000fe40000010000 */
[----:B------:R-:W0:Y:S01]  /*aa00*/  MUFU.EX2 R96, R96 ;  /* 0x0000006000607308 */ /* 0x000e220000000800 */
[----:B--2---:R-:W-:Y:S01]  /*aa10*/  FADD.FTZ R0, R86, R3 ;  /* 0x0000000356007221 */ /* 0x004fe20000010000 */
[----:B------:R-:W-:-:S06]  /*aa20*/  FADD.FTZ R10, R95, R10 ;  /* 0x0000000a5f0a7221 */ /* 0x000fcc0000010000 */
[----:B------:R-:W2:Y:S01]  /*aa30*/  MUFU.EX2 R97, R97 ;  /* 0x0000006100617308 */ /* 0x000ea20000000800 */
[C---:B-1----:R-:W-:Y:S01]  /*aa40*/  FADD.FTZ R3, R109.reuse, R0 ;  /* 0x000000006d037221 */ /* 0x042fe20000010000 */
[----:B------:R-:W-:-:S06]  /*aa50*/  F2FP.BF16.F32.PACK_AB R86, R109, R86 ;  /* 0x000000566d56723e */ /* 0x000fcc00000010ff */
[----:B------:R-:W1:Y:S01]  /*aa60*/  MUFU.EX2 R100, R100 ;  /* 0x0000006400647308 */ /* 0x000e620000000800 */
[----:B0-----:R-:W-:-:S07]  /*aa70*/  FADD.FTZ R0, R96, R3 ;  /* 0x0000000360007221 */ /* 0x001fce0000010000 */
[----:B------:R-:W0:Y:S01]  /*aa80*/  MUFU.EX2 R101, R101 ;  /* 0x0000006500657308 */ /* 0x000e220000000800 */
[C---:B--2---:R-:W-:Y:S01]  /*aa90*/  FADD.FTZ R3, R97.reuse, R0 ;  /* 0x0000000061037221 */ /* 0x044fe20000010000 */
[----:B------:R-:W-:-:S06]  /*aaa0*/  F2FP.BF16.F32.PACK_AB R12, R97, R96 ;  /* 0x00000060610c723e */ /* 0x000fcc00000010ff */
[----:B------:R-:W2:Y:S01]  /*aab0*/  MUFU.EX2 R88, R88 ;  /* 0x0000005800587308 */ /* 0x000ea20000000800 */
[----:B-1----:R-:W-:-:S07]  /*aac0*/  FADD.FTZ R0, R100, R3 ;  /* 0x0000000364007221 */ /* 0x002fce0000010000 */
[----:B------:R-:W1:Y:S01]  /*aad0*/  MUFU.EX2 R89, R89 ;  /* 0x0000005900597308 */ /* 0x000e620000000800 */
[C---:B0-----:R-:W-:Y:S01]  /*aae0*/  FADD.FTZ R3, R101.reuse, R0 ;  /* 0x0000000065037221 */ /* 0x041fe20000010000 */
[----:B------:R-:W-:-:S06]  /*aaf0*/  F2FP.BF16.F32.PACK_AB R14, R101, R100 ;  /* 0x00000064650e723e */ /* 0x000fcc00000010ff */
[----:B------:R-:W0:Y:S01]  /*ab00*/  MUFU.EX2 R92, R92 ;  /* 0x0000005c005c7308 */ /* 0x000e220000000800 */
[----:B--2---:R-:W-:-:S07]  /*ab10*/  FADD.FTZ R0, R88, R3 ;  /* 0x0000000358007221 */ /* 0x004fce0000010000 */
[----:B------:R2:W3:Y:S01]  /*ab20*/  MUFU.EX2 R7, R85 ;  /* 0x0000005500077308 */ /* 0x0004e20000000800 */
[C---:B-1----:R-:W-:Y:S01]  /*ab30*/  FADD.FTZ R3, R89.reuse, R0 ;  /* 0x0000000059037221 */ /* 0x042fe20000010000 */
[----:B------:R-:W-:-:S06]  /*ab40*/  F2FP.BF16.F32.PACK_AB R80, R89, R88 ;  /* 0x000000585950723e */ /* 0x000fcc00000010ff */
[----:B------:R-:W1:Y:S01]  /*ab50*/  MUFU.EX2 R93, R93 ;  /* 0x0000005d005d7308 */ /* 0x000e620000000800 */
[----:B0-----:R-:W-:Y:S01]  /*ab60*/  FADD.FTZ R0, R92, R3 ;  /* 0x000000035c007221 */ /* 0x001fe20000010000 */
[----:B--2---:R-:W-:-:S06]  /*ab70*/  F2FP.BF16.F32.PACK_AB R85, R107, R106 ;  /* 0x0000006a6b55723e */ /* 0x004fcc00000010ff */
[----:B------:R-:W0:Y:S01]  /*ab80*/  MUFU.EX2 R112, R124 ;  /* 0x0000007c00707308 */ /* 0x000e220000000800 */
[----:B---3--:R-:W-:Y:S01]  /*ab90*/  FADD.FTZ R10, R7, R10 ;  /* 0x0000000a070a7221 */ /* 0x008fe20000010000 */
[----:B------:R-:W-:-:S03]  /*aba0*/  F2FP.BF16.F32.PACK_AB R113, R135, R7 ;  /* 0x000000078771723e */ /* 0x000fc600000010ff */
[----:B------:R-:W-:-:S03]  /*abb0*/  FADD.FTZ R11, R135, R10 ;  /* 0x0000000a870b7221 */ /* 0x000fc60000010000 */
[----:B------:R-:W2:Y:S01]  /*abc0*/  MUFU.EX2 R128, R128 ;  /* 0x0000008000807308 */ /* 0x000ea20000000800 */
[C---:B-1----:R-:W-:Y:S01]  /*abd0*/  FADD.FTZ R3, R93.reuse, R0 ;  /* 0x000000005d037221 */ /* 0x042fe20000010000 */
[----:B------:R-:W-:Y:S01]  /*abe0*/  FADD.FTZ R0, R8, R11 ;  /* 0x0000000b08007221 */ /* 0x000fe20000010000 */
[----:B------:R-:W-:-:S05]  /*abf0*/  F2FP.BF16.F32.PACK_AB R82, R93, R92 ;  /* 0x0000005c5d52723e */ /* 0x000fca00000010ff */
[----:B------:R1:W3:Y:S01]  /*ac00*/  MUFU.EX2 R115, R87 ;  /* 0x0000005700737308 */ /* 0x0002e20000000800 */
[----:B0-----:R-:W-:-:S07]  /*ac10*/  FADD.FTZ R3, R112, R3 ;  /* 0x0000000370037221 */ /* 0x001fce0000010000 */
[----:B------:R0:W4:Y:S01]  /*ac20*/  MUFU.EX2 R114, R84 ;  /* 0x0000005400727308 */ /* 0x0001220000000800 */
[C---:B--2---:R-:W-:Y:S01]  /*ac30*/  FADD.FTZ R3, R128.reuse, R3 ;  /* 0x0000000380037221 */ /* 0x044fe20000010000 */
[----:B-1----:R-:W-:Y:S02]  /*ac40*/  F2FP.BF16.F32.PACK_AB R87, R111, R110 ;  /* 0x0000006e6f57723e */ /* 0x002fe400000010ff */
[----:B------:R-:W-:-:S04]  /*ac50*/  F2FP.BF16.F32.PACK_AB R112, R128, R112 ;  /* 0x000000708070723e */ /* 0x000fc800000010ff */
[----:B------:R-:W1:Y:S01]  /*ac60*/  MUFU.EX2 R5, R5 ;  /* 0x0000000500057308 */ /* 0x000e620000000800 */
[----:B---3--:R-:W-:Y:S01]  /*ac70*/  FADD.FTZ R11, R115, R0 ;  /* 0x00000000730b7221 */ /* 0x008fe20000010000 */
[----:B0-----:R-:W-:Y:S02]  /*ac80*/  F2FP.BF16.F32.PACK_AB R84, R105, R104 ;  /* 0x000000686954723e */ /* 0x001fe400000010ff */
[----:B------:R-:W-:Y:S01]  /*ac90*/  F2FP.BF16.F32.PACK_AB R115, R115, R8 ;  /* 0x000000087373723e */ /* 0x000fe200000010ff */
[----:B------:R-:W-:Y:S02]  /*aca0*/  FADD.FTZ R10, R134, R11 ;  /* 0x0000000b860a7221 */ /* 0x000fe40000010000 */
[----:B------:R0:W-:Y:S01]  /*acb0*/  STSM.16.M88.4 [R2+0x2a300], R84 ;  /* 0x02a3005402007844 */ /* 0x0001e20000000200 */
[----:B------:R-:W2:Y:S01]  /*acc0*/  MUFU.EX2 R75, R75 ;  /* 0x0000004b004b7308 */ /* 0x000ea20000000800 */
[----:B----4-:R-:W-:Y:S02]  /*acd0*/  FADD.FTZ R0, R114, R3 ;  /* 0x0000000372007221 */ /* 0x010fe40000010000 */
[----:B------:R0:W-:Y:S04]  /*ace0*/  STSM.16.M88.4 [R2+0x2bb00], R12 ;  /* 0x02bb000c02007844 */ /* 0x0001e80000000200 */
[----:B------:R0:W-:Y:S01]  /*acf0*/  STSM.16.M88.4 [R2+0x2d300], R80 ;  /* 0x02d3005002007844 */ /* 0x0001e20000000200 */
[----:B------:R-:W3:Y:S01]  /*ad00*/  MUFU.EX2 R73, R73 ;  /* 0x0000004900497308 */ /* 0x000ee20000000800 */
[C---:B-1----:R-:W-:Y:S01]  /*ad10*/  FADD.FTZ R0, R5.reuse, R0 ;  /* 0x0000000005007221 */ /* 0x042fe20000010000 */
[----:B------:R-:W-:Y:S01]  /*ad20*/  F2FP.BF16.F32.PACK_AB R114, R5, R114 ;  /* 0x000000720572723e */ /* 0x000fe200000010ff */
[----:B------:R-:W-:-:S04]  /*ad30*/  IMAD.MOV.U32 R5, RZ, RZ, R74 ;  /* 0x000000ffff057224 */ /* 0x000fc800078e004a */
[----:B------:R0:W-:Y:S01]  /*ad40*/  STSM.16.M88.4 [R2+0x2eb00], R112 ;  /* 0x02eb007002007844 */ /* 0x0001e20000000200 */
[----:B------:R-:W1:Y:S01]  /*ad50*/  MUFU.EX2 R78, R78 ;  /* 0x0000004e004e7308 */ /* 0x000e620000000800 */
[----:B--2---:R-:W-:-:S07]  /*ad60*/  FADD.FTZ R7, R75, R10 ;  /* 0x0000000a4b077221 */ /* 0x004fce0000010000 */
[----:B------:R-:W2:Y:S01]  /*ad70*/  MUFU.EX2 R79, R79 ;  /* 0x0000004f004f7308 */ /* 0x000ea20000000800 */
[----:B---3--:R-:W-:-:S07]  /*ad80*/  FADD.FTZ R3, R73, R0 ;  /* 0x0000000049037221 */ /* 0x008fce0000010000 */
[----:B------:R-:W3:Y:S01]  /*ad90*/  MUFU.EX2 R76, R76 ;  /* 0x0000004c004c7308 */ /* 0x000ee20000000800 */
[----:B-1----:R-:W-:-:S07]  /*ada0*/  FADD.FTZ R0, R78, R7 ;  /* 0x000000074e007221 */ /* 0x002fce0000010000 */
[----:B------:R-:W1:Y:S01]  /*adb0*/  MUFU.EX2 R72, R72 ;  /* 0x0000004800487308 */ /* 0x000e620000000800 */
[C---:B--2---:R-:W-:Y:S01]  /*adc0*/  FADD.FTZ R0, R79.reuse, R0 ;  /* 0x000000004f007221 */ /* 0x044fe20000010000 */
[----:B------:R-:W-:-:S06]  /*add0*/  F2FP.BF16.F32.PACK_AB R79, R79, R78 ;  /* 0x0000004e4f4f723e */ /* 0x000fcc00000010ff */
[----:B------:R2:W4:Y:S01]  /*ade0*/  MUFU.EX2 R20, R77 ;  /* 0x0000004d00147308 */ /* 0x0005220000000800 */
[C---:B---3--:R-:W-:Y:S01]  /*adf0*/  FADD.FTZ R3, R76.reuse, R3 ;  /* 0x000000034c037221 */ /* 0x048fe20000010000 */
[----:B------:R-:W-:Y:S02]  /*ae00*/  F2FP.BF16.F32.PACK_AB R76, R76, R73 ;  /* 0x000000494c4c723e */ /* 0x000fe400000010ff */
[----:B--2---:R-:W-:Y:S01]  /*ae10*/  F2FP.BF16.F32.PACK_AB R77, R75, R134 ;  /* 0x000000864b4d723e */ /* 0x004fe200000010ff */
[----:B-1----:R-:W-:Y:S01]  /*ae20*/  FADD.FTZ R3, R72, R3 ;  /* 0x0000000348037221 */ /* 0x002fe20000010000 */
[----:B----4-:R-:W-:-:S03]  /*ae30*/  F2FP.BF16.F32.PACK_AB R78, R20, R72 ;  /* 0x00000048144e723e */ /* 0x010fc600000010ff */
        /* <DEDUP_REMOVED lines=10> */
[----:B------:R-:W-:-:S05]  /*aee0*/  UMOV UR38, UR10 ;  /* 0x0000000a00267c82 */ /* 0x000fca0008000000 */
.L_x_2090:
[----:B------:R-:W-:-:S13]  /*aef0*/  R2UR UR5, R144 ;  /* 0x00000000900572ca */ /* 0x000fda00000e0000 */
[----:B------:R-:W-:-:S06]  /*af00*/  UISETP.GE.AND UP0, UPT, UR38, UR5, UPT ;  /* 0x000000052600728c */ /* 0x000fcc000bf06270 */
[----:B------:R-:W-:-:S13]  /*af10*/  PLOP3.LUT P2, PT, PT, PT, UP0, 0x80, 0x0 ;  /* 0x000000000000781c */ /* 0x000fda0003f4f008 */
[----:B------:R-:W-:Y:S05]  /*af20*/  @!P2 BRA `(.L_x_2100) ;  /* 0x00000040002ca947 */ /* 0x000fea0003800000 */
[----:B------:R-:W-:Y:S01]  /*af30*/  IMAD.MOV.U32 R4, RZ, RZ, R74 ;  /* 0x000000ffff047224 */ /* 0x000fe200078e004a */
[----:B------:R-:W-:Y:S01]  /*af40*/  UMOV UR39, UR60 ;  /* 0x0000003c00277c82 */ /* 0x000fe20008000000 */
[----:B------:R-:W-:Y:S01]  /*af50*/  IMAD.MOV.U32 R5, RZ, RZ, R9 ;  /* 0x000000ffff057224 */ /* 0x000fe200078e0009 */
[----:B------:R-:W-:Y:S01]  /*af60*/  UMOV UR7, UR36 ;  /* 0x0000002400077c82 */ /* 0x000fe20008000000 */
[----:B------:R-:W-:-:S05]  /*af70*/  ULDC UR5, c[0x0][0x9d8] ;  /* 0x0002760000057ab9 */ /* 0x000fca0000000800 */
.L_x_2109:
[----:B------:R-:W-:Y:S01]  /*af80*/  R2UR UR4, R16 ;  /* 0x00000000100472ca */ /* 0x000fe200000e0000 */
[----:B------:R-:W-:-:S04]  /*af90*/  UIADD3 UR36, UR7, 0x1, URZ ;  /* 0x0000000107247890 */ /* 0x000fc8000fffe03f */
[----:B------:R-:W-:-:S04]  /*afa0*/  UISETP.NE.AND UP0, UPT, UR36, 0x2, UPT ;  /* 0x000000022400788c */ /* 0x000fc8000bf05270 */
[----:B------:R-:W-:Y:S02]  /*afb0*/  USEL UR60, URZ, 0x1, UP0 ;  /* 0x000000013f3c7887 */ /* 0x000fe40008000000 */
[----:B------:R-:W-:Y:S02]  /*afc0*/  USEL UR36, UR36, URZ, UP0 ;  /* 0x0000003f24247287 */ /* 0x000fe40008000000 */
[----:B------:R-:W-:Y:S01]  /*afd0*/  ISETP.NE.AND P3, PT, RZ, UR4, PT ;  /* 0x00000004ff007c0c */ /* 0x000fe2000bf65270 */
[----:B------:R-:W-:-:S12]  /*afe0*/  ULOP3.LUT UR60, UR39, UR60, URZ, 0x3c, !UPT ;  /* 0x0000003c273c7292 */ /* 0x000fd8000f8e3c3f */
[----:B----4-:R-:W-:Y:S05]  /*aff0*/  @P3 BRA `(.L_x_2101) ;  /* 0x00000000002c3947 */ /* 0x010fea0003800000 */
[----:B------:R-:W-:Y:S05]  /*b000*/  @!P0 BRA `(.L_x_2102) ;  /* 0x0000000000048947 */ /* 0x000fea0003800000 */
[----:B------:R-:W-:Y:S01]  /*b010*/  BPT.TRAP 0x1 ;  /* 0x000000040000795c */ /* 0x000fe20000300000 */
.L_x_2102:
[----:B------:R-:W-:Y:S01]  /*b020*/  ULEA UR4, UR36, UR37, 0x3 ;  /* 0x0000002524047291 */ /* 0x000fe2000f8e183f */
[----:B------:R-:W-:-:S05]  /*b030*/  IMAD.U32 R6, RZ, RZ, UR60 ;  /* 0x0000003cff067e24 */ /* 0x000fca000f8e00ff */
[----:B------:R-:W-:-:S04]  /*b040*/  SHF.L.U32 R6, R6, 0x1f, RZ ;  /* 0x0000001f06067819 */ /* 0x000fc800000006ff */
[----:B------:R1:W2:Y:S01]  /*b050*/  SYNCS.PHASECHK.TRANS64.TRYWAIT P2, [UR4+0x31c30], R6 ;  /* 0x031c3006ff0075a7 */ /* 0x0002a20008040144 */
[----:B------:R-:W-:Y:S05]  /*b060*/  @!P0 BRA `(.L_x_2103) ;  /* 0x0000000000048947 */ /* 0x000fea0003800000 */
[----:B------:R-:W-:Y:S01]  /*b070*/  BPT.TRAP 0x1 ;  /* 0x000000040000795c */ /* 0x000fe20000300000 */
.L_x_2103:
[----:B--2---:R-:W-:Y:S05]  /*b080*/  @P2 BRA `(.L_x_2101) ;  /* 0x0000000000082947 */ /* 0x004fea0003800000 */
[----:B------:R-:W2:Y:S02]  /*b090*/  SYNCS.PHASECHK.TRANS64.TRYWAIT P2, [UR4+0x31c30], R6 ;  /* 0x031c3006ff0075a7 */ /* 0x000ea40008040144 */
[----:B--2---:R-:W-:Y:S05]  /*b0a0*/  @!P2 BRA `(.L_x_2104) ;  /* 0x000000e8003ca947 */ /* 0x004fea0003800000 */
.L_x_2101:
        /* <DEDUP_REMOVED lines=30> */
[----:B-1----:R-:W-:Y:S01]  /*b290*/  VIADD R6, R7, 0x8 ;  /* 0x0000000807067836 */ /* 0x002fe20000000000 */
        /* <DEDUP_REMOVED lines=29> */
[----:B0-----:R-:W-:-:S06]  /*b470*/  WARPGROUP.ARRIVE ;  /* 0x00000000000079c5 */ /* 0x001fcc0000000000 */
        /* <DEDUP_REMOVED lines=296> */
.L_x_2106:
[----:B------:R-:W-:Y:S01]  /*c700*/  ULEA UR4, UR7, UR37, 0x3 ;  /* 0x0000002507047291 */ /* 0x000fe2000f8e183f */
[----:B------:R-:W-:-:S05]  /*c710*/  IMAD.U32 R6, RZ, RZ, UR39 ;  /* 0x00000027ff067e24 */ /* 0x000fca000f8e00ff */
[----:B------:R-:W-:-:S04]  /*c720*/  SHF.L.U32 R6, R6, 0x1f, RZ ;  /* 0x0000001f06067819 */ /* 0x000fc800000006ff */
[----:B------:R0:W1:Y:S01]  /*c730*/  SYNCS.PHASECHK.TRANS64.TRYWAIT P2, [UR4+0x31c50], R6 ;  /* 0x031c5006ff0075a7 */ /* 0x0000620008040144 */
[----:B------:R-:W-:Y:S05]  /*c740*/  @!P0 BRA `(.L_x_2107) ;  /* 0x0000000000048947 */ /* 0x000fea0003800000 */
[----:B------:R-:W-:Y:S01]  /*c750*/  BPT.TRAP 0x1 ;  /* 0x000000040000795c */ /* 0x000fe20000300000 */
.L_x_2107:
[----:B-1----:R-:W-:Y:S05]  /*c760*/  @P2 BRA `(.L_x_2105) ;  /* 0x0000000000082947 */ /* 0x002fea0003800000 */
[----:B------:R-:W1:Y:S02]  /*c770*/  SYNCS.PHASECHK.TRANS64.TRYWAIT P2, [UR4+0x31c50], R6 ;  /* 0x031c5006ff0075a7 */ /* 0x000e640008040144 */
[----:B-1----:R-:W-:Y:S05]  /*c780*/  @!P2 BRA `(.L_x_2108) ;  /* 0x000000d0009ca947 */ /* 0x002fea0003800000 */
.L_x_2105:
        /* <DEDUP_REMOVED lines=65> */
[----:B------:R-:W-:Y:S01]  /*cba0*/  ULDC UR14, c[0x0][0x988] ;  /* 0x00026200000e7ab9 */ /* 0x000fe20000000800 */
[----:B------:R-:W-:Y:S01]  /*cbb0*/  FMUL.FTZ R77, R130, UR5 ;  /* 0x00000005824d7c20 */ /* 0x000fe20008410000 */
[----:B------:R-:W1:Y:S01]  /*cbc0*/  MUFU.TANH R17, R17 ;  /* 0x0000001100117308 */ /* 0x000e620000002400 */
[----:B--2---:R-:W-:Y:S01]  /*cbd0*/  FMNMX.FTZ R9, R14, R9, !PT ;  /* 0x000000090e097209 */ /* 0x004fe20007810000 */
[----:B------:R-:W-:Y:S01]  /*cbe0*/  UMOV UR4, UR14 ;  /* 0x0000000e00047c82 */ /* 0x000fe20008000000 */
        /* <DEDUP_REMOVED lines=36> */
[----:B------:R-:W0:Y:S01]  /*ce30*/  S2R R137, SR_TID.X ;  /* 0x0000000000897919 */ /* 0x000e220000002100 */
[----:B------:R-:W3:Y:S01]  /*ce40*/  MUFU.TANH R112, R112 ;  /* 0x0000007000707308 */ /* 0x000ee20000002400 */
[----:B-1----:R-:W-:Y:S01]  /*ce50*/  FMNMX.FTZ R9, R21, R9, !PT ;  /* 0x0000000915097209 */ /* 0x002fe20007810000 */
[----:B------:R-:W-:Y:S01]  /*ce60*/  UMOV UR39, UR60 ;  /* 0x0000003c00277c82 */ /* 0x000fe20008000000 */
[----:B------:R-:W-:-:S05]  /*ce70*/  R2UR UR14, R144 ;  /* 0x00000000900e72ca */ /* 0x000fca00000e0000 */
[----:B------:R-:W1:Y:S01]  /*ce80*/  MUFU.TANH R113, R113 ;  /* 0x0000007100717308 */ /* 0x000e620000002400 */
[----:B--2---:R-:W-:-:S07]  /*ce90*/  FMNMX.FTZ R9, R120, R9, !PT ;  /* 0x0000000978097209 */ /* 0x004fce0007810000 */
[----:B------:R-:W2:Y:S01]  /*cea0*/  MUFU.TANH R116, R116 ;  /* 0x0000007400747308 */ /* 0x000ea20000002400 */
[----:B---3--:R-:W-:Y:S01]  /*ceb0*/  FMNMX.FTZ R9, R112, R9, !PT ;  /* 0x0000000970097209 */ /* 0x008fe20007810000 */
[----:B------:R-:W-:Y:S01]  /*cec0*/  UISETP.GT.AND UP0, UPT, UR38, UR14, UPT ;  /* 0x0000000e2600728c */ /* 0x000fe2000bf04270 */
[----:B------:R-:W-:Y:S02]  /*ced0*/  WARPGROUP.DEPBAR.LE gsb0, 0x0 ;  /* 0x00008000000079c5 */ /* 0x000fe40000010000 */
[----:B------:R-:W-:-:S03]  /*cee0*/  WARPGROUP.ARRIVE ;  /* 0x00000000000079c5 */ /* 0x000fc60000000000 */
[----:B------:R-:W3:Y:S01]  /*cef0*/  MUFU.TANH R117, R117 ;  /* 0x0000007500757308 */ /* 0x000ee20000002400 */
[----:B-1----:R-:W-:Y:S02]  /*cf00*/  FMNMX.FTZ R9, R113, R9, !PT ;  /* 0x0000000971097209 */ /* 0x002fe40007810000 */
[----:B------:R-:W-:Y:S01]  /*cf10*/  HGMMA.64x96x16.F32.BF16 R24, gdesc[UR32].tnspB, R24, gsb0 ;  /* 0x41600000201879f0 */ /* 0x000fe20008001818 */
[----:B------:R-:W-:Y:S02]  /*cf20*/  UIADD3 UR32, UR10, 0x300, URZ ;  /* 0x000003000a207890 */ /* 0x000fe4000fffe03f */
[----:B------:R-:W-:Y:S02]  /*cf30*/  UIADD3 UR34, UR11, 0x80, URZ ;  /* 0x000000800b227890 */ /* 0x000fe4000fffe03f */
[----:B------:R-:W1:Y:S01]  /*cf40*/  MUFU.TANH R104, R104 ;  /* 0x0000006800687308 */ /* 0x000e620000002400 */
[----:B------:R-:W-:Y:S01]  /*cf50*/  UMOV UR33, 0xc0000010 ;  /* 0xc000001000217882 */ /* 0x000fe20000000000 */
[----:B------:R-:W-:Y:S01]  /*cf60*/  UMOV UR35, 0x80000020 ;  /* 0x8000002000237882 */ /* 0x000fe20000000000 */
[----:B--2---:R-:W-:-:S02]  /*cf70*/  FMNMX.FTZ R9, R116, R9, !PT ;  /* 0x0000000974097209 */ /* 0x004fc40007810000 */
[----:B0-----:R-:W-:Y:S02]  /*cf80*/  SHF.R.U32.HI R136, RZ, 0x7, R137 ;  /* 0x00000007ff887819 */ /* 0x001fe40000011689 */
[----:B------:R-:W-:Y:S01]  /*cf90*/  ISETP.GE.U32.AND P2, PT, R137, 0x180, PT ;  /* 0x000001808900780c */ /* 0x000fe20003f46070 */
        /* <DEDUP_REMOVED lines=23> */
[----:B0-----:R-:W-:Y:S01]  /*d110*/  FMNMX.FTZ R9, R92, R9, !PT ;  /* 0x000000095c097209 */ /* 0x001fe20007810000 */
[----:B------:R-:W-:Y:S02]  /*d120*/  WARPGROUP.DEPBAR.LE gsb0, 0x0 ;  /* 0x00008000000079c5 */ /* 0x000fe40000010000 */
[----:B------:R-:W-:-:S04]  /*d130*/  WARPGROUP.ARRIVE ;  /* 0x00000000000079c5 */ /* 0x000fc80000000000 */
[----:B------:R-:W0:Y:S01]  /*d140*/  MUFU.TANH R81, R81 ;  /* 0x0000005100517308 */ /* 0x000e220000002400 */
[----:B--2---:R-:W-:Y:S01]  /*d150*/  FMNMX.FTZ R9, R93, R9, !PT ;  /* 0x000000095d097209 */ /* 0x004fe20007810000 */
[----:B------:R-:W-:Y:S01]  /*d160*/  HGMMA.64x96x16.F32.BF16 R24, gdesc[UR32].tnspB, R24, gsb0 ;  /* 0x41600000201879f0 */ /* 0x000fe20008001818 */
[----:B------:R-:W-:Y:S02]  /*d170*/  UIADD3 UR32, UR10, 0x480, URZ ;  /* 0x000004800a207890 */ /* 0x000fe4000fffe03f */
[----:B------:R-:W-:Y:S01]  /*d180*/  UIADD3 UR34, UR11, 0xc0, URZ ;  /* 0x000000c00b227890 */ /* 0x000fe2000fffe03f */
[----:B------:R-:W-:Y:S01]  /*d190*/  UMOV UR33, 0xc0000010 ;  /* 0xc000001000217882 */ /* 0x000fe20000000000 */
[----:B------:R-:W-:Y:S01]  /*d1a0*/  UMOV UR35, 0x80000020 ;  /* 0x8000002000237882 */ /* 0x000fe20000000000 */
        /* <DEDUP_REMOVED lines=12> */
[----:B------:R-:W-:Y:S01]  /*d270*/  MUFU.TANH R7, R7 ;  /* 0x0000000700077308 */ /* 0x000fe20000002400 */
[----:B-1----:R-:W-:-:S07]  /*d280*/  FMNMX.FTZ R9, R124, R9, !PT ;  /* 0x000000097c097209 */ /* 0x002fce0007810000 */
[----:B------:R-:W-:Y:S01]  /*d290*/  MUFU.TANH R8, R8 ;  /* 0x0000000800087308 */ /* 0x000fe20000002400 */
[----:B0-----:R-:W-:-:S05]  /*d2a0*/  FMNMX.FTZ R9, R125, R9, !PT ;  /* 0x000000097d097209 */ /* 0x001fca0007810000 */
[----:B------:R-:W0:Y:S02]  /*d2b0*/  SHFL.BFLY PT, R132, R9, 0x2, 0x1f ;  /* 0x0c401f0009847f89 */ /* 0x000e2400000e0000 */
[----:B------:R-:W-:Y:S08]  /*d2c0*/  MUFU.TANH R73, R73 ;  /* 0x0000004900497308 */ /* 0x000ff00000002400 */
[----:B------:R-:W-:Y:S08]  /*d2d0*/  MUFU.TANH R76, R76 ;  /* 0x0000004c004c7308 */ /* 0x000ff00000002400 */
[----:B------:R-:W-:Y:S01]  /*d2e0*/  MUFU.TANH R77, R77 ;  /* 0x0000004d004d7308 */ /* 0x000fe20000002400 */
[----:B0-----:R-:W-:-:S07]  /*d2f0*/  FMNMX.FTZ R9, R9, R132, !PT ;  /* 0x0000008409097209 */ /* 0x001fce0007810000 */
        /* <DEDUP_REMOVED lines=19> */
[----:B------:R-:W-:Y:S01]  /*d430*/  MUFU.TANH R123, R123 ;  /* 0x0000007b007b7308 */ /* 0x000fe20000002400 */
[--C-:B------:R-:W-:Y:S01]  /*d440*/  FFMA.FTZ R5, R13, UR4, -R132.reuse ;  /* 0x000000040d057c23 */ /* 0x100fe20008010884 */
[----:B------:R-:W-:Y:S01]  /*d450*/  FMUL.FTZ R13, R118, UR5 ;  /* 0x00000005760d7c20 */ /* 0x000fe20008410000 */
[--C-:B------:R-:W-:Y:S01]  /*d460*/  FFMA.FTZ R134, R10, UR4, -R132.reuse ;  /* 0x000000040a867c23 */ /* 0x100fe20008010884 */
[--C-:B------:R-:W-:Y:S01]  /*d470*/  FFMA.FTZ R10, R15, UR4, -R132.reuse ;  /* 0x000000040f0a7c23 */ /* 0x100fe20008010884 */
[----:B------:R-:W-:Y:S01]  /*d480*/  FMUL.FTZ R15, R119, UR5 ;  /* 0x00000005770f7c20 */ /* 0x000fe20008410000 */
        /* <DEDUP_REMOVED lines=25> */
[----:B------:R-:W-:Y:S01]  /*d620*/  FFMA.FTZ R80, R80, UR4, -R132 ;  /* 0x0000000450507c23 */ /* 0x000fe20008010884 */
        /* <DEDUP_REMOVED lines=17> */
[----:B------:R-:W-:Y:S01]  /*d740*/  FFMA.FTZ R125, R125, UR4, -R132 ;  /* 0x000000047d7d7c23 */ /* 0x000fe20008010884 */
[----:B------:R-:W-:-:S04]  /*d750*/  FMNMX.FTZ R111, R76, R111, !PT ;  /* 0x0000006f4c6f7209 */ /* 0x000fc80007810000 */
[----:B------:R-:W-:Y:S02]  /*d760*/  FMNMX.FTZ R111, R77, R111, !PT ;  /* 0x0000006f4d6f7209 */ /* 0x000fe40007810000 */
[----:B------:R-:W4:Y:S02]  /*d770*/  MUFU.TANH R13, R13 ;  /* 0x0000000d000d7308 */ /* 0x000f240000002400 */
[----:B------:R-:W-:-:S04]  /*d780*/  FMNMX.FTZ R111, R128, R111, !PT ;  /* 0x0000006f806f7209 */ /* 0x000fc80007810000 */
[----:B------:R-:W-:Y:S02]  /*d790*/  FMNMX.FTZ R111, R129, R111, !PT ;  /* 0x0000006f816f7209 */ /* 0x000fe40007810000 */
[----:B------:R-:W5:Y:S02]  /*d7a0*/  MUFU.TANH R15, R15 ;  /* 0x0000000f000f7308 */ /* 0x000f640000002400 */
[----:B------:R-:W-:-:S04]  /*d7b0*/  FMNMX.FTZ R111, R130, R111, !PT ;  /* 0x0000006f826f7209 */ /* 0x000fc80007810000 */
[----:B------:R-:W-:Y:S02]  /*d7c0*/  FMNMX.FTZ R111, R122, R111, !PT ;  /* 0x0000006f7a6f7209 */ /* 0x000fe40007810000 */
[----:B------:R-:W5:Y:S02]  /*d7d0*/  MUFU.TANH R3, R3 ;  /* 0x0000000300037308 */ /* 0x000f640000002400 */
[----:B------:R-:W-:Y:S01]  /*d7e0*/  FMNMX.FTZ R111, R123, R111, !PT ;  /* 0x0000006f7b6f7209 */ /* 0x000fe20007810000 */
[----:B------:R-:W-:Y:S02]  /*d7f0*/  WARPGROUP.DEPBAR.LE gsb0, 0x0 ;  /* 0x00008000000079c5 */ /* 0x000fe40000010000 */
[----:B------:R-:W-:Y:S01]  /*d800*/  WARPGROUP.ARRIVE ;  /* 0x00000000000079c5 */ /* 0x000fe20000000000 */
[----:B-1----:R-:W-:Y:S02]  /*d810*/  FMNMX.FTZ R111, R126, R111, !PT ;  /* 0x0000006f7e6f7209 */ /* 0x002fe40007810000 */
[----:B------:R-:W1:Y:S02]  /*d820*/  MUFU.TANH R106, R106 ;  /* 0x0000006a006a7308 */ /* 0x000e640000002400 */
[----:B--2---:R-:W-:Y:S01]  /*d830*/  FMNMX.FTZ R111, R127, R111, !PT ;  /* 0x0000006f7f6f7209 */ /* 0x004fe20007810000 */
[----:B------:R-:W-:Y:S01]  /*d840*/  HGMMA.64x96x16.F32.BF16 R24, gdesc[UR32].tnspB, R24, gsb0 ;  /* 0x41600000201879f0 */ /* 0x000fe20008001818 */
[----:B------:R-:W-:-:S02]  /*d850*/  UIADD3 UR32, UR10, 0x780, URZ ;  /* 0x000007800a207890 */ /* 0x000fc4000fffe03f */
[----:B------:R-:W-:Y:S01]  /*d860*/  UIADD3 UR34, UR11, 0x140, URZ ;  /* 0x000001400b227890 */ /* 0x000fe2000fffe03f */
[----:B0-----:R-:W-:Y:S01]  /*d870*/  FMNMX.FTZ R111, R114, R111, !PT ;  /* 0x0000006f726f7209 */ /* 0x001fe20007810000 */
[----:B------:R-:W-:Y:S01]  /*d880*/  UMOV UR33, 0xc0000010 ;  /* 0xc000001000217882 */ /* 0x000fe20000000000 */
[----:B------:R-:W-:Y:S01]  /*d890*/  UMOV UR35, 0x80000020 ;  /* 0x8000002000237882 */ /* 0x000fe20000000000 */
[----:B------:R-:W0:Y:S01]  /*d8a0*/  MUFU.TANH R107, R107 ;  /* 0x0000006b006b7308 */ /* 0x000e220000002400 */
[----:B---3--:R-:W-:-:S04]  /*d8b0*/  FMNMX.FTZ R111, R115, R111, !PT ;  /* 0x0000006f736f7209 */ /* 0x008fc80007810000 */
[----:B----4-:R-:W-:-:S03]  /*d8c0*/  FMNMX.FTZ R111, R13, R111, !PT ;  /* 0x0000006f0d6f7209 */ /* 0x010fc60007810000 */
[----:B------:R-:W2:Y:S01]  /*d8d0*/  MUFU.TANH R110, R110 ;  /* 0x0000006e006e7308 */ /* 0x000ea20000002400 */
[----:B-----5:R-:W-:-:S04]  /*d8e0*/  FMNMX.FTZ R111, R15, R111, !PT ;  /* 0x0000006f0f6f7209 */ /* 0x020fc80007810000 */
[----:B------:R-:W-:-:S03]  /*d8f0*/  FMNMX.FTZ R111, R3, R111, !PT ;  /* 0x0000006f036f7209 */ /* 0x000fc60007810000 */
[----:B------:R-:W3:Y:S01]  /*d900*/  MUFU.TANH R98, R98 ;  /* 0x0000006200627308 */ /* 0x000ee20000002400 */
[----:B-1----:R-:W-:-:S04]  /*d910*/  FMNMX.FTZ R111, R106, R111, !PT ;  /* 0x0000006f6a6f7209 */ /* 0x002fc80007810000 */
[----:B0-----:R-:W-:-:S03]  /*d920*/  FMNMX.FTZ R111, R107, R111, !PT ;  /* 0x0000006f6b6f7209 */ /* 0x001fc60007810000 */
[----:B------:R-:W0:Y:S01]  /*d930*/  MUFU.TANH R99, R99 ;  /* 0x0000006300637308 */ /* 0x000e220000002400 */
[----:B--2---:R-:W-:-:S07]  /*d940*/  FMNMX.FTZ R111, R110, R111, !PT ;  /* 0x0000006f6e6f7209 */ /* 0x004fce0007810000 */
[----:B------:R-:W1:Y:S01]  /*d950*/  MUFU.TANH R102, R102 ;  /* 0x0000006600667308 */ /* 0x000e620000002400 */
[----:B---3--:R-:W-:-:S07]  /*d960*/  FMNMX.FTZ R111, R98, R111, !PT ;  /* 0x0000006f626f7209 */ /* 0x008fce0007810000 */
[----:B------:R-:W2:Y:S01]  /*d970*/  MUFU.EX2 R134, R134 ;  /* 0x0000008600867308 */ /* 0x000ea20000000800 */
[----:B0-----:R-:W-:-:S07]  /*d980*/  FMNMX.FTZ R111, R99, R111, !PT ;  /* 0x0000006f636f7209 */ /* 0x001fce0007810000 */
[----:B------:R-:W0:Y:S01]  /*d990*/  MUFU.TANH R103, R103 ;  /* 0x0000006700677308 */ /* 0x000e220000002400 */
[----:B-1----:R-:W-:-:S07]  /*d9a0*/  FMNMX.FTZ R111, R102, R111, !PT ;  /* 0x0000006f666f7209 */ /* 0x002fce0007810000 */
[----:B------:R-:W1:Y:S01]  /*d9b0*/  MUFU.EX2 R118, R11 ;  /* 0x0000000b00767308 */ /* 0x000e620000000800 */
[C---:B--2---:R-:W-:Y:S01]  /*d9c0*/  FADD.FTZ R14, R134.reuse, R14 ;  /* 0x0000000e860e7221 */ /* 0x044fe20000010000 */
[----:B------:R-:W-:-:S06]  /*d9d0*/  F2FP.BF16.F32.PACK_AB R12, R134, R12 ;  /* 0x0000000c860c723e */ /* 0x000fcc00000010ff */
[----:B------:R-:W2:Y:S01]  /*d9e0*/  MUFU.EX2 R135, R135 ;  /* 0x0000008700877308 */ /* 0x000ea20000000800 */
[----:B0-----:R-:W-:-:S07]  /*d9f0*/  FMNMX.FTZ R111, R103, R111, !PT ;  /* 0x0000006f676f7209 */ /* 0x001fce0007810000 */
[----:B------:R-:W0:Y:S01]  /*da00*/  MUFU.TANH R90, R90 ;  /* 0x0000005a005a7308 */ /* 0x000e220000002400 */
[----:B-1----:R-:W-:-:S07]  /*da10*/  FADD.FTZ R11, R118, R14 ;  /* 0x0000000e760b7221 */ /* 0x002fce0000010000 */
[----:B------:R-:W1:Y:S01]  /*da20*/  MUFU.TANH R91, R91 ;  /* 0x0000005b005b7308 */ /* 0x000e620000002400 */
[C---:B--2---:R-:W-:Y:S01]  /*da30*/  F2FP.BF16.F32.PACK_AB R14, R135.reuse, R118 ;  /* 0x00000076870e723e */ /* 0x044fe200000010ff */
[----:B------:R-:W-:-:S06]  /*da40*/  FADD.FTZ R11, R135, R11 ;  /* 0x0000000b870b7221 */ /* 0x000fcc0000010000 */
        /* <DEDUP_REMOVED lines=27> */
[----:B------:R-:W0:Y:S01]  /*dc00*/  MUFU.EX2 R5, R5 ;  /* 0x0000000500057308 */ /* 0x000e220000000800 */
[----:B-1----:R-:W-:-:S07]  /*dc10*/  FMNMX.FTZ R74, R78, R118, !PT ;  /* 0x000000764e4a7209 */ /* 0x002fce0007810000 */
[----:B------:R-:W1:Y:S01]  /*dc20*/  MUFU.EX2 R6, R6 ;  /* 0x0000000600067308 */ /* 0x000e620000000800 */
[----:B--2---:R-:W-:-:S05]  /*dc30*/  FMNMX.FTZ R74, R79, R74, !PT ;  /* 0x0000004a4f4a7209 */ /* 0x004fca0007810000 */
[----:B------:R-:W2:Y:S02]  /*dc40*/  SHFL.BFLY PT, R118, R74, 0x2, 0x1f ;  /* 0x0c401f004a767f89 */ /* 0x000ea400000e0000 */
[----:B------:R-:W3:Y:S01]  /*dc50*/  MUFU.EX2 R10, R10 ;  /* 0x0000000a000a7308 */ /* 0x000ee20000000800 */
[----:B0-----:R-:W-:-:S07]  /*dc60*/  FADD.FTZ R11, R5, R11 ;  /* 0x0000000b050b7221 */ /* 0x001fce0000010000 */
[----:B------:R-:W-:Y:S01]  /*dc70*/  MUFU.EX2 R19, R19 ;  /* 0x0000001300137308 */ /* 0x000fe20000000800 */
[----:B-1----:R-:W-:-:S07]  /*dc80*/  FADD.FTZ R11, R6, R11 ;  /* 0x0000000b060b7221 */ /* 0x002fce0000010000 */
[----:B------:R-:W-:Y:S01]  /*dc90*/  MUFU.EX2 R20, R20 ;  /* 0x0000001400147308 */ /* 0x000fe20000000800 */
[----:B---3--:R-:W-:Y:S01]  /*dca0*/  FADD.FTZ R11, R10, R11 ;  /* 0x0000000b0a0b7221 */ /* 0x008fe20000010000 */
[----:B------:R-:W-:Y:S02]  /*dcb0*/  WARPGROUP.DEPBAR.LE gsb0, 0x0 ;  /* 0x00008000000079c5 */ /* 0x000fe40000010000 */
[----:B------:R-:W-:Y:S01]  /*dcc0*/  WARPGROUP.ARRIVE ;  /* 0x00000000000079c5 */ /* 0x000fe20000000000 */
[----:B--2---:R-:W-:-:S03]  /*dcd0*/  FMNMX.FTZ R74, R74, R118, !PT ;  /* 0x000000764a4a7209 */ /* 0x004fc60007810000 */
[----:B------:R-:W-:Y:S02]  /*dce0*/  MUFU.EX2 R21, R21 ;  /* 0x0000001500157308 */ /* 0x000fe40000000800 */
[----:B------:R-:W-:Y:S01]  /*dcf0*/  HGMMA.64x96x16.F32.BF16 R24, gdesc[UR32].tnspB, R24, gsb0 ;  /* 0x41600000201879f0 */ /* 0x000fe20008001818 */
[----:B------:R-:W-:Y:S01]  /*dd00*/  UIADD3 UR32, UR10, 0xa80, URZ ;  /* 0x00000a800a207890 */ /* 0x000fe2000fffe03f */
[----:B------:R-:W0:Y:S01]  /*dd10*/  SHFL.BFLY PT, R118, R74, 0x1, 0x1f ;  /* 0x0c201f004a767f89 */ /* 0x000e2200000e0000 */
[----:B------:R-:W-:Y:S01]  /*dd20*/  UIADD3 UR34, UR11, 0x1c0, URZ ;  /* 0x000001c00b227890 */ /* 0x000fe2000fffe03f */
[----:B------:R-:W-:Y:S01]  /*dd30*/  UMOV UR33, 0xc0000010 ;  /* 0xc000001000217882 */ /* 0x000fe20000000000 */
[----:B------:R-:W-:Y:S01]  /*dd40*/  UMOV UR35, 0x80000020 ;  /* 0x8000002000237882 */ /* 0x000fe20000000000 */
[----:B------:R-:W-:Y:S08]  /*dd50*/  MUFU.EX2 R112, R112 ;  /* 0x0000007000707308 */ /* 0x000ff00000000800 */
[----:B------:R-:W-:Y:S08]  /*dd60*/  MUFU.EX2 R113, R113 ;  /* 0x0000007100717308 */ /* 0x000ff00000000800 */
[----:B------:R-:W-:Y:S01]  /*dd70*/  MUFU.EX2 R116, R116 ;  /* 0x0000007400747308 */ /* 0x000fe20000000800 */
[----:B0-----:R-:W-:-:S05]  /*dd80*/  FMNMX.FTZ R74, R74, R118, !PT ;  /* 0x000000764a4a7209 */ /* 0x001fca0007810000 */
[C---:B------:R-:W-:Y:S01]  /*dd90*/  FADD.FTZ R4, -R74.reuse, R4 ;  /* 0x000000044a047221 */ /* 0x040fe20000010100 */
[----:B------:R-:W-:Y:S01]  /*dda0*/  FMUL.FTZ R118, R74, UR4 ;  /* 0x000000044a767c20 */ /* 0x000fe20008410000 */
[----:B------:R-:W-:Y:S02]  /*ddb0*/  MUFU.EX2 R117, R117 ;  /* 0x0000007500757308 */ /* 0x000fe40000000800 */
        /* <DEDUP_REMOVED lines=46> */
[----:B------:R-:W-:Y:S01]  /*e0a0*/  MUFU.EX2 R128, R128 ;  /* 0x0000008000807308 */ /* 0x000fe20000000800 */
[----:B--2---:R-:W-:Y:S01]  /*e0b0*/  FADD.FTZ R0, R15, R0 ;  /* 0x000000000f007221 */ /* 0x004fe20000010000 */
[----:B------:R-:W-:Y:S01]  /*e0c0*/  FFMA.FTZ R118, R79, UR4, -R118 ;  /* 0x000000044f767c23 */ /* 0x000fe20008010876 */
[----:B------:R-:W-:-:S05]  /*e0d0*/  PLOP3.LUT P2, PT, PT, PT, UP0, 0x80, 0x0 ;  /* 0x000000000000781c */ /* 0x000fca0003f4f008 */
[----:B------:R-:W-:Y:S01]  /*e0e0*/  MUFU.EX2 R130, R130 ;  /* 0x0000008200827308 */ /* 0x000fe20000000800 */
[C---:B0-----:R-:W-:Y:S01]  /*e0f0*/  F2FP.BF16.F32.PACK_AB R15, R76.reuse, R15 ;  /* 0x0000000f4c0f723e */ /* 0x041fe200000010ff */
[----:B------:R-:W-:Y:S01]  /*e100*/  FADD.FTZ R0, R76, R0 ;  /* 0x000000004c007221 */ /* 0x000fe20000010000 */
[----:B------:R-:W-:-:S05]  /*e110*/  F2FP.BF16.F32.PACK_AB R76, R20, R19 ;  /* 0x00000013144c723e */ /* 0x000fca00000010ff */
[----:B------:R-:W-:Y:S01]  /*e120*/  MUFU.EX2 R123, R123 ;  /* 0x0000007b007b7308 */ /* 0x000fe20000000800 */
[----:B------:R-:W-:Y:S02]  /*e130*/  WARPGROUP.DEPBAR.LE gsb0, 0x0 ;  /* 0x00008000000079c5 */ /* 0x000fe40000010000 */
[----:B------:R-:W-:-:S05]  /*e140*/  WARPGROUP.ARRIVE ;  /* 0x00000000000079c5 */ /* 0x000fca0000000000 */
[----:B------:R-:W-:Y:S01]  /*e150*/  MUFU.EX2 R78, R120 ;  /* 0x00000078004e7308 */ /* 0x000fe20000000800 */
[----:B------:R-:W-:Y:S01]  /*e160*/  HGMMA.64x96x16.F32.BF16 R24, gdesc[UR32].tnspB, R24, gsb0 ;  /* 0x41600000201879f0 */ /* 0x000fe20008001818 */
[----:B------:R-:W-:Y:S02]  /*e170*/  UIADD3 UR32, UR10, 0xc00, URZ ;  /* 0x00000c000a207890 */ /* 0x000fe4000fffe03f */
[----:B------:R-:W-:-:S04]  /*e180*/  UIADD3 UR34, UR11, 0x200, URZ ;  /* 0x000002000b227890 */ /* 0x000fc8000fffe03f */
[----:B------:R-:W-:Y:S01]  /*e190*/  MUFU.EX2 R79, R126 ;  /* 0x0000007e004f7308 */ /* 0x000fe20000000800 */
[----:B------:R-:W-:Y:S01]  /*e1a0*/  UMOV UR33, 0xc0000010 ;  /* 0xc000001000217882 */ /* 0x000fe20000000000 */
[----:B------:R-:W-:-:S06]  /*e1b0*/  UMOV UR35, 0x80000020 ;  /* 0x8000002000237882 */ /* 0x000fcc0000000000 */
        /* <DEDUP_REMOVED lines=60> */
[----:B------:R-:W-:Y:S01]  /*e580*/  UIADD3 UR7, UR38, -0x1, URZ ;  /* 0xffffffff26077890 */ /* 0x000fe2000fffe03f */
[-C--:B------:R-:W-:Y:S01]  /*e590*/  FMUL.FTZ R66, R66, R4.reuse ;  /* 0x0000000442427220 */ /* 0x080fe20000410000 */
[----:B------:R-:W-:Y:S01]  /*e5a0*/  MUFU.EX2 R87, R87 ;  /* 0x0000005700577308 */ /* 0x000fe20000000800 */
[-C--:B------:R-:W-:Y:S01]  /*e5b0*/  FMUL.FTZ R67, R67, R4.reuse ;  /* 0x0000000443437220 */ /* 0x080fe20000410000 */
[----:B------:R-:W-:Y:S01]  /*e5c0*/  @!P1 LEA R7, R7, UR37, 0x3 ;  /* 0x0000002507079c11 */ /* 0x000fe2000f8e18ff */
[-C--:B------:R-:W-:Y:S01]  /*e5d0*/  FMUL.FTZ R70, R70, R4.reuse ;  /* 0x0000000446467220 */ /* 0x080fe20000410000 */
[----:B------:R-:W-:Y:S01]  /*e5e0*/  FMUL.FTZ R71, R71, R4 ;  /* 0x0000000447477220 */ /* 0x000fe20000410000 */
[----:B------:R-:W-:Y:S01]  /*e5f0*/  UMOV UR38, UR7 ;  /* 0x0000000700267c82 */ /* 0x000fe20008000000 */
[----:B------:R-:W-:Y:S01]  /*e600*/  UMOV UR7, UR36 ;  /* 0x0000002400077c82 */ /* 0x000fe20008000000 */
        /* <DEDUP_REMOVED lines=19> */
[----:B0-----:R-:W-:Y:S01]  /*e740*/  MUFU.EX2 R7, R115 ;  /* 0x0000007300077308 */ /* 0x001fe20000000800 */
[-C--:B------:R-:W-:Y:S01]  /*e750*/  FMUL.FTZ R49, R49, R131.reuse ;  /* 0x0000008331317220 */ /* 0x080fe20000410000 */
[-C--:B------:R-:W-:Y:S01]  /*e760*/  FMUL.FTZ R52, R52, R131.reuse ;  /* 0x0000008334347220 */ /* 0x080fe20000410000 */
[-C--:B------:R-:W-:Y:S01]  /*e770*/  FMUL.FTZ R53, R53, R131.reuse ;  /* 0x0000008335357220 */ /* 0x080fe20000410000 */
[-C--:B------:R-:W-:Y:S01]  /*e780*/  FMUL.FTZ R56, R56, R131.reuse ;  /* 0x0000008338387220 */ /* 0x080fe20000410000 */
[-C--:B------:R-:W-:Y:S01]  /*e790*/  FMUL.FTZ R57, R57, R131.reuse ;  /* 0x0000008339397220 */ /* 0x080fe20000410000 */
[----:B------:R-:W-:Y:S01]  /*e7a0*/  FMUL.FTZ R60, R60, R131 ;  /* 0x000000833c3c7220 */ /* 0x000fe20000410000 */
[----:B-1----:R-:W-:Y:S01]  /*e7b0*/  F2FP.BF16.F32.PACK_AB R12, R6, R5 ;  /* 0x00000005060c723e */ /* 0x002fe200000010ff */
[----:B------:R-:W0:Y:S01]  /*e7c0*/  MUFU.EX2 R13, R77 ;  /* 0x0000004d000d7308 */ /* 0x000e220000000800 */
[-C--:B------:R-:W-:Y:S01]  /*e7d0*/  FMUL.FTZ R61, R61, R131.reuse ;  /* 0x000000833d3d7220 */ /* 0x080fe20000410000 */
[-C--:B------:R-:W-:Y:S01]  /*e7e0*/  FMUL.FTZ R64, R64, R131.reuse ;  /* 0x0000008340407220 */ /* 0x080fe20000410000 */
[-C--:B------:R-:W-:Y:S01]  /*e7f0*/  FMUL.FTZ R65, R65, R131.reuse ;  /* 0x0000008341417220 */ /* 0x080fe20000410000 */
[-C--:B------:R-:W-:Y:S01]  /*e800*/  FMUL.FTZ R68, R68, R131.reuse ;  /* 0x0000008344447220 */ /* 0x080fe20000410000 */
[----:B------:R-:W-:Y:S01]  /*e810*/  FMUL.FTZ R69, R69, R131 ;  /* 0x0000008345457220 */ /* 0x000fe20000410000 */
[----:B------:R-:W-:-:S02]  /*e820*/  IMAD.MOV.U32 R4, RZ, RZ, R74 ;  /* 0x000000ffff047224 */ /* 0x000fc400078e004a */
[----:B------:R-:W1:Y:S08]  /*e830*/  MUFU.EX2 R14, R17 ;  /* 0x00000011000e7308 */ /* 0x000e700000000800 */
[----:B------:R-:W2:Y:S01]  /*e840*/  MUFU.EX2 R15, R129 ;  /* 0x00000081000f7308 */ /* 0x000ea20000000800 */
[----:B0-----:R-:W-:Y:S01]  /*e850*/  FADD.FTZ R0, R13, R0 ;  /* 0x000000000d007221 */ /* 0x001fe20000010000 */
[----:B------:R-:W-:-:S03]  /*e860*/  F2FP.BF16.F32.PACK_AB R13, R128, R13 ;  /* 0x0000000d800d723e */ /* 0x000fc600000010ff */
[----:B------:R-:W-:-:S03]  /*e870*/  FADD.FTZ R0, R128, R0 ;  /* 0x0000000080007221 */ /* 0x000fc60000010000 */
[----:B------:R-:W0:Y:S01]  /*e880*/  MUFU.EX2 R77, R122 ;  /* 0x0000007a004d7308 */ /* 0x000e220000000800 */
[C---:B-1----:R-:W-:Y:S01]  /*e890*/  FADD.FTZ R11, R14.reuse, R11 ;  /* 0x0000000b0e0b7221 */ /* 0x042fe20000010000 */
[----:B------:R-:W-:-:S03]  /*e8a0*/  F2FP.BF16.F32.PACK_AB R14, R14, R10 ;  /* 0x0000000a0e0e723e */ /* 0x000fc600000010ff */
[----:B------:R-:W-:-:S03]  /*e8b0*/  FADD.FTZ R11, R19, R11 ;  /* 0x0000000b130b7221 */ /* 0x000fc60000010000 */
[----:B------:R-:W1:Y:S01]  /*e8c0*/  MUFU.EX2 R115, R119 ;  /* 0x0000007700737308 */ /* 0x000e620000000800 */
[----:B--2---:R-:W-:Y:S01]  /*e8d0*/  FADD.FTZ R0, R15, R0 ;  /* 0x000000000f007221 */ /* 0x004fe20000010000 */
[----:B------:R-:W-:Y:S01]  /*e8e0*/  FADD.FTZ R11, R20, R11 ;  /* 0x0000000b140b7221 */ /* 0x000fe20000010000 */
[C---:B------:R-:W-:Y:S02]  /*e8f0*/  F2FP.BF16.F32.PACK_AB R15, R130.reuse, R15 ;  /* 0x0000000f820f723e */ /* 0x040fe400000010ff */
[----:B------:R-:W-:Y:S01]  /*e900*/  FADD.FTZ R0, R130, R0 ;  /* 0x0000000082007221 */ /* 0x000fe20000010000 */
[----:B------:R-:W-:Y:S02]  /*e910*/  FADD.FTZ R6, R21, R11 ;  /* 0x0000000b15067221 */ /* 0x000fe40000010000 */
[----:B------:R2:W-:Y:S01]  /*e920*/  STSM.16.M88.4 [R2+0x25b00], R12 ;  /* 0x025b000c02007844 */ /* 0x0005e20000000200 */
[----:B0-----:R-:W-:Y:S01]  /*e930*/  FADD.FTZ R0, R77, R0 ;  /* 0x000000004d007221 */ /* 0x001fe20000010000 */
[----:B------:R-:W-:Y:S01]  /*e940*/  FADD.FTZ R6, R78, R6 ;  /* 0x000000064e067221 */ /* 0x000fe20000010000 */
[----:B------:R-:W-:Y:S01]  /*e950*/  MUFU.EX2 R85, R85 ;  /* 0x0000005500557308 */ /* 0x000fe20000000800 */
[C---:B------:R-:W-:Y:S01]  /*e960*/  F2FP.BF16.F32.PACK_AB R77, R123.reuse, R77 ;  /* 0x0000004d7b4d723e */ /* 0x040fe200000010ff */
[----:B------:R-:W-:Y:S01]  /*e970*/  FADD.FTZ R5, R123, R0 ;  /* 0x000000007b057221 */ /* 0x000fe20000010000 */
[----:B------:R-:W-:Y:S01]  /*e980*/  FADD.FTZ R6, R112, R6 ;  /* 0x0000000670067221 */ /* 0x000fe20000010000 */
[----:B------:R-:W-:-:S02]  /*e990*/  F2FP.BF16.F32.PACK_AB R112, R113, R112 ;  /* 0x000000707170723e */ /* 0x000fc400000010ff */
[----:B------:R-:W-:Y:S01]  /*e9a0*/  FADD.FTZ R5, R79, R5 ;  /* 0x000000054f057221 */ /* 0x000fe20000010000 */
[----:B------:R-:W-:Y:S01]  /*e9b0*/  FADD.FTZ R6, R113, R6 ;  /* 0x0000000671067221 */ /* 0x000fe20000010000 */
[----:B------:R-:W-:Y:S01]  /*e9c0*/  F2FP.BF16.F32.PACK_AB R113, R7, R114 ;  /* 0x000000720771723e */ /* 0x000fe200000010ff */
[----:B------:R-:W0:Y:S01]  /*e9d0*/  MUFU.EX2 R0, R91 ;  /* 0x0000005b00007308 */ /* 0x000e220000000800 */
[----:B------:R-:W-:Y:S01]  /*e9e0*/  FADD.FTZ R5, R127, R5 ;  /* 0x000000057f057221 */ /* 0x000fe20000010000 */
[----:B------:R-:W-:Y:S01]  /*e9f0*/  FADD.FTZ R6, R116, R6 ;  /* 0x0000000674067221 */ /* 0x000fe20000010000 */
[----:B------:R-:W-:Y:S02]  /*ea00*/  F2FP.BF16.F32.PACK_AB R78, R78, R21 ;  /* 0x000000154e4e723e */ /* 0x000fe400000010ff */
[----:B------:R-:W-:Y:S01]  /*ea10*/  FADD.FTZ R5, R114, R5 ;  /* 0x0000000572057221 */ /* 0x000fe20000010000 */
[----:B------:R-:W-:Y:S01]  /*ea20*/  FADD.FTZ R6, R117, R6 ;  /* 0x0000000675067221 */ /* 0x000fe20000010000 */
[----:B------:R-:W-:Y:S01]  /*ea30*/  F2FP.BF16.F32.PACK_AB R79, R127, R79 ;  /* 0x0000004f7f4f723e */ /* 0x000fe200000010ff */
[----:B------:R-:W3:Y:S01]  /*ea40*/  MUFU.EX2 R91, R94 ;  /* 0x0000005e005b7308 */ /* 0x000ee20000000800 */
[----:B------:R-:W-:Y:S01]  /*ea50*/  FADD.FTZ R5, R7, R5 ;  /* 0x0000000507057221 */ /* 0x000fe20000010000 */
[----:B------:R-:W-:Y:S01]  /*ea60*/  FADD.FTZ R6, R104, R6 ;  /* 0x0000000668067221 */ /* 0x000fe20000010000 */
[----:B------:R-:W-:Y:S01]  /*ea70*/  F2FP.BF16.F32.PACK_AB R104, R105, R104 ;  /* 0x000000686968723e */ /* 0x000fe200000010ff */
[----:B------:R4:W-:Y:S01]  /*ea80*/  STSM.16.M88.4 [R2+0x27300], R76 ;  /* 0x0273004c02007844 */ /* 0x0009e20000000200 */
[----:B-1----:R-:W-:Y:S01]  /*ea90*/  FADD.FTZ R5, R115, R5 ;  /* 0x0000000573057221 */ /* 0x002fe20000010000 */
[----:B------:R-:W-:Y:S01]  /*eaa0*/  FADD.FTZ R6, R105, R6 ;  /* 0x0000000669067221 */ /* 0x000fe20000010000 */
[----:B------:R-:W-:Y:S01]  /*eab0*/  F2FP.BF16.F32.PACK_AB R105, R106, R3 ;  /* 0x000000036a69723e */ /* 0x000fe200000010ff */
[----:B--2---:R-:W-:Y:S01]  /*eac0*/  MUFU.EX2 R13, R111 ;  /* 0x0000006f000d7308 */ /* 0x004fe20000000800 */
        /* <DEDUP_REMOVED lines=9> */
[----:B------:R-:W-:Y:S01]  /*eb60*/  F2FP.BF16.F32.PACK_AB R96, R97, R96 ;  /* 0x000000606160723e */ /* 0x000fe200000010ff */
[----:B------:R4:W-:Y:S01]  /*eb70*/  STSM.16.M88.4 [R2+0x28b00], R112 ;  /* 0x028b007002007844 */ /* 0x0009e20000000200 */
[----:B------:R-:W-:Y:S01]  /*eb80*/  FADD.FTZ R5, R107, R8 ;  /* 0x000000086b057221 */ /* 0x000fe20000010000 */
[----:B------:R-:W-:Y:S01]  /*eb90*/  FADD.FTZ R7, R97, R6 ;  /* 0x0000000661077221 */ /* 0x000fe20000010000 */
[----:B------:R-:W-:Y:S01]  /*eba0*/  F2FP.BF16.F32.PACK_AB R106, R109, R108 ;  /* 0x0000006c6d6a723e */ /* 0x000fe200000010ff */
[----:B------:R-:W1:Y:S01]  /*ebb0*/  MUFU.EX2 R121, R121 ;  /* 0x0000007900797308 */ /* 0x000e620000000800 */
[----:B------:R-:W-:Y:S01]  /*ebc0*/  FADD.FTZ R5, R110, R5 ;  /* 0x000000056e057221 */ /* 0x000fe20000010000 */
[----:B------:R-:W-:Y:S01]  /*ebd0*/  FADD.FTZ R8, R100, R7 ;  /* 0x0000000764087221 */ /* 0x000fe20000010000 */
[----:B------:R-:W-:-:S02]  /*ebe0*/  F2FP.BF16.F32.PACK_AB R107, R110, R107 ;  /* 0x0000006b6e6b723e */ /* 0x000fc400000010ff */
[----:B------:R-:W-:Y:S01]  /*ebf0*/  FADD.FTZ R6, R98, R5 ;  /* 0x0000000562067221 */ /* 0x000fe20000010000 */
[----:B------:R-:W-:Y:S01]  /*ec00*/  FADD.FTZ R7, R101, R8 ;  /* 0x0000000865077221 */ /* 0x000fe20000010000 */
[C---:B------:R-:W-:Y:S01]  /*ec10*/  F2FP.BF16.F32.PACK_AB R97, R99.reuse, R98 ;  /* 0x000000626361723e */ /* 0x040fe200000010ff */
[----:B------:R-:W-:Y:S01]  /*ec20*/  MUFU.EX2 R124, R124 ;  /* 0x0000007c007c7308 */ /* 0x000fe20000000800 */
[----:B------:R-:W-:Y:S01]  /*ec30*/  FADD.FTZ R5, R99, R6 ;  /* 0x0000000663057221 */ /* 0x000fe20000010000 */
[----:B------:R-:W-:Y:S01]  /*ec40*/  FADD.FTZ R8, R88, R7 ;  /* 0x0000000758087221 */ /* 0x000fe20000010000 */
[C---:B------:R-:W-:Y:S01]  /*ec50*/  F2FP.BF16.F32.PACK_AB R88, R89.reuse, R88 ;  /* 0x000000585958723e */ /* 0x040fe200000010ff */
[----:B------:R4:W-:Y:S01]  /*ec60*/  STSM.16.M88.4 [R2+0x2a300], R104 ;  /* 0x02a3006802007844 */ /* 0x0009e20000000200 */
[----:B------:R-:W-:Y:S01]  /*ec70*/  FADD.FTZ R6, R102, R5 ;  /* 0x0000000566067221 */ /* 0x000fe20000010000 */
[----:B------:R-:W-:Y:S01]  /*ec80*/  FADD.FTZ R5, R89, R8 ;  /* 0x0000000859057221 */ /* 0x000fe20000010000 */
[----:B0-----:R-:W-:Y:S01]  /*ec90*/  F2FP.BF16.F32.PACK_AB R89, R0, R90 ;  /* 0x0000005a0059723e */ /* 0x001fe200000010ff */
[----:B------:R-:W0:Y:S01]  /*eca0*/  MUFU.EX2 R125, R125 ;  /* 0x0000007d007d7308 */ /* 0x000e220000000800 */
[----:B------:R-:W-:Y:S01]  /*ecb0*/  FADD.FTZ R3, R103, R6 ;  /* 0x0000000667037221 */ /* 0x000fe20000010000 */
[----:B------:R-:W-:Y:S01]  /*ecc0*/  FADD.FTZ R6, R92, R5 ;  /* 0x000000055c067221 */ /* 0x000fe20000010000 */
[----:B------:R-:W-:-:S02]  /*ecd0*/  F2FP.BF16.F32.PACK_AB R98, R101, R100 ;  /* 0x000000646562723e */ /* 0x000fc400000010ff */
[----:B------:R-:W-:Y:S01]  /*ece0*/  FADD.FTZ R3, R90, R3 ;  /* 0x000000035a037221 */ /* 0x000fe20000010000 */
[----:B------:R-:W-:Y:S02]  /*ecf0*/  F2FP.BF16.F32.PACK_AB R99, R103, R102 ;  /* 0x000000666763723e */ /* 0x000fe400000010ff */
[----:B------:R-:W-:Y:S01]  /*ed00*/  MUFU.EX2 R133, R133 ;  /* 0x0000008500857308 */ /* 0x000fe20000000800 */
[----:B------:R-:W-:Y:S01]  /*ed10*/  FADD.FTZ R8, R0, R3 ;  /* 0x0000000300087221 */ /* 0x000fe20000010000 */
[C---:B------:R-:W-:Y:S01]  /*ed20*/  FADD.FTZ R3, R93.reuse, R6 ;  /* 0x000000065d037221 */ /* 0x040fe20000010000 */
[----:B------:R-:W-:Y:S01]  /*ed30*/  F2FP.BF16.F32.PACK_AB R90, R93, R92 ;  /* 0x0000005c5d5a723e */ /* 0x000fe200000010ff */
[----:B------:R4:W-:Y:S01]  /*ed40*/  STSM.16.M88.4 [R2+0x2bb00], R96 ;  /* 0x02bb006002007844 */ /* 0x0009e20000000200 */
[----:B---3--:R-:W-:Y:S01]  /*ed50*/  FADD.FTZ R8, R91, R8 ;  /* 0x000000085b087221 */ /* 0x008fe20000010000 */
[----:B------:R-:W-:Y:S01]  /*ed60*/  FADD.FTZ R10, R80, R3 ;  /* 0x00000003500a7221 */ /* 0x000fe20000010000 */
[----:B------:R-:W-:Y:S01]  /*ed70*/  F2FP.BF16.F32.PACK_AB R80, R81, R80 ;  /* 0x000000505150723e */ /* 0x000fe200000010ff */
[----:B------:R-:W2:Y:S01]  /*ed80*/  MUFU.EX2 R6, R75 ;  /* 0x0000004b00067308 */ /* 0x000ea20000000800 */
[----:B------:R-:W-:Y:S01]  /*ed90*/  FADD.FTZ R3, R95, R8 ;  /* 0x000000085f037221 */ /* 0x000fe20000010000 */
[----:B------:R-:W-:Y:S01]  /*eda0*/  FADD.FTZ R5, R81, R10 ;  /* 0x0000000a51057221 */ /* 0x000fe20000010000 */
[----:B------:R-:W-:-:S02]  /*edb0*/  F2FP.BF16.F32.PACK_AB R91, R95, R91 ;  /* 0x0000005b5f5b723e */ /* 0x000fc400000010ff */
[----:B------:R-:W-:Y:S01]  /*edc0*/  FADD.FTZ R8, R82, R3 ;  /* 0x0000000352087221 */ /* 0x000fe20000010000 */
[C---:B------:R-:W-:Y:S01]  /*edd0*/  F2FP.BF16.F32.PACK_AB R81, R83.reuse, R82 ;  /* 0x000000525351723e */ /* 0x040fe200000010ff */
[----:B------:R-:W-:Y:S01]  /*ede0*/  FADD.FTZ R10, R84, R5 ;  /* 0x00000005540a7221 */ /* 0x000fe20000010000 */
[----:B------:R-:W3:Y:S01]  /*edf0*/  MUFU.EX2 R118, R118 ;  /* 0x0000007600767308 */ /* 0x000ee20000000800 */
[----:B------:R-:W-:Y:S01]  /*ee00*/  FADD.FTZ R3, R83, R8 ;  /* 0x0000000853037221 */ /* 0x000fe20000010000 */
[----:B------:R-:W-:Y:S01]  /*ee10*/  F2FP.BF16.F32.PACK_AB R82, R85, R84 ;  /* 0x000000545552723e */ /* 0x000fe200000010ff */
[----:B------:R4:W-:Y:S01]  /*ee20*/  STSM.16.M88.4 [R2+0x2d300], R88 ;  /* 0x02d3005802007844 */ /* 0x0009e20000000200 */
[----:B------:R-:W-:Y:S01]  /*ee30*/  F2FP.BF16.F32.PACK_AB R83, R87, R86 ;  /* 0x000000565753723e */ /* 0x000fe200000010ff */
[----:B------:R-:W-:Y:S01]  /*ee40*/  FADD.FTZ R0, R86, R3 ;  /* 0x0000000356007221 */ /* 0x000fe20000010000 */
[----:B-1----:R-:W-:Y:S01]  /*ee50*/  F2FP.BF16.F32.PACK_AB R12, R121, R72 ;  /* 0x00000048790c723e */ /* 0x002fe200000010ff */
[----:B------:R-:W-:Y:S01]  /*ee60*/  FADD.FTZ R5, R85, R10 ;  /* 0x0000000a55057221 */ /* 0x000fe20000010000 */
[----:B0-----:R-:W-:Y:S01]  /*ee70*/  F2FP.BF16.F32.PACK_AB R14, R125, R124 ;  /* 0x0000007c7d0e723e */ /* 0x001fe200000010ff */
[----:B------:R-:W-:Y:S01]  /*ee80*/  FADD.FTZ R0, R87, R0 ;  /* 0x0000000057007221 */ /* 0x000fe20000010000 */
[----:B------:R4:W-:Y:S01]  /*ee90*/  STSM.16.M88.4 [R2+0x2eb00], R80 ;  /* 0x02eb005002007844 */ /* 0x0009e20000000200 */
[----:B------:R-:W-:-:S02]  /*eea0*/  FADD.FTZ R8, R72, R5 ;  /* 0x0000000548087221 */ /* 0x000fc40000010000 */
[----:B------:R-:W-:Y:S01]  /*eeb0*/  FADD.FTZ R3, R13, R0 ;  /* 0x000000000d037221 */ /* 0x000fe20000010000 */
[----:B--2---:R-:W-:Y:S01]  /*eec0*/  F2FP.BF16.F32.PACK_AB R13, R6, R13 ;  /* 0x0000000d060d723e */ /* 0x004fe200000010ff */
[----:B------:R-:W-:Y:S01]  /*eed0*/  FADD.FTZ R5, R121, R8 ;  /* 0x0000000879057221 */ /* 0x000fe20000010000 */
[----:B---3--:R-:W-:Y:S01]  /*eee0*/  F2FP.BF16.F32.PACK_AB R15, R118, R133 ;  /* 0x00000085760f723e */ /* 0x008fe200000010ff */
[----:B------:R-:W-:Y:S02]  /*eef0*/  FADD.FTZ R0, R6, R3 ;  /* 0x0000000306007221 */ /* 0x000fe40000010000 */
[----:B------:R-:W-:Y:S01]  /*ef00*/  FADD.FTZ R8, R124, R5 ;  /* 0x000000057c087221 */ /* 0x000fe20000010000 */
[----:B------:R-:W-:Y:S01]  /*ef10*/  IMAD.MOV.U32 R5, RZ, RZ, R9 ;  /* 0x000000ffff057224 */ /* 0x000fe200078e0009 */
[----:B------:R4:W-:Y:S01]  /*ef20*/  STSM.16.M88.4 [R2+0x30300], R12 ;  /* 0x0303000c02007844 */ /* 0x0009e20000000200 */
[----:B------:R-:W-:Y:S01]  /*ef30*/  FADD.FTZ R0, R133, R0 ;  /* 0x0000000085007221 */ /* 0x000fe20000010000 */
[----:B------:R-:W-:Y:S01]  /*ef40*/  FADD.FTZ R3, R125, R8 ;  /* 0x000000087d037221 */ /* 0x000fe20000010000 */
[----:B------:R-:W-:Y:S01]  /*ef50*/  @!PT LDS RZ, [RZ] ;  /* 0x00000000fffff984 */ /* 0x000fe20000000800 */
[----:B------:R-:W-:Y:S01]  /*ef60*/  @!PT LDS RZ, [RZ] ;  /* 0x00000000fffff984 */ /* 0x000fe20000000800 */
[----:B------:R-:W-:Y:S01]  /*ef70*/  @!PT LDS RZ, [RZ] ;  /* 0x00000000fffff984 */ /* 0x000fe20000000800 */
[----:B------:R-:W-:Y:S01]  /*ef80*/  @!PT LDS RZ, [RZ] ;  /* 0x00000000fffff984 */ /* 0x000fe20000000800 */
[----:B------:R0:W-:Y:S06]  /*ef90*/  MEMBAR.ALL.CTA ;  /* 0x0000000000007992 */ /* 0x0001ec0000008000 */
[----:B0-----:R-:W0:Y:S01]  /*efa0*/  FENCE.VIEW.ASYNC.S ;  /* 0x00000000000073c6 */ /* 0x001e220000000000 */
[----:B------:R-:W-:Y:S01]  /*efb0*/  FADD.FTZ R0, R118, R0 ;  /* 0x0000000076007221 */ /* 0x000fe20000010000 */
[----:B0-----:R-:W-:Y:S01]  /*efc0*/  NOP ;  /* 0x0000000000007918 */ /* 0x001fe20000000000 */
[----:B------:R-:W-:Y:S05]  /*efd0*/  @P2 BRA `(.L_x_2109) ;  /* 0xffffffbc00e82947 */ /* 0x000fea000383ffff */
.L_x_2100:
[----:B------:R-:W-:Y:S06]  /*efe0*/  BAR.ARV 0x8, 0x200 ;  /* 0x0208000000007b1d */ /* 0x000fec0000002000 */
[----:B------:R-:W-:Y:S05]  /*eff0*/  @!P0 BRA `(.L_x_2110) ;  /* 0x0000000000048947 */ /* 0x000fea0003800000 */
[----:B------:R-:W-:Y:S01]  /*f000*/  BPT.TRAP 0x1 ;  /* 0x000000040000795c */ /* 0x000fe20000300000 */
.L_x_2110:
[----:B------:R-:W-:Y:S01]  /*f010*/  ULEA UR6, UR36, UR37, 0x3 ;  /* 0x0000002524067291 */ /* 0x000fe2000f8e183f */
[----:B------:R-:W-:-:S05]  /*f020*/  IMAD.U32 R4, RZ, RZ, UR60 ;  /* 0x0000003cff047e24 */ /* 0x000fca000f8e00ff */
[----:B------:R-:W-:-:S04]  /*f030*/  SHF.L.U32 R4, R4, 0x1f, RZ ;  /* 0x0000001f04047819 */ /* 0x000fc800000006ff */
[----:B------:R1:W2:Y:S01]  /*f040*/  SYNCS.PHASECHK.TRANS64.TRYWAIT P2, [UR6+0x31c50], R4 ;  /* 0x031c5004ff0075a7 */ /* 0x0002a20008040146 */
[----:B------:R-:W-:Y:S05]  /*f050*/  @!P0 BRA `(.L_x_2111) ;  /* 0x0000000000048947 */ /* 0x000fea0003800000 */
[----:B------:R-:W-:Y:S01]  /*f060*/  BPT.TRAP 0x1 ;  /* 0x000000040000795c */ /* 0x000fe20000300000 */
.L_x_2111:
[----:B--2---:R-:W-:Y:S05]  /*f070*/  @P2 BRA `(.L_x_2112) ;  /* 0x0000000000082947 */ /* 0x004fea0003800000 */
[----:B------:R-:W2:Y:S02]  /*f080*/  SYNCS.PHASECHK.TRANS64.TRYWAIT P0, [UR6+0x31c50], R4 ;  /* 0x031c5004ff0075a7 */ /* 0x000ea40008000146 */
[----:B--2---:R-:W-:Y:S05]  /*f090*/  @!P0 BRA `(.L_x_2113) ;  /* 0x000000a800708947 */ /* 0x004fea0003800000 */
.L_x_2112:
[----:B------:R-:W-:Y:S01]  /*f0a0*/  UIADD3 UR37, UR37, 0x200, URZ ;  /* 0x0000020025257890 */ /* 0x000fe2000fffe03f */
[----:B--2---:R-:W2:Y:S01]  /*f0b0*/  LDL.LU R5, [R1+0x1c] ;  /* 0x00001c0001057983 */ /* 0x004ea20000300800 */
[----:B------:R-:W-:Y:S01]  /*f0c0*/  ULOP3.LUT UR61, UR61, 0x10000, URZ, 0xfc, !UPT ;  /* 0x000100003d3d7892 */ /* 0x000fe2000f8efc3f */
[----:B------:R-:W-:Y:S01]  /*f0d0*/  WARPGROUP.ARRIVE ;  /* 0x00000000000079c5 */ /* 0x000fe20000000000 */
[----:B------:R-:W-:Y:S01]  /*f0e0*/  USHF.R.U32.HI UR37, URZ, 0x4, UR37 ;  /* 0x000000043f257899 */ /* 0x000fe20008011625 */
[----:B-1----:R-:W1:Y:S01]  /*f0f0*/  SHFL.BFLY PT, R4, R3, 0x2, 0x1f ;  /* 0x0c401f0003047f89 */ /* 0x002e6200000e0000 */
[----:B------:R-:W-:Y:S01]  /*f100*/  UMOV UR9, 0xc0000010 ;  /* 0xc000001000097882 */ /* 0x000fe20000000000 */
[----:B------:R-:W-:Y:S01]  /*f110*/  UMOV UR11, 0x80000020 ;  /* 0x80000020000b7882 */ /* 0x000fe20000000000 */
[----:B------:R-:W-:Y:S01]  /*f120*/  ULOP3.LUT UR37, UR37, 0x3fff, URZ, 0xc0, !UPT ;  /* 0x00003fff25257892 */ /* 0x000fe2000f8ec03f */
[----:B------:R-:W-:Y:S01]  /*f130*/  IMAD.MOV.U32 R8, RZ, RZ, RZ ;  /* 0x000000ffff087224 */ /* 0x000fe200078e00ff */
[----:B------:R-:W-:Y:S01]  /*f140*/  UMOV UR8, UR61 ;  /* 0x0000003d00087c82 */ /* 0x000fe20008000000 */
[----:B0---4-:R-:W-:Y:S01]  /*f150*/  IMAD.U32 R14, RZ, RZ, UR4 ;  /* 0x00000004ff0e7e24 */ /* 0x011fe2000f8e00ff */
        /* <DEDUP_REMOVED lines=8> */
[----:B-1----:R-:W-:Y:S01]  /*f1e0*/  FADD.FTZ R4, R4, R3 ;  /* 0x0000000304047221 */ /* 0x002fe20000010000 */
[----:B------:R-:W-:Y:S01]  /*f1f0*/  UMOV UR9, 0xc0000010 ;  /* 0xc000001000097882 */ /* 0x000fe20000000000 */
[----:B------:R-:W-:Y:S01]  /*f200*/  UMOV UR11, 0x80000020 ;  /* 0x80000020000b7882 */ /* 0x000fe20000000000 */
[----:B------:R-:W-:Y:S01]  /*f210*/  IMAD.MOV.U32 R3, RZ, RZ, -0x800000 ;  /* 0xff800000ff037424 */ /* 0x000fe200078e00ff */
        /* <DEDUP_REMOVED lines=15> */
[----:B--2---:R-:W-:Y:S02]  /*f310*/  R2UR UR7, R5 ;  /* 0x00000000050772ca */ /* 0x004fe400000e0000 */
[----:B------:R-:W0:Y:S11]  /*f320*/  SHFL.BFLY PT, R5, R0, 0x2, 0x1f ;  /* 0x0c401f0000057f89 */ /* 0x000e3600000e0000 */
[----:B------:R-:W-:Y:S01]  /*f330*/  UIADD3 UR7, UR7, 0x1, URZ ;  /* 0x0000000107077890 */ /* 0x000fe2000fffe03f */
[----:B0-----:R-:W-:Y:S01]  /*f340*/  FADD.FTZ R6, R5, R0 ;  /* 0x0000000005067221 */ /* 0x001fe20000010000 */
[----:B------:R-:W-:Y:S01]  /*f350*/  IMAD.MOV.U32 R0, RZ, RZ, -0x800000 ;  /* 0xff800000ff007424 */ /* 0x000fe200078e00ff */
[----:B------:R-:W0:Y:S04]  /*f360*/  SHFL.BFLY PT, R5, R4, 0x1, 0x1f ;  /* 0x0c201f0004057f89 */ /* 0x000e2800000e0000 */
[----:B------:R-:W1:Y:S01]  /*f370*/  SHFL.BFLY PT, R7, R6, 0x1, 0x1f ;  /* 0x0c201f0006077f89 */ /* 0x000e6200000e0000 */
[----:B------:R-:W-:-:S02]  /*f380*/  WARPGROUP.DEPBAR.LE gsb0, 0x0 ;  /* 0x00008000000079c5 */ /* 0x000fc40000010000 */
[----:B------:R-:W-:Y:S01]  /*f390*/  WARPGROUP.ARRIVE ;  /* 0x00000000000079c5 */ /* 0x000fe20000000000 */
[----:B0-----:R-:W-:Y:S01]  /*f3a0*/  FADD.FTZ R11, R4, R5 ;  /* 0x00000005040b7221 */ /* 0x001fe20000010000 */
[----:B------:R-:W-:Y:S01]  /*f3b0*/  IMAD.U32 R4, RZ, RZ, UR4 ;  /* 0x00000004ff047e24 */ /* 0x000fe2000f8e00ff */
[----:B------:R-:W-:-:S03]  /*f3c0*/  USEL UR4, URZ, 0x1, UP0 ;  /* 0x000000013f047887 */ /* 0x000fc60008000000 */
[----:B------:R-:W-:Y:S01]  /*f3d0*/  HGMMA.64x96x16.F32.BF16 R24, gdesc[UR8].tnspB, R24, gsb0 ;  /* 0x41600000081879f0 */ /* 0x000fe20008001818 */
[----:B------:R-:W-:Y:S01]  /*f3e0*/  UIADD3 UR8, UR61, 0x600, URZ ;  /* 0x000006003d087890 */ /* 0x000fe2000fffe03f */
[----:B------:R-:W-:Y:S01]  /*f3f0*/  FSETP.NE.FTZ.AND P0, PT, R11, RZ, PT ;  /* 0x000000ff0b00720b */ /* 0x000fe20003f15000 */
[----:B------:R-:W-:Y:S01]  /*f400*/  UIADD3 UR10, UR5, 0x100, URZ ;  /* 0x00000100050a7890 */ /* 0x000fe2000fffe03f */
[----:B-1----:R-:W-:Y:S01]  /*f410*/  FADD.FTZ R12, R6, R7 ;  /* 0x00000007060c7221 */ /* 0x002fe20000010000 */
[----:B------:R-:W-:Y:S01]  /*f420*/  UMOV UR9, 0xc0000010 ;  /* 0xc000001000097882 */ /* 0x000fe20000000000 */
[----:B------:R-:W-:Y:S01]  /*f430*/  UMOV UR11, 0x80000020 ;  /* 0x80000020000b7882 */ /* 0x000fe20000000000 */
[----:B------:R-:W-:Y:S01]  /*f440*/  IMAD.U32 R6, RZ, RZ, UR6 ;  /* 0x00000006ff067e24 */ /* 0x000fe2000f8e00ff */
[----:B------:R-:W-:Y:S01]  /*f450*/  ULOP3.LUT UR60, UR60, UR4, URZ, 0x3c, !UPT ;  /* 0x000000043c3c7292 */ /* 0x000fe2000f8e3c3f */
[----:B------:R-:W-:Y:S01]  /*f460*/  FSETP.NE.FTZ.AND P2, PT, R12, RZ, PT ;  /* 0x000000ff0c00720b */ /* 0x000fe20003f55000 */
[----:B------:R-:W-:-:S02]  /*f470*/  IMAD.MOV.U32 R5, RZ, RZ, RZ ;  /* 0x000000ffff057224 */ /* 0x000fc400078e00ff */
[----:B------:R-:W-:-:S03]  /*f480*/  @!P1 VIADD R6, R6, 0x31c60 ;  /* 0x00031c6006069836 */ /* 0x000fc60000000000 */
[----:B------:R-:W0:Y:S01]  /*f490*/  @P0 MUFU.LG2 R7, R11 ;  /* 0x0000000b00070308 */ /* 0x000e220000000c00 */
[----:B------:R-:W-:Y:S01]  /*f4a0*/  @P0 FMUL.FTZ R4, R4, 0.69314718246459960938 ;  /* 0x3f31721804040820 */ /* 0x000fe20000410000 */
[----:B------:R-:W-:-:S05]  /*f4b0*/  @!P1 PRMT R6, RZ, 0x654, R6 ;  /* 0x00000654ff069816 */ /* 0x000fca0000000006 */
[----:B------:R-:W-:Y:S01]  /*f4c0*/  @P2 FMUL.FTZ R14, R14, 0.69314718246459960938 ;  /* 0x3f3172180e0e2820 */ /* 0x000fe20000410000 */
[----:B------:R-:W1:Y:S08]  /*f4d0*/  @P2 MUFU.LG2 R10, R12 ;  /* 0x0000000c000a2308 */ /* 0x000e700000000c00 */
[----:B------:R1:W2:Y:S01]  /*f4e0*/  @P0 MUFU.RCP R5, R11 ;  /* 0x0000000b00050308 */ /* 0x0002a20000001000 */
[----:B0-----:R-:W-:-:S04]  /*f4f0*/  @P0 FMUL.FTZ R7, R7, 0.69314718246459960938 ;  /* 0x3f31721807070820 */ /* 0x001fc80000410000 */
[----:B------:R-:W-:Y:S01]  /*f500*/  @P0 FFMA.FTZ R0, R4, R9, R7 ;  /* 0x0000000904000223 */ /* 0x000fe20000010007 */
[----:B------:R-:W-:Y:S01]  /*f510*/  IMAD.U32 R4, RZ, RZ, UR7 ;  /* 0x00000007ff047e24 */ /* 0x000fe2000f8e00ff */
[----:B------:R-:W-:Y:S01]  /*f520*/  PLOP3.LUT P0, PT, PT, PT, PT, 0x8, 0x0 ;  /* 0x000000000000781c */ /* 0x000fe20003f0e170 */
[----:B------:R-:W0:Y:S01]  /*f530*/  @P2 MUFU.RCP R8, R12 ;  /* 0x0000000c00082308 */ /* 0x000e220000001000 */
[----:B-1----:R-:W-:Y:S02]  /*f540*/  @P2 FMUL.FTZ R11, R10, 0.69314718246459960938 ;  /* 0x3f3172180a0b2820 */ /* 0x002fe40000410000 */
[----:B------:R1:W-:Y:S02]  /*f550*/  STL [R1+0x1c], R4 ;  /* 0x00001c0401007387 */ /* 0x0003e40000100800 */
        /* <DEDUP_REMOVED lines=82> */
.L_x_2083:
[----:B------:R-:W0:Y:S08]  /*fa80*/  S2UR UR4, SR_CgaCtaId ;  /* 0x00000000000479c3 */ /* 0x000e300000008800 */
[----:B------:R-:W-:Y:S06]  /*fa90*/  BAR.SYNC.DEFER_BLOCKING 0x5, 0x200 ;  /* 0x0148000000007b1d */ /* 0x000fec0000010000 */
[----:B------:R-:W-:Y:S01]  /*faa0*/  UMOV UR37, 0x400 ;  /* 0x0000040000257882 */ /* 0x000fe20000000000 */
[----:B------:R-:W-:Y:S01]  /*fab0*/  BSSY B0, `(.L_x_2114) ;  /* 0x00002c9000007945 */ /* 0x000fe20003800000 */
[----:B0-----:R-:W-:-:S09]  /*fac0*/  ULEA UR37, UR4, UR37, 0x18 ;  /* 0x0000002504257291 */ /* 0x001fd2000f8ec03f */
[----:B------:R-:W0:Y:S02]  /*fad0*/  LDS.128 R4, [UR37+0x31cd0] ;  /* 0x031cd025ff047984 */ /* 0x000e240008000c00 */
[----:B0-----:R-:W-:Y:S02]  /*fae0*/  R2UR UR5, R5 ;  /* 0x00000000050572ca */ /* 0x001fe400000e0000 */
[----:B------:R-:W-:Y:S01]  /*faf0*/  R2UR UR6, R6 ;  /* 0x00000000060672ca */ /* 0x000fe200000e0000 */
[----:B------:R-:W-:Y:S06]  /*fb00*/  BAR.ARV 0x4, 0x200 ;  /* 0x0108000000007b1d */ /* 0x000fec0000002000 */
[----:B------:R-:W-:Y:S08]  /*fb10*/  @P0 BRA `(.L_x_2115) ;  /* 0x0000001c00e40947 */ /* 0x000ff00003800000 */
[----:B------:R-:W2:Y:S01]  /*fb20*/  LDL.LU R9, [R1+0x18] ;  /* 0x0000180001097983 */ /* 0x000ea20000300800 */
[----:B------:R-:W0:Y:S01]  /*fb30*/  S2UR UR4, SR_SWINHI ;  /* 0x00000000000479c3 */ /* 0x000e220000002f00 */
[----:B------:R-:W-:Y:S01]  /*fb40*/  R2UR UR15, R150 ;  /* 0x00000000960f72ca */ /* 0x000fe200000e0000 */
[----:B------:R-:W-:Y:S01]  /*fb50*/  ULDC.64 UR10, c[0x0][0xc00] ;  /* 0x00030000000a7ab9 */ /* 0x000fe20000000a00 */
[----:B------:R-:W3:Y:S01]  /*fb60*/  LDL R8, [R1+0x40] ;  /* 0x0000400001087983 */ /* 0x000ee20000100800 */
[----:B------:R-:W-:-:S03]  /*fb70*/  F2FP.BF16.F32.PACK_AB R30, R69, R68 ;  /* 0x00000044451e723e */ /* 0x000fc600000010ff */
[----:B------:R-:W4:Y:S01]  /*fb80*/  LDL R82, [R1+0x8] ;  /* 0x0000080001527983 */ /* 0x000f220000100800 */
[----:B------:R-:W-:Y:S01]  /*fb90*/  ULDC.64 UR20, c[0x0][0x208] ;  /* 0x0000820000147ab9 */ /* 0x000fe20000000a00 */
[----:B------:R-:W-:Y:S02]  /*fba0*/  R2UR UR17, R147 ;  /* 0x00000000931172ca */ /* 0x000fe400000e0000 */
[----:B------:R-:W-:Y:S02]  /*fbb0*/  R2UR UR14, R23 ;  /* 0x00000000170e72ca */ /* 0x000fe400000e0000 */
[----:B------:R-:W-:Y:S01]  /*fbc0*/  R2UR UR16, R149 ;  /* 0x00000000951072ca */ /* 0x000fe200000e0000 */
[----:B------:R-:W-:Y:S01]  /*fbd0*/  UMOV UR8, UR37 ;  /* 0x0000002500087c82 */ /* 0x000fe20008000000 */
[----:B0-----:R-:W-:Y:S01]  /*fbe0*/  UMOV UR9, UR4 ;  /* 0x0000000400097c82 */ /* 0x001fe20008000000 */
[----:B------:R-:W-:Y:S01]  /*fbf0*/  USHF.L.U32 UR4, UR15, 0x2, URZ ;  /* 0x000000020f047899 */ /* 0x000fe2000800063f */
[----:B------:R-:W-:-:S02]  /*fc00*/  IMAD.U32 R4, RZ, RZ, UR8 ;  /* 0x00000008ff047e24 */ /* 0x000fc4000f8e00ff */
[----:B------:R-:W-:Y:S01]  /*fc10*/  IMAD.U32 R5, RZ, RZ, UR9 ;  /* 0x00000009ff057e24 */ /* 0x000fe2000f8e00ff */
[----:B------:R-:W-:Y:S01]  /*fc20*/  UIADD3 UR7, UP0, UR4, UR10, URZ ;  /* 0x0000000a04077290 */ /* 0x000fe2000ff1e03f */
[----:B------:R-:W-:Y:S01]  /*fc30*/  BAR.SYNC.DEFER_BLOCKING 0x1, 0x180 ;  /* 0x0046000000007b1d */ /* 0x000fe20000010000 */
[----:B--2---:R-:W-:Y:S01]  /*fc40*/  R2UR UR13, R9 ;  /* 0x00000000090d72ca */ /* 0x004fe200000e0000 */
[----:B---3--:R-:W-:-:S04]  /*fc50*/  IMAD.WIDE R8, R8, 0x2, R4 ;  /* 0x0000000208087825 */ /* 0x008fc800078e0204 */
[----:B------:R-:W-:Y:S01]  /*fc60*/  UMOV UR18, 0x9b8 ;  /* 0x000009b800127882 */ /* 0x000fe20000000000 */
[----:B----4-:R-:W-:Y:S02]  /*fc70*/  R2UR UR19, R82 ;  /* 0x00000000521372ca */ /* 0x010fe400000e0000 */
[C---:B------:R-:W-:Y:S02]  /*fc80*/  IADD3 R19, P4, R8.reuse, 0x20, RZ ;  /* 0x0000002008137810 */ /* 0x040fe40007f9e0ff */
[----:B------:R-:W-:-:S03]  /*fc90*/  IADD3 R29, P3, R8, 0x3000, RZ ;  /* 0x00003000081d7810 */ /* 0x000fc60007f7e0ff */
[----:B------:R-:W-:Y:S01]  /*fca0*/  USHF.L.U64.HI UR12, UR15, 0x2, UR13 ;  /* 0x000000020f0c7899 */ /* 0x000fe2000801020d */
[----:B------:R-:W-:Y:S01]  /*fcb0*/  LOP3.LUT R6, R19, 0x180, RZ, 0xc0, !PT ;  /* 0x0000018013067812 */ /* 0x000fe200078ec0ff */
[--C-:B------:R-:W-:Y:S01]  /*fcc0*/  IMAD.X R27, RZ, RZ, R9.reuse, P4 ;  /* 0x000000ffff1b7224 */ /* 0x100fe200020e0609 */
[C---:B------:R-:W-:Y:S01]  /*fcd0*/  LOP3.LUT R11, R8.reuse, 0x180, RZ, 0xc0, !PT ;  /* 0x00000180080b7812 */ /* 0x040fe200078ec0ff */
[--C-:B------:R-:W-:Y:S01]  /*fce0*/  IMAD.X R25, RZ, RZ, R9.reuse, P3 ;  /* 0x000000ffff197224 */ /* 0x100fe200018e0609 */
[----:B------:R-:W-:Y:S01]  /*fcf0*/  LOP3.LUT R10, R29, 0x180, RZ, 0xc0, !PT ;  /* 0x000001801d0a7812 */ /* 0x000fe200078ec0ff */
[----:B------:R-:W-:Y:S01]  /*fd00*/  UIADD3.X UR8, UR12, UR11, URZ, UP0, !UPT ;  /* 0x0000000b0c087290 */ /* 0x000fe200087fe43f */
[C---:B------:R-:W-:Y:S02]  /*fd10*/  IADD3 R79, P1, R8.reuse, 0x6000, RZ ;  /* 0x00006000084f7810 */ /* 0x040fe40007f3e0ff */
[----:B------:R-:W-:Y:S02]  /*fd20*/  IADD3 R81, P0, R8, 0x6020, RZ ;  /* 0x0000602008517810 */ /* 0x000fe40007f1e0ff */
[----:B------:R-:W-:Y:S01]  /*fd30*/  SHF.R.U64 R6, R6, 0x3, RZ ;  /* 0x0000000306067819 */ /* 0x000fe200000012ff */
[--C-:B------:R-:W-:Y:S01]  /*fd40*/  IMAD.X R13, RZ, RZ, R9.reuse, P1 ;  /* 0x000000ffff0d7224 */ /* 0x100fe200008e0609 */
[----:B------:R-:W-:Y:S01]  /*fd50*/  IADD3 R31, P2, R8, 0x3020, RZ ;  /* 0x00003020081f7810 */ /* 0x000fe20007f5e0ff */
[----:B------:R-:W-:Y:S01]  /*fd60*/  IMAD.X R15, RZ, RZ, R9, P0 ;  /* 0x000000ffff0f7224 */ /* 0x000fe200000e0609 */
[----:B------:R-:W-:-:S02]  /*fd70*/  SHF.R.U64 R11, R11, 0x3, RZ ;  /* 0x000000030b0b7819 */ /* 0x000fc400000012ff */
[----:B------:R-:W-:Y:S01]  /*fd80*/  SHF.R.U64 R10, R10, 0x3, RZ ;  /* 0x000000030a0a7819 */ /* 0x000fe200000012ff */
[----:B------:R-:W-:Y:S01]  /*fd90*/  IMAD.X R17, RZ, RZ, R9, P2 ;  /* 0x000000ffff117224 */ /* 0x000fe200010e0609 */
[----:B------:R-:W-:Y:S02]  /*fda0*/  LOP3.LUT R26, R6, R19, RZ, 0x3c, !PT ;  /* 0x00000013061a7212 */ /* 0x000fe400078e3cff */
[----:B------:R-:W-:Y:S02]  /*fdb0*/  LOP3.LUT R12, R79, 0x180, RZ, 0xc0, !PT ;  /* 0x000001804f0c7812 */ /* 0x000fe400078ec0ff */
[----:B------:R-:W-:Y:S02]  /*fdc0*/  LOP3.LUT R14, R81, 0x180, RZ, 0xc0, !PT ;  /* 0x00000180510e7812 */ /* 0x000fe400078ec0ff */
[----:B------:R-:W-:Y:S02]  /*fdd0*/  LOP3.LUT R8, R11, R8, RZ, 0x3c, !PT ;  /* 0x000000080b087212 */ /* 0x000fe400078e3cff */
[----:B------:R-:W-:-:S02]  /*fde0*/  LOP3.LUT R6, R31, 0x180, RZ, 0xc0, !PT ;  /* 0x000001801f067812 */ /* 0x000fc400078ec0ff */
[----:B------:R-:W-:Y:S02]  /*fdf0*/  LOP3.LUT R24, R10, R29, RZ, 0x3c, !PT ;  /* 0x0000001d0a187212 */ /* 0x000fe400078e3cff */
[----:B------:R-:W-:Y:S02]  /*fe00*/  SHF.R.U64 R12, R12, 0x3, RZ ;  /* 0x000000030c0c7819 */ /* 0x000fe400000012ff */
[----:B------:R-:W-:Y:S02]  /*fe10*/  SHF.R.U64 R14, R14, 0x3, RZ ;  /* 0x000000030e0e7819 */ /* 0x000fe400000012ff */
[----:B------:R-:W-:Y:S02]  /*fe20*/  MOV R29, R8 ;  /* 0x00000008001d7202 */ /* 0x000fe40000000f00 */
[----:B------:R-:W-:Y:S02]  /*fe30*/  SHF.R.U64 R6, R6, 0x3, RZ ;  /* 0x0000000306067819 */ /* 0x000fe400000012ff */
[----:B------:R-:W-:-:S02]  /*fe40*/  F2FP.BF16.F32.PACK_AB R8, R21, R20 ;  /* 0x000000141508723e */ /* 0x000fc400000010ff */
[----:B------:R-:W-:Y:S02]  /*fe50*/  F2FP.BF16.F32.PACK_AB R9, R75, R74 ;  /* 0x0000004a4b09723e */ /* 0x000fe400000010ff */
[----:B------:R-:W-:Y:S02]  /*fe60*/  F2FP.BF16.F32.PACK_AB R10, R73, R72 ;  /* 0x00000048490a723e */ /* 0x000fe400000010ff */
[----:B------:R-:W-:Y:S02]  /*fe70*/  F2FP.BF16.F32.PACK_AB R11, R77, R76 ;  /* 0x0000004c4d0b723e */ /* 0x000fe400000010ff */
[----:B------:R-:W-:Y:S02]  /*fe80*/  MOV R28, R26 ;  /* 0x0000001a001c7202 */ /* 0x000fe40000000f00 */
[----:B------:R-:W-:Y:S01]  /*fe90*/  MOV R80, R24 ;  /* 0x0000001800507202 */ /* 0x000fe20000000f00 */
[----:B------:R0:W-:Y:S01]  /*fea0*/  STSM.16.M88.4 [R29], R8 ;  /* 0x000000081d007844 */ /* 0x0001e20000000200 */
[----:B------:R-:W-:-:S02]  /*feb0*/  LOP3.LUT R12, R12, R79, RZ, 0x3c, !PT ;  /* 0x0000004f0c0c7212 */ /* 0x000fc400078e3cff */
[----:B------:R-:W-:Y:S02]  /*fec0*/  LOP3.LUT R14, R14, R81, RZ, 0x3c, !PT ;  /* 0x000000510e0e7212 */ /* 0x000fe400078e3cff */
[----:B------:R-:W-:Y:S02]  /*fed0*/  F2FP.BF16.F32.PACK_AB R24, R33, R32 ;  /* 0x000000202118723e */ /* 0x000fe400000010ff */
[----:B------:R-:W-:Y:S02]  /*fee0*/  F2FP.BF16.F32.PACK_AB R25, R35, R34 ;  /* 0x000000222319723e */ /* 0x000fe400000010ff */
[----:B------:R-:W-:Y:S02]  /*fef0*/  F2FP.BF16.F32.PACK_AB R26, R37, R36 ;  /* 0x00000024251a723e */ /* 0x000fe400000010ff */
[----:B------:R-:W-:Y:S02]  /*ff00*/  F2FP.BF16.F32.PACK_AB R27, R39, R38 ;  /* 0x00000026271b723e */ /* 0x000fe400000010ff */
[----:B------:R-:W-:-:S02]  /*ff10*/  LOP3.LUT R16, R6, R31, RZ, 0x3c, !PT ;  /* 0x0000001f06107212 */ /* 0x000fc400078e3cff */
[----:B------:R-:W-:Y:S01]  /*ff20*/  MOV R6, R12 ;  /* 0x0000000c00067202 */ /* 0x000fe20000000f00 */
[----:B------:R1:W-:Y:S01]  /*ff30*/  STSM.16.M88.4 [R28], R24 ;  /* 0x000000181c007844 */ /* 0x0003e20000000200 */
[----:B------:R-:W-:Y:S02]  /*ff40*/  MOV R19, R14 ;  /* 0x0000000e00137202 */ /* 0x000fe40000000f00 */
[----:B0-----:R-:W-:Y:S02]  /*ff50*/  F2FP.BF16.F32.PACK_AB R8, R41, R40 ;  /* 0x000000282908723e */ /* 0x001fe400000010ff */
[----:B------:R-:W-:Y:S02]  /*ff60*/  F2FP.BF16.F32.PACK_AB R9, R43, R42 ;  /* 0x0000002a2b09723e */ /* 0x000fe400000010ff */
[----:B------:R-:W-:Y:S02]  /*ff70*/  F2FP.BF16.F32.PACK_AB R10, R45, R44 ;  /* 0x0000002c2d0a723e */ /* 0x000fe400000010ff */
[----:B------:R-:W-:-:S02]  /*ff80*/  F2FP.BF16.F32.PACK_AB R11, R47, R46 ;  /* 0x0000002e2f0b723e */ /* 0x000fc400000010ff */
[----:B------:R-:W-:Y:S01]  /*ff90*/  MOV R79, R16 ;  /* 0x00000010004f7202 */ /* 0x000fe20000000f00 */
[----:B------:R-:W-:Y:S01]  /*ffa0*/  IMAD.U32 R16, RZ, RZ, UR7 ;  /* 0x00000007ff107e24 */ /* 0x000fe2000f8e00ff */
[----:B------:R-:W-:Y:S01]  /*ffb0*/  F2FP.BF16.F32.PACK_AB R12, R49, R48 ;  /* 0x00000030310c723e */ /* 0x000fe200000010ff */
[----:B------:R-:W-:Y:S01]  /*ffc0*/  STSM.16.M88.4 [R80], R8 ;  /* 0x0000000850007844 */ /* 0x000fe20000000200 */
[----:B------:R-:W-:Y:S01]  /*ffd0*/  F2FP.BF16.F32.PACK_AB R13, R51, R50 ;  /* 0x00000032330d723e */ /* 0x000fe200000010ff */
[----:B------:R-:W-:Y:S01]  /*ffe0*/  IMAD.U32 R17, RZ, RZ, UR8 ;  /* 0x00000008ff117e24 */ /* 0x000fe2000f8e00ff */
[----:B------:R-:W-:Y:S01]  /*fff0*/  F2FP.BF16.F32.PACK_AB R14, R53, R52 ;  /* 0x00000034350e723e */ /* 0x000fe200000010ff */
[----:B------:R-:W-:Y:S01]  /*10000*/  ULDC.64 UR8, c[0x0][0xc08] ;  /* 0x0003020000087ab9 */ /* 0x000fe20000000a00 */
[----:B------:R-:W-:Y:S02]  /*10010*/  F2FP.BF16.F32.PACK_AB R15, R55, R54 ;  /* 0x00000036370f723e */ /* 0x000fe400000010ff */
[----:B-1----:R-:W-:-:S02]  /*10020*/  F2FP.BF16.F32.PACK_AB R24, R57, R56 ;  /* 0x000000383918723e */ /* 0x002fc400000010ff */
[----:B------:R-:W-:Y:S01]  /*10030*/  F2FP.BF16.F32.PACK_AB R25, R59, R58 ;  /* 0x0000003a3b19723e */ /* 0x000fe200000010ff */
[----:B------:R-:W-:Y:S01]  /*10040*/  STSM.16.M88.4 [R79], R12 ;  /* 0x0000000c4f007844 */ /* 0x000fe20000000200 */
[----:B------:R-:W-:Y:S02]  /*10050*/  F2FP.BF16.F32.PACK_AB R26, R61, R60 ;  /* 0x0000003c3d1a723e */ /* 0x000fe400000010ff */
[----:B------:R-:W-:Y:S02]  /*10060*/  F2FP.BF16.F32.PACK_AB R27, R63, R62 ;  /* 0x0000003e3f1b723e */ /* 0x000fe400000010ff */
[----:B------:R-:W-:Y:S02]  /*10070*/  F2FP.BF16.F32.PACK_AB R28, R65, R64 ;  /* 0x00000040411c723e */ /* 0x000fe400000010ff */
[----:B------:R-:W-:Y:S01]  /*10080*/  F2FP.BF16.F32.PACK_AB R29, R67, R66 ;  /* 0x00000042431d723e */ /* 0x000fe200000010ff */
[----:B------:R-:W-:Y:S01]  /*10090*/  STSM.16.M88.4 [R6], R24 ;  /* 0x0000001806007844 */ /* 0x000fe20000000200 */
[----:B------:R-:W-:-:S02]  /*100a0*/  F2FP.BF16.F32.PACK_AB R31, R71, R70 ;  /* 0x00000046471f723e */ /* 0x000fc400000010ff */
[----:B------:R-:W-:-:S03]  /*100b0*/  ISETP.NE.U32.AND P0, PT, RZ, UR10, PT ;  /* 0x0000000aff007c0c */ /* 0x000fc6000bf05070 */
[----:B------:R0:W-:Y:S01]  /*100c0*/  STSM.16.M88.4 [R19], R28 ;  /* 0x0000001c13007844 */ /* 0x0001e20000000200 */
[----:B------:R-:W-:Y:S01]  /*100d0*/  BAR.SYNC.DEFER_BLOCKING 0x1, 0x180 ;  /* 0x0046000000007b1d */ /* 0x000fe20000010000 */
[----:B------:R-:W-:-:S07]  /*100e0*/  ISETP.NE.AND.EX P0, PT, RZ, UR11, PT, P0 ;  /* 0x0000000bff007c0c */ /* 0x000fce000bf05300 */
[----:B0-----:R-:W0:Y:S06]  /*100f0*/  LDC R19, c[0x0][0xbe8] ;  /* 0x0002fa00ff137b82 */ /* 0x001e2c0000000800 */
[----:B------:R-:W2:Y:S01]  /*10100*/  @P0 LDG.E R78, desc[UR20][R16.64] ;  /* 0x00000014104e0981 */ /* 0x000ea2000c1e1900 */
[----:B------:R-:W-:-:S04]  /*10110*/  UISETP.NE.U32.AND UP0, UPT, UR8, URZ, UPT ;  /* 0x0000003f0800728c */ /* 0x000fc8000bf05070 */
[----:B------:R-:W-:-:S06]  /*10120*/  UISETP.NE.AND.EX UP0, UPT, UR9, URZ, UPT, UP0 ;  /* 0x0000003f0900728c */ /* 0x000fcc000bf05300 */
[----:B------:R-:W-:Y:S02]  /*10130*/  PLOP3.LUT P4, PT, PT, PT, UP0, 0x80, 0x0 ;  /* 0x000000000000781c */ /* 0x000fe40003f8f008 */
[----:B0-----:R-:W-:-:S03]  /*10140*/  ISETP.NE.AND P1, PT, R19, 0x1, PT ;  /* 0x000000011300780c */ /* 0x001fc60003f25270 */
[----:B------:R-:W-:-:S03]  /*10150*/  @UP0 UIADD3 UR8, UP1, UR4, UR8, URZ ;  /* 0x0000000804080290 */ /* 0x000fc6000ff3e03f */
[----:B------:R-:W-:Y:S01]  /*10160*/  ULDC UR4, c[0x0][0xa88] ;  /* 0x0002a20000047ab9 */ /* 0x000fe20000000800 */
[----:B------:R-:W-:Y:S01]  /*10170*/  @UP0 UIADD3.X UR9, UR12, UR9, URZ, UP1, !UPT ;  /* 0x000000090c090290 */ /* 0x000fe20008ffe43f */
[----:B------:R-:W-:Y:S01]  /*10180*/  IMAD.U32 R6, RZ, RZ, UR4 ;  /* 0x00000004ff067e24 */ /* 0x000fe2000f8e00ff */
[----:B------:R-:W-:Y:S01]  /*10190*/  UISETP.NE.AND UP0, UPT, UR17, URZ, UPT ;  /* 0x0000003f1100728c */ /* 0x000fe2000bf05270 */
[----:B------:R-:W-:Y:S01]  /*101a0*/  IMAD.U32 R8, RZ, RZ, UR8 ;  /* 0x00000008ff087e24 */ /* 0x000fe2000f8e00ff */
[----:B------:R-:W-:Y:S02]  /*101b0*/  ULDC UR4, c[0x0][0xad4] ;  /* 0x0002b50000047ab9 */ /* 0x000fe40000000800 */
[----:B------:R-:W0:Y:S01]  /*101c0*/  @P1 LDC R10, c[0x0][0xbec] ;  /* 0x0002fb00ff0a1b82 */ /* 0x000e220000000800 */
[----:B------:R-:W-:Y:S01]  /*101d0*/  USEL UR4, UR17, UR4, UP0 ;  /* 0x0000000411047287 */ /* 0x000fe20008000000 */
[----:B------:R-:W-:-:S03]  /*101e0*/  IMAD.U32 R9, RZ, RZ, UR9 ;  /* 0x00000009ff097e24 */ /* 0x000fc6000f8e00ff */
[----:B------:R-:W-:-:S03]  /*101f0*/  UISETP.GT.AND UP1, UPT, UR4, 0x1, UPT ;  /* 0x000000010400788c */ /* 0x000fc6000bf24270 */
[----:B------:R-:W1:Y:S01]  /*10200*/  @P1 LDC R13, c[0x0][0xbf0] ;  /* 0x0002fc00ff0d1b82 */ /* 0x000e620000000800 */
[----:B------:R-:W-:Y:S01]  /*10210*/  USEL UR18, UR18, 0x978, UP1 ;  /* 0x0000097812127887 */ /* 0x000fe20008800000 */
[----:B------:R-:W-:Y:S01]  /*10220*/  VIADD R25, R145, UR14 ;  /* 0x0000000e91197c36 */ /* 0x000fe20008000000 */
[----:B------:R-:W-:Y:S01]  /*10230*/  UISETP.NE.U32.AND UP0, UPT, UR10, URZ, UPT ;  /* 0x0000003f0a00728c */ /* 0x000fe2000bf05070 */
[----:B------:R0:W5:Y:S01]  /*10240*/  @P4 LDG.E R6, desc[UR20][R8.64] ;  /* 0x0000001408064981 */ /* 0x000162000c1e1900 */
[----:B------:R-:W-:Y:S01]  /*10250*/  UMOV UR4, URZ ;  /* 0x0000003f00047c82 */ /* 0x000fe20008000000 */
[----:B------:R-:W-:Y:S01]  /*10260*/  USEL UR16, UR16, URZ, UP1 ;  /* 0x0000003f10107287 */ /* 0x000fe20008800000 */
[----:B------:R-:W-:Y:S01]  /*10270*/  IMAD.MOV.U32 R11, RZ, RZ, R25 ;  /* 0x000000ffff0b7224 */ /* 0x000fe200078e0019 */
[----:B------:R-:W-:-:S04]  /*10280*/  UISETP.NE.AND.EX UP0, UPT, UR11, URZ, UPT, UP0 ;  /* 0x0000003f0b00728c */ /* 0x000fc8000bf05300 */
[----:B------:R-:W-:Y:S01]  /*10290*/  USEL UR7, UR15, URZ, !UP0 ;  /* 0x0000003f0f077287 */ /* 0x000fe2000c000000 */
[----:B------:R-:W-:Y:S01]  /*102a0*/  ULDC.64 UR10, c[0x0][UR18+0x220] ;  /* 0x00008800120a7abb */ /* 0x000fe20008000a00 */
[----:B------:R-:W-:Y:S01]  /*102b0*/  USEL UR17, UR13, URZ, !UP0 ;  /* 0x0000003f0d117287 */ /* 0x000fe2000c000000 */
[----:B0-----:R-:W-:Y:S01]  /*102c0*/  @P1 IMAD.HI.U32 R8, R25, R10, RZ ;  /* 0x0000000a19081227 */ /* 0x001fe200078e00ff */
[----:B------:R-:W-:Y:S01]  /*102d0*/  ULDC.64 UR8, c[0x0][UR18+0x218] ;  /* 0x0000860012087abb */ /* 0x000fe20008000a00 */
[----:B------:R-:W-:Y:S01]  /*102e0*/  UIMAD UR11, UR11, UR7, URZ ;  /* 0x000000070b0b72a4 */ /* 0x000fe2000f8e023f */
[----:B------:R-:W-:Y:S01]  /*102f0*/  ULDC.64 UR12, c[0x0][UR18+0x228] ;  /* 0x00008a00120c7abb */ /* 0x000fe20008000a00 */
[----:B------:R-:W-:Y:S02]  /*10300*/  UIMAD.WIDE.U32 UR14, UR8, UR19, URZ ;  /* 0x00000013080e72a5 */ /* 0x000fe4000f8e003f */
[----:B------:R-:W-:Y:S01]  /*10310*/  UIMAD UR19, UR9, UR19, URZ ;  /* 0x00000013091372a4 */ /* 0x000fe2000f8e023f */
[----:B-1----:R-:W-:Y:S01]  /*10320*/  @P1 SHF.R.U32.HI R11, RZ, R13, R8 ;  /* 0x0000000dff0b1219 */ /* 0x002fe20000011608 */
[----:B------:R-:W-:-:S02]  /*10330*/  UIMAD.WIDE.U32 UR20, UR12, UR16, URZ ;  /* 0x000000100c1472a5 */ /* 0x000fc4000f8e003f */
[----:B------:R-:W-:Y:S02]  /*10340*/  UIMAD.WIDE.U32 UR8, UR10, UR7, URZ ;  /* 0x000000070a0872a5 */ /* 0x000fe4000f8e003f */
[----:B------:R-:W-:Y:S01]  /*10350*/  UIMAD UR12, UR13, UR16, URZ ;  /* 0x000000100d0c72a4 */ /* 0x000fe2000f8e023f */
[----:B------:R-:W-:Y:S01]  /*10360*/  IMAD.MOV R10, RZ, RZ, -R11 ;  /* 0x000000ffff0a7224 */ /* 0x000fe200078e0a0b */
[----:B------:R-:W-:Y:S01]  /*10370*/  UIMAD UR11, UR10, UR17, UR11 ;  /* 0x000000110a0b72a4 */ /* 0x000fe2000f8e020b */
[----:B------:R-:W-:Y:S01]  /*10380*/  IMAD.U32 R8, RZ, RZ, UR20 ;  /* 0x00000014ff087e24 */ /* 0x000fe2000f8e00ff */
[----:B------:R-:W-:Y:S02]  /*10390*/  UIADD3 UR12, UR21, UR12, URZ ;  /* 0x0000000c150c7290 */ /* 0x000fe4000fffe03f */
[----:B------:R-:W-:Y:S01]  /*103a0*/  IMAD.U32 R9, RZ, RZ, UR21 ;  /* 0x00000015ff097e24 */ /* 0x000fe2000f8e00ff */
[----:B------:R-:W-:Y:S01]  /*103b0*/  UIADD3 UR10, UR9, UR11, URZ ;  /* 0x0000000b090a7290 */ /* 0x000fe2000fffe03f */
[----:B------:R-:W-:Y:S01]  /*103c0*/  IMAD R13, R19, R10, R25 ;  /* 0x0000000a130d7224 */ /* 0x000fe200078e0219 */
[----:B------:R-:W-:Y:S01]  /*103d0*/  UIADD3 UR19, UR15, UR19, URZ ;  /* 0x000000130f137290 */ /* 0x000fe2000fffe03f */
[----:B------:R-:W-:Y:S01]  /*103e0*/  SHF.R.S32.HI R9, RZ, 0x1f, R11 ;  /* 0x0000001fff097819 */ /* 0x000fe2000001140b */
[----:B------:R-:W-:Y:S01]  /*103f0*/  IMAD.U32 R12, RZ, RZ, UR12 ;  /* 0x0000000cff0c7e24 */ /* 0x000fe2000f8e00ff */
[----:B------:R-:W-:Y:S01]  /*10400*/  ULDC.64 UR12, c[0x0][0xba8] ;  /* 0x0002ea00000c7ab9 */ /* 0x000fe20000000a00 */
[----:B------:R-:W-:Y:S01]  /*10410*/  SHF.R.S32.HI R10, RZ, 0x1f, R13 ;  /* 0x0000001fff0a7819 */ /* 0x000fe2000001140d */
[----:B------:R-:W-:Y:S01]  /*10420*/  @!UP1 ULDC UR12, c[0x0][0xb50] ;  /* 0x0002d400000c9ab9 */ /* 0x000fe20000000800 */
[----:B------:R-:W-:Y:S01]  /*10430*/  @!UP1 ULDC UR13, c[0x0][0xb54] ;  /* 0x0002d500000d9ab9 */ /* 0x000fe20000000800 */
[----:B--2---:R-:W-:-:S13]  /*10440*/  @P0 R2UR UR4, R78 ;  /* 0x000000004e0402ca */ /* 0x004fda00000e0000 */
[----:B------:R-:W-:Y:S02]  /*10450*/  UIADD3 UR14, UP0, UP2, UR8, UR14, UR4 ;  /* 0x0000000e080e7290 */ /* 0x000fe4000fa1e004 */
[----:B------:R-:W-:Y:S01]  /*10460*/  USHF.R.S32.HI UR11, URZ, 0x1f, UR4 ;  /* 0x0000001f3f0b7899 */ /* 0x000fe20008011404 */
[----:B------:R-:W-:-:S03]  /*10470*/  ULDC.64 UR8, c[0x0][UR18+0x210] ;  /* 0x0000840012087abb */ /* 0x000fc60008000a00 */
[----:B------:R-:W-:Y:S01]  /*10480*/  UIADD3.X UR10, UR10, UR19, UR11, UP0, UP2 ;  /* 0x000000130a0a7290 */ /* 0x000fe200087e440b */
[----:B------:R-:W-:Y:S01]  /*10490*/  IADD3 R8, P2, P3, R11, UR14, R8 ;  /* 0x0000000e0b087c10 */ /* 0x000fe2000fb5e008 */
[----:B------:R-:W-:-:S04]  /*104a0*/  IMAD R11, R13, UR9, RZ ;  /* 0x000000090d0b7c24 */ /* 0x000fc8000f8e02ff */
        /* <DEDUP_REMOVED lines=12> */
.L_x_2116:
[----:B------:R-:W2:Y:S01]  /*10570*/  LDL R15, [R1+0x3c] ;  /* 0x00003c00010f7983 */ /* 0x000ea20000100800 */
[----:B------:R-:W0:Y:S01]  /*10580*/  S2R R9, SR_TID.X ;  /* 0x0000000000097919 */ /* 0x000e220000002100 */
[----:B------:R-:W-:Y:S02]  /*10590*/  R2UR UR8, R23 ;  /* 0x00000000170872ca */ /* 0x000fe400000e0000 */
[----:B------:R-:W-:Y:S04]  /*105a0*/  SHFL.IDX PT, R10, R14, RZ, 0x1c1f ;  /* 0x001c1fff0e0a7589 */ /* 0x000fe800000e0000 */
[----:B------:R-:W1:Y:S04]  /*105b0*/  SHFL.IDX PT, R11, R8, RZ, 0x1c1f ;  /* 0x001c1fff080b7589 */ /* 0x000e6800000e0000 */
[----:B------:R-:W-:Y:S01]  /*105c0*/  SHFL.IDX PT, R12, R14, 0x1, 0x1c1f ;  /* 0x003c1f000e0c7f89 */ /* 0x000fe200000e0000 */
[----:B0-----:R-:W-:-:S05]  /*105d0*/  VIADD R16, R9, 0xffffff80 ;  /* 0xffffff8009107836 */ /* 0x001fca0000000000 */
[----:B------:R-:W-:-:S04]  /*105e0*/  SHF.R.S32.HI R9, RZ, 0x1f, R16 ;  /* 0x0000001fff097819 */ /* 0x000fc80000011410 */
[----:B------:R-:W-:-:S04]  /*105f0*/  LEA.HI R9, R9, R16, RZ, 0x7 ;  /* 0x0000001009097211 */ /* 0x000fc800078f38ff */
[----:B------:R-:W-:Y:S01]  /*10600*/  LOP3.LUT R9, R9, 0xffffff80, RZ, 0xc0, !PT ;  /* 0xffffff8009097812 */ /* 0x000fe200078ec0ff */
[----:B------:R-:W0:Y:S04]  /*10610*/  SHFL.IDX PT, R13, R8, 0x1, 0x1c1f ;  /* 0x003c1f00080d7f89 */ /* 0x000e2800000e0000 */
[----:B------:R-:W-:Y:S02]  /*10620*/  IMAD.IADD R9, R16, 0x1, -R9 ;  /* 0x0000000110097824 */ /* 0x000fe400078e0a09 */
[----:B-----5:R-:W-:-:S03]  /*10630*/  IMAD R6, R6, R19, RZ ;  /* 0x0000001306067224 */ /* 0x020fc600078e02ff */
[----:B------:R-:W-:Y:S01]  /*10640*/  LOP3.LUT P0, RZ, R9, 0x3, RZ, 0xc0, !PT ;  /* 0x0000000309ff7812 */ /* 0x000fe2000780c0ff */
[----:B--2---:R-:W-:-:S04]  /*10650*/  VIADD R15, R15, UR8 ;  /* 0x000000080f0f7c36 */ /* 0x004fc80008000000 */
[C---:B------:R-:W-:Y:S01]  /*10660*/  VIADD R9, R15.reuse, 0x8 ;  /* 0x000000080f097836 */ /* 0x040fe20000000000 */
[----:B------:R-:W-:-:S04]  /*10670*/  ISETP.GE.OR P2, PT, R15, R6, P0 ;  /* 0x000000060f00720c */ /* 0x000fc80000746670 */
[----:B------:R-:W-:Y:S01]  /*10680*/  ISETP.GE.OR P0, PT, R9, R6, P0 ;  /* 0x000000060900720c */ /* 0x000fe20000706670 */
[----:B------:R-:W-:-:S08]  /*10690*/  ULDC.64 UR8, c[0x0][0x208] ;  /* 0x0000820000087ab9 */ /* 0x000fd00000000a00 */
[----:B-1----:R1:W-:Y:S04]  /*106a0*/  @!P2 ST.E desc[UR8][R10.64], R0 ;  /* 0x000000000a00a985 */ /* 0x0023e8000c101908 */
[----:B0-----:R1:W-:Y:S01]  /*106b0*/  @!P0 ST.E desc[UR8][R12.64], R3 ;  /* 0x000000030c008985 */ /* 0x0013e2000c101908 */
[----:B------:R-:W-:-:S13]  /*106c0*/  PLOP3.LUT P0, PT, PT, PT, UP1, 0x80, 0x0 ;  /* 0x000000000000781c */ /* 0x000fda0003f0f018 */
[----:B-1----:R-:W-:Y:S05]  /*106d0*/  @P0 BRA `(.L_x_2117) ;  /* 0x0000000800340947 */ /* 0x002fea0003800000 */
[----:B------:R-:W0:Y:S01]  /*106e0*/  S2R R16, SR_TID.X ;  /* 0x0000000000107919 */ /* 0x000e220000002100 */
[----:B------:R-:W-:Y:S01]  /*106f0*/  ULDC.64 UR8, c[0x0][0x208] ;  /* 0x0000820000087ab9 */ /* 0x000fe20000000a00 */
[----:B------:R-:W-:Y:S01]  /*10700*/  ULDC.64 UR12, c[0x0][0xaa0] ;  /* 0x0002a800000c7ab9 */ /* 0x000fe20000000a00 */
[----:B------:R-:W-:Y:S02]  /*10710*/  R2UR UR15, R82 ;  /* 0x00000000520f72ca */ /* 0x000fe400000e0000 */
[----:B------:R-:W-:Y:S01]  /*10720*/  R2UR UR14, R23 ;  /* 0x00000000170e72ca */ /* 0x000fe200000e0000 */
[----:B0-----:R-:W-:Y:S02]  /*10730*/  VIADD R79, R16, 0xffffff80 ;  /* 0xffffff80104f7836 */ /* 0x001fe40000000000 */
[----:B------:R-:W0:Y:S03]  /*10740*/  @P1 LDC R16, c[0x0][0xbec] ;  /* 0x0002fb00ff101b82 */ /* 0x000e260000000800 */
        /* <DEDUP_REMOVED lines=9> */
[C---:B------:R-:W-:Y:S02]  /*107e0*/  LOP3.LUT R9, R4.reuse, 0x180, RZ, 0xc0, !PT ;  /* 0x0000018004097812 */ /* 0x040fe400078ec0ff */
[----:B------:R-:W-:-:S02]  /*107f0*/  IADD3 R3, P5, R4, 0x7800, RZ ;  /* 0x0000780004037810 */ /* 0x000fc40007fbe0ff */
[----:B------:R-:W-:Y:S02]  /*10800*/  LOP3.LUT R12, R13, 0x180, RZ, 0xc0, !PT ;  /* 0x000001800d0c7812 */ /* 0x000fe400078ec0ff */
[----:B------:R-:W-:Y:S01]  /*10810*/  LOP3.LUT R24, R25, 0x180, RZ, 0xc0, !PT ;  /* 0x0000018019187812 */ /* 0x000fe200078ec0ff */
[----:B------:R-:W-:Y:S01]  /*10820*/  IMAD.X R37, RZ, RZ, R5, P5 ;  /* 0x000000ffff257224 */ /* 0x000fe200028e0605 */
[----:B------:R-:W-:Y:S02]  /*10830*/  LOP3.LUT R28, R29, 0x180, RZ, 0xc0, !PT ;  /* 0x000001801d1c7812 */ /* 0x000fe400078ec0ff */
[----:B------:R-:W-:Y:S02]  /*10840*/  LOP3.LUT R32, R33, 0x180, RZ, 0xc0, !PT ;  /* 0x0000018021207812 */ /* 0x000fe400078ec0ff */
[----:B------:R-:W-:Y:S02]  /*10850*/  SHF.R.U64 R9, R9, 0x3, RZ ;  /* 0x0000000309097819 */ /* 0x000fe400000012ff */
[----:B------:R-:W-:-:S02]  /*10860*/  LOP3.LUT R0, R3, 0x180, RZ, 0xc0, !PT ;  /* 0x0000018003007812 */ /* 0x000fc400078ec0ff */
[----:B------:R-:W-:Y:S02]  /*10870*/  SHF.R.U64 R12, R12, 0x3, RZ ;  /* 0x000000030c0c7819 */ /* 0x000fe400000012ff */
[----:B------:R-:W-:Y:S02]  /*10880*/  SHF.R.U64 R24, R24, 0x3, RZ ;  /* 0x0000000318187819 */ /* 0x000fe400000012ff */
[----:B------:R-:W-:Y:S02]  /*10890*/  SHF.R.U64 R28, R28, 0x3, RZ ;  /* 0x000000031c1c7819 */ /* 0x000fe400000012ff */
[----:B------:R-:W-:Y:S02]  /*108a0*/  SHF.R.U64 R32, R32, 0x3, RZ ;  /* 0x0000000320207819 */ /* 0x000fe400000012ff */
[----:B------:R-:W-:Y:S02]  /*108b0*/  LOP3.LUT R4, R9, R4, RZ, 0x3c, !PT ;  /* 0x0000000409047212 */ /* 0x000fe400078e3cff */
[----:B------:R-:W-:-:S02]  /*108c0*/  SHF.R.S32.HI R17, RZ, 0x1f, R79 ;  /* 0x0000001fff117819 */ /* 0x000fc4000001144f */
[----:B------:R-:W-:Y:S01]  /*108d0*/  SHF.R.U64 R0, R0, 0x3, RZ ;  /* 0x0000000300007819 */ /* 0x000fe200000012ff */
        /* <DEDUP_REMOVED lines=10> */
[----:B-1----:R-:W1:Y:S01]  /*10980*/  @P1 LDC R5, c[0x0][0xbf0] ;  /* 0x0002fc00ff051b82 */ /* 0x002e620000000800 */
[----:B------:R-:W-:Y:S01]  /*10990*/  LOP3.LUT R36, R0, R3, RZ, 0x3c, !PT ;  /* 0x0000000300247212 */ /* 0x000fe200078e3cff */
[----:B------:R-:W-:Y:S01]  /*109a0*/  UIMAD UR10, UR11, UR12, URZ ;  /* 0x0000000c0b0a72a4 */ /* 0x000fe2000f8e023f */
[----:B------:R-:W-:Y:S01]  /*109b0*/  LOP3.LUT R17, R17, 0xfffffffc, RZ, 0xc0, !PT ;  /* 0xfffffffc11117812 */ /* 0x000fe200078ec0ff */
[----:B------:R-:W5:Y:S02]  /*109c0*/  LD.E.128 R12, desc[UR8][R12.64] ;  /* 0x000000080c0c7980 */ /* 0x000f64000c101d00 */
[----:B------:R-:W-:-:S02]  /*109d0*/  UIMAD UR10, UR4, UR13, UR10 ;  /* 0x0000000d040a72a4 */ /* 0x000fc4000f8e020a */
[----:B------:R-:W5:Y:S01]  /*109e0*/  LD.E.128 R24, desc[UR8][R24.64] ;  /* 0x0000000818187980 */ /* 0x000f62000c101d00 */
[----:B------:R-:W-:-:S03]  /*109f0*/  IMAD.IADD R17, R79, 0x1, -R17 ;  /* 0x000000014f117824 */ /* 0x000fc600078e0a11 */
[----:B------:R-:W5:Y:S04]  /*10a00*/  LD.E.128 R28, desc[UR8][R28.64] ;  /* 0x000000081c1c7980 */ /* 0x000f68000c101d00 */
[----:B------:R-:W5:Y:S04]  /*10a10*/  LD.E.128 R32, desc[UR8][R32.64] ;  /* 0x0000000820207980 */ /* 0x000f68000c101d00 */
[----:B------:R-:W5:Y:S01]  /*10a20*/  LD.E.128 R36, desc[UR8][R36.64] ;  /* 0x0000000824247980 */ /* 0x000f62000c101d00 */
[----:B------:R-:W-:Y:S01]  /*10a30*/  UIMAD.WIDE.U32 UR8, UR4, UR12, URZ ;  /* 0x0000000c040872a5 */ /* 0x000fe2000f8e003f */
[----:B------:R-:W-:Y:S01]  /*10a40*/  IMAD R0, R17, 0x60, R78 ;  /* 0x0000006011007824 */ /* 0x000fe200078e024e */
[----:B------:R-:W-:Y:S01]  /*10a50*/  @!PT LDS RZ, [RZ] ;  /* 0x00000000fffff984 */ /* 0x000fe20000000800 */
[----:B------:R-:W-:Y:S01]  /*10a60*/  @!PT LDS RZ, [RZ] ;  /* 0x00000000fffff984 */ /* 0x000fe20000000800 */
[----:B------:R-:W-:Y:S01]  /*10a70*/  @!PT LDS RZ, [RZ] ;  /* 0x00000000fffff984 */ /* 0x000fe20000000800 */
[----:B------:R-:W-:Y:S01]  /*10a80*/  @!PT LDS RZ, [RZ] ;  /* 0x00000000fffff984 */ /* 0x000fe20000000800 */
[----:B------:R2:W-:Y:S06]  /*10a90*/  MEMBAR.ALL.CTA ;  /* 0x0000000000007992 */ /* 0x0005ec0000008000 */
[----:B--2---:R-:W2:Y:S01]  /*10aa0*/  FENCE.VIEW.ASYNC.S ;  /* 0x00000000000073c6 */ /* 0x004ea20000000000 */
[----:B------:R-:W-:-:S03]  /*10ab0*/  UIADD3 UR9, UR9, UR10, URZ ;  /* 0x0000000a09097290 */ /* 0x000fc6000fffe03f */
[----:B------:R-:W-:Y:S01]  /*10ac0*/  ULDC.64 UR10, c[0x0][0xae8] ;  /* 0x0002ba00000a7ab9 */ /* 0x000fe20000000a00 */
[----:B------:R-:W-:Y:S01]  /*10ad0*/  VIADD R17, R0, UR14 ;  /* 0x0000000e00117c36 */ /* 0x000fe20008000000 */
[----:B------:R-:W-:Y:S02]  /*10ae0*/  UIMAD.WIDE.U32 UR8, UR15, UR10, UR8 ;  /* 0x0000000a0f0872a5 */ /* 0x000fe4000f8e0008 */
[----:B------:R-:W-:Y:S01]  /*10af0*/  USHF.R.S32.HI UR4, URZ, 0x1f, UR7 ;  /* 0x0000001f3f047899 */ /* 0x000fe20008011407 */
[----:B0-----:R-:W-:Y:S01]  /*10b00*/  @P1 IMAD.HI.U32 R0, R17, R16, RZ ;  /* 0x0000001011001227 */ /* 0x001fe200078e00ff */
[----:B------:R-:W-:-:S03]  /*10b10*/  UIMAD UR9, UR15, UR11, UR9 ;  /* 0x0000000b0f0972a4 */ /* 0x000fc6000f8e0209 */
[----:B------:R-:W-:Y:S02]  /*10b20*/  ULDC.64 UR10, c[0x0][0xaf0] ;  /* 0x0002bc00000a7ab9 */ /* 0x000fe40000000a00 */
[----:B------:R-:W-:Y:S01]  /*10b30*/  UIMAD UR4, UR4, UR10, URZ ;  /* 0x0000000a040472a4 */ /* 0x000fe2000f8e023f */
[----:B------:R-:W-:Y:S01]  /*10b40*/  IMAD.MOV.U32 R3, RZ, RZ, R17 ;  /* 0x000000ffff037224 */ /* 0x000fe200078e0011 */
[----:B-1----:R-:W-:Y:S01]  /*10b50*/  @P1 SHF.R.U32.HI R3, RZ, R5, R0 ;  /* 0x00000005ff031219 */ /* 0x002fe20000011600 */
[----:B------:R-:W-:Y:S02]  /*10b60*/  UIMAD.WIDE.U32 UR8, UR7, UR10, UR8 ;  /* 0x0000000a070872a5 */ /* 0x000fe4000f8e0008 */
[----:B------:R-:W-:Y:S01]  /*10b70*/  UIMAD UR4, UR7, UR11, UR4 ;  /* 0x0000000b070472a4 */ /* 0x000fe2000f8e0204 */
[--C-:B------:R-:W-:Y:S01]  /*10b80*/  SHF.R.S32.HI R0, RZ, 0x1f, R3.reuse ;  /* 0x0000001fff007819 */ /* 0x100fe20000011403 */
[----:B------:R-:W-:Y:S01]  /*10b90*/  IMAD.MOV R16, RZ, RZ, -R3 ;  /* 0x000000ffff107224 */ /* 0x000fe200078e0a03 */
[----:B------:R-:W-:Y:S01]  /*10ba0*/  ULDC.64 UR10, c[0x0][0xae0] ;  /* 0x0002b800000a7ab9 */ /* 0x000fe20000000a00 */
[----:B------:R-:W-:-:S02]  /*10bb0*/  UIADD3 UR4, UR9, UR4, URZ ;  /* 0x0000000409047290 */ /* 0x000fc4000fffe03f */
[----:B------:R-:W-:Y:S02]  /*10bc0*/  IMAD.U32 R5, RZ, RZ, UR9 ;  /* 0x00000009ff057e24 */ /* 0x000fe4000f8e00ff */
[----:B------:R-:W-:Y:S02]  /*10bd0*/  IMAD R0, R0, UR10, RZ ;  /* 0x0000000a00007c24 */ /* 0x000fe4000f8e02ff */
[----:B------:R-:W-:Y:S02]  /*10be0*/  IMAD R19, R19, R16, R17 ;  /* 0x0000001013137224 */ /* 0x000fe400078e0211 */
[----:B------:R-:W-:Y:S01]  /*10bf0*/  IMAD.U32 R4, RZ, RZ, UR8 ;  /* 0x00000008ff047e24 */ /* 0x000fe2000f8e00ff */
[----:B------:R-:W-:Y:S01]  /*10c00*/  ULDC.64 UR8, c[0x0][0xad8] ;  /* 0x0002b60000087ab9 */ /* 0x000fe20000000a00 */
[----:B------:R-:W-:Y:S02]  /*10c10*/  IMAD.U32 R5, RZ, RZ, UR4 ;  /* 0x00000004ff057e24 */ /* 0x000fe4000f8e00ff */
[C---:B------:R-:W-:Y:S01]  /*10c20*/  IMAD R17, R3.reuse, UR11, R0 ;  /* 0x0000000b03117c24 */ /* 0x040fe2000f8e0200 */
[----:B------:R-:W-:Y:S01]  /*10c30*/  SHF.R.S32.HI R0, RZ, 0x1f, R19 ;  /* 0x0000001fff007819 */ /* 0x000fe20000011413 */
[----:B------:R-:W-:-:S04]  /*10c40*/  IMAD.WIDE.U32 R4, R3, UR10, R4 ;  /* 0x0000000a03047c25 */ /* 0x000fc8000f8e0004 */
[----:B------:R-:W-:Y:S02]  /*10c50*/  IMAD.IADD R5, R5, 0x1, R17 ;  /* 0x0000000105057824 */ /* 0x000fe400078e0211 */
[----:B------:R-:W-:Y:S02]  /*10c60*/  IMAD R0, R0, UR8, RZ ;  /* 0x0000000800007c24 */ /* 0x000fe4000f8e02ff */
[----:B------:R-:W-:Y:S01]  /*10c70*/  VIADD R23, R78, UR14 ;  /* 0x0000000e4e177c36 */ /* 0x000fe20008000000 */
[----:B------:R-:W-:Y:S01]  /*10c80*/  UIADD3 UR4, UR37, 0x31c20, URZ ;  /* 0x00031c2025047890 */ /* 0x000fe2000fffe03f */
[C---:B------:R-:W-:Y:S02]  /*10c90*/  IMAD R3, R19.reuse, UR9, R0 ;  /* 0x0000000913037c24 */ /* 0x040fe4000f8e0200 */
[----:B------:R-:W-:Y:S01]  /*10ca0*/  IMAD.WIDE.U32 R4, R19, UR8, R4 ;  /* 0x0000000813047c25 */ /* 0x000fe2000f8e0004 */
[----:B------:R-:W-:Y:S01]  /*10cb0*/  ISETP.GE.AND P0, PT, R23, R6, PT ;  /* 0x000000061700720c */ /* 0x000fe20003f06270 */
[----:B------:R-:W-:Y:S01]  /*10cc0*/  ULDC.64 UR8, c[0x0][0xa80] ;  /* 0x0002a00000087ab9 */ /* 0x000fe20000000a00 */
[----:B------:R-:W-:Y:S01]  /*10cd0*/  UPRMT UR4, URZ, 0x654, UR4 ;  /* 0x000006543f047896 */ /* 0x000fe20008000004 */
[----:B------:R-:W-:Y:S01]  /*10ce0*/  IMAD.IADD R3, R5, 0x1, R3 ;  /* 0x0000000105037824 */ /* 0x000fe200078e0203 */
[----:B------:R-:W-:-:S04]  /*10cf0*/  LEA R0, P1, R4, UR8, 0x1 ;  /* 0x0000000804007c11 */ /* 0x000fc8000f8208ff */
[----:B------:R-:W-:Y:S01]  /*10d00*/  LEA.HI.X R19, R4, UR9, R3, 0x1, P1 ;  /* 0x0000000904137c11 */ /* 0x000fe200088f0c03 */
[----:B--2---:R0:W1:Y:S01]  /*10d10*/  SHFL.IDX PT, R16, R0, RZ, 0x1c1f ;  /* 0x001c1fff00107589 */ /* 0x00406200000e0000 */
[----:B------:R-:W-:Y:S01]  /*10d20*/  BSSY B1, `(.L_x_2118) ;  /* 0x0000013000017945 */ /* 0x000fe20003800000 */
[----:B------:R-:W-:Y:S02]  /*10d30*/  SYNCS.ARRIVE.TRANS64.RED.A1T0 RZ, [UR4], RZ ;  /* 0x000000ffffff79a7 */ /* 0x000fe40008100404 */
        /* <DEDUP_REMOVED lines=10> */
[C---:B------:R-:W-:Y:S02]  /*10de0*/  @!P2 LEA R40, P4, R151.reuse, R16, 0x1 ;  /* 0x000000109728a211 */ /* 0x040fe400078808ff */
[----:B--2---:R-:W-:Y:S01]  /*10df0*/  @!P0 IMAD.WIDE R4, R146, 0x2, R16 ;  /* 0x0000000292048825 */ /* 0x004fe200078e0210 */
[-C--:B------:R-:W-:Y:S02]  /*10e00*/  @!P1 LEA.HI.X R21, R148, R17.reuse, R43, 0x1, P3 ;  /* 0x0000001194159211 */ /* 0x080fe400018f0c2b */
[----:B------:R-:W-:Y:S02]  /*10e10*/  @!P2 LEA.HI.X R41, R151, R17, R42, 0x1, P4 ;  /* 0x000000119729a211 */ /* 0x000fe400020f0c2a */
[----:B-----5:R3:W-:Y:S04]  /*10e20*/  @!P0 ST.E.128 desc[UR8][R4.64], R8 ;  /* 0x0000000804008985 */ /* 0x0207e8000c101d08 */
[----:B------:R3:W-:Y:S04]  /*10e30*/  @!P1 ST.E.128 desc[UR8][R20.64], R24 ;  /* 0x0000001814009985 */ /* 0x0007e8000c101d08 */
[----:B------:R3:W-:Y:S02]  /*10e40*/  @!P2 ST.E.128 desc[UR8][R40.64], R32 ;  /* 0x000000202800a985 */ /* 0x0007e4000c101d08 */
.L_x_2119:
[----:B------:R-:W-:Y:S05]  /*10e50*/  BSYNC B1 ;  /* 0x0000000000017941 */ /* 0x000fea0003800000 */
.L_x_2118:
        /* <DEDUP_REMOVED lines=21> */
.L_x_2117:
        /* <DEDUP_REMOVED lines=12> */
[C---:B------:R-:W-:Y:S01]  /*11070*/  VIADD R29, R18.reuse, 0x10 ;  /* 0x00000010121d7836 */ /* 0x040fe20000000000 */
[----:B------:R-:W-:Y:S01]  /*11080*/  ULDC.64 UR10, c[0x0][0xb38] ;  /* 0x0002ce00000a7ab9 */ /* 0x000fe20000000a00 */
[C---:B------:R-:W-:Y:S01]  /*11090*/  VIADD R31, R18.reuse, 0x18 ;  /* 0x00000018121f7836 */ /* 0x040fe20000000000 */
[----:B------:R-:W-:Y:S01]  /*110a0*/  UIMAD.WIDE.U32 UR8, UR15, UR10, UR8 ;  /* 0x0000000a0f0872a5 */ /* 0x000fe2000f8e0008 */
[C---:B------:R-:W-:Y:S01]  /*110b0*/  VIADD R85, R18.reuse, 0x28 ;  /* 0x0000002812557836 */ /* 0x040fe20000000000 */
[----:B------:R-:W-:Y:S01]  /*110c0*/  BSSY B1, `(.L_x_2121) ;  /* 0x0000066000017945 */ /* 0x000fe20003800000 */
[C---:B------:R-:W-:Y:S01]  /*110d0*/  VIADD R87, R18.reuse, 0x20 ;  /* 0x0000002012577836 */ /* 0x040fe20000000000 */
[----:B------:R-:W-:Y:S01]  /*110e0*/  UIMAD UR9, UR15, UR11, UR9 ;  /* 0x0000000b0f0972a4 */ /* 0x000fe2000f8e0209 */
[----:B------:R-:W-:Y:S01]  /*110f0*/  SHF.R.S32.HI R28, RZ, 0x1f, R29 ;  /* 0x0000001fff1c7819 */ /* 0x000fe2000001141d */
[----:B------:R-:W-:Y:S01]  /*11100*/  VIADD R84, R18, 0x28 ;  /* 0x0000002812547836 */ /* 0x000fe20000000000 */
[----:B------:R-:W-:Y:S01]  /*11110*/  ULDC.64 UR10, c[0x0][0xb40] ;  /* 0x0002d000000a7ab9 */ /* 0x000fe20000000a00 */
[----:B------:R-:W-:Y:S01]  /*11120*/  SHF.R.S32.HI R30, RZ, 0x1f, R31 ;  /* 0x0000001fff1e7819 */ /* 0x000fe2000001141f */
[----:B------:R-:W-:Y:S01]  /*11130*/  UIMAD UR4, UR4, UR10, URZ ;  /* 0x0000000a040472a4 */ /* 0x000fe2000f8e023f */
[----:B------:R-:W-:Y:S01]  /*11140*/  SHF.R.S32.HI R78, RZ, 0x1f, R152 ;  /* 0x0000001fff4e7819 */ /* 0x000fe20000011498 */
[----:B------:R-:W-:Y:S01]  /*11150*/  UIMAD.WIDE.U32 UR8, UR7, UR10, UR8 ;  /* 0x0000000a070872a5 */ /* 0x000fe2000f8e0008 */
[----:B0-----:R-:W-:Y:S01]  /*11160*/  @P1 IMAD.HI.U32 R0, R25, R0, RZ ;  /* 0x0000000019001227 */ /* 0x001fe200078e00ff */
[----:B------:R-:W-:Y:S01]  /*11170*/  UIMAD UR4, UR7, UR11, UR4 ;  /* 0x0000000b070472a4 */ /* 0x000fe2000f8e0204 */
[----:B------:R-:W-:-:S02]  /*11180*/  SHF.R.S32.HI R79, RZ, 0x1f, R153 ;  /* 0x0000001fff4f7819 */ /* 0x000fc40000011499 */
[----:B------:R-:W-:Y:S01]  /*11190*/  ULDC.64 UR10, c[0x0][0xb48] ;  /* 0x0002d200000a7ab9 */ /* 0x000fe20000000a00 */
[----:B------:R-:W-:Y:S01]  /*111a0*/  UIADD3 UR9, UR9, UR4, URZ ;  /* 0x0000000409097290 */ /* 0x000fe2000fffe03f */
[----:B------:R-:W-:Y:S01]  /*111b0*/  SHF.R.S32.HI R80, RZ, 0x1f, R154 ;  /* 0x0000001fff507819 */ /* 0x000fe2000001149a */
[----:B------:R-:W-:Y:S01]  /*111c0*/  VIADD R86, R18, 0x20 ;  /* 0x0000002012567836 */ /* 0x000fe20000000000 */
        /* <DEDUP_REMOVED lines=11> */
[----:B------:R-:W-:Y:S01]  /*11280*/  IMAD R0, R0, UR10, RZ ;  /* 0x0000000a00007c24 */ /* 0x000fe2000f8e02ff */
[----:B------:R-:W-:Y:S01]  /*11290*/  SHF.R.S32.HI R85, RZ, 0x1f, R85 ;  /* 0x0000001fff557819 */ /* 0x000fe20000011455 */
[----:B------:R-:W-:Y:S01]  /*112a0*/  IMAD.U32 R4, RZ, RZ, UR8 ;  /* 0x00000008ff047e24 */ /* 0x000fe2000f8e00ff */
[----:B------:R-:W-:Y:S01]  /*112b0*/  ULDC.64 UR8, c[0x0][0xb28] ;  /* 0x0002ca0000087ab9 */ /* 0x000fe20000000a00 */
[----:B------:R-:W-:Y:S01]  /*112c0*/  IMAD.U32 R5, RZ, RZ, UR4 ;  /* 0x00000004ff057e24 */ /* 0x000fe2000f8e00ff */
[----:B------:R-:W-:Y:S01]  /*112d0*/  UIADD3 UR4, UR37, 0x31c20, URZ ;  /* 0x00031c2025047890 */ /* 0x000fe2000fffe03f */
[C---:B------:R-:W-:Y:S01]  /*112e0*/  IMAD R11, R3.reuse, UR11, R0 ;  /* 0x0000000b030b7c24 */ /* 0x040fe2000f8e0200 */
[----:B------:R-:W-:Y:S01]  /*112f0*/  SHF.R.S32.HI R0, RZ, 0x1f, R19 ;  /* 0x0000001fff007819 */ /* 0x000fe20000011413 */
[----:B------:R-:W-:Y:S01]  /*11300*/  IMAD.WIDE.U32 R4, R3, UR10, R4 ;  /* 0x0000000a03047c25 */ /* 0x000fe2000f8e0004 */
[----:B------:R-:W-:Y:S01]  /*11310*/  UPRMT UR4, URZ, 0x654, UR4 ;  /* 0x000006543f047896 */ /* 0x000fe20008000004 */
[----:B------:R-:W-:-:S02]  /*11320*/  SHF.R.S32.HI R87, RZ, 0x1f, R87 ;  /* 0x0000001fff577819 */ /* 0x000fc40000011457 */
[----:B------:R-:W-:Y:S02]  /*11330*/  IMAD R0, R0, UR8, RZ ;  /* 0x0000000800007c24 */ /* 0x000fe4000f8e02ff */
[----:B------:R-:W-:Y:S02]  /*11340*/  IMAD.IADD R5, R5, 0x1, R11 ;  /* 0x0000000105057824 */ /* 0x000fe400078e020b */
[C---:B------:R-:W-:Y:S02]  /*11350*/  IMAD R3, R19.reuse, UR9, R0 ;  /* 0x0000000913037c24 */ /* 0x040fe4000f8e0200 */
[----:B------:R-:W-:Y:S01]  /*11360*/  IMAD.WIDE.U32 R4, R19, UR8, R4 ;  /* 0x0000000813047c25 */ /* 0x000fe2000f8e0004 */
[----:B------:R-:W-:Y:S01]  /*11370*/  ULDC.64 UR8, c[0x0][0xb00] ;  /* 0x0002c00000087ab9 */ /* 0x000fe20000000a00 */
[----:B------:R-:W-:Y:S02]  /*11380*/  SYNCS.ARRIVE.TRANS64.RED.A1T0 RZ, [UR4], RZ ;  /* 0x000000ffffff79a7 */ /* 0x000fe40008100404 */
[----:B------:R-:W-:Y:S01]  /*11390*/  IMAD.IADD R3, R5, 0x1, R3 ;  /* 0x0000000105037824 */ /* 0x000fe200078e0203 */
[----:B------:R-:W-:Y:S01]  /*113a0*/  LEA R0, P1, R4, UR8, 0x2 ;  /* 0x0000000804007c11 */ /* 0x000fe2000f8210ff */
[----:B------:R-:W-:-:S03]  /*113b0*/  VIADD R19, R18, 0x8 ;  /* 0x0000000812137836 */ /* 0x000fc60000000000 */
[----:B------:R-:W-:Y:S02]  /*113c0*/  LEA.HI.X R3, R4, UR9, R3, 0x2, P1 ;  /* 0x0000000904037c11 */ /* 0x000fe400088f1403 */
[----:B------:R0:W1:Y:S01]  /*113d0*/  SHFL.IDX PT, R4, R0, RZ, 0x1c1f ;  /* 0x001c1fff00047589 */ /* 0x00006200000e0000 */
[----:B------:R-:W-:-:S03]  /*113e0*/  SHF.R.S32.HI R23, RZ, 0x1f, R19 ;  /* 0x0000001fff177819 */ /* 0x000fc60000011413 */
        /* <DEDUP_REMOVED lines=16> */
[-C--:B------:R-:W-:Y:S02]  /*114f0*/  @!P3 LEA R24, P5, R86, R4.reuse, 0x2 ;  /* 0x000000045618b211 */ /* 0x080fe400078a10ff */
        /* <DEDUP_REMOVED lines=24> */
[-C--:B------:R-:W-:Y:S02]  /*11680*/  @!P2 LEA R20, P1, R153, R4.reuse, 0x2 ;  /* 0x000000049914a211 */ /* 0x080fe400078210ff */
        /* <DEDUP_REMOVED lines=9> */
.L_x_2122:
[----:B------:R-:W-:Y:S05]  /*11720*/  BSYNC B1 ;  /* 0x0000000000017941 */ /* 0x000fea0003800000 */
.L_x_2121:
[----:B------:R-:W-:Y:S01]  /*11730*/  ISETP.GE.AND P0, PT, R9, R6, PT ;  /* 0x000000060900720c */ /* 0x000fe20003f06270 */
[----:B----4-:R3:W4:Y:S04]  /*11740*/  SHFL.IDX PT, R11, R3, 0x1, 0x1c1f ;  /* 0x003c1f00030b7f89 */ /* 0x01072800000e0000 */
[----:B------:R3:W0:Y:S08]  /*11750*/  SHFL.IDX PT, R10, R0, 0x1, 0x1c1f ;  /* 0x003c1f00000a7f89 */ /* 0x00063000000e0000 */
[----:B---3--:R-:W-:Y:S05]  /*11760*/  @P0 BRA `(.L_x_2120) ;  /* 0x0000000c00f40947 */ /* 0x008fea0003800000 */
[----:B------:R-:W-:Y:S01]  /*11770*/  ULDC UR4, c[0x0][0xac8] ;  /* 0x0002b20000047ab9 */ /* 0x000fe20000000800 */
[----:B------:R-:W-:Y:S01]  /*11780*/  ULDC.64 UR8, c[0x0][0x208] ;  /* 0x0000820000087ab9 */ /* 0x000fe20000000a00 */
[----:B------:R-:W-:Y:S02]  /*11790*/  ISETP.GE.AND P0, PT, R19, UR4, PT ;  /* 0x0000000413007c0c */ /* 0x000fe4000bf06270 */
[----:B------:R-:W-:Y:S02]  /*117a0*/  ISETP.GE.AND P1, PT, R18, UR4, PT ;  /* 0x0000000412007c0c */ /* 0x000fe4000bf26270 */
[----:B------:R-:W-:Y:S02]  /*117b0*/  ISETP.GE.AND P2, PT, R29, UR4, PT ;  /* 0x000000041d007c0c */ /* 0x000fe4000bf46270 */
[----:B------:R-:W-:Y:S02]  /*117c0*/  ISETP.GE.AND P3, PT, R31, UR4, PT ;  /* 0x000000041f007c0c */ /* 0x000fe4000bf66270 */
[----:B------:R-:W-:-:S05]  /*117d0*/  ISETP.GE.AND P4, PT, R86, UR4, PT ;  /* 0x0000000456007c0c */ /* 0x000fca000bf86270 */
[CC--:B0-----:R-:W-:Y:S02]  /*117e0*/  @!P0 LEA R8, P5, R19.reuse, R10.reuse, 0x2 ;  /* 0x0000000a13088211 */ /* 0x0c1fe400078a10ff */
[----:B-12-4-:R-:W-:Y:S02]  /*117f0*/  @!P1 IMAD.WIDE R4, R18, 0x4, R10 ;  /* 0x0000000412049825 */ /* 0x016fe400078e020a */
[----:B------:R-:W-:Y:S02]  /*11800*/  @!P0 LEA.HI.X R9, R19, R11, R23, 0x2, P5 ;  /* 0x0000000b13098211 */ /* 0x000fe400028f1417 */
[-C--:B------:R-:W-:Y:S01]  /*11810*/  @!P2 LEA R12, P5, R29, R10.reuse, 0x2 ;  /* 0x0000000a1d0ca211 */ /* 0x080fe200078a10ff */
[----:B------:R0:W-:Y:S01]  /*11820*/  @!P1 ST.E.64 desc[UR8][R4.64], R74 ;  /* 0x0000004a04009985 */ /* 0x0001e2000c101b08 */
[----:B------:R-:W-:Y:S02]  /*11830*/  ISETP.GE.AND P1, PT, R84, UR4, PT ;  /* 0x0000000454007c0c */ /* 0x000fe4000bf26270 */
[----:B------:R-:W-:Y:S01]  /*11840*/  @!P3 LEA R14, P6, R31, R10, 0x2 ;  /* 0x0000000a1f0eb211 */ /* 0x000fe200078c10ff */
[----:B------:R-:W-:Y:S01]  /*11850*/  @!P0 ST.E.64 desc[UR8][R8.64], R76 ;  /* 0x0000004c08008985 */ /* 0x000fe2000c101b08 */
[----:B------:R-:W-:-:S02]  /*11860*/  ISETP.GE.AND P0, PT, R157, UR4, PT ;  /* 0x000000049d007c0c */ /* 0x000fc4000bf06270 */
[-C--:B------:R-:W-:Y:S02]  /*11870*/  @!P2 LEA.HI.X R13, R29, R11.reuse, R28, 0x2, P5 ;  /* 0x0000000b1d0da211 */ /* 0x080fe400028f141c */
[CC--:B------:R-:W-:Y:S02]  /*11880*/  @!P4 LEA R16, P5, R86.reuse, R10.reuse, 0x2 ;  /* 0x0000000a5610c211 */ /* 0x0c0fe400078a10ff */
[-C--:B------:R-:W-:Y:S01]  /*11890*/  @!P3 LEA.HI.X R15, R31, R11.reuse, R30, 0x2, P6 ;  /* 0x0000000b1f0fb211 */ /* 0x080fe200030f141e */
[----:B------:R-:W-:Y:S01]  /*118a0*/  @!P2 ST.E.64 desc[UR8][R12.64], R34 ;  /* 0x000000220c00a985 */ /* 0x000fe2000c101b08 */
[----:B------:R-:W-:Y:S02]  /*118b0*/  @!P4 LEA.HI.X R17, R86, R11, R87, 0x2, P5 ;  /* 0x0000000b5611c211 */ /* 0x000fe400028f1457 */
[----:B------:R-:W-:Y:S01]  /*118c0*/  ISETP.GE.AND P2, PT, R154, UR4, PT ;  /* 0x000000049a007c0c */ /* 0x000fe2000bf46270 */
[----:B------:R1:W-:Y:S01]  /*118d0*/  @!P3 ST.E.64 desc[UR8][R14.64], R38 ;  /* 0x000000260e00b985 */ /* 0x0003e2000c101b08 */
[----:B------:R-:W-:-:S02]  /*118e0*/  @!P1 LEA R20, P5, R84, R10, 0x2 ;  /* 0x0000000a54149211 */ /* 0x000fc400078a10ff */
[-C--:B0-----:R-:W-:Y:S01]  /*118f0*/  @!P0 LEA R4, P6, R157, R10.reuse, 0x2 ;  /* 0x0000000a9d048211 */ /* 0x081fe200078c10ff */
[----:B------:R0:W-:Y:S01]  /*11900*/  @!P4 ST.E.64 desc[UR8][R16.64], R42 ;  /* 0x0000002a1000c985 */ /* 0x0001e2000c101b08 */
[----:B------:R-:W-:Y:S02]  /*11910*/  ISETP.GE.AND P4, PT, R156, UR4, PT ;  /* 0x000000049c007c0c */ /* 0x000fe4000bf86270 */
[----:B------:R-:W-:Y:S02]  /*11920*/  ISETP.GE.AND P3, PT, R155, UR4, PT ;  /* 0x000000049b007c0c */ /* 0x000fe4000bf66270 */
[-C--:B------:R-:W-:Y:S02]  /*11930*/  @!P1 LEA.HI.X R21, R84, R11.reuse, R85, 0x2, P5 ;  /* 0x0000000b54159211 */ /* 0x080fe400028f1455 */
[----:B------:R-:W-:Y:S02]  /*11940*/  @!P0 LEA.HI.X R5, R157, R11, R83, 0x2, P6 ;  /* 0x0000000b9d058211 */ /* 0x000fe400030f1453 */
[----:B------:R-:W-:Y:S01]  /*11950*/  ISETP.GE.AND P5, PT, R153, UR4, PT ;  /* 0x0000000499007c0c */ /* 0x000fe2000bfa6270 */
[----:B------:R2:W-:Y:S04]  /*11960*/  @!P1 ST.E.64 desc[UR8][R20.64], R46 ;  /* 0x0000002e14009985 */ /* 0x0005e8000c101b08 */
[----:B------:R2:W-:Y:S01]  /*11970*/  @!P0 ST.E.64 desc[UR8][R4.64], R50 ;  /* 0x0000003204008985 */ /* 0x0005e2000c101b08 */
[----:B-1----:R-:W-:-:S02]  /*11980*/  @!P2 LEA R14, P0, R154, R10, 0x2 ;  /* 0x0000000a9a0ea211 */ /* 0x002fc400078010ff */
[-C--:B------:R-:W-:Y:S02]  /*11990*/  @!P4 LEA R8, P1, R156, R10.reuse, 0x2 ;  /* 0x0000000a9c08c211 */ /* 0x080fe400078210ff */
[-C--:B------:R-:W-:Y:S02]  /*119a0*/  @!P2 LEA.HI.X R15, R154, R11.reuse, R80, 0x2, P0 ;  /* 0x0000000b9a0fa211 */ /* 0x080fe400000f1450 */
[----:B------:R-:W-:Y:S02]  /*119b0*/  ISETP.GE.AND P0, PT, R152, UR4, PT ;  /* 0x0000000498007c0c */ /* 0x000fe4000bf06270 */
[-C--:B------:R-:W-:Y:S02]  /*119c0*/  @!P3 LEA R12, P6, R155, R10.reuse, 0x2 ;  /* 0x0000000a9b0cb211 */ /* 0x080fe400078c10ff */
[----:B------:R-:W-:Y:S02]  /*119d0*/  @!P4 LEA.HI.X R9, R156, R11, R82, 0x2, P1 ;  /* 0x0000000b9c09c211 */ /* 0x000fe400008f1452 */
[----:B0-----:R-:W-:-:S02]  /*119e0*/  @!P5 LEA R16, P1, R153, R10, 0x2 ;  /* 0x0000000a9910d211 */ /* 0x001fc400078210ff */
        /* <DEDUP_REMOVED lines=12> */
.L_x_2115:
[----:B------:R-:W-:Y:S01]  /*11ab0*/  ULDC.64 UR8, c[0x0][0xc00] ;  /* 0x0003000000087ab9 */ /* 0x000fe20000000a00 */
[----:B------:R-:W-:Y:S01]  /*11ac0*/  R2UR UR4, R150 ;  /* 0x00000000960472ca */ /* 0x000fe200000e0000 */
[----:B------:R-:W-:Y:S01]  /*11ad0*/  UISETP.NE.U32.AND UP0, UPT, UR8, URZ, UPT ;  /* 0x0000003f0800728c */ /* 0x000fe2000bf05070 */
[----:B------:R-:W-:Y:S01]  /*11ae0*/  R2UR UR7, R147 ;  /* 0x00000000930772ca */ /* 0x000fe200000e0000 */
[----:B------:R-:W-:Y:S02]  /*11af0*/  ULDC.64 UR10, c[0x0][0x208] ;  /* 0x00008200000a7ab9 */ /* 0x000fe40000000a00 */
[----:B------:R-:W-:-:S03]  /*11b00*/  UISETP.NE.AND.EX UP0, UPT, UR9, URZ, UPT, UP0 ;  /* 0x0000003f0900728c */ /* 0x000fc6000bf05300 */
[----:B------:R-:W-:-:S03]  /*11b10*/  ULDC.64 UR8, c[0x0][0xc00] ;  /* 0x0003000000087ab9 */ /* 0x000fc60000000a00 */
[----:B------:R-:W-:Y:S02]  /*11b20*/  PLOP3.LUT P1, PT, PT, PT, UP0, 0x80, 0x0 ;  /* 0x000000000000781c */ /* 0x000fe40003f2f008 */
        /* <DEDUP_REMOVED lines=30> */
.L_x_2123:
[----:B------:R-:W2:Y:S01]  /*11d10*/  LDL.LU R3, [R1+0x18] ;  /* 0x0000180001037983 */ /* 0x000ea20000300800 */
[----:B------:R-:W-:Y:S01]  /*11d20*/  R2UR UR7, R150 ;  /* 0x00000000960772ca */ /* 0x000fe200000e0000 */
[----:B------:R-:W-:-:S12]  /*11d30*/  BSSY B1, `(.L_x_2124) ;  /* 0x000003f000017945 */ /* 0x000fd80003800000 */
[----:B------:R-:W-:Y:S01]  /*11d40*/  USEL UR7, UR7, URZ, !UP0 ;  /* 0x0000003f07077287 */ /* 0x000fe2000c000000 */
[----:B--2---:R-:W-:-:S13]  /*11d50*/  R2UR UR8, R3 ;  /* 0x00000000030872ca */ /* 0x004fda00000e0000 */
[----:B------:R-:W-:Y:S01]  /*11d60*/  USEL UR12, UR8, URZ, !UP0 ;  /* 0x0000003f080c7287 */ /* 0x000fe2000c000000 */
[----:B------:R-:W-:Y:S11]  /*11d70*/  @P0 BRA `(.L_x_2125) ;  /* 0x0000000000e80947 */ /* 0x000ff60003800000 */
[----:B------:R-:W0:Y:S01]  /*11d80*/  LDC R11, c[0x0][0xbe8] ;  /* 0x0002fa00ff0b7b82 */ /* 0x000e220000000800 */
[----:B------:R-:W-:-:S13]  /*11d90*/  R2UR UR8, R23 ;  /* 0x00000000170872ca */ /* 0x000fda00000e0000 */
[----:B------:R-:W-:-:S05]  /*11da0*/  IMAD.U32 R6, RZ, RZ, UR8 ;  /* 0x00000008ff067e24 */ /* 0x000fca000f8e00ff */
[----:B------:R-:W-:Y:S01]  /*11db0*/  IADD3 R6, R6, -0x80, R12 ;  /* 0xffffff8006067810 */ /* 0x000fe20007ffe00c */
[----:B0----5:R-:W-:-:S05]  /*11dc0*/  IMAD R3, R0, R11, RZ ;  /* 0x0000000b00037224 */ /* 0x021fca00078e02ff */
[----:B------:R-:W-:-:S13]  /*11dd0*/  ISETP.GE.AND P0, PT, R6, R3, PT ;  /* 0x000000030600720c */ /* 0x000fda0003f06270 */
[----:B------:R-:W-:Y:S05]  /*11de0*/  @P0 BRA `(.L_x_2125) ;  /* 0x0000000000cc0947 */ /* 0x000fea0003800000 */
[----:B------:R-:W2:Y:S01]  /*11df0*/  LDL R4, [R1+0x8] ;  /* 0x0000080001047983 */ /* 0x000ea20000100800 */
[----:B------:R-:W-:Y:S01]  /*11e00*/  ISETP.NE.AND P0, PT, R11, 0x1, PT ;  /* 0x000000010b00780c */ /* 0x000fe20003f05270 */
[----:B------:R-:W-:Y:S01]  /*11e10*/  UMOV UR18, 0x9b8 ;  /* 0x000009b800127882 */ /* 0x000fe20000000000 */
[----:B------:R-:W-:Y:S01]  /*11e20*/  R2UR UR9, R147 ;  /* 0x00000000930972ca */ /* 0x000fe200000e0000 */
[----:B------:R-:W-:Y:S01]  /*11e30*/  ULDC.64 UR24, c[0x0][0x208] ;  /* 0x0000820000187ab9 */ /* 0x000fe20000000a00 */
[----:B------:R-:W-:-:S09]  /*11e40*/  R2UR UR8, R149 ;  /* 0x00000000950872ca */ /* 0x000fd200000e0000 */
        /* <DEDUP_REMOVED lines=9> */
[----:B------:R-:W-:Y:S02]  /*11ee0*/  UIMAD.WIDE.U32 UR22, UR16, UR13, URZ ;  /* 0x0000000d101672a5 */ /* 0x000fe4000f8e003f */
[----:B------:R-:W-:Y:S02]  /*11ef0*/  UIMAD UR13, UR17, UR13, URZ ;  /* 0x0000000d110d72a4 */ /* 0x000fe4000f8e023f */
[----:B------:R-:W-:Y:S02]  /*11f00*/  UIMAD UR15, UR14, UR12, UR15 ;  /* 0x0000000c0e0f72a4 */ /* 0x000fe4000f8e020f */
[----:B------:R-:W-:-:S06]  /*11f10*/  UIADD3 UR13, UR23, UR13, URZ ;  /* 0x0000000d170d7290 */ /* 0x000fcc000fffe03f */
[----:B------:R-:W-:Y:S01]  /*11f20*/  IMAD.U32 R8, RZ, RZ, UR13 ;  /* 0x0000000dff087e24 */ /* 0x000fe2000f8e00ff */
[----:B--2---:R-:W-:Y:S01]  /*11f30*/  R2UR UR19, R4 ;  /* 0x00000000041372ca */ /* 0x004fe200000e0000 */
[----:B0-----:R-:W-:-:S04]  /*11f40*/  @P0 IMAD.HI.U32 R4, R6, R3, RZ ;  /* 0x0000000306040227 */ /* 0x001fc800078e00ff */
[----:B------:R-:W-:Y:S01]  /*11f50*/  IMAD.MOV.U32 R3, RZ, RZ, R6 ;  /* 0x000000ffff037224 */ /* 0x000fe200078e0006 */
[----:B-1----:R-:W-:Y:S01]  /*11f60*/  @P0 SHF.R.U32.HI R3, RZ, R5, R4 ;  /* 0x00000005ff030219 */ /* 0x002fe20000011604 */
[----:B------:R-:W-:Y:S02]  /*11f70*/  IMAD.U32 R4, RZ, RZ, UR22 ;  /* 0x00000016ff047e24 */ /* 0x000fe4000f8e00ff */
[----:B------:R-:W-:Y:S01]  /*11f80*/  IMAD.U32 R5, RZ, RZ, UR23 ;  /* 0x00000017ff057e24 */ /* 0x000fe2000f8e00ff */
[--C-:B------:R-:W-:Y:S01]  /*11f90*/  SHF.R.S32.HI R5, RZ, 0x1f, R3.reuse ;  /* 0x0000001fff057819 */ /* 0x100fe20000011403 */
[----:B------:R-:W-:Y:S02]  /*11fa0*/  IMAD.MOV R9, RZ, RZ, -R3 ;  /* 0x000000ffff097224 */ /* 0x000fe400078e0a03 */
[----:B------:R-:W-:Y:S02]  /*11fb0*/  UIMAD.WIDE.U32 UR10, UR8, UR19, URZ ;  /* 0x00000013080a72a5 */ /* 0x000fe4000f8e003f */
[----:B------:R-:W-:Y:S01]  /*11fc0*/  UIMAD UR19, UR9, UR19, URZ ;  /* 0x00000013091372a4 */ /* 0x000fe2000f8e023f */
[----:B------:R-:W-:Y:S01]  /*11fd0*/  IMAD R9, R11, R9, R6 ;  /* 0x000000090b097224 */ /* 0x000fe200078e0206 */
[----:B------:R-:W-:-:S02]  /*11fe0*/  UIMAD.WIDE.U32 UR8, UR14, UR7, URZ ;  /* 0x000000070e0872a5 */ /* 0x000fc4000f8e003f */
[----:B------:R-:W-:Y:S02]  /*11ff0*/  UIADD3 UR19, UR11, UR19, URZ ;  /* 0x000000130b137290 */ /* 0x000fe4000fffe03f */
[----:B------:R-:W-:Y:S02]  /*12000*/  UIADD3 UR10, UP1, UP2, UR8, UR10, UR4 ;  /* 0x0000000a080a7290 */ /* 0x000fe4000fa3e004 */
[----:B------:R-:W-:-:S03]  /*12010*/  UIADD3 UR15, UR9, UR15, URZ ;  /* 0x0000000f090f7290 */ /* 0x000fc6000fffe03f */
[----:B------:R-:W-:Y:S01]  /*12020*/  ULDC.64 UR8, c[0x0][UR18+0x210] ;  /* 0x0000840012087abb */ /* 0x000fe20008000a00 */
[----:B------:R-:W-:Y:S01]  /*12030*/  IADD3 R4, P0, P1, R3, UR10, R4 ;  /* 0x0000000a03047c10 */ /* 0x000fe2000f91e004 */
[----:B------:R-:W-:Y:S01]  /*12040*/  UIADD3.X UR10, UR15, UR19, UR20, UP1, UP2 ;  /* 0x000000130f0a7290 */ /* 0x000fe20008fe4414 */
[----:B------:R-:W-:Y:S01]  /*12050*/  SHF.R.S32.HI R3, RZ, 0x1f, R9 ;  /* 0x0000001fff037819 */ /* 0x000fe20000011409 */
[----:B------:R-:W-:-:S04]  /*12060*/  IMAD R6, R9, UR9, RZ ;  /* 0x0000000909067c24 */ /* 0x000fc8000f8e02ff */
[----:B------:R-:W-:Y:S01]  /*12070*/  IADD3.X R5, R5, UR10, R8, P0, P1 ;  /* 0x0000000a05057c10 */ /* 0x000fe200087e2408 */
[----:B------:R-:W-:Y:S01]  /*12080*/  IMAD R3, R3, UR8, R6 ;  /* 0x0000000803037c24 */ /* 0x000fe2000f8e0206 */
[----:B------:R-:W-:Y:S01]  /*12090*/  ULDC.64 UR10, c[0x0][0xba8] ;  /* 0x0002ea00000a7ab9 */ /* 0x000fe20000000a00 */
        /* <DEDUP_REMOVED lines=8> */
.L_x_2125:
[----:B------:R-:W-:Y:S05]  /*12120*/  BSYNC B1 ;  /* 0x0000000000017941 */ /* 0x000fea0003800000 */
.L_x_2124:
        /* <DEDUP_REMOVED lines=18> */
[----:B------:R-:W-:Y:S01]  /*12250*/  ULDC.64 UR10, c[0x0][0xae8] ;  /* 0x0002ba00000a7ab9 */ /* 0x000fe20000000a00 */
[----:B0-----:R-:W-:-:S13]  /*12260*/  ISETP.NE.AND P0, PT, R13, 0x1, PT ;  /* 0x000000010d00780c */ /* 0x001fda0003f05270 */
[----:B------:R-:W0:Y:S08]  /*12270*/  @P0 LDC R5, c[0x0][0xbec] ;  /* 0x0002fb00ff050b82 */ /* 0x000e300000000800 */
[----:B------:R-:W1:Y:S01]  /*12280*/  @P0 LDC R9, c[0x0][0xbf0] ;  /* 0x0002fc00ff090b82 */ /* 0x000e620000000800 */
[----:B--2---:R-:W-:Y:S02]  /*12290*/  R2UR UR16, R3 ;  /* 0x00000000031072ca */ /* 0x004fe400000e0000 */
[----:B------:R-:W-:-:S04]  /*122a0*/  SHF.R.S32.HI R3, RZ, 0x1f, R10 ;  /* 0x0000001fff037819 */ /* 0x000fc8000001140a */
[----:B------:R-:W-:-:S04]  /*122b0*/  LEA.HI R3, R3, R10, RZ, 0x2 ;  /* 0x0000000a03037211 */ /* 0x000fc800078f10ff */
[----:B------:R-:W-:-:S03]  /*122c0*/  LOP3.LUT R3, R3, 0xfffffffc, RZ, 0xc0, !PT ;  /* 0xfffffffc03037812 */ /* 0x000fc600078ec0ff */
[----:B------:R-:W-:Y:S02]  /*122d0*/  UIMAD.WIDE.U32 UR8, UR16, UR10, UR8 ;  /* 0x0000000a100872a5 */ /* 0x000fe4000f8e0008 */
[----:B------:R-:W-:Y:S02]  /*122e0*/  IMAD.IADD R3, R10, 0x1, -R3 ;  /* 0x000000010a037824 */ /* 0x000fe400078e0a03 */
[----:B------:R-:W-:Y:S02]  /*122f0*/  UIMAD UR9, UR16, UR11, UR9 ;  /* 0x0000000b100972a4 */ /* 0x000fe4000f8e0209 */
[----:B------:R-:W-:Y:S01]  /*12300*/  IMAD R3, R3, 0x60, R8 ;  /* 0x0000006003037824 */ /* 0x000fe200078e0208 */
[----:B------:R-:W-:Y:S02]  /*12310*/  ULDC.64 UR10, c[0x0][0xaf0] ;  /* 0x0002bc00000a7ab9 */ /* 0x000fe40000000a00 */
[----:B------:R-:W-:Y:S01]  /*12320*/  UIMAD UR12, UR12, UR10, URZ ;  /* 0x0000000a0c0c72a4 */ /* 0x000fe2000f8e023f */
[----:B------:R-:W-:Y:S01]  /*12330*/  VIADD R6, R3, UR13 ;  /* 0x0000000d03067c36 */ /* 0x000fe20008000000 */
[----:B------:R-:W-:-:S02]  /*12340*/  UIMAD.WIDE.U32 UR8, UR7, UR10, UR8 ;  /* 0x0000000a070872a5 */ /* 0x000fc4000f8e0008 */
[----:B------:R-:W-:Y:S01]  /*12350*/  UIMAD UR4, UR7, UR11, UR12 ;  /* 0x0000000b070472a4 */ /* 0x000fe2000f8e020c */
[----:B0-----:R-:W-:Y:S02]  /*12360*/  @P0 IMAD.HI.U32 R4, R6, R5, RZ ;  /* 0x0000000506040227 */ /* 0x001fe400078e00ff */
[----:B------:R-:W-:Y:S01]  /*12370*/  ULDC.64 UR10, c[0x0][0xae0] ;  /* 0x0002b800000a7ab9 */ /* 0x000fe20000000a00 */
[----:B------:R-:W-:Y:S01]  /*12380*/  UIADD3 UR4, UR9, UR4, URZ ;  /* 0x0000000409047290 */ /* 0x000fe2000fffe03f */
[----:B------:R-:W-:Y:S01]  /*12390*/  IMAD.MOV.U32 R3, RZ, RZ, R6 ;  /* 0x000000ffff037224 */ /* 0x000fe200078e0006 */
[----:B-1----:R-:W-:Y:S01]  /*123a0*/  @P0 SHF.R.U32.HI R3, RZ, R9, R4 ;  /* 0x00000009ff030219 */ /* 0x002fe20000011604 */
[----:B------:R-:W-:-:S03]  /*123b0*/  IMAD.U32 R5, RZ, RZ, UR9 ;  /* 0x00000009ff057e24 */ /* 0x000fc6000f8e00ff */
[--C-:B------:R-:W-:Y:S01]  /*123c0*/  SHF.R.S32.HI R4, RZ, 0x1f, R3.reuse ;  /* 0x0000001fff047819 */ /* 0x100fe20000011403 */
[----:B------:R-:W-:Y:S02]  /*123d0*/  IMAD.MOV R9, RZ, RZ, -R3 ;  /* 0x000000ffff097224 */ /* 0x000fe400078e0a03 */
[----:B------:R-:W-:Y:S02]  /*123e0*/  IMAD.U32 R5, RZ, RZ, UR4 ;  /* 0x00000004ff057e24 */ /* 0x000fe4000f8e00ff */
[----:B------:R-:W-:Y:S02]  /*123f0*/  IMAD R9, R13, R9, R6 ;  /* 0x000000090d097224 */ /* 0x000fe400078e0206 */
[----:B------:R-:W-:Y:S02]  /*12400*/  IMAD R6, R4, UR10, RZ ;  /* 0x0000000a04067c24 */ /* 0x000fe4000f8e02ff */
[----:B------:R-:W-:Y:S01]  /*12410*/  IMAD.U32 R4, RZ, RZ, UR8 ;  /* 0x00000008ff047e24 */ /* 0x000fe2000f8e00ff */
[----:B------:R-:W-:Y:S01]  /*12420*/  ULDC.64 UR8, c[0x0][0xad8] ;  /* 0x0002b60000087ab9 */ /* 0x000fe20000000a00 */
[C---:B------:R-:W-:Y:S01]  /*12430*/  IMAD R11, R3.reuse, UR11, R6 ;  /* 0x0000000b030b7c24 */ /* 0x040fe2000f8e0206 */
[----:B------:R-:W-:Y:S01]  /*12440*/  SHF.R.S32.HI R6, RZ, 0x1f, R9 ;  /* 0x0000001fff067819 */ /* 0x000fe20000011409 */
[----:B------:R-:W-:-:S04]  /*12450*/  IMAD.WIDE.U32 R4, R3, UR10, R4 ;  /* 0x0000000a03047c25 */ /* 0x000fc8000f8e0004 */
        /* <DEDUP_REMOVED lines=24> */
[----:B------:R3:W-:Y:S04]  /*125e0*/  @!P2 ST.E.128 desc[UR8][R8.64], RZ ;  /* 0x000000ff0800a985 */ /* 0x0007e8000c101d08 */
[----:B------:R3:W-:Y:S04]  /*125f0*/  @!P3 ST.E.128 desc[UR8][R10.64], RZ ;  /* 0x000000ff0a00b985 */ /* 0x0007e8000c101d08 */
[----:B------:R3:W-:Y:S02]  /*12600*/  @!P4 ST.E.128 desc[UR8][R14.64], RZ ;  /* 0x000000ff0e00c985 */ /* 0x0007e4000c101d08 */
.L_x_2127:
[----:B------:R-:W-:Y:S05]  /*12610*/  BSYNC B1 ;  /* 0x0000000000017941 */ /* 0x000fea0003800000 */
.L_x_2126:
        /* <DEDUP_REMOVED lines=11> */
[C---:B------:R-:W-:Y:S02]  /*126d0*/  @!P4 LEA R12, P1, R151.reuse, R4, 0x1 ;  /* 0x00000004970cc211 */ /* 0x040fe400078208ff */
[----:B----4-:R-:W-:Y:S01]  /*126e0*/  @!P2 IMAD.WIDE R8, R146, 0x2, R4 ;  /* 0x000000029208a825 */ /* 0x010fe200078e0204 */
[-C--:B------:R-:W-:Y:S02]  /*126f0*/  @!P3 LEA.HI.X R11, R148, R5.reuse, R17, 0x1, P0 ;  /* 0x00000005940bb211 */ /* 0x080fe400000f0c11 */
[----:B------:R-:W-:Y:S02]  /*12700*/  @!P4 LEA.HI.X R13, R151, R5, R16, 0x1, P1 ;  /* 0x00000005970dc211 */ /* 0x000fe400008f0c10 */
[----:B------:R2:W-:Y:S04]  /*12710*/  @!P2 ST.E.128 desc[UR8][R8.64], RZ ;  /* 0x000000ff0800a985 */ /* 0x0005e8000c101d08 */
[----:B------:R2:W-:Y:S04]  /*12720*/  @!P3 ST.E.128 desc[UR8][R10.64], RZ ;  /* 0x000000ff0a00b985 */ /* 0x0005e8000c101d08 */
[----:B------:R2:W-:Y:S02]  /*12730*/  @!P4 ST.E.128 desc[UR8][R12.64], RZ ;  /* 0x000000ff0c00c985 */ /* 0x0005e4000c101d08 */
.L_x_2120:
[----:B------:R-:W-:Y:S05]  /*12740*/  BSYNC B0 ;  /* 0x0000000000007941 */ /* 0x000fea0003800000 */
.L_x_2114:
[----:B------:R-:W-:Y:S02]  /*12750*/  ULDC UR4, c[0x0][0xc3c] ;  /* 0x00030f0000047ab9 */ /* 0x000fe40000000800 */
[----:B------:R-:W-:-:S13]  /*12760*/  ISETP.GE.AND P0, PT, R7, UR4, PT ;  /* 0x0000000407007c0c */ /* 0x000fda000bf06270 */
[----:B------:R-:W-:Y:S05]  /*12770*/  @!P0 BRA `(.L_x_2128) ;  /* 0xfffffee800488947 */ /* 0x000fea000383ffff */
[----:B------:R-:W-:Y:S05]  /*12780*/  EXIT ;  /* 0x000000000000794d */ /* 0x000fea0003800000 */
.L_x_2077:
[----:B------:R-:W-:-:S08]  /*12790*/  NOP ;  /* 0x0000000000007918 */ /* 0x000fd00000000000 */
[----:B0-----:R-:W0:-:S00]  /*127a0*/  USETMAXREG.DEALLOC.CTAPOOL 0x20 ;  /* 0x00000020000079c8 */ /* 0x001e0000080e0500 */
        /* <DEDUP_REMOVED lines=14> */
.L_x_2129:
[----:B------:R-:W0:Y:S01]  /*12890*/  S2R R0, SR_TID.X ;  /* 0x0000000000007919 */ /* 0x000e220000002100 */
        /* <DEDUP_REMOVED lines=44> */
.L_x_2133:
[----:B------:R-:W0:Y:S01]  /*12b60*/  LDC R2, c[0x0][0xc3c] ;  /* 0x00030f00ff027b82 */ /* 0x000e220000000800 */
[----:B------:R-:W-:Y:S01]  /*12b70*/  UIADD3 UR4, UR4, 0x1f, URZ ;  /* 0x0000001f04047890 */ /* 0x000fe2000fffe03f */
[----:B------:R-:W-:Y:S02]  /*12b80*/  ULDC UR7, c[0x0][0xc3c] ;  /* 0x00030f0000077ab9 */ /* 0x000fe40000000800 */
[----:B------:R-:W-:-:S03]  /*12b90*/  IMAD.U32 R27, RZ, RZ, UR7 ;  /* 0x00000007ff1b7e24 */ /* 0x000fc6000f8e00ff */
[----:B0-----:R-:W-:-:S13]  /*12ba0*/  ISETP.LE.AND P6, PT, R2, UR4, PT ;  /* 0x0000000402007c0c */ /* 0x001fda000bfc3270 */
[----:B------:R-:W-:Y:S05]  /*12bb0*/  @P6 BRA `(.L_x_2132) ;  /* 0x0000000800b46947 */ /* 0x000fea0003800000 */
[----:B------:R-:W-:Y:S01]  /*12bc0*/  VIADD R9, R0, UR4 ;  /* 0x0000000400097c36 */ /* 0x000fe20008000000 */
[----:B------:R-:W-:Y:S01]  /*12bd0*/  ULDC.64 UR8, c[0x0][0x208] ;  /* 0x0000820000087ab9 */ /* 0x000fe20000000a00 */
        /* <DEDUP_REMOVED lines=30> */
.L_x_2131:
        /* <DEDUP_REMOVED lines=13> */
.L_x_2134:
        /* <DEDUP_REMOVED lines=47> */
[----:B------:R-:W-:Y:S01]  /*13180*/  ISETP.GE.AND P2, PT, R3, RZ, PT ;  /* 0x000000ff0300720c */ /* 0x000fe20003f46270 */
[----:B------:R-:W-:-:S10]  /*13190*/  IMAD.MOV R3, RZ, RZ, -R7 ;  /* 0x000000ffff037224 */ /* 0x000fd400078e0a07 */
        /* <DEDUP_REMOVED lines=13> */
.L_x_2135:
[----:B0-----:R-:W0:Y:S01]  /*13270*/  LDC.64 R2, c[0x0][0xc90] ;  /* 0x00032400ff027b82 */ /* 0x001e220000000a00 */
[----:B------:R-:W-:Y:S01]  /*13280*/  ULDC.64 UR6, c[0x0][0x208] ;  /* 0x0000820000067ab9 */ /* 0x000fe20000000a00 */
        /* <DEDUP_REMOVED lines=36> */
[----:B------:R-:W-:-:S03]  /*134d0*/  IMAD.MOV R26, RZ, RZ, -R7 ;  /* 0x000000ffff1a7224 */ /* 0x000fc600078e0a07 */
        /* <DEDUP_REMOVED lines=18> */
[----:B------:R-:W-:Y:S02]  /*13600*/  ISETP.GE.AND P2, PT, R3, RZ, PT ;  /* 0x000000ff0300720c */ /* 0x000fe40003f46270 */
[----:B------:R-:W-:-:S05]  /*13610*/  IADD3 R3, R6, 0x1000000, R4 ;  /* 0x0100000006037810 */ /* 0x000fca0007ffe004 */
[----:B------:R-:W-:-:S06]  /*13620*/  @P0 VIADD R2, R2, 0x1 ;  /* 0x0000000102020836 */ /* 0x000fcc0000000000 */
[----:B------:R-:W-:Y:S01]  /*13630*/  @!P2 IMAD.MOV R2, RZ, RZ, -R2 ;  /* 0x000000ffff02a224 */ /* 0x000fe200078e0a02 */
[----:B------:R-:W-:-:S05]  /*13640*/  @!P1 LOP3.LUT R2, RZ, R7, RZ, 0x33, !PT ;  /* 0x00000007ff029212 */ /* 0x000fca00078e33ff */
[----:B------:R-:W-:-:S07]  /*13650*/  IMAD R26, R2, R26, R3 ;  /* 0x0000001a021a7224 */ /* 0x000fce00078e0203 */
.L_x_2136:
[----:B------:R-:W-:-:S05]  /*13660*/  LOP3.LUT R2, RZ, R2, RZ, 0x33, !PT ;  /* 0x00000002ff027212 */ /* 0x000fca00078e33ff */
[----:B------:R-:W-:Y:S01]  /*13670*/  IMAD.IADD R25, R25, 0x1, R2 ;  /* 0x0000000119197824 */ /* 0x000fe200078e0202 */
[----:B------:R-:W-:Y:S06]  /*13680*/  BRA `(.L_x_2137) ;  /* 0x00000000000c7947 */ /* 0x000fec0003800000 */
.L_x_2132:
[----:B------:R-:W-:Y:S02]  /*13690*/  IMAD.MOV.U32 R25, RZ, RZ, RZ ;  /* 0x000000ffff197224 */ /* 0x000fe400078e00ff */
[----:B------:R-:W-:Y:S02]  /*136a0*/  IMAD.U32 R24, RZ, RZ, UR6 ;  /* 0x00000006ff187e24 */ /* 0x000fe4000f8e00ff */
[----:B------:R-:W-:-:S07]  /*136b0*/  IMAD.MOV.U32 R26, RZ, RZ, RZ ;  /* 0x000000ffff1a7224 */ /* 0x000fce00078e00ff */
.L_x_2137:
[----:B------:R-:W-:-:S13]  /*136c0*/  ISETP.NE.AND P0, PT, R0, RZ, PT ;  /* 0x000000ff0000720c */ /* 0x000fda0003f05270 */
[----:B------:R-:W0:Y:S01]  /*136d0*/  @!P0 S2R R3, SR_CgaCtaId ;  /* 0x0000000000038919 */ /* 0x000e220000008800 */
[----:B------:R-:W-:-:S04]  /*136e0*/  @!P0 MOV R0, 0x400 ;  /* 0x0000040000008802 */ /* 0x000fc80000000f00 */
[----:B0-----:R-:W-:-:S05]  /*136f0*/  @!P0 LEA R0, R3, R0, 0x18 ;  /* 0x0000000003008211 */ /* 0x001fca00078ec0ff */
[----:B------:R1:W-:Y:S01]  /*13700*/  @!P0 STS.128 [R0+0x31cd0], R24 ;  /* 0x031cd01800008388 */ /* 0x0003e20000000c00 */
[----:B------:R-:W-:Y:S06]  /*13710*/  BAR.ARV 0x5, 0x200 ;  /* 0x0148000000007b1d */ /* 0x000fec0000002000 */
.L_x_2130:
        /* <DEDUP_REMOVED lines=11> */
[----:B------:R-:W-:Y:S01]  /*137d0*/  IMAD.MOV.U32 R28, RZ, RZ, 0x1 ;  /* 0x00000001ff1c7424 */ /* 0x000fe200078e00ff */
[----:B------:R-:W-:Y:S01]  /*137e0*/  ULDC UR38, c[0x0][0xc] ;  /* 0x0000030000267ab9 */ /* 0x000fe20000000800 */
[----:B------:R-:W-:Y:S01]  /*137f0*/  IMAD.MOV.U32 R18, RZ, RZ, RZ ;  /* 0x000000ffff127224 */ /* 0x000fe200078e00ff */
[----:B------:R-:W-:Y:S01]  /*13800*/  ULDC.64 UR36, c[0x0][0x198] ;  /* 0x0000660000247ab9 */ /* 0x000fe20000000a00 */
        /* <DEDUP_REMOVED lines=18> */
.L_x_2244:
[----:B0--3--:R-:W0:Y:S01]  /*13930*/  LDC.64 R2, c[0x0][0xc88] ;  /* 0x00032200ff027b82 */ /* 0x009e220000000a00 */
        /* <DEDUP_REMOVED lines=22> */
[----:B-1----:R1:W5:Y:S01]  /*13aa0*/  @P0 LDG.E R0, desc[UR10][R2.64] ;  /* 0x0000000a02000981 */ /* 0x002362000c1e1900 */
        /* <DEDUP_REMOVED lines=26> */
[----:B------:R-:W-:Y:S05]  /*13c50*/  @P2 BRA `(.L_x_2139) ;  /* 0x0000000000182947 */ /* 0x000fea0003800000 */
[----:B------:R-:W-:Y:S05]  /*13c60*/  @!P1 BRA `(.L_x_2139) ;  /* 0x0000000000149947 */ /* 0x000fea0003800000 */
[----:B------:R-:W-:Y:S02]  /*13c70*/  ULDC.64 UR4, c[0x0][0x208] ;  /* 0x0000820000047ab9 */ /* 0x000fe40000000a00 */
[----:B------:R-:W0:Y:S04]  /*13c80*/  LDG.E R6, desc[UR4][R2.64] ;  /* 0x0000000402067981 */ /* 0x000e28000c1e1900 */
[----:B------:R-:W0:Y:S02]  /*13c90*/  LDG.E R2, desc[UR4][R2.64+0x4] ;  /* 0x0000040402027981 */ /* 0x000e24000c1e1900 */
[----:B0-----:R-:W-:-:S05]  /*13ca0*/  IMAD.IADD R8, R2, 0x1, -R6 ;  /* 0x0000000102087824 */ /* 0x001fca00078e0a06 */
[----:B------:R1:W-:Y:S02]  /*13cb0*/  STL [R1+0x14], R8 ;  /* 0x0000140801007387 */ /* 0x0003e40000100800 */
.L_x_2139:
[----:B------:R-:W-:Y:S01]  /*13cc0*/  ULDC.64 UR4, c[0x0][0xa20] ;  /* 0x0002880000047ab9 */ /* 0x000fe20000000a00 */
[C---:B------:R-:W-:Y:S01]  /*13cd0*/  LOP3.LUT R6, R26.reuse, 0xff000000, RZ, 0xc0, !PT ;  /* 0xff0000001a067812 */ /* 0x040fe200078ec0ff */
[----:B-----5:R-:W-:Y:S01]  /*13ce0*/  IMAD.IADD R29, R29, 0x1, R0 ;  /* 0x000000011d1d7824 */ /* 0x020fe200078e0200 */
[----:B------:R-:W-:Y:S02]  /*13cf0*/  ISETP.NE.U32.AND P1, PT, RZ, UR4, PT ;  /* 0x00000004ff007c0c */ /* 0x000fe4000bf25070 */
[----:B------:R-:W-:Y:S02]  /*13d00*/  SHF.R.U32.HI R6, RZ, 0x8, R6 ;  /* 0x00000008ff067819 */ /* 0x000fe40000011606 */
[----:B------:R-:W-:Y:S02]  /*13d10*/  ISETP.NE.AND.EX P1, PT, RZ, UR5, PT, P1 ;  /* 0x00000005ff007c0c */ /* 0x000fe4000bf25310 */
[C---:B------:R-:W-:Y:S02]  /*13d20*/  LOP3.LUT R2, R26.reuse, 0xff0000, RZ, 0xc0, !PT ;  /* 0x00ff00001a027812 */ /* 0x040fe400078ec0ff */
[----:B------:R-:W-:Y:S01]  /*13d30*/  LOP3.LUT R16, R26, 0xffff, RZ, 0xc0, !PT ;  /* 0x0000ffff1a107812 */ /* 0x000fe200078ec0ff */
[----:B------:R-:W-:Y:S01]  /*13d40*/  IMAD.MOV.U32 R26, RZ, RZ, R9 ;  /* 0x000000ffff1a7224 */ /* 0x000fe200078e0009 */
[----:B------:R-:W-:-:S07]  /*13d50*/  LEA.HI R6, R2, R6, RZ, 0x10 ;  /* 0x0000000602067211 */ /* 0x000fce00078f80ff */
[----:B------:R-:W-:Y:S05]  /*13d60*/  @!P1 BRA `(.L_x_2140) ;  /* 0x0000000000149947 */ /* 0x000fea0003800000 */
[----:B------:R-:W-:Y:S01]  /*13d70*/  IADD3 R2, P0, R19, UR4, RZ ;  /* 0x0000000413027c10 */ /* 0x000fe2000ff1e0ff */
[----:B------:R-:W-:-:S03]  /*13d80*/  ULDC.64 UR6, c[0x0][0x208] ;  /* 0x0000820000067ab9 */ /* 0x000fc60000000a00 */
[----:B------:R-:W-:-:S05]  /*13d90*/  IADD3.X R3, R23, UR5, RZ, P0, !PT ;  /* 0x0000000517037c10 */ /* 0x000fca00087fe4ff */
[----:B------:R2:W5:Y:S01]  /*13da0*/  LDG.E R7, desc[UR6][R2.64] ;  /* 0x0000000602077981 */ /* 0x000562000c1e1900 */
[----:B------:R-:W-:Y:S05]  /*13db0*/  BRA `(.L_x_2141) ;  /* 0x0000000000147947 */ /* 0x000fea0003800000 */
.L_x_2140:
[----:B------:R-:W-:Y:S05]  /*13dc0*/  @!P0 BRA `(.L_x_2141) ;  /* 0x0000000000108947 */ /* 0x000fea0003800000 */
[----:B------:R-:W-:Y:S02]  /*13dd0*/  ULDC.64 UR4, c[0x0][0x208] ;  /* 0x0000820000047ab9 */ /* 0x000fe40000000a00 */
[----:B------:R-:W2:Y:S04]  /*13de0*/  LDG.E R7, desc[UR4][R4.64] ;  /* 0x0000000404077981 */ /* 0x000ea8000c1e1900 */
[----:B------:R-:W2:Y:S02]  /*13df0*/  LDG.E R4, desc[UR4][R4.64+0x4] ;  /* 0x0000040404047981 */ /* 0x000ea4000c1e1900 */
[----:B--2---:R-:W-:-:S07]  /*13e00*/  IMAD.IADD R7, R4, 0x1, -R7 ;  /* 0x0000000104077824 */ /* 0x004fce00078e0a07 */
.L_x_2141:
[----:B-----5:R-:W-:Y:S01]  /*13e10*/  IMAD.IADD R7, R7, 0x1, -R0 ;  /* 0x0000000107077824 */ /* 0x020fe200078e0a00 */
[----:B------:R-:W-:Y:S01]  /*13e20*/  LOP3.LUT R9, R6, 0xff, RZ, 0xc0, !PT ;  /* 0x000000ff06097812 */ /* 0x000fe200078ec0ff */
[----:B------:R-:W3:Y:S01]  /*13e30*/  LDC R0, c[0x0][0x448] ;  /* 0x00011200ff007b82 */ /* 0x000ee20000000800 */
[----:B--2---:R-:W-:Y:S01]  /*13e40*/  IMAD R2, R25, 0xc0, RZ ;  /* 0x000000c019027824 */ /* 0x004fe200078e02ff */
[----:B------:R-:W-:Y:S01]  /*13e50*/  BSSY B0, `(.L_x_2142) ;  /* 0x0000036000007945 */ /* 0x000fe20003800000 */
[----:B------:R-:W-:Y:S02]  /*13e60*/  IMAD.MOV.U32 R4, RZ, RZ, RZ ;  /* 0x000000ffff047224 */ /* 0x000fe400078e00ff */
[----:B------:R-:W-:Y:S01]  /*13e70*/  VIADD R2, R2, 0xbf ;  /* 0x000000bf02027836 */ /* 0x000fe20000000000 */
[----:B---3--:R-:W-:-:S13]  /*13e80*/  ISETP.NE.AND P0, PT, R0, 0x1, PT ;  /* 0x000000010000780c */ /* 0x008fda0003f05270 */
[----:B------:R-:W2:Y:S08]  /*13e90*/  @P0 LDC R3, c[0x0][0x44c] ;  /* 0x00011300ff030b82 */ /* 0x000eb00000000800 */
[----:B------:R-:W3:Y:S01]  /*13ea0*/  @P0 LDC R0, c[0x0][0x450] ;  /* 0x00011400ff000b82 */ /* 0x000ee20000000800 */
[----:B--2---:R-:W-:-:S05]  /*13eb0*/  @P0 IMAD.HI.U32 R3, R2, R3, RZ ;  /* 0x0000000302030227 */ /* 0x004fca00078e00ff */
[----:B---3--:R-:W-:Y:S01]  /*13ec0*/  @P0 SHF.R.U32.HI R2, RZ, R0, R3 ;  /* 0x00000000ff020219 */ /* 0x008fe20000011603 */
[C---:B------:R-:W-:Y:S01]  /*13ed0*/  VIADD R0, R7.reuse, 0x8f ;  /* 0x0000008f07007836 */ /* 0x040fe20000000000 */
[----:B------:R-:W-:-:S03]  /*13ee0*/  IADD3 R7, R7, 0x90, -R8 ;  /* 0x0000009007077810 */ /* 0x000fc60007ffe808 */
[----:B------:R-:W-:-:S04]  /*13ef0*/  IMAD.HI R0, R0, 0x38e38e39, RZ ;  /* 0x38e38e3900007827 */ /* 0x000fc800078e02ff */
[----:B------:R-:W-:Y:S01]  /*13f00*/  IMAD.IADD R2, R7, 0x1, R2 ;  /* 0x0000000107027824 */ /* 0x000fe200078e0202 */
[----:B------:R-:W-:Y:S01]  /*13f10*/  SHF.R.U32.HI R3, RZ, 0x1f, R0 ;  /* 0x0000001fff037819 */ /* 0x000fe20000011600 */
[----:B------:R-:W-:Y:S02]  /*13f20*/  IMAD.MOV.U32 R7, RZ, RZ, R4 ;  /* 0x000000ffff077224 */ /* 0x000fe400078e0004 */
[----:B------:R-:W-:Y:S01]  /*13f30*/  IMAD.HI R2, R2, 0x38e38e39, RZ ;  /* 0x38e38e3902027827 */ /* 0x000fe200078e02ff */
[----:B------:R-:W-:-:S04]  /*13f40*/  LEA.HI.SX32 R3, R0, R3, 0x1b ;  /* 0x0000000300037211 */ /* 0x000fc800078fdaff */
[----:B------:R-:W-:-:S04]  /*13f50*/  SHF.R.U32.HI R0, RZ, 0x1f, R2 ;  /* 0x0000001fff007819 */ /* 0x000fc80000011602 */
[----:B------:R-:W-:-:S04]  /*13f60*/  LEA.HI.SX32 R0, R2, R0, 0x1b ;  /* 0x0000000002007211 */ /* 0x000fc800078fdaff */
[----:B01----:R-:W-:Y:S02]  /*13f70*/  VIMNMX R8, R3, R0, PT ;  /* 0x0000000003087248 */ /* 0x003fe40003fe0100 */
[----:B------:R-:W-:Y:S02]  /*13f80*/  SHF.R.U32.HI R0, RZ, 0x10, R6 ;  /* 0x00000010ff007819 */ /* 0x000fe40000011606 */
[----:B------:R-:W-:Y:S01]  /*13f90*/  ISETP.GE.AND P1, PT, R8, 0x1, PT ;  /* 0x000000010800780c */ /* 0x000fe20003f26270 */
[----:B------:R0:W-:Y:S01]  /*13fa0*/  STL [R1+0x1c], R8 ;  /* 0x00001c0801007387 */ /* 0x0001e20000100800 */
[----:B------:R-:W-:-:S03]  /*13fb0*/  ISETP.NE.AND P0, PT, R0, RZ, PT ;  /* 0x000000ff0000720c */ /* 0x000fc60003f05270 */
[----:B------:R0:W-:Y:S04]  /*13fc0*/  STL [R1+0x20], R4 ;  /* 0x0000200401007387 */ /* 0x0001e80000100800 */
[----:B------:R0:W-:Y:S06]  /*13fd0*/  STL [R1+0x38], R9 ;  /* 0x0000380901007387 */ /* 0x0001ec0000100800 */
[----:B------:R-:W1:Y:S01]  /*13fe0*/  @!P0 LDC R0, c[0x0][0x9f0] ;  /* 0x00027c00ff008b82 */ /* 0x000e620000000800 */
[----:B------:R-:W-:Y:S05]  /*13ff0*/  @!P1 BRA `(.L_x_2143) ;  /* 0x00000000006c9947 */ /* 0x000fea0003800000 */
[-C--:B01----:R-:W-:Y:S02]  /*14000*/  IABS R4, R0.reuse ;  /* 0x0000000000047213 */ /* 0x083fe40000000000 */
        /* <DEDUP_REMOVED lines=26> */
.L_x_2143:
[----:B------:R-:W-:Y:S05]  /*141b0*/  BSYNC B0 ;  /* 0x0000000000007941 */ /* 0x000fea0003800000 */
.L_x_2142:
[----:B-1----:R-:W-:Y:S01]  /*141c0*/  IMAD.MOV.U32 R0, RZ, RZ, R7 ;  /* 0x000000ffff007224 */ /* 0x002fe200078e0007 */
[----:B------:R-:W-:Y:S03]  /*141d0*/  BSSY B7, `(.L_x_2144) ;  /* 0x0000422000077945 */ /* 0x000fe60003800000 */
[----:B------:R-:W-:-:S05]  /*141e0*/  IMAD R2, R9, R0, RZ ;  /* 0x0000000009027224 */ /* 0x000fca00078e02ff */
[----:B------:R-:W-:Y:S01]  /*141f0*/  VIADDMNMX R0, R2, R0, R8, PT ;  /* 0x0000000002007246 */ /* 0x000fe20003800108 */
[----:B------:R1:W-:Y:S03]  /*14200*/  STL [R1+0x4], R2 ;  /* 0x0000040201007387 */ /* 0x0003e60000100800 */
[----:B------:R-:W-:Y:S01]  /*14210*/  ISETP.GT.AND P0, PT, R0, R2, PT ;  /* 0x000000020000720c */ /* 0x000fe20003f04270 */
[----:B------:R1:W-:-:S12]  /*14220*/  STL [R1+0x24], R0 ;  /* 0x0000240001007387 */ /* 0x0003d80000100800 */
[----:B------:R-:W-:Y:S05]  /*14230*/  @P0 BRA `(.L_x_2145) ;  /* 0x0000000000480947 */ /* 0x000fea0003800000 */
[----:B-1----:R-:W1:Y:S02]  /*14240*/  S2R R0, SR_TID.X ;  /* 0x0000000000007919 */ /* 0x002e640000002100 */
[----:B-1----:R-:W-:-:S04]  /*14250*/  LOP3.LUT R0, R0, 0x7f, RZ, 0xc0, !PT ;  /* 0x0000007f00007812 */ /* 0x002fc800078ec0ff */
[----:B------:R-:W-:-:S13]  /*14260*/  ISETP.NE.AND P0, PT, R0, RZ, PT ;  /* 0x000000ff0000720c */ /* 0x000fda0003f05270 */
[----:B------:R-:W-:Y:S05]  /*14270*/  @P0 BRA `(.L_x_2146) ;  /* 0x00000040005c0947 */ /* 0x000fea0003800000 */
[----:B------:R-:W1:Y:S01]  /*14280*/  S2R R5, SR_LANEID ;  /* 0x0000000000057919 */ /* 0x000e620000000000 */
[----:B------:R-:W-:Y:S01]  /*14290*/  VOTEU.ANY UR4, UPT, PT ;  /* 0x0000000000047886 */ /* 0x000fe200038e0100 */
[----:B------:R-:W3:Y:S01]  /*142a0*/  LDC.64 R2, c[0x0][0xc60] ;  /* 0x00031800ff027b82 */ /* 0x000ee20000000a00 */
[----:B------:R-:W1:Y:S01]  /*142b0*/  FLO.U32 R0, UR4 ;  /* 0x0000000400007d00 */ /* 0x000e6200080e0000 */
[----:B------:R-:W-:Y:S01]  /*142c0*/  ULDC.64 UR6, c[0x0][0x208] ;  /* 0x0000820000067ab9 */ /* 0x000fe20000000a00 */
[----:B-1----:R-:W-:-:S06]  /*142d0*/  ISETP.EQ.U32.AND P0, PT, R0, R5, PT ;  /* 0x000000050000720c */ /* 0x002fcc0003f02070 */
[----:B------:R-:W3:Y:S07]  /*142e0*/  POPC R5, UR4 ;  /* 0x0000000400057d09 */ /* 0x000eee0008000000 */
[----:B---3--:R-:W3:Y:S01]  /*142f0*/  @P0 ATOMG.E.ADD.STRONG.GPU PT, R3, desc[UR6][R2.64], R5 ;  /* 0x00000005020309a8 */ /* 0x008ee200081ee1c6 */
[----:B0-----:R-:W0:Y:S02]  /*14300*/  S2R R4, SR_LTMASK ;  /* 0x0000000000047919 */ /* 0x001e240000003900 */
[----:B0-----:R-:W-:-:S04]  /*14310*/  LOP3.LUT R4, R4, UR4, RZ, 0xc0, !PT ;  /* 0x0000000404047c12 */ /* 0x001fc8000f8ec0ff */
[----:B--2---:R-:W0:Y:S01]  /*14320*/  POPC R7, R4 ;  /* 0x0000000400077309 */ /* 0x004e220000000000 */
[----:B---3--:R-:W0:Y:S02]  /*14330*/  SHFL.IDX PT, R0, R3, R0, 0x1f ;  /* 0x00001f0003007589 */ /* 0x008e2400000e0000 */
[----:B0-----:R-:W-:Y:S01]  /*14340*/  IADD3 R24, R0, UR38, R7 ;  /* 0x0000002600187c10 */ /* 0x001fe2000fffe007 */
[----:B------:R-:W-:Y:S06]  /*14350*/  BRA `(.L_x_2146) ;  /* 0x0000004000247947 */ /* 0x000fec0003800000 */
.L_x_2145:
[----:B-1----:R-:W-:Y:S01]  /*14360*/  VIADD R0, R17, 0x16a00 ;  /* 0x00016a0011007836 */ /* 0x002fe20000000000 */
[----:B------:R-:W-:Y:S04]  /*14370*/  BSSY B6, `(.L_x_2147) ;  /* 0x0000013000067945 */ /* 0x000fe80003800000 */
[----:B------:R-:W-:-:S13]  /*14380*/  LOP3.LUT P0, RZ, R0, 0x1bf, RZ, 0xc0, !PT ;  /* 0x000001bf00ff7812 */ /* 0x000fda000780c0ff */
[----:B------:R-:W-:Y:S05]  /*14390*/  @!P0 BRA `(.L_x_2148) ;  /* 0x0000000000408947 */ /* 0x000fea0003800000 */
        /* <DEDUP_REMOVED lines=8> */
[----:B--2---:R-:W-:-:S02]  /*14420*/  IMAD.U32 R7, RZ, RZ, UR9 ;  /* 0x00000009ff077e24 */ /* 0x004fc4000f8e00ff */
[----:B------:R-:W-:Y:S02]  /*14430*/  IMAD.U32 R10, RZ, RZ, UR4 ;  /* 0x00000004ff0a7e24 */ /* 0x000fe4000f8e00ff */
[----:B------:R-:W-:Y:S02]  /*14440*/  IMAD.U32 R11, RZ, RZ, UR5 ;  /* 0x00000005ff0b7e24 */ /* 0x000fe4000f8e00ff */
[----:B------:R-:W-:Y:S02]  /*14450*/  IMAD.MOV.U32 R8, RZ, RZ, 0x70 ;  /* 0x00000070ff087424 */ /* 0x000fe400078e00ff */
[----:B------:R-:W-:Y:S02]  /*14460*/  IMAD.MOV.U32 R12, RZ, RZ, 0x1 ;  /* 0x00000001ff0c7424 */ /* 0x000fe400078e00ff */
[----:B------:R-:W-:-:S07]  /*14470*/  IMAD.MOV.U32 R13, RZ, RZ, RZ ;  /* 0x000000ffff0d7224 */ /* 0x000fce00078e00ff */
[----:B------:R-:W-:-:S07]  /*14480*/  LEPC R20, `(.L_x_2148) ;  /* 0x000000001014794e */ /* 0x000fce0000000000 */
[----:B0-----:R-:W-:Y:S05]  /*14490*/  CALL.ABS.NOINC R2 ;  /* 0x0000000002007343 */ /* 0x001fea0003c00000 */
.L_x_2148:
[----:B------:R-:W-:Y:S05]  /*144a0*/  BSYNC B6 ;  /* 0x0000000000067941 */ /* 0x000fea0003800000 */
.L_x_2147:
        /* <DEDUP_REMOVED lines=8> */
[----:B------:R1:W3:Y:S01]  /*14530*/  LDC.64 R2, c[0x4][R0] ;  /* 0x0100000000027b82 */ /* 0x0002e20000000a00 */
[----:B0-----:R-:W-:Y:S02]  /*14540*/  IMAD.U32 R4, RZ, RZ, UR6 ;  /* 0x00000006ff047e24 */ /* 0x001fe4000f8e00ff */
[----:B------:R-:W-:Y:S02]  /*14550*/  IMAD.U32 R5, RZ, RZ, UR7 ;  /* 0x00000007ff057e24 */ /* 0x000fe4000f8e00ff */
[----:B------:R-:W-:Y:S02]  /*14560*/  IMAD.U32 R6, RZ, RZ, UR8 ;  /* 0x00000008ff067e24 */ /* 0x000fe4000f8e00ff */
[----:B--2---:R-:W-:-:S02]  /*14570*/  IMAD.U32 R7, RZ, RZ, UR9 ;  /* 0x00000009ff077e24 */ /* 0x004fc4000f8e00ff */
[----:B------:R-:W-:Y:S02]  /*14580*/  IMAD.U32 R10, RZ, RZ, UR4 ;  /* 0x00000004ff0a7e24 */ /* 0x000fe4000f8e00ff */
[----:B------:R-:W-:Y:S02]  /*14590*/  IMAD.U32 R11, RZ, RZ, UR5 ;  /* 0x00000005ff0b7e24 */ /* 0x000fe4000f8e00ff */
[----:B------:R-:W-:Y:S02]  /*145a0*/  IMAD.MOV.U32 R8, RZ, RZ, 0x70 ;  /* 0x00000070ff087424 */ /* 0x000fe400078e00ff */
[----:B------:R-:W-:Y:S02]  /*145b0*/  IMAD.MOV.U32 R12, RZ, RZ, 0x1 ;  /* 0x00000001ff0c7424 */ /* 0x000fe400078e00ff */
[----:B-1----:R-:W-:-:S07]  /*145c0*/  IMAD.MOV.U32 R13, RZ, RZ, RZ ;  /* 0x000000ffff0d7224 */ /* 0x002fce00078e00ff */
[----:B------:R-:W-:-:S07]  /*145d0*/  LEPC R20, `(.L_x_2151) ;  /* 0x000000001014794e */ /* 0x000fce0000000000 */
[----:B---3--:R-:W-:Y:S05]  /*145e0*/  CALL.ABS.NOINC R2 ;  /* 0x0000000002007343 */ /* 0x008fea0003c00000 */
.L_x_2151:
        /* <DEDUP_REMOVED lines=16> */
.L_x_2150:
[----:B------:R-:W-:Y:S05]  /*146f0*/  BSYNC B6 ;  /* 0x0000000000067941 */ /* 0x000fea0003800000 */
.L_x_2149:
[----:B------:R-:W-:Y:S01]  /*14700*/  ULDC.64 UR4, c[0x0][0x9f8] ;  /* 0x00027e0000047ab9 */ /* 0x000fe20000000a00 */
[----:B------:R-:W3:Y:S01]  /*14710*/  LDL R20, [R1+0x24] ;  /* 0x0000240001147983 */ /* 0x000ee20000100800 */
[----:B------:R-:W-:Y:S01]  /*14720*/  ISETP.NE.U32.AND P0, PT, RZ, UR4, PT ;  /* 0x00000004ff007c0c */ /* 0x000fe2000bf05070 */
[----:B------:R-:W-:-:S03]  /*14730*/  ULDC.64 UR6, c[0x0][0x208] ;  /* 0x0000820000067ab9 */ /* 0x000fc60000000a00 */
[----:B------:R-:W-:-:S13]  /*14740*/  ISETP.NE.AND.EX P0, PT, RZ, UR5, PT, P0 ;  /* 0x00000005ff007c0c */ /* 0x000fda000bf05300 */
[----:B------:R-:W-:-:S04]  /*14750*/  @P0 IADD3 R2, P1, R19, UR4, RZ ;  /* 0x0000000413020c10 */ /* 0x000fc8000ff3e0ff */
[----:B------:R-:W-:Y:S01]  /*14760*/  @P0 IADD3.X R3, R23, UR5, RZ, P1, !PT ;  /* 0x0000000517030c10 */ /* 0x000fe20008ffe4ff */
[----:B------:R-:W-:-:S04]  /*14770*/  ULDC.64 UR4, c[0x0][0xa08] ;  /* 0x0002820000047ab9 */ /* 0x000fc80000000a00 */
[----:B------:R1:W2:Y:S02]  /*14780*/  @P0 LDG.E R26, desc[UR6][R2.64] ;  /* 0x00000006021a0981 */ /* 0x0002a4000c1e1900 */
[----:B-1----:R-:W1:Y:S02]  /*14790*/  LDC.64 R2, c[0x0][0x418] ;  /* 0x00010600ff027b82 */ /* 0x002e640000000a00 */
[----:B-1----:R-:W-:Y:S01]  /*147a0*/  LOP3.LUT P0, RZ, R2, UR4, RZ, 0xfc, !PT ;  /* 0x0000000402ff7c12 */ /* 0x002fe2000f80fcff */
[----:B------:R-:W-:-:S03]  /*147b0*/  UMOV UR4, 0xffffffff ;  /* 0xffffffff00047882 */ /* 0x000fc60000000000 */
[----:B------:R-:W-:Y:S01]  /*147c0*/  LOP3.LUT P0, RZ, R3, UR5, RZ, 0xfc, P0 ;  /* 0x0000000503ff7c12 */ /* 0x000fe2000800fcff */
[----:B---3--:R-:W-:Y:S01]  /*147d0*/  VIADD R23, R20, 0xffffffff ;  /* 0xffffffff14177836 */ /* 0x008fe20000000000 */
[----:B--2---:R-:W-:Y:S02]  /*147e0*/  SHF.R.S32.HI R7, RZ, 0x1f, R26 ;  /* 0x0000001fff077819 */ /* 0x004fe4000001141a */
[----:B------:R-:W-:-:S03]  /*147f0*/  SEL R19, R26, RZ, !P0 ;  /* 0x000000ff1a137207 */ /* 0x000fc60004000000 */
[----:B------:R1:W-:Y:S01]  /*14800*/  STL [R1], R7 ;  /* 0x0000000701007387 */ /* 0x0003e20000100800 */
[----:B------:R-:W-:Y:S05]  /*14810*/  BRA.DIV UR4, `(.L_x_2152) ;  /* 0x0000005204a87947 */ /* 0x000fea000b800000 */
[----:B------:R-:W2:Y:S02]  /*14820*/  S2R R0, SR_TID.X ;  /* 0x0000000000007919 */ /* 0x000ea40000002100 */
[----:B--2---:R-:W-:-:S04]  /*14830*/  SHF.R.U32.HI R0, RZ, 0x5, R0 ;  /* 0x00000005ff007819 */ /* 0x004fc80000011600 */
[----:B------:R-:W-:-:S05]  /*14840*/  LOP3.LUT R0, R0, 0x3, RZ, 0xc0, !PT ;  /* 0x0000000300007812 */ /* 0x000fca00078ec0ff */
[----:B------:R2:W3:Y:S02]  /*14850*/  SHFL.IDX PT, R14, R0, RZ, 0x1f ;  /* 0x00001fff000e7589 */ /* 0x0004e400000e0000 */
.L_x_2260:
        /* <DEDUP_REMOVED lines=8> */
.L_x_2263:
[----:B------:R-:W-:Y:S05]  /*148e0*/  @!P6 BRA `(.L_x_2153) ;  /* 0x000000040010e947 */ /* 0x000fea0003800000 */
[----:B------:R-:W-:-:S04]  /*148f0*/  ISETP.NE.U32.AND P0, PT, R2, RZ, PT ;  /* 0x000000ff0200720c */ /* 0x000fc80003f05070 */
[----:B------:R-:W-:-:S13]  /*14900*/  ISETP.NE.AND.EX P0, PT, R3, RZ, PT, P0 ;  /* 0x000000ff0300720c */ /* 0x000fda0003f05300 */
[----:B------:R-:W-:Y:S05]  /*14910*/  @!P0 BRA `(.L_x_2155) ;  /* 0x00000000004c8947 */ /* 0x000fea0003800000 */
[----:B------:R-:W3:Y:S01]  /*14920*/  LDC R6, c[0x0][0x43c] ;  /* 0x00010f00ff067b82 */ /* 0x000ee20000000800 */
[----:B--2---:R-:W-:Y:S01]  /*14930*/  IMAD.MOV.U32 R0, RZ, RZ, R23 ;  /* 0x000000ffff007224 */ /* 0x004fe200078e0017 */
[----:B------:R-:W-:Y:S01]  /*14940*/  ULDC.64 UR4, c[0x0][0x428] ;  /* 0x00010a0000047ab9 */ /* 0x000fe20000000a00 */
[----:B------:R-:W-:Y:S01]  /*14950*/  ULDC.64 UR6, c[0x0][0x208] ;  /* 0x0000820000067ab9 */ /* 0x000fe20000000a00 */
[----:B---3--:R-:W-:-:S13]  /*14960*/  ISETP.NE.AND P0, PT, R6, 0x1, PT ;  /* 0x000000010600780c */ /* 0x008fda0003f05270 */
[----:B0-----:R-:W0:Y:S02]  /*14970*/  @P0 LDC.64 R4, c[0x0][0x440] ;  /* 0x00011000ff040b82 */ /* 0x001e240000000a00 */
        /* <DEDUP_REMOVED lines=13> */
.L_x_2155:
[----:B--2---:R-:W-:Y:S01]  /*14a50*/  IMAD R0, R18, 0x8, R17 ;  /* 0x0000000812007824 */ /* 0x004fe200078e0211 */
[----:B---3--:R-:W-:-:S04]  /*14a60*/  SHF.L.U32 R2, R28, 0x1f, RZ ;  /* 0x0000001f1c027819 */ /* 0x008fc800000006ff */
[----:B------:R-:W2:Y:S02]  /*14a70*/  SYNCS.PHASECHK.TRANS64.TRYWAIT P0, [R0+URZ+0x31c40], R2 ;  /* 0x031c4002000075a7 */ /* 0x000ea4000800017f */
[----:B--2---:R-:W-:Y:S05]  /*14a80*/  @!P0 BRA `(.L_x_2156) ;  /* 0x0000005000608947 */ /* 0x004fea0003800000 */
.L_x_2264:
        /* <DEDUP_REMOVED lines=11> */
.L_x_2157:
        /* <DEDUP_REMOVED lines=15> */
[----:B------:R-:W-:Y:S02]  /*14c30*/  UIMAD UR11, UR11, 0x90, UR5 ;  /* 0x000000900b0b78a4 */ /* 0x000fe4000f8e0205 */
        /* <DEDUP_REMOVED lines=15> */
.L_x_2153:
[----:B0-----:R-:W3:Y:S04]  /*14d30*/  LDL.LU R4, [R1+0x10] ;  /* 0x0000100001047983 */ /* 0x001ee80000300800 */
[----:B------:R-:W4:Y:S04]  /*14d40*/  LDL.LU R6, [R1+0xc] ;  /* 0x00000c0001067983 */ /* 0x000f280000300800 */
[----:B------:R-:W5:Y:S01]  /*14d50*/  LDL.LU R3, [R1+0x28] ;  /* 0x0000280001037983 */ /* 0x000f620000300800 */
[----:B------:R-:W-:Y:S05]  /*14d60*/  WARPSYNC.ALL ;  /* 0x0000000000007948 */ /* 0x000fea0003800000 */
[----:B------:R-:W-:Y:S01]  /*14d70*/  ULDC.64 UR6, c[0x0][0xa00] ;  /* 0x0002800000067ab9 */ /* 0x000fe20000000a00 */
[----:B------:R-:W-:Y:S01]  /*14d80*/  ULDC.64 UR4, c[0x0][0x298] ;  /* 0x0000a60000047ab9 */ /* 0x000fe20000000a00 */
[----:B--2---:R-:W-:Y:S01]  /*14d90*/  VIADD R0, R17, 0xda00 ;  /* 0x0000da0011007836 */ /* 0x004fe20000000000 */
        /* <DEDUP_REMOVED lines=25> */
[----:B-1----:R-:W-:-:S02]  /*14f30*/  IMAD.U32 R7, RZ, RZ, UR9 ;  /* 0x00000009ff077e24 */ /* 0x002fc4000f8e00ff */
[----:B------:R-:W-:Y:S02]  /*14f40*/  IMAD.U32 R10, RZ, RZ, UR4 ;  /* 0x00000004ff0a7e24 */ /* 0x000fe4000f8e00ff */
[----:B------:R-:W-:Y:S02]  /*14f50*/  IMAD.U32 R11, RZ, RZ, UR5 ;  /* 0x00000005ff0b7e24 */ /* 0x000fe4000f8e00ff */
[----:B------:R-:W-:Y:S02]  /*14f60*/  IMAD.MOV.U32 R8, RZ, RZ, 0x70 ;  /* 0x00000070ff087424 */ /* 0x000fe400078e00ff */
[----:B------:R-:W-:Y:S02]  /*14f70*/  IMAD.MOV.U32 R12, RZ, RZ, 0x1 ;  /* 0x00000001ff0c7424 */ /* 0x000fe400078e00ff */
[----:B------:R-:W-:-:S07]  /*14f80*/  IMAD.MOV.U32 R13, RZ, RZ, RZ ;  /* 0x000000ffff0d7224 */ /* 0x000fce00078e00ff */
[----:B------:R-:W-:-:S07]  /*14f90*/  LEPC R20, `(.L_x_2159) ;  /* 0x000000001014794e */ /* 0x000fce0000000000 */
[----:B0-----:R-:W-:Y:S05]  /*14fa0*/  CALL.ABS.NOINC R2 ;  /* 0x0000000002007343 */ /* 0x001fea0003c00000 */
.L_x_2159:
[----:B------:R-:W-:Y:S05]  /*14fb0*/  BSYNC B6 ;  /* 0x0000000000067941 */ /* 0x000fea0003800000 */
.L_x_2158:
[----:B------:R-:W2:Y:S01]  /*14fc0*/  LDL.LU R20, [R1+0x10] ;  /* 0x0000100001147983 */ /* 0x000ea20000300800 */
[----:B------:R-:W3:Y:S01]  /*14fd0*/  LDC R9, c[0x0][0x448] ;  /* 0x00011200ff097b82 */ /* 0x000ee20000000800 */
[----:B------:R-:W-:Y:S01]  /*14fe0*/  ULDC.64 UR4, c[0x0][0x2d8] ;  /* 0x0000b60000047ab9 */ /* 0x000fe20000000a00 */
[----:B------:R-:W-:Y:S01]  /*14ff0*/  ULDC.64 UR6, c[0x0][0x2e0] ;  /* 0x0000b80000067ab9 */ /* 0x000fe20000000a00 */
[----:B0-----:R-:W2:Y:S01]  /*15000*/  LDL.LU.64 R2, [R1+0x30] ;  /* 0x0000300001027983 */ /* 0x001ea20000300a00 */
[----:B------:R-:W-:-:S03]  /*15010*/  ULDC.64 UR8, c[0x0][0x280] ;  /* 0x0000a00000087ab9 */ /* 0x000fc60000000a00 */
[----:B------:R-:W4:Y:S04]  /*15020*/  LDL.LU R21, [R1+0x28] ;  /* 0x0000280001157983 */ /* 0x000f280000300800 */
[----:B------:R-:W4:Y:S01]  /*15030*/  LDL.LU R4, [R1+0xc] ;  /* 0x00000c0001047983 */ /* 0x000f220000300800 */
[----:B------:R-:W0:Y:S01]  /*15040*/  S2R R10, SR_TID.X ;  /* 0x00000000000a7919 */ /* 0x000e220000002100 */
[----:B------:R-:W1:Y:S01]  /*15050*/  S2R R11, SR_TID.X ;  /* 0x00000000000b7919 */ /* 0x000e620000002100 */
[----:B---3--:R-:W-:-:S13]  /*15060*/  ISETP.NE.AND P1, PT, R9, 0x1, PT ;  /* 0x000000010900780c */ /* 0x008fda0003f25270 */
[----:B------:R-:W3:Y:S08]  /*15070*/  @P1 LDC R5, c[0x0][0x450] ;  /* 0x00011400ff051b82 */ /* 0x000ef00000000800 */
[----:B------:R-:W3:Y:S01]  /*15080*/  @P1 LDC R8, c[0x0][0x450] ;  /* 0x00011400ff081b82 */ /* 0x000ee20000000800 */
[----:B--2---:R-:W-:Y:S02]  /*15090*/  IMAD.MOV.U32 R3, RZ, RZ, R20 ;  /* 0x000000ffff037224 */ /* 0x004fe400078e0014 */
[----:B------:R-:W2:Y:S01]  /*150a0*/  S2R R20, SR_TID.X ;  /* 0x0000000000147919 */ /* 0x000ea20000002100 */
[----:B------:R-:W-:-:S04]  /*150b0*/  IMAD.WIDE.U32 R2, R16, UR4, R2 ;  /* 0x0000000410027c25 */ /* 0x000fc8000f8e0002 */
[----:B------:R-:W-:Y:S01]  /*150c0*/  IMAD R3, R16, UR5, R3 ;  /* 0x0000000510037c24 */ /* 0x000fe2000f8e0203 */
[----:B------:R-:W-:Y:S01]  /*150d0*/  ULDC.64 UR4, c[0x0][0x2d0] ;  /* 0x0000b40000047ab9 */ /* 0x000fe20000000a00 */
[----:B----4-:R-:W-:Y:S02]  /*150e0*/  IMAD R0, R21, UR6, RZ ;  /* 0x0000000615007c24 */ /* 0x010fe4000f8e02ff */
[----:B------:R-:W-:-:S04]  /*150f0*/  IMAD.WIDE.U32 R2, R4, UR6, R2 ;  /* 0x0000000604027c25 */ /* 0x000fc8000f8e0002 */
[----:B------:R-:W-:Y:S01]  /*15100*/  IMAD R0, R4, UR7, R0 ;  /* 0x0000000704007c24 */ /* 0x000fe2000f8e0200 */
[----:B------:R-:W-:Y:S01]  /*15110*/  ULDC.64 UR6, c[0x0][0x2c8] ;  /* 0x0000b20000067ab9 */ /* 0x000fe20000000a00 */
[----:B------:R-:W4:Y:S02]  /*15120*/  @P1 LDC R4, c[0x0][0x44c] ;  /* 0x00011300ff041b82 */ /* 0x000f240000000800 */
        /* <DEDUP_REMOVED lines=8> */
[----:B-1----:R-:W-:Y:S02]  /*151b0*/  IMAD.SHL.U32 R20, R11, 0x8, RZ ;  /* 0x000000080b147824 */ /* 0x002fe400078e00ff */
[----:B----4-:R-:W-:Y:S01]  /*151c0*/  @P1 IMAD.HI.U32 R0, R6, R4, RZ ;  /* 0x0000000406001227 */ /* 0x010fe200078e00ff */
[C---:B------:R-:W-:Y:S02]  /*151d0*/  LOP3.LUT R10, R21.reuse, 0x40, RZ, 0xfc, !PT ;  /* 0x00000040150a7812 */ /* 0x040fe400078efcff */
[----:B------:R-:W-:Y:S01]  /*151e0*/  LOP3.LUT R20, R20, 0x18, RZ, 0xc0, !PT ;  /* 0x0000001814147812 */ /* 0x000fe200078ec0ff */
[----:B------:R-:W-:Y:S01]  /*151f0*/  IMAD.MOV.U32 R4, RZ, RZ, R6 ;  /* 0x000000ffff047224 */ /* 0x000fe200078e0006 */
[----:B---3--:R-:W-:Y:S02]  /*15200*/  @P1 SHF.R.U32.HI R4, RZ, R5, R0 ;  /* 0x00000005ff041219 */ /* 0x008fe40000011600 */
        /* <DEDUP_REMOVED lines=105> */
.L_x_2277:
        /* <DEDUP_REMOVED lines=14> */
.L_x_2161:
        /* <DEDUP_REMOVED lines=18> */
.L_x_2278:
[----:B------:R-:W-:Y:S05]  /*15aa0*/  BSYNC B0 ;  /* 0x0000000000007941 */ /* 0x000fea0003800000 */
.L_x_2162:
        /* <DEDUP_REMOVED lines=33> */
[----:B------:R-:W2:Y:S01]  /*15cc0*/  LDL R11, [R1] ;  /* 0x00000000010b7983 */ /* 0x000ea20000100800 */
[----:B------:R-:W0:Y:S01]  /*15cd0*/  LDC R5, c[0x0][0x43c] ;  /* 0x00010f00ff057b82 */ /* 0x000e220000000800 */
[----:B------:R-:W-:Y:S01]  /*15ce0*/  ULDC.64 UR6, c[0x0][0x428] ;  /* 0x00010a0000067ab9 */ /* 0x000fe20000000a00 */
        /* <DEDUP_REMOVED lines=16> */
.L_x_2170:
[----:B------:R-:W-:Y:S01]  /*15df0*/  IMAD R3, R6, 0x8, R17 ;  /* 0x0000000806037824 */ /* 0x000fe200078e0211 */
[----:B------:R-:W-:Y:S01]  /*15e00*/  SHF.L.U32 R2, R10, 0x1f, RZ ;  /* 0x0000001f0a027819 */ /* 0x000fe200000006ff */
[----:B------:R-:W-:Y:S03]  /*15e10*/  BSSY B3, `(.L_x_2171) ;  /* 0x0000003000037945 */ /* 0x000fe60003800000 */
[----:B------:R-:W1:Y:S02]  /*15e20*/  SYNCS.PHASECHK.TRANS64.TRYWAIT P0, [R3+URZ+0x31c40], R2 ;  /* 0x031c4002030075a7 */ /* 0x000e64000800017f */
[----:B-1----:R-:W-:Y:S05]  /*15e30*/  @!P0 BRA `(.L_x_2172) ;  /* 0x0000004400c08947 */ /* 0x002fea0003800000 */
.L_x_2279:
[----:B------:R-:W-:Y:S05]  /*15e40*/  BSYNC B3 ;  /* 0x0000000000037941 */ /* 0x000fea0003800000 */
.L_x_2171:
        /* <DEDUP_REMOVED lines=12> */
.L_x_2174:
[----:B------:R-:W-:Y:S05]  /*15f10*/  BSYNC B3 ;  /* 0x0000000000037941 */ /* 0x000fea0003800000 */
.L_x_2173:
        /* <DEDUP_REMOVED lines=11> */
.L_x_2175:
        /* <DEDUP_REMOVED lines=16> */
.L_x_2176:
        /* <DEDUP_REMOVED lines=16> */
.L_x_2177:
        /* <DEDUP_REMOVED lines=15> */
.L_x_2280:
[----:B------:R-:W-:Y:S05]  /*162c0*/  BSYNC B3 ;  /* 0x0000000000037941 */ /* 0x000fea0003800000 */
.L_x_2178:
        /* <DEDUP_REMOVED lines=12> */
.L_x_2181:
[----:B------:R-:W-:Y:S05]  /*16390*/  BSYNC B3 ;  /* 0x0000000000037941 */ /* 0x000fea0003800000 */
.L_x_2180:
        /* <DEDUP_REMOVED lines=11> */
.L_x_2182:
        /* <DEDUP_REMOVED lines=15> */
.L_x_2183:
        /* <DEDUP_REMOVED lines=15> */
.L_x_2184:
        /* <DEDUP_REMOVED lines=12> */
.L_x_2169:
[----:B------:R-:W-:Y:S05]  /*166f0*/  BSYNC B1 ;  /* 0x0000000000017941 */ /* 0x000fea0003800000 */
.L_x_2168:
[----:B------:R-:W2:Y:S01]  /*16700*/  LDL.LU R0, [R1+0x24] ;  /* 0x0000240001007983 */ /* 0x000ea20000300800 */
[----:B------:R-:W-:Y:S02]  /*16710*/  IMAD.MOV.U32 R28, RZ, RZ, R10 ;  /* 0x000000ffff1c7224 */ /* 0x000fe400078e000a */
[----:B------:R-:W-:Y:S02]  /*16720*/  IMAD.MOV.U32 R18, RZ, RZ, R6 ;  /* 0x000000ffff127224 */ /* 0x000fe400078e0006 */
[----:B--2---:R-:W-:-:S07]  /*16730*/  VIADD R0, R0, 0xfffffffd ;  /* 0xfffffffd00007836 */ /* 0x004fce0000000000 */
.L_x_2167:
[----:B------:R-:W-:Y:S05]  /*16740*/  BSYNC B2 ;  /* 0x0000000000027941 */ /* 0x000fea0003800000 */
.L_x_2166:
[----:B------:R-:W-:Y:S01]  /*16750*/  VIADD R7, R7, 0xfffffffe ;  /* 0xfffffffe07077836 */ /* 0x000fe20000000000 */
[----:B------:R-:W-:-:S04]  /*16760*/  LOP3.LUT R2, RZ, R9, RZ, 0x33, !PT ;  /* 0x00000009ff027212 */ /* 0x000fc800078e33ff */
[----:B------:R-:W-:-:S13]  /*16770*/  ISETP.NE.AND P0, PT, R7, R2, PT ;  /* 0x000000020700720c */ /* 0x000fda0003f05270 */
[----:B------:R-:W-:Y:S05]  /*16780*/  @!P0 BRA `(.L_x_2165) ;  /* 0x0000001400988947 */ /* 0x000fea0003800000 */
[----:B------:R-:W-:-:S07]  /*16790*/  IMAD.MOV.U32 R4, RZ, RZ, R19 ;  /* 0x000000ffff047224 */ /* 0x000fce00078e0013 */
.L_x_2219:
        /* <DEDUP_REMOVED lines=33> */
.L_x_2187:
[----:B------:R-:W-:Y:S01]  /*169b0*/  IMAD R3, R6, 0x8, R17 ;  /* 0x0000000806037824 */ /* 0x000fe200078e0211 */
[----:B------:R-:W-:Y:S01]  /*169c0*/  SHF.L.U32 R2, R7, 0x1f, RZ ;  /* 0x0000001f07027819 */ /* 0x000fe200000006ff */
[----:B------:R-:W-:Y:S03]  /*169d0*/  BSSY B2, `(.L_x_2188) ;  /* 0x0000003000027945 */ /* 0x000fe60003800000 */
[----:B------:R-:W1:Y:S02]  /*169e0*/  SYNCS.PHASECHK.TRANS64.TRYWAIT P0, [R3+URZ+0x31c40], R2 ;  /* 0x031c4002030075a7 */ /* 0x000e64000800017f */
[----:B-1----:R-:W-:Y:S05]  /*169f0*/  @!P0 BRA `(.L_x_2189) ;  /* 0x0000003800f88947 */ /* 0x002fea0003800000 */
.L_x_2281:
[----:B------:R-:W-:Y:S05]  /*16a00*/  BSYNC B2 ;  /* 0x0000000000027941 */ /* 0x000fea0003800000 */
.L_x_2188:
        /* <DEDUP_REMOVED lines=12> */
.L_x_2191:
[----:B------:R-:W-:Y:S05]  /*16ad0*/  BSYNC B2 ;  /* 0x0000000000027941 */ /* 0x000fea0003800000 */
.L_x_2190:
        /* <DEDUP_REMOVED lines=11> */
.L_x_2192:
        /* <DEDUP_REMOVED lines=16> */
.L_x_2193:
        /* <DEDUP_REMOVED lines=16> */
.L_x_2194:
        /* <DEDUP_REMOVED lines=15> */
.L_x_2282:
[----:B------:R-:W-:Y:S05]  /*16e80*/  BSYNC B2 ;  /* 0x0000000000027941 */ /* 0x000fea0003800000 */
.L_x_2195:
        /* <DEDUP_REMOVED lines=11> */
.L_x_2198:
[----:B------:R-:W-:Y:S05]  /*16f40*/  BSYNC B2 ;  /* 0x0000000000027941 */ /* 0x000fea0003800000 */
.L_x_2197:
        /* <DEDUP_REMOVED lines=10> */
.L_x_2199:
        /* <DEDUP_REMOVED lines=15> */
.L_x_2200:
        /* <DEDUP_REMOVED lines=15> */
.L_x_2201:
        /* <DEDUP_REMOVED lines=12> */
.L_x_2186:
[----:B------:R-:W-:Y:S05]  /*17290*/  BSYNC B1 ;  /* 0x0000000000017941 */ /* 0x000fea0003800000 */
.L_x_2185:
        /* <DEDUP_REMOVED lines=33> */
.L_x_2204:
[----:B------:R-:W-:Y:S01]  /*174b0*/  IMAD R2, R18, 0x8, R17 ;  /* 0x0000000812027824 */ /* 0x000fe200078e0211 */
[----:B------:R-:W-:Y:S01]  /*174c0*/  SHF.L.U32 R3, R28, 0x1f, RZ ;  /* 0x0000001f1c037819 */ /* 0x000fe200000006ff */
[----:B------:R-:W-:Y:S03]  /*174d0*/  BSSY B2, `(.L_x_2205) ;  /* 0x0000003000027945 */ /* 0x000fe60003800000 */
[----:B------:R-:W1:Y:S02]  /*174e0*/  SYNCS.PHASECHK.TRANS64.TRYWAIT P0, [R2+URZ+0x31c40], R3 ;  /* 0x031c4003020075a7 */ /* 0x000e64000800017f */
[----:B-1----:R-:W-:Y:S05]  /*174f0*/  @!P0 BRA `(.L_x_2206) ;  /* 0x0000003000608947 */ /* 0x002fea0003800000 */
.L_x_2283:
[----:B------:R-:W-:Y:S05]  /*17500*/  BSYNC B2 ;  /* 0x0000000000027941 */ /* 0x000fea0003800000 */
.L_x_2205:
        /* <DEDUP_REMOVED lines=12> */
.L_x_2208:
[----:B------:R-:W-:Y:S05]  /*175d0*/  BSYNC B2 ;  /* 0x0000000000027941 */ /* 0x000fea0003800000 */
.L_x_2207:
        /* <DEDUP_REMOVED lines=12> */
.L_x_2209:
        /* <DEDUP_REMOVED lines=16> */
.L_x_2210:
        /* <DEDUP_REMOVED lines=16> */
.L_x_2211:
        /* <DEDUP_REMOVED lines=15> */
.L_x_2284:
[----:B------:R-:W-:Y:S05]  /*17990*/  BSYNC B2 ;  /* 0x0000000000027941 */ /* 0x000fea0003800000 */
.L_x_2212:
        /* <DEDUP_REMOVED lines=11> */
.L_x_2215:
[----:B------:R-:W-:Y:S05]  /*17a50*/  BSYNC B2 ;  /* 0x0000000000027941 */ /* 0x000fea0003800000 */
.L_x_2214:
        /* <DEDUP_REMOVED lines=10> */
.L_x_2216:
        /* <DEDUP_REMOVED lines=15> */
.L_x_2217:
        /* <DEDUP_REMOVED lines=15> */
.L_x_2218:
        /* <DEDUP_REMOVED lines=12> */
.L_x_2203:
[----:B------:R-:W-:Y:S05]  /*17da0*/  BSYNC B1 ;  /* 0x0000000000017941 */ /* 0x000fea0003800000 */
.L_x_2202:
[----:B------:R-:W2:Y:S01]  /*17db0*/  LDL R2, [R1+0x4] ;  /* 0x0000040001027983 */ /* 0x000ea20000100800 */
[----:B------:R-:W-:Y:S01]  /*17dc0*/  VIADD R0, R0, 0xfffffffe ;  /* 0xfffffffe00007836 */ /* 0x000fe20000000000 */
[----:B--2---:R-:W-:-:S13]  /*17dd0*/  ISETP.GT.AND P0, PT, R9, R2, PT ;  /* 0x000000020900720c */ /* 0x004fda0003f04270 */
[----:B------:R-:W-:Y:S05]  /*17de0*/  @P0 BRA `(.L_x_2219) ;  /* 0xffffffe8006c0947 */ /* 0x000fea000383ffff */
.L_x_2165:
[----:B------:R-:W-:Y:S05]  /*17df0*/  BSYNC B0 ;  /* 0x0000000000007941 */ /* 0x000fea0003800000 */
.L_x_2164:
        /* <DEDUP_REMOVED lines=18> */
.L_x_2221:
[----:B------:R-:W-:Y:S05]  /*17f20*/  BSYNC B0 ;  /* 0x0000000000007941 */ /* 0x000fea0003800000 */
.L_x_2220:
[----:B------:R-:W-:Y:S01]  /*17f30*/  LOP3.LUT P0, RZ, R22, 0x1, RZ, 0xc0, !PT ;  /* 0x0000000116ff7812 */ /* 0x000fe2000780c0ff */
[----:B------:R-:W-:-:S12]  /*17f40*/  BSSY B0, `(.L_x_2222) ;  /* 0x0000045000007945 */ /* 0x000fd80003800000 */
[----:B------:R-:W-:Y:S05]  /*17f50*/  @!P0 BRA `(.L_x_2223) ;  /* 0x00000004000c8947 */ /* 0x000fea0003800000 */
[----:B------:R-:W-:Y:S01]  /*17f60*/  IMAD R3, R18, 0x8, R17 ;  /* 0x0000000812037824 */ /* 0x000fe200078e0211 */
[----:B------:R-:W-:Y:S01]  /*17f70*/  SHF.L.U32 R0, R28, 0x1f, RZ ;  /* 0x0000001f1c007819 */ /* 0x000fe200000006ff */
[----:B------:R-:W-:Y:S01]  /*17f80*/  BSSY B1, `(.L_x_2224) ;  /* 0x0000004000017945 */ /* 0x000fe20003800000 */
[----:B------:R-:W-:Y:S02]  /*17f90*/  ISETP.NE.AND P1, PT, R6, RZ, PT ;  /* 0x000000ff0600720c */ /* 0x000fe40003f25270 */
[----:B------:R-:W1:Y:S02]  /*17fa0*/  SYNCS.PHASECHK.TRANS64.TRYWAIT P0, [R3+URZ+0x31c60], R0 ;  /* 0x031c6000030075a7 */ /* 0x000e64000800017f */
[----:B-1----:R-:W-:Y:S09]  /*17fb0*/  @!P0 BRA `(.L_x_2225) ;  /* 0x0000002400d88947 */ /* 0x002ff20003800000 */
.L_x_2285:
[----:B------:R-:W-:Y:S05]  /*17fc0*/  BSYNC B1 ;  /* 0x0000000000017941 */ /* 0x000fea0003800000 */
.L_x_2224:
        /* <DEDUP_REMOVED lines=9> */
.L_x_2227:
[----:B------:R-:W-:Y:S05]  /*18060*/  BSYNC B1 ;  /* 0x0000000000017941 */ /* 0x000fea0003800000 */
.L_x_2226:
        /* <DEDUP_REMOVED lines=10> */
.L_x_2228:
        /* <DEDUP_REMOVED lines=15> */
.L_x_2229:
        /* <DEDUP_REMOVED lines=15> */
.L_x_2230:
        /* <DEDUP_REMOVED lines=10> */
.L_x_2223:
[----:B------:R-:W-:Y:S05]  /*18390*/  BSYNC B0 ;  /* 0x0000000000007941 */ /* 0x000fea0003800000 */
.L_x_2222:
[----:B------:R-:W-:-:S05]  /*183a0*/  VIADD R18, R18, 0x1 ;  /* 0x0000000112127836 */ /* 0x000fca0000000000 */
[----:B------:R-:W-:-:S04]  /*183b0*/  ISETP.NE.AND P0, PT, R18, 0x2, PT ;  /* 0x000000021200780c */ /* 0x000fc80003f05270 */
[----:B------:R-:W-:Y:S02]  /*183c0*/  SEL R3, RZ, 0x1, P0 ;  /* 0x00000001ff037807 */ /* 0x000fe40000000000 */
[----:B------:R-:W-:Y:S02]  /*183d0*/  SEL R18, R18, RZ, P0 ;  /* 0x000000ff12127207 */ /* 0x000fe40000000000 */
[----:B------:R-:W-:-:S07]  /*183e0*/  LOP3.LUT R28, R28, R3, RZ, 0x3c, !PT ;  /* 0x000000031c1c7212 */ /* 0x000fce00078e3cff */
.L_x_2146:
[----:B------:R-:W-:Y:S05]  /*183f0*/  BSYNC B7 ;  /* 0x0000000000077941 */ /* 0x000fea0003800000 */
.L_x_2144:
[----:B------:R-:W-:-:S13]  /*18400*/  LOP3.LUT P0, RZ, R22, 0x2, RZ, 0xc0, !PT ;  /* 0x0000000216ff7812 */ /* 0x000fda000780c0ff */
[----:B------:R-:W-:Y:S05]  /*18410*/  @!P0 BRA `(.L_x_2231) ;  /* 0x0000000000248947 */ /* 0x000fea0003800000 */
[----:B------:R-:W-:Y:S05]  /*18420*/  WARPSYNC.ALL ;  /* 0x0000000000007948 */ /* 0x000fea0003800000 */
[----:B------:R-:W1:Y:S08]  /*18430*/  S2UR UR5, SR_CgaCtaId ;  /* 0x00000000000579c3 */ /* 0x000e700000008800 */
[----:B------:R-:W-:Y:S06]  /*18440*/  BAR.SYNC.DEFER_BLOCKING 0x5, 0x200 ;  /* 0x0148000000007b1d */ /* 0x000fec0000010000 */
[----:B------:R-:W-:-:S02]  /*18450*/  UMOV UR4, 0x400 ;  /* 0x0000040000047882 */ /* 0x000fc40000000000 */
[----:B-1----:R-:W-:-:S06]  /*18460*/  ULEA UR4, UR5, UR4, 0x18 ;  /* 0x0000000405047291 */ /* 0x002fcc000f8ec03f */
[----:B------:R-:W-:-:S05]  /*18470*/  IMAD.U32 R17, RZ, RZ, UR4 ;  /* 0x00000004ff117e24 */ /* 0x000fca000f8e00ff */
[----:B------:R1:W3:Y:S01]  /*18480*/  LDS.128 R24, [R17+0x31cd0] ;  /* 0x031cd00011187984 */ /* 0x0002e20000000c00 */
[----:B------:R-:W-:Y:S06]  /*18490*/  BAR.ARV 0x4, 0x200 ;  /* 0x0108000000007b1d */ /* 0x000fec0000002000 */
[----:B------:R-:W-:Y:S05]  /*184a0*/  BRA `(.L_x_2232) ;  /* 0x0000000c00e07947 */ /* 0x000fea0003800000 */
.L_x_2231:
[----:B------:R-:W0:Y:S01]  /*184b0*/  S2R R0, SR_TID.X ;  /* 0x0000000000007919 */ /* 0x000e220000002100 */
[----:B------:R-:W-:Y:S01]  /*184c0*/  UMOV UR4, 0xffffffff ;  /* 0xffffffff00047882 */ /* 0x000fe20000000000 */
[----:B0-----:R-:W-:-:S04]  /*184d0*/  LOP3.LUT R8, R0, 0x1f, RZ, 0xc0, !PT ;  /* 0x0000001f00087812 */ /* 0x001fc800078ec0ff */
[----:B------:R-:W-:Y:S01]  /*184e0*/  ISETP.NE.AND P0, PT, R8, 0x1f, PT ;  /* 0x0000001f0800780c */ /* 0x000fe20003f05270 */
[----:B------:R-:W-:-:S12]  /*184f0*/  BRA.DIV UR4, `(.L_x_2233) ;  /* 0x00000022049c7947 */ /* 0x000fd8000b800000 */
[----:B------:R-:W-:Y:S01]  /*18500*/  IMAD.IADD R9, R27, 0x1, R8 ;  /* 0x000000011b097824 */ /* 0x000fe200078e0208 */
[----:B------:R-:W-:Y:S01]  /*18510*/  ULDC UR4, c[0x0][0xc3c] ;  /* 0x00030f0000047ab9 */ /* 0x000fe20000000800 */
[----:B------:R-:W-:-:S03]  /*18520*/  ULDC.64 UR6, c[0x0][0x208] ;  /* 0x0000820000067ab9 */ /* 0x000fc60000000a00 */
[----:B------:R-:W-:-:S13]  /*18530*/  ISETP.GE.OR P1, PT, R9, UR4, !P0 ;  /* 0x0000000409007c0c */ /* 0x000fda000c726670 */
[----:B------:R-:W0:Y:S08]  /*18540*/  @!P1 LDC.64 R2, c[0x0][0xc80] ;  /* 0x00032000ff029b82 */ /* 0x000e300000000a00 */
[----:B------:R-:W1:Y:S01]  /*18550*/  @!P1 LDC.64 R4, c[0x0][0xc78] ;  /* 0x00031e00ff049b82 */ /* 0x000e620000000a00 */
[----:B0-----:R-:W-:-:S05]  /*18560*/  @!P1 IMAD.WIDE R2, R9, 0x4, R2 ;  /* 0x0000000409029825 */ /* 0x001fca00078e0202 */
[----:B--2---:R1:W2:Y:S02]  /*18570*/  @!P1 LDG.E R7, desc[UR6][R2.64] ;  /* 0x0000000602079981 */ /* 0x0042a4000c1e1900 */
        /* <DEDUP_REMOVED lines=31> */
.L_x_2295:
[----:B------:R-:W-:Y:S02]  /*18770*/  ULDC UR4, c[0x0][0xc38] ;  /* 0x00030e0000047ab9 */ /* 0x000fe40000000800 */
[----:B------:R-:W-:-:S04]  /*18780*/  IMAD.U32 R4, RZ, RZ, UR4 ;  /* 0x00000004ff047e24 */ /* 0x000fc8000f8e00ff */
[----:B-1----:R-:W-:-:S04]  /*18790*/  IMAD R3, R14, R4, RZ ;  /* 0x000000040e037224 */ /* 0x002fc800078e02ff */
[----:B------:R-:W-:-:S05]  /*187a0*/  IMAD.IADD R6, R6, 0x1, R3 ;  /* 0x0000000106067824 */ /* 0x000fca00078e0203 */
[----:B------:R-:W-:-:S13]  /*187b0*/  ISETP.GT.AND P6, PT, R6, R0, PT ;  /* 0x000000000600720c */ /* 0x000fda0003fc4270 */
[----:B------:R-:W-:Y:S05]  /*187c0*/  @P6 BRA `(.L_x_2234) ;  /* 0x0000000000a86947 */ /* 0x000fea0003800000 */
.L_x_2237:
[----:B0-----:R-:W0:Y:S01]  /*187d0*/  LDC R2, c[0x0][0xc3c] ;  /* 0x00030f00ff027b82 */ /* 0x001e220000000800 */
[----:B------:R-:W-:-:S05]  /*187e0*/  VIADD R27, R27, 0x1f ;  /* 0x0000001f1b1b7836 */ /* 0x000fca0000000000 */
[----:B0-----:R-:W-:-:S13]  /*187f0*/  ISETP.GE.AND P6, PT, R27, R2, PT ;  /* 0x000000021b00720c */ /* 0x001fda0003fc6270 */
[----:B------:R-:W-:Y:S05]  /*18800*/  @P6 BRA `(.L_x_2235) ;  /* 0x0000000800c46947 */ /* 0x000fea0003800000 */
[----:B------:R-:W0:Y:S01]  /*18810*/  S2R R3, SR_TID.X ;  /* 0x0000000000037919 */ /* 0x000e220000002100 */
        /* <DEDUP_REMOVED lines=31> */
.L_x_2303:
[----:B------:R-:W-:Y:S02]  /*18a10*/  ULDC UR4, c[0x0][0xc38] ;  /* 0x00030e0000047ab9 */ /* 0x000fe40000000800 */
[----:B------:R-:W-:-:S04]  /*18a20*/  IMAD.U32 R4, RZ, RZ, UR4 ;  /* 0x00000004ff047e24 */ /* 0x000fc8000f8e00ff */
[----:B-1----:R-:W-:-:S04]  /*18a30*/  IMAD R3, R14, R4, RZ ;  /* 0x000000040e037224 */ /* 0x002fc800078e02ff */
[----:B------:R-:W-:-:S05]  /*18a40*/  IMAD.IADD R6, R3, 0x1, R6 ;  /* 0x0000000103067824 */ /* 0x000fca00078e0206 */
[----:B------:R-:W-:-:S13]  /*18a50*/  ISETP.GT.AND P6, PT, R6, R0, PT ;  /* 0x000000000600720c */ /* 0x000fda0003fc4270 */
[----:B------:R-:W-:Y:S05]  /*18a60*/  @!P6 BRA `(.L_x_2237) ;  /* 0xfffffffc0058e947 */ /* 0x000fea000383ffff */
.L_x_2234:
        /* <DEDUP_REMOVED lines=10> */
.L_x_2308:
[----:B------:R-:W-:-:S13]  /*18b10*/  ISETP.NE.AND P0, PT, R3, RZ, PT ;  /* 0x000000ff0300720c */ /* 0x000fda0003f05270 */
[----:B------:R-:W-:Y:S05]  /*18b20*/  @!P0 BRA `(.L_x_2239) ;  /* 0x0000000000108947 */ /* 0x000fea0003800000 */
[----:B------:R-:W-:Y:S01]  /*18b30*/  UMOV UR4, 0xffffffff ;  /* 0xffffffff00047882 */ /* 0x000fe20000000000 */
[----:B------:R-:W-:Y:S02]  /*18b40*/  VIADD R12, R7, 0xffffffff ;  /* 0xffffffff070c7836 */ /* 0x000fe40000000000 */
[----:B------:R-:W-:Y:S05]  /*18b50*/  BRA.DIV UR4, `(.L_x_2240) ;  /* 0x0000002604587947 */ /* 0x000fea000b800000 */
[----:B------:R4:W0:Y:S02]  /*18b60*/  SHFL.IDX PT, R24, R2, R12, 0x1f ;  /* 0x00001f0c02187589 */ /* 0x00082400000e0000 */
.L_x_2239:
        /* <DEDUP_REMOVED lines=48> */
[----:B------:R-:W-:Y:S01]  /*18e70*/  ISETP.GE.AND P2, PT, R3, RZ, PT ;  /* 0x000000ff0300720c */ /* 0x000fe20003f46270 */
[----:B------:R-:W-:-:S04]  /*18e80*/  IMAD.MOV R3, RZ, RZ, -R7 ;  /* 0x000000ffff037224 */ /* 0x000fc800078e0a07 */
[----:B------:R-:W-:Y:S02]  /*18e90*/  IMAD R3, R25, R3, R0 ;  /* 0x0000000319037224 */ /* 0x000fe400078e0200 */
        /* <DEDUP_REMOVED lines=8> */
.L_x_2241:
[----:B----4-:R-:W0:Y:S01]  /*18f20*/  LDC.64 R2, c[0x0][0xc90] ;  /* 0x00032400ff027b82 */ /* 0x010e220000000a00 */
[----:B------:R-:W-:Y:S01]  /*18f30*/  ULDC.64 UR4, c[0x0][0x208] ;  /* 0x0000820000047ab9 */ /* 0x000fe20000000a00 */
[----:B0-----:R-:W-:-:S05]  /*18f40*/  IMAD.WIDE R2, R27, 0x4, R2 ;  /* 0x000000041b027825 */ /* 0x001fca00078e0202 */
[----:B------:R0:W2:Y:S02]  /*18f50*/  LDG.E R6, desc[UR4][R2.64] ;  /* 0x0000000402067981 */ /* 0x0000a4000c1e1900 */
[----:B0-----:R-:W-:Y:S02]  /*18f60*/  IMAD.MOV.U32 R2, RZ, RZ, RZ ;  /* 0x000000ffff027224 */ /* 0x001fe400078e00ff */
[----:B--2---:R-:W-:-:S05]  /*18f70*/  IMAD R5, R25, R6, RZ ;  /* 0x0000000619057224 */ /* 0x004fca00078e02ff */
        /* <DEDUP_REMOVED lines=55> */
.L_x_2242:
[----:B------:R-:W-:-:S05]  /*192f0*/  LOP3.LUT R0, RZ, R3, RZ, 0x33, !PT ;  /* 0x00000003ff007212 */ /* 0x000fca00078e33ff */
[----:B------:R-:W-:Y:S01]  /*19300*/  IMAD.IADD R25, R25, 0x1, R0 ;  /* 0x0000000119197824 */ /* 0x000fe200078e0200 */
[----:B------:R-:W-:Y:S06]  /*19310*/  BRA `(.L_x_2243) ;  /* 0x00000000001c7947 */ /* 0x000fec0003800000 */
.L_x_2235:
[----:B------:R-:W-:Y:S01]  /*19320*/  UMOV UR4, URZ ;  /* 0x0000003f00047c82 */ /* 0x000fe20008000000 */
[----:B------:R-:W-:Y:S01]  /*19330*/  UMOV UR5, URZ ;  /* 0x0000003f00057c82 */ /* 0x000fe20008000000 */
[----:B------:R-:W-:Y:S01]  /*19340*/  ULDC UR6, c[0x0][0xc3c] ;  /* 0x00030f0000067ab9 */ /* 0x000fe20000000800 */
[----:B------:R-:W-:Y:S02]  /*19350*/  IMAD.MOV.U32 R24, RZ, RZ, R0 ;  /* 0x000000ffff187224 */ /* 0x000fe400078e0000 */
[----:B------:R-:W-:Y:S02]  /*19360*/  IMAD.U32 R25, RZ, RZ, UR4 ;  /* 0x00000004ff197e24 */ /* 0x000fe4000f8e00ff */
[----:B------:R-:W-:Y:S02]  /*19370*/  IMAD.U32 R26, RZ, RZ, UR5 ;  /* 0x00000005ff1a7e24 */ /* 0x000fe4000f8e00ff */
[----:B------:R-:W-:-:S07]  /*19380*/  IMAD.U32 R27, RZ, RZ, UR6 ;  /* 0x00000006ff1b7e24 */ /* 0x000fce000f8e00ff */
.L_x_2243:
        /* <DEDUP_REMOVED lines=10> */
.L_x_2232:
[----:B------:R-:W-:Y:S02]  /*19430*/  ULDC UR4, c[0x0][0xc3c] ;  /* 0x00030f0000047ab9 */ /* 0x000fe40000000800 */
[----:B---3--:R-:W-:-:S13]  /*19440*/  ISETP.GE.AND P0, PT, R27, UR4, PT ;  /* 0x000000041b007c0c */ /* 0x008fda000bf06270 */
[----:B------:R-:W-:Y:S05]  /*19450*/  @!P0 BRA `(.L_x_2244) ;  /* 0xffffffa400348947 */ /* 0x000fea000383ffff */
[----:B------:R-:W-:Y:S05]  /*19460*/  BSYNC B8 ;  /* 0x0000000000087941 */ /* 0x000fea0003800000 */
.L_x_2138:
[----:B-1----:R-:W3:Y:S01]  /*19470*/  LDL.LU R0, [R1+0x2c] ;  /* 0x00002c0001007983 */ /* 0x002ee20000300800 */
[----:B------:R-:W-:Y:S01]  /*19480*/  BSSY B0, `(.L_x_2245) ;  /* 0x000000b000007945 */ /* 0x000fe20003800000 */
[----:B------:R-:W0:Y:S01]  /*19490*/  S2R R5, SR_CgaCtaId ;  /* 0x0000000000057919 */ /* 0x000e220000008800 */
[----:B---3--:R-:W-:-:S05]  /*194a0*/  VIADD R0, R0, 0x1 ;  /* 0x0000000100007836 */ /* 0x008fca0000000000 */
        /* <DEDUP_REMOVED lines=8> */
.L_x_2311:
[----:B------:R-:W-:Y:S05]  /*19530*/  BSYNC B0 ;  /* 0x0000000000007941 */ /* 0x000fea0003800000 */
.L_x_2245:
[----:B------:R-:W-:-:S03]  /*19540*/  UMOV UR4, 0xffffffff ;  /* 0xffffffff00047882 */ /* 0x000fc60000000000 */
[----:B------:R-:W-:Y:S05]  /*19550*/  BRA.DIV UR4, `(.L_x_2247) ;  /* 0x0000001e04147947 */ /* 0x000fea000b800000 */
[----:B0-----:R-:W0:Y:S02]  /*19560*/  S2R R0, SR_TID.X ;  /* 0x0000000000007919 */ /* 0x001e240000002100 */
[----:B0-----:R-:W-:-:S04]  /*19570*/  SHF.R.U32.HI R0, RZ, 0x5, R0 ;  /* 0x00000005ff007819 */ /* 0x001fc80000011600 */
[----:B------:R-:W-:-:S05]  /*19580*/  LOP3.LUT R0, R0, 0x3, RZ, 0xc0, !PT ;  /* 0x0000000300007812 */ /* 0x000fca00078ec0ff */
[----:B------:R0:W1:Y:S02]  /*19590*/  SHFL.IDX PT, R14, R0, RZ, 0x1f ;  /* 0x00001fff000e7589 */ /* 0x00006400000e0000 */
.L_x_2314:
[----:B-1----:R-:W-:Y:S01]  /*195a0*/  ISETP.NE.AND P0, PT, R14, RZ, PT ;  /* 0x000000ff0e00720c */ /* 0x002fe20003f05270 */
[----:B------:R-:W-:-:S12]  /*195b0*/  BSSY B0, `(.L_x_2248) ;  /* 0x0000026000007945 */ /* 0x000fd80003800000 */
[----:B------:R-:W-:Y:S05]  /*195c0*/  @P0 BRA `(.L_x_2249) ;  /* 0x0000000000900947 */ /* 0x000fea0003800000 */
[----:B------:R-:W-:-:S03]  /*195d0*/  UMOV UR4, 0xffffffff ;  /* 0xffffffff00047882 */ /* 0x000fc60000000000 */
[----:B------:R-:W-:Y:S05]  /*195e0*/  BRA.DIV UR4, `(.L_x_2250) ;  /* 0x0000001e04247947 */ /* 0x000fea000b800000 */
[----:B------:R-:W-:-:S13]  /*195f0*/  ELECT P6, URZ, PT ;  /* 0x00000000003f782f */ /* 0x000fda00038c0000 */
.L_x_2317:
[----:B------:R-:W-:Y:S05]  /*19600*/  @!P6 BRA `(.L_x_2249) ;  /* 0x000000000080e947 */ /* 0x000fea0003800000 */
[----:B0-----:R-:W3:Y:S02]  /*19610*/  LDL R0, [R1+0x48] ;  /* 0x0000480001007983 */ /* 0x001ee40000100800 */
[----:B---3--:R-:W-:-:S13]  /*19620*/  R2UR UR4, R0 ;  /* 0x00000000000472ca */ /* 0x008fda00000e0000 */
[----:B------:R-:W-:-:S06]  /*19630*/  ULOP3.LUT UR4, UR4, 0x2, URZ, 0xfc, !UPT ;  /* 0x0000000204047892 */ /* 0x000fcc000f8efc3f */
[----:B------:R-:W-:-:S05]  /*19640*/  IMAD.U32 R0, RZ, RZ, UR4 ;  /* 0x00000004ff007e24 */ /* 0x000fca000f8e00ff */
[----:B------:R-:W-:-:S13]  /*19650*/  ISETP.NE.AND P2, PT, R0, 0x3, PT ;  /* 0x000000030000780c */ /* 0x000fda0003f45270 */
[----:B------:R-:W-:Y:S05]  /*19660*/  @!P2 BRA `(.L_x_2251) ;  /* 0x000000000004a947 */ /* 0x000fea0003800000 */
[----:B------:R-:W-:Y:S01]  /*19670*/  BPT.TRAP 0x1 ;  /* 0x000000040000795c */ /* 0x000fe20000300000 */
.L_x_2251:
[----:B------:R-:W-:Y:S01]  /*19680*/  VIADD R3, R9, 0x31c40 ;  /* 0x00031c4009037836 */ /* 0x000fe20000000000 */
[----:B------:R-:W-:Y:S01]  /*19690*/  SHF.L.U32 R2, R28, 0x1f, RZ ;  /* 0x0000001f1c027819 */ /* 0x000fe200000006ff */
[C---:B------:R-:W-:Y:S02]  /*196a0*/  VIADD R0, R18.reuse, 0x1 ;  /* 0x0000000112007836 */ /* 0x040fe40000000000 */
[----:B--2---:R-:W-:-:S03]  /*196b0*/  IMAD R7, R18, 0x8, R3 ;  /* 0x0000000812077824 */ /* 0x004fc600078e0203 */
        /* <DEDUP_REMOVED lines=8> */
.L_x_2318:
[----:B------:R-:W1:Y:S02]  /*19740*/  SYNCS.PHASECHK.TRANS64.TRYWAIT P0, [R3+URZ], R0 ;  /* 0x00000000030075a7 */ /* 0x000e64000800017f */
[----:B-1----:R-:W-:Y:S05]  /*19750*/  @!P0 BRA `(.L_x_2253) ;  /* 0x0000001800fc8947 */ /* 0x002fea0003800000 */
.L_x_2319:
[----:B------:R-:W-:Y:S05]  /*19760*/  @!P2 BRA `(.L_x_2254) ;  /* 0x000000000004a947 */ /* 0x000fea0003800000 */
[----:B------:R-:W-:Y:S01]  /*19770*/  BPT.TRAP 0x1 ;  /* 0x000000040000795c */ /* 0x000fe20000300000 */
.L_x_2254:
[----:B-1----:R-:W-:-:S04]  /*19780*/  VIADD R3, R9, 0x31c60 ;  /* 0x00031c6009037836 */ /* 0x002fc80000000000 */
[----:B------:R-:W-:-:S04]  /*19790*/  IMAD R5, R18, 0x8, R3 ;  /* 0x0000000812057824 */ /* 0x000fc800078e0203 */
[----:B------:R-:W1:Y:S02]  /*197a0*/  SYNCS.PHASECHK.TRANS64.TRYWAIT P0, [R5+URZ], R2 ;  /* 0x00000002050075a7 */ /* 0x000e64000800017f */
[----:B-1----:R-:W-:Y:S05]  /*197b0*/  @!P0 BRA `(.L_x_2255) ;  /* 0x0000001800f88947 */ /* 0x002fea0003800000 */
.L_x_2320:
[----:B------:R-:W-:-:S07]  /*197c0*/  IMAD R3, R4, 0x8, R3 ;  /* 0x0000000804037824 */ /* 0x000fce00078e0203 */
.L_x_2256:
[----:B--2---:R2:W3:Y:S02]  /*197d0*/  SYNCS.PHASECHK.TRANS64.TRYWAIT P0, [R3+URZ], R0 ;  /* 0x00000000030075a7 */ /* 0x0044e4000800017f */
[----:B---3--:R-:W-:Y:S05]  /*197e0*/  @!P0 NANOSLEEP.SYNCS 0x989680 ;  /* 0x009896800000895d */ /* 0x008fea0003900000 */
[----:B------:R-:W3:Y:S02]  /*197f0*/  @!P0 SYNCS.PHASECHK.TRANS64 P0, [R3+URZ], R0 ;  /* 0x00000000030085a7 */ /* 0x000ee4000800007f */
[----:B---3--:R-:W-:Y:S05]  /*19800*/  @!P0 BRA `(.L_x_2256) ;  /* 0xfffffffc00f08947 */ /* 0x008fea000383ffff */
.L_x_2249:
[----:B------:R-:W-:Y:S05]  /*19810*/  BSYNC B0 ;  /* 0x0000000000007941 */ /* 0x000fea0003800000 */
.L_x_2248:
[----:B------:R-:W-:Y:S05]  /*19820*/  EXIT ;  /* 0x000000000000794d */ /* 0x000fea0003800000 */
.L_x_2085:
[----:B0-----:R-:W-:-:S04]  /*19830*/  IMAD.U32 R3, RZ, RZ, UR37 ;  /* 0x00000025ff037e24 */ /* 0x001fc8000f8e00ff */
[----:B------:R0:W1:Y:S03]  /*19840*/  SYNCS.PHASECHK.TRANS64.TRYWAIT P1, [R3+URZ+0x31c00], R0 ;  /* 0x031c0000030075a7 */ /* 0x000066000802017f */
[----:B-1----:R-:W-:Y:S05]  /*19850*/  @!P1 NANOSLEEP.SYNCS 0x989680 ;  /* 0x009896800000995d */ /* 0x002fea0003900000 */
[----:B------:R-:W1:Y:S02]  /*19860*/  @!P1 SYNCS.PHASECHK.TRANS64 P1, [R3+URZ+0x31c00], R0 ;  /* 0x031c0000030095a7 */ /* 0x000e64000802007f */
[----:B-1----:R-:W-:Y:S05]  /*19870*/  @!P1 BRA `(.L_x_2085) ;  /* 0xfffffffc00ec9947 */ /* 0x002fea000383ffff */
[----:B------:R-:W-:Y:S05]  /*19880*/  BRA `(.L_x_2257) ;  /* 0xfffffe8400e47947 */ /* 0x000fea000383ffff */
.L_x_2089:
[----:B-1----:R1:W2:Y:S02]  /*19890*/  SYNCS.PHASECHK.TRANS64.TRYWAIT P2, [R0+URZ+0x31c30], R3 ;  /* 0x031c3003000075a7 */ /* 0x0022a4000804017f */
[----:B--2---:R-:W-:Y:S05]  /*198a0*/  @!P2 NANOSLEEP.SYNCS 0x989680 ;  /* 0x009896800000a95d */ /* 0x004fea0003900000 */
[----:B------:R-:W2:Y:S02]  /*198b0*/  @!P2 SYNCS.PHASECHK.TRANS64 P2, [R0+URZ+0x31c30], R3 ;  /* 0x031c30030000a5a7 */ /* 0x000ea4000804007f */
[----:B--2---:R-:W-:Y:S05]  /*198c0*/  @!P2 BRA `(.L_x_2089) ;  /* 0xfffffffc00f0a947 */ /* 0x004fea000383ffff */
[----:B------:R-:W-:Y:S05]  /*198d0*/  BRA `(.L_x_2088) ;  /* 0xfffffe8800087947 */ /* 0x000fea000383ffff */
.L_x_2094:
[----:B-1----:R-:W-:-:S04]  /*198e0*/  IMAD.U32 R8, RZ, RZ, UR4 ;  /* 0x00000004ff087e24 */ /* 0x002fc8000f8e00ff */
[----:B------:R1:W2:Y:S03]  /*198f0*/  SYNCS.PHASECHK.TRANS64.TRYWAIT P3, [R8+URZ+0x31c30], R7 ;  /* 0x031c3007080075a7 */ /* 0x0002a6000806017f */
[----:B--2---:R-:W-:Y:S05]  /*19900*/  @!P3 NANOSLEEP.SYNCS 0x989680 ;  /* 0x009896800000b95d */ /* 0x004fea0003900000 */
[----:B------:R-:W2:Y:S02]  /*19910*/  @!P3 SYNCS.PHASECHK.TRANS64 P3, [R8+URZ+0x31c30], R7 ;  /* 0x031c30070800b5a7 */ /* 0x000ea4000806007f */
[----:B--2---:R-:W-:Y:S05]  /*19920*/  @!P3 BRA `(.L_x_2094) ;  /* 0xfffffffc00ecb947 */ /* 0x004fea000383ffff */
[----:B------:R-:W-:Y:S05]  /*19930*/  BRA `(.L_x_2091) ;  /* 0xfffffec800ec7947 */ /* 0x000fea000383ffff */
.L_x_2098:
[----:B-1----:R-:W-:-:S04]  /*19940*/  IMAD.U32 R8, RZ, RZ, UR4 ;  /* 0x00000004ff087e24 */ /* 0x002fc8000f8e00ff */
[----:B------:R1:W2:Y:S03]  /*19950*/  SYNCS.PHASECHK.TRANS64.TRYWAIT P3, [R8+URZ+0x31c50], R7 ;  /* 0x031c5007080075a7 */ /* 0x0002a6000806017f */
[----:B--2---:R-:W-:Y:S05]  /*19960*/  @!P3 NANOSLEEP.SYNCS 0x989680 ;  /* 0x009896800000b95d */ /* 0x004fea0003900000 */
[----:B------:R-:W2:Y:S02]  /*19970*/  @!P3 SYNCS.PHASECHK.TRANS64 P3, [R8+URZ+0x31c50], R7 ;  /* 0x031c50070800b5a7 */ /* 0x000ea4000806007f */
[----:B--2---:R-:W-:Y:S05]  /*19980*/  @!P3 BRA `(.L_x_2098) ;  /* 0xfffffffc00ecb947 */ /* 0x004fea000383ffff */
[----:B------:R-:W-:Y:S05]  /*19990*/  BRA `(.L_x_2095) ;  /* 0xfffffee0008c7947 */ /* 0x000fea000383ffff */
.L_x_2104:
[----:B--2---:R-:W-:-:S04]  /*199a0*/  IMAD.U32 R7, RZ, RZ, UR4 ;  /* 0x00000004ff077e24 */ /* 0x004fc8000f8e00ff */
[----:B------:R2:W3:Y:S03]  /*199b0*/  SYNCS.PHASECHK.TRANS64.TRYWAIT P2, [R7+URZ+0x31c30], R6 ;  /* 0x031c3006070075a7 */ /* 0x0004e6000804017f */
[----:B---3--:R-:W-:Y:S05]  /*199c0*/  @!P2 NANOSLEEP.SYNCS 0x989680 ;  /* 0x009896800000a95d */ /* 0x008fea0003900000 */
[----:B------:R-:W3:Y:S02]  /*199d0*/  @!P2 SYNCS.PHASECHK.TRANS64 P2, [R7+URZ+0x31c30], R6 ;  /* 0x031c30060700a5a7 */ /* 0x000ee4000804007f */
[----:B---3--:R-:W-:Y:S05]  /*199e0*/  @!P2 BRA `(.L_x_2104) ;  /* 0xfffffffc00eca947 */ /* 0x008fea000383ffff */
[----:B------:R-:W-:Y:S05]  /*199f0*/  BRA `(.L_x_2101) ;  /* 0xffffff1400ac7947 */ /* 0x000fea000383ffff */
.L_x_2108:
[----:B-1----:R-:W-:-:S04]  /*19a00*/  IMAD.U32 R7, RZ, RZ, UR4 ;  /* 0x00000004ff077e24 */ /* 0x002fc8000f8e00ff */
[----:B------:R1:W2:Y:S03]  /*19a10*/  SYNCS.PHASECHK.TRANS64.TRYWAIT P2, [R7+URZ+0x31c50], R6 ;  /* 0x031c5006070075a7 */ /* 0x0002a6000804017f */
[----:B--2---:R-:W-:Y:S05]  /*19a20*/  @!P2 NANOSLEEP.SYNCS 0x989680 ;  /* 0x009896800000a95d */ /* 0x004fea0003900000 */
[----:B------:R-:W2:Y:S02]  /*19a30*/  @!P2 SYNCS.PHASECHK.TRANS64 P2, [R7+URZ+0x31c50], R6 ;  /* 0x031c50060700a5a7 */ /* 0x000ea4000804007f */
[----:B--2---:R-:W-:Y:S05]  /*19a40*/  @!P2 BRA `(.L_x_2108) ;  /* 0xfffffffc00eca947 */ /* 0x004fea000383ffff */
[----:B------:R-:W-:Y:S05]  /*19a50*/  BRA `(.L_x_2105) ;  /* 0xffffff2c004c7947 */ /* 0x000fea000383ffff */
.L_x_2113:
[----:B--2---:R-:W-:-:S04]  /*19a60*/  IMAD.U32 R5, RZ, RZ, UR6 ;  /* 0x00000006ff057e24 */ /* 0x004fc8000f8e00ff */
[----:B------:R2:W3:Y:S03]  /*19a70*/  SYNCS.PHASECHK.TRANS64.TRYWAIT P0, [R5+URZ+0x31c50], R4 ;  /* 0x031c5004050075a7 */ /* 0x0004e6000800017f */
[----:B---3--:R-:W-:Y:S05]  /*19a80*/  @!P0 NANOSLEEP.SYNCS 0x989680 ;  /* 0x009896800000895d */ /* 0x008fea0003900000 */
[----:B------:R-:W3:Y:S02]  /*19a90*/  @!P0 SYNCS.PHASECHK.TRANS64 P0, [R5+URZ+0x31c50], R4 ;  /* 0x031c5004050085a7 */ /* 0x000ee4000800007f */
[----:B---3--:R-:W-:Y:S05]  /*19aa0*/  @!P0 BRA `(.L_x_2113) ;  /* 0xfffffffc00ec8947 */ /* 0x008fea000383ffff */
[----:B------:R-:W-:Y:S05]  /*19ab0*/  BRA `(.L_x_2112) ;  /* 0xffffff5400787947 */ /* 0x000fea000383ffff */
.L_x_2152:
        /* <DEDUP_REMOVED lines=11> */
.L_x_2259:
[----:B------:R-:W-:Y:S05]  /*19b70*/  BSYNC B0 ;  /* 0x0000000000007941 */ /* 0x000fea0003800000 */
.L_x_2258:
[----:B------:R-:W-:Y:S05]  /*19b80*/  BRA `(.L_x_2260) ;  /* 0xffffffac00347947 */ /* 0x000fea000383ffff */
.L_x_2154:
[----:B------:R-:W-:Y:S01]  /*19b90*/  BSSY B0, `(.L_x_2261) ;  /* 0x0000006000007945 */ /* 0x000fe20003800000 */
[----:B------:R-:W-:-:S07]  /*19ba0*/  IMAD.MOV.U32 R15, RZ, RZ, -0x1 ;  /* 0xffffffffff0f7424 */ /* 0x000fce00078e00ff */
[----:B012---:R-:W-:Y:S05]  /*19bb0*/  WARPSYNC.COLLECTIVE R15, `(.L_x_2262) ;  /* 0x000000000f0c7348 */ /* 0x007fea0003c00000 */
[----:B------:R-:W-:Y:S02]  /*19bc0*/  ELECT P6, UR62, PT ;  /* 0x00000000003e782f */ /* 0x000fe400038c0000 */
[----:B------:R-:W-:Y:S01]  /*19bd0*/  MOV R14, UR62 ;  /* 0x0000003e000e7c02 */ /* 0x000fe20008000f00 */
[----:B012---:R-:W-:Y:S10]  /*19be0*/  ENDCOLLECTIVE ;  /* 0x000000000000791b */ /* 0x007ff40003800000 */
.L_x_2262:
[----:B------:R-:W-:Y:S05]  /*19bf0*/  BSYNC B0 ;  /* 0x0000000000007941 */ /* 0x000fea0003800000 */
.L_x_2261:
[----:B------:R-:W-:Y:S05]  /*19c00*/  BRA `(.L_x_2263) ;  /* 0xffffffac00347947 */ /* 0x000fea000383ffff */
.L_x_2156:
[----:B--2---:R2:W3:Y:S02]  /*19c10*/  SYNCS.PHASECHK.TRANS64.TRYWAIT P0, [R0+URZ+0x31c40], R2 ;  /* 0x031c4002000075a7 */ /* 0x0044e4000800017f */
[----:B---3--:R-:W-:Y:S05]  /*19c20*/  @!P0 NANOSLEEP.SYNCS 0x989680 ;  /* 0x009896800000895d */ /* 0x008fea0003900000 */
[----:B------:R-:W3:Y:S02]  /*19c30*/  @!P0 SYNCS.PHASECHK.TRANS64 P0, [R0+URZ+0x31c40], R2 ;  /* 0x031c4002000085a7 */ /* 0x000ee4000800007f */
[----:B---3--:R-:W-:Y:S05]  /*19c40*/  @!P0 BRA `(.L_x_2156) ;  /* 0xfffffffc00f08947 */ /* 0x008fea000383ffff */
[----:B------:R-:W-:Y:S05]  /*19c50*/  BRA `(.L_x_2264) ;  /* 0xffffffac008c7947 */ /* 0x000fea000383ffff */
.L_x_2160:
        /* <DEDUP_REMOVED lines=12> */
.L_x_2265:
[----:B------:R-:W-:Y:S02]  /*19d20*/  IMAD.MOV.U32 R13, RZ, RZ, R0 ;  /* 0x000000ffff0d7224 */ /* 0x000fe400078e0000 */
[----:B------:R-:W-:-:S07]  /*19d30*/  IMAD.MOV.U32 R2, RZ, RZ, R14 ;  /* 0x000000ffff027224 */ /* 0x000fce00078e000e */
[----:B------:R-:W-:Y:S05]  /*19d40*/  WARPSYNC.COLLECTIVE R15, `(.L_x_2266) ;  /* 0x000000000f087348 */ /* 0x000fea0003c00000 */
[----:B------:R0:W1:Y:S02]  /*19d50*/  SHFL.IDX P6, R14, R13, R12, R11 ;  /* 0x0000000c0d0e7389 */ /* 0x00006400000c000b */
[----:B01----:R-:W-:Y:S01]  /*19d60*/  ENDCOLLECTIVE ;  /* 0x000000000000791b */ /* 0x003fe20003800000 */
.L_x_2266:
        /* <DEDUP_REMOVED lines=19> */
.L_x_2267:
[----:B------:R-:W-:Y:S02]  /*19ea0*/  IMAD.MOV.U32 R13, RZ, RZ, R0 ;  /* 0x000000ffff0d7224 */ /* 0x000fe400078e0000 */
[----:B------:R-:W-:-:S07]  /*19eb0*/  IMAD.MOV.U32 R2, RZ, RZ, R14 ;  /* 0x000000ffff027224 */ /* 0x000fce00078e000e */
[----:B------:R-:W-:Y:S05]  /*19ec0*/  WARPSYNC.COLLECTIVE R15, `(.L_x_2268) ;  /* 0x000000000f087348 */ /* 0x000fea0003c00000 */
[----:B------:R0:W1:Y:S02]  /*19ed0*/  SHFL.IDX P6, R14, R13, R12, R11 ;  /* 0x0000000c0d0e7389 */ /* 0x00006400000c000b */
[----:B01----:R-:W-:Y:S01]  /*19ee0*/  ENDCOLLECTIVE ;  /* 0x000000000000791b */ /* 0x003fe20003800000 */
.L_x_2268:
        /* <DEDUP_REMOVED lines=18> */
.L_x_2269:
[----:B------:R-:W-:-:S05]  /*1a010*/  VIADD R2, R25, 0x40 ;  /* 0x0000004019027836 */ /* 0x000fca0000000000 */
[----:B------:R-:W-:Y:S01]  /*1a020*/  ISETP.GE.AND P3, PT, R2, R5, PT ;  /* 0x000000050200720c */ /* 0x000fe20003f66270 */
[----:B------:R-:W-:Y:S02]  /*1a030*/  IMAD.MOV.U32 R13, RZ, RZ, R0 ;  /* 0x000000ffff0d7224 */ /* 0x000fe400078e0000 */
[----:B------:R-:W-:-:S10]  /*1a040*/  IMAD.MOV.U32 R2, RZ, RZ, R14 ;  /* 0x000000ffff027224 */ /* 0x000fd400078e000e */
[----:B------:R-:W-:Y:S05]  /*1a050*/  WARPSYNC.COLLECTIVE R15, `(.L_x_2270) ;  /* 0x000000000f087348 */ /* 0x000fea0003c00000 */
[----:B------:R0:W1:Y:S02]  /*1a060*/  SHFL.IDX P6, R14, R13, R12, R11 ;  /* 0x0000000c0d0e7389 */ /* 0x00006400000c000b */
[----:B01----:R-:W-:Y:S01]  /*1a070*/  ENDCOLLECTIVE ;  /* 0x000000000000791b */ /* 0x003fe20003800000 */
.L_x_2270:
        /* <DEDUP_REMOVED lines=18> */
.L_x_2271:
[----:B------:R-:W-:Y:S02]  /*1a1a0*/  IMAD.MOV.U32 R13, RZ, RZ, R0 ;  /* 0x000000ffff0d7224 */ /* 0x000fe400078e0000 */
[----:B------:R-:W-:-:S05]  /*1a1b0*/  VIADD R0, R25, 0x60 ;  /* 0x0000006019007836 */ /* 0x000fca0000000000 */
[----:B------:R-:W-:Y:S01]  /*1a1c0*/  ISETP.GE.AND P3, PT, R0, R5, PT ;  /* 0x000000050000720c */ /* 0x000fe20003f66270 */
[----:B------:R-:W-:-:S12]  /*1a1d0*/  IMAD.MOV.U32 R4, RZ, RZ, R14 ;  /* 0x000000ffff047224 */ /* 0x000fd800078e000e */
[----:B------:R-:W-:Y:S05]  /*1a1e0*/  WARPSYNC.COLLECTIVE R15, `(.L_x_2272) ;  /* 0x000000000f087348 */ /* 0x000fea0003c00000 */
[----:B------:R0:W1:Y:S02]  /*1a1f0*/  SHFL.IDX P6, R14, R13, R12, R11 ;  /* 0x0000000c0d0e7389 */ /* 0x00006400000c000b */
[----:B01----:R-:W-:Y:S01]  /*1a200*/  ENDCOLLECTIVE ;  /* 0x000000000000791b */ /* 0x003fe20003800000 */
.L_x_2272:
        /* <DEDUP_REMOVED lines=15> */
.L_x_2273:
[----:B------:R-:W-:-:S05]  /*1a300*/  VIADD R2, R25, 0x80 ;  /* 0x0000008019027836 */ /* 0x000fca0000000000 */
[----:B------:R-:W-:Y:S01]  /*1a310*/  ISETP.GE.AND P3, PT, R2, R5, PT ;  /* 0x000000050200720c */ /* 0x000fe20003f66270 */
[----:B------:R-:W-:Y:S02]  /*1a320*/  IMAD.MOV.U32 R13, RZ, RZ, R7 ;  /* 0x000000ffff0d7224 */ /* 0x000fe400078e0007 */
[----:B------:R-:W-:-:S10]  /*1a330*/  IMAD.MOV.U32 R0, RZ, RZ, R14 ;  /* 0x000000ffff007224 */ /* 0x000fd400078e000e */
[----:B------:R-:W-:Y:S05]  /*1a340*/  WARPSYNC.COLLECTIVE R15, `(.L_x_2274) ;  /* 0x000000000f087348 */ /* 0x000fea0003c00000 */
[----:B------:R0:W1:Y:S02]  /*1a350*/  SHFL.IDX P6, R14, R13, R12, R11 ;  /* 0x0000000c0d0e7389 */ /* 0x00006400000c000b */
[----:B01----:R-:W-:Y:S01]  /*1a360*/  ENDCOLLECTIVE ;  /* 0x000000000000791b */ /* 0x003fe20003800000 */
.L_x_2274:
        /* <DEDUP_REMOVED lines=17> */
.L_x_2275:
[----:B------:R-:W-:Y:S02]  /*1a480*/  IMAD.MOV.U32 R13, RZ, RZ, R7 ;  /* 0x000000ffff0d7224 */ /* 0x000fe400078e0007 */
[----:B------:R-:W-:-:S07]  /*1a490*/  IMAD.MOV.U32 R6, RZ, RZ, R14 ;  /* 0x000000ffff067224 */ /* 0x000fce00078e000e */
[----:B------:R-:W-:Y:S05]  /*1a4a0*/  WARPSYNC.COLLECTIVE R15, `(.L_x_2276) ;  /* 0x000000000f087348 */ /* 0x000fea0003c00000 */
[----:B------:R0:W1:Y:S02]  /*1a4b0*/  SHFL.IDX P6, R14, R13, R12, R11 ;  /* 0x0000000c0d0e7389 */ /* 0x00006400000c000b */
[----:B01----:R-:W-:Y:S01]  /*1a4c0*/  ENDCOLLECTIVE ;  /* 0x000000000000791b */ /* 0x003fe20003800000 */
.L_x_2276:
[----:B------:R-:W-:Y:S01]  /*1a4d0*/  IMAD.MOV.U32 R2, RZ, RZ, R14 ;  /* 0x000000ffff027224 */ /* 0x000fe200078e000e */
[----:B------:R-:W-:Y:S06]  /*1a4e0*/  BRA `(.L_x_2277) ;  /* 0xffffffb000ec7947 */ /* 0x000fec000383ffff */
.L_x_2163:
[----:B-1----:R1:W2:Y:S02]  /*1a4f0*/  SYNCS.PHASECHK.TRANS64.TRYWAIT P0, [R17+URZ+0x31c20], R0 ;  /* 0x031c2000110075a7 */ /* 0x0022a4000800017f */
[----:B--2---:R-:W-:Y:S05]  /*1a500*/  @!P0 NANOSLEEP.SYNCS 0x989680 ;  /* 0x009896800000895d */ /* 0x004fea0003900000 */
[----:B------:R-:W2:Y:S02]  /*1a510*/  @!P0 SYNCS.PHASECHK.TRANS64 P0, [R17+URZ+0x31c20], R0 ;  /* 0x031c2000110085a7 */ /* 0x000ea4000800007f */
[----:B--2---:R-:W-:Y:S05]  /*1a520*/  @!P0 BRA `(.L_x_2163) ;  /* 0xfffffffc00f08947 */ /* 0x004fea000383ffff */
[----:B------:R-:W-:Y:S05]  /*1a530*/  BRA `(.L_x_2278) ;  /* 0xffffffb400587947 */ /* 0x000fea000383ffff */
.L_x_2172:
[----:B-1----:R1:W2:Y:S02]  /*1a540*/  SYNCS.PHASECHK.TRANS64.TRYWAIT P0, [R3+URZ+0x31c40], R2 ;  /* 0x031c4002030075a7 */ /* 0x0022a4000800017f */
[----:B--2---:R-:W-:Y:S05]  /*1a550*/  @!P0 NANOSLEEP.SYNCS 0x989680 ;  /* 0x009896800000895d */ /* 0x004fea0003900000 */
[----:B------:R-:W2:Y:S02]  /*1a560*/  @!P0 SYNCS.PHASECHK.TRANS64 P0, [R3+URZ+0x31c40], R2 ;  /* 0x031c4002030085a7 */ /* 0x000ea4000800007f */
[----:B--2---:R-:W-:Y:S05]  /*1a570*/  @!P0 BRA `(.L_x_2172) ;  /* 0xfffffffc00f08947 */ /* 0x004fea000383ffff */
[----:B------:R-:W-:Y:S05]  /*1a580*/  BRA `(.L_x_2279) ;  /* 0xffffffb8002c7947 */ /* 0x000fea000383ffff */
.L_x_2179:
[----:B0-----:R0:W1:Y:S02]  /*1a590*/  SYNCS.PHASECHK.TRANS64.TRYWAIT P0, [R3+URZ+0x60], R2 ;  /* 0x00006002030075a7 */ /* 0x001064000800017f */
[----:B-1----:R-:W-:Y:S05]  /*1a5a0*/  @!P0 NANOSLEEP.SYNCS 0x989680 ;  /* 0x009896800000895d */ /* 0x002fea0003900000 */
[----:B------:R-:W1:Y:S02]  /*1a5b0*/  @!P0 SYNCS.PHASECHK.TRANS64 P0, [R3+URZ+0x60], R2 ;  /* 0x00006002030085a7 */ /* 0x000e64000800007f */
[----:B-1----:R-:W-:Y:S05]  /*1a5c0*/  @!P0 BRA `(.L_x_2179) ;  /* 0xfffffffc00f08947 */ /* 0x002fea000383ffff */
[----:B------:R-:W-:Y:S05]  /*1a5d0*/  BRA `(.L_x_2280) ;  /* 0xffffffbc00387947 */ /* 0x000fea000383ffff */
.L_x_2189:
[----:B-1----:R1:W2:Y:S02]  /*1a5e0*/  SYNCS.PHASECHK.TRANS64.TRYWAIT P0, [R3+URZ+0x31c40], R2 ;  /* 0x031c4002030075a7 */ /* 0x0022a4000800017f */
[----:B--2---:R-:W-:Y:S05]  /*1a5f0*/  @!P0 NANOSLEEP.SYNCS 0x989680 ;  /* 0x009896800000895d */ /* 0x004fea0003900000 */
[----:B------:R-:W2:Y:S02]  /*1a600*/  @!P0 SYNCS.PHASECHK.TRANS64 P0, [R3+URZ+0x31c40], R2 ;  /* 0x031c4002030085a7 */ /* 0x000ea4000800007f */
[----:B--2---:R-:W-:Y:S05]  /*1a610*/  @!P0 BRA `(.L_x_2189) ;  /* 0xfffffffc00f08947 */ /* 0x004fea000383ffff */
[----:B------:R-:W-:Y:S05]  /*1a620*/  BRA `(.L_x_2281) ;  /* 0xffffffc000f47947 */ /* 0x000fea000383ffff */
.L_x_2196:
[----:B0-----:R0:W1:Y:S02]  /*1a630*/  SYNCS.PHASECHK.TRANS64.TRYWAIT P0, [R12+URZ+0x60], R28 ;  /* 0x0000601c0c0075a7 */ /* 0x001064000800017f */
[----:B-1----:R-:W-:Y:S05]  /*1a640*/  @!P0 NANOSLEEP.SYNCS 0x989680 ;  /* 0x009896800000895d */ /* 0x002fea0003900000 */
[----:B------:R-:W1:Y:S02]  /*1a650*/  @!P0 SYNCS.PHASECHK.TRANS64 P0, [R12+URZ+0x60], R28 ;  /* 0x0000601c0c0085a7 */ /* 0x000e64000800007f */
[----:B-1----:R-:W-:Y:S05]  /*1a660*/  @!P0 BRA `(.L_x_2196) ;  /* 0xfffffffc00f08947 */ /* 0x002fea000383ffff */
[----:B------:R-:W-:Y:S05]  /*1a670*/  BRA `(.L_x_2282) ;  /* 0xffffffc800007947 */ /* 0x000fea000383ffff */
.L_x_2206:
[----:B-1----:R1:W2:Y:S02]  /*1a680*/  SYNCS.PHASECHK.TRANS64.TRYWAIT P0, [R2+URZ+0x31c40], R3 ;  /* 0x031c4003020075a7 */ /* 0x0022a4000800017f */
[----:B--2---:R-:W-:Y:S05]  /*1a690*/  @!P0 NANOSLEEP.SYNCS 0x989680 ;  /* 0x009896800000895d */ /* 0x004fea0003900000 */
[----:B------:R-:W2:Y:S02]  /*1a6a0*/  @!P0 SYNCS.PHASECHK.TRANS64 P0, [R2+URZ+0x31c40], R3 ;  /* 0x031c4003020085a7 */ /* 0x000ea4000800007f */
[----:B--2---:R-:W-:Y:S05]  /*1a6b0*/  @!P0 BRA `(.L_x_2206) ;  /* 0xfffffffc00f08947 */ /* 0x004fea000383ffff */
[----:B------:R-:W-:Y:S05]  /*1a6c0*/  BRA `(.L_x_2283) ;  /* 0xffffffcc008c7947 */ /* 0x000fea000383ffff */
.L_x_2213:
[----:B0-----:R0:W1:Y:S02]  /*1a6d0*/  SYNCS.PHASECHK.TRANS64.TRYWAIT P0, [R7+URZ+0x60], R2 ;  /* 0x00006002070075a7 */ /* 0x001064000800017f */
[----:B-1----:R-:W-:Y:S05]  /*1a6e0*/  @!P0 NANOSLEEP.SYNCS 0x989680 ;  /* 0x009896800000895d */ /* 0x002fea0003900000 */
[----:B------:R-:W1:Y:S02]  /*1a6f0*/  @!P0 SYNCS.PHASECHK.TRANS64 P0, [R7+URZ+0x60], R2 ;  /* 0x00006002070085a7 */ /* 0x000e64000800007f */
[----:B-1----:R-:W-:Y:S05]  /*1a700*/  @!P0 BRA `(.L_x_2213) ;  /* 0xfffffffc00f08947 */ /* 0x002fea000383ffff */
[----:B------:R-:W-:Y:S05]  /*1a710*/  BRA `(.L_x_2284) ;  /* 0xffffffd0009c7947 */ /* 0x000fea000383ffff */
.L_x_2225:
[----:B-1----:R1:W2:Y:S02]  /*1a720*/  SYNCS.PHASECHK.TRANS64.TRYWAIT P0, [R3+URZ+0x31c60], R0 ;  /* 0x031c6000030075a7 */ /* 0x0022a4000800017f */
[----:B--2---:R-:W-:Y:S05]  /*1a730*/  @!P0 NANOSLEEP.SYNCS 0x989680 ;  /* 0x009896800000895d */ /* 0x004fea0003900000 */
[----:B------:R-:W2:Y:S02]  /*1a740*/  @!P0 SYNCS.PHASECHK.TRANS64 P0, [R3+URZ+0x31c60], R0 ;  /* 0x031c6000030085a7 */ /* 0x000ea4000800007f */
[----:B--2---:R-:W-:Y:S05]  /*1a750*/  @!P0 BRA `(.L_x_2225) ;  /* 0xfffffffc00f08947 */ /* 0x004fea000383ffff */
[----:B------:R-:W-:Y:S05]  /*1a760*/  BRA `(.L_x_2285) ;  /* 0xffffffd800147947 */ /* 0x000fea000383ffff */
.L_x_2233:
[----:B------:R-:W-:Y:S01]  /*1a770*/  BSSY B0, `(.L_x_2286) ;  /* 0x0000008000007945 */ /* 0x000fe20003800000 */
[----:B------:R-:W-:Y:S02]  /*1a780*/  IMAD.MOV.U32 R13, RZ, RZ, R24 ;  /* 0x000000ffff0d7224 */ /* 0x000fe400078e0018 */
[----:B------:R-:W-:Y:S02]  /*1a790*/  IMAD.MOV.U32 R12, RZ, RZ, RZ ;  /* 0x000000ffff0c7224 */ /* 0x000fe400078e00ff */
[----:B------:R-:W-:Y:S02]  /*1a7a0*/  IMAD.MOV.U32 R11, RZ, RZ, 0x1f ;  /* 0x0000001fff0b7424 */ /* 0x000fe400078e00ff */
[----:B------:R-:W-:-:S07]  /*1a7b0*/  IMAD.MOV.U32 R15, RZ, RZ, -0x1 ;  /* 0xffffffffff0f7424 */ /* 0x000fce00078e00ff */
[----:B--2---:R-:W-:Y:S05]  /*1a7c0*/  WARPSYNC.COLLECTIVE R15, `(.L_x_2287) ;  /* 0x000000000f087348 */ /* 0x004fea0003c00000 */
[----:B------:R0:W1:Y:S02]  /*1a7d0*/  SHFL.IDX P6, R14, R13, R12, R11 ;  /* 0x0000000c0d0e7389 */ /* 0x00006400000c000b */
[----:B012---:R-:W-:Y:S01]  /*1a7e0*/  ENDCOLLECTIVE ;  /* 0x000000000000791b */ /* 0x007fe20003800000 */
.L_x_2287:
[----:B------:R-:W-:Y:S05]  /*1a7f0*/  BSYNC B0 ;  /* 0x0000000000007941 */ /* 0x000fea0003800000 */
.L_x_2286:
        /* <DEDUP_REMOVED lines=9> */
.L_x_2288:
[----:B------:R-:W-:Y:S01]  /*1a890*/  ULDC UR4, c[0x0][0xc3c] ;  /* 0x00030f0000047ab9 */ /* 0x000fe20000000800 */
[----:B------:R-:W-:Y:S01]  /*1a8a0*/  ULDC.64 UR6, c[0x0][0x208] ;  /* 0x0000820000067ab9 */ /* 0x000fe20000000a00 */
        /* <DEDUP_REMOVED lines=22> */
.L_x_2289:
[----:B------:R-:W-:Y:S01]  /*1aa10*/  IMAD.MOV.U32 R12, RZ, RZ, 0x2 ;  /* 0x00000002ff0c7424 */ /* 0x000fe200078e00ff */
[----:B------:R-:W-:-:S05]  /*1aa20*/  SEL R4, R14, RZ, P1 ;  /* 0x000000ff0e047207 */ /* 0x000fca0000800000 */
[----:B------:R-:W-:-:S04]  /*1aa30*/  IMAD.IADD R4, R13, 0x1, R4 ;  /* 0x000000010d047824 */ /* 0x000fc800078e0204 */
[----:B------:R-:W-:-:S07]  /*1aa40*/  IMAD.MOV.U32 R13, RZ, RZ, R4 ;  /* 0x000000ffff0d7224 */ /* 0x000fce00078e0004 */
[----:B------:R-:W-:Y:S05]  /*1aa50*/  WARPSYNC.COLLECTIVE R15, `(.L_x_2290) ;  /* 0x000000000f087348 */ /* 0x000fea0003c00000 */
[----:B------:R0:W1:Y:S02]  /*1aa60*/  SHFL.UP P6, R14, R13, R12, R11 ;  /* 0x0400000c0d0e7389 */ /* 0x00006400000c000b */
[----:B01----:R-:W-:Y:S01]  /*1aa70*/  ENDCOLLECTIVE ;  /* 0x000000000000791b */ /* 0x003fe20003800000 */
.L_x_2290:
[----:B------:R-:W-:Y:S01]  /*1aa80*/  IMAD.MOV.U32 R12, RZ, RZ, 0x4 ;  /* 0x00000004ff0c7424 */ /* 0x000fe200078e00ff */
[----:B------:R-:W-:-:S05]  /*1aa90*/  SEL R3, R14, RZ, P2 ;  /* 0x000000ff0e037207 */ /* 0x000fca0001000000 */
[----:B------:R-:W-:-:S04]  /*1aaa0*/  IMAD.IADD R2, R4, 0x1, R3 ;  /* 0x0000000104027824 */ /* 0x000fc800078e0203 */
[----:B------:R-:W-:-:S07]  /*1aab0*/  IMAD.MOV.U32 R13, RZ, RZ, R2 ;  /* 0x000000ffff0d7224 */ /* 0x000fce00078e0002 */
[----:B------:R-:W-:Y:S05]  /*1aac0*/  WARPSYNC.COLLECTIVE R15, `(.L_x_2291) ;  /* 0x000000000f087348 */ /* 0x000fea0003c00000 */
[----:B------:R0:W1:Y:S02]  /*1aad0*/  SHFL.UP P6, R14, R13, R12, R11 ;  /* 0x0400000c0d0e7389 */ /* 0x00006400000c000b */
[----:B01----:R-:W-:Y:S01]  /*1aae0*/  ENDCOLLECTIVE ;  /* 0x000000000000791b */ /* 0x003fe20003800000 */
.L_x_2291:
[----:B------:R-:W-:Y:S01]  /*1aaf0*/  IMAD.MOV.U32 R12, RZ, RZ, 0x8 ;  /* 0x00000008ff0c7424 */ /* 0x000fe200078e00ff */
[----:B------:R-:W-:-:S05]  /*1ab00*/  SEL R3, R14, RZ, P3 ;  /* 0x000000ff0e037207 */ /* 0x000fca0001800000 */
[----:B------:R-:W-:-:S04]  /*1ab10*/  IMAD.IADD R3, R2, 0x1, R3 ;  /* 0x0000000102037824 */ /* 0x000fc800078e0203 */
[----:B------:R-:W-:-:S07]  /*1ab20*/  IMAD.MOV.U32 R13, RZ, RZ, R3 ;  /* 0x000000ffff0d7224 */ /* 0x000fce00078e0003 */
[----:B------:R-:W-:Y:S05]  /*1ab30*/  WARPSYNC.COLLECTIVE R15, `(.L_x_2292) ;  /* 0x000000000f087348 */ /* 0x000fea0003c00000 */
[----:B------:R0:W1:Y:S02]  /*1ab40*/  SHFL.UP P6, R14, R13, R12, R11 ;  /* 0x0400000c0d0e7389 */ /* 0x00006400000c000b */
[----:B01----:R-:W-:Y:S01]  /*1ab50*/  ENDCOLLECTIVE ;  /* 0x000000000000791b */ /* 0x003fe20003800000 */
.L_x_2292:
[----:B------:R-:W-:Y:S01]  /*1ab60*/  IMAD.MOV.U32 R12, RZ, RZ, 0x10 ;  /* 0x00000010ff0c7424 */ /* 0x000fe200078e00ff */
[----:B------:R-:W-:-:S05]  /*1ab70*/  SEL R4, R14, RZ, P4 ;  /* 0x000000ff0e047207 */ /* 0x000fca0002000000 */
[----:B------:R-:W-:-:S04]  /*1ab80*/  IMAD.IADD R4, R3, 0x1, R4 ;  /* 0x0000000103047824 */ /* 0x000fc800078e0204 */
[----:B------:R-:W-:-:S07]  /*1ab90*/  IMAD.MOV.U32 R13, RZ, RZ, R4 ;  /* 0x000000ffff0d7224 */ /* 0x000fce00078e0004 */
[----:B------:R-:W-:Y:S05]  /*1aba0*/  WARPSYNC.COLLECTIVE R15, `(.L_x_2293) ;  /* 0x000000000f087348 */ /* 0x000fea0003c00000 */
[----:B------:R0:W1:Y:S02]  /*1abb0*/  SHFL.UP P6, R14, R13, R12, R11 ;  /* 0x0400000c0d0e7389 */ /* 0x00006400000c000b */
[----:B01----:R-:W-:Y:S01]  /*1abc0*/  ENDCOLLECTIVE ;  /* 0x000000000000791b */ /* 0x003fe20003800000 */
.L_x_2293:
        /* <DEDUP_REMOVED lines=8> */
.L_x_2294:
[----:B------:R-:W-:Y:S05]  /*1ac50*/  BRA `(.L_x_2295) ;  /* 0xffffffd800c47947 */ /* 0x000fea000383ffff */
.L_x_2236:
[----:B------:R-:W-:Y:S01]  /*1ac60*/  BSSY B0, `(.L_x_2296) ;  /* 0x0000007000007945 */ /* 0x000fe20003800000 */
[----:B------:R-:W-:Y:S02]  /*1ac70*/  IMAD.MOV.U32 R12, RZ, RZ, 0x1 ;  /* 0x00000001ff0c7424 */ /* 0x000fe400078e00ff */
[----:B------:R-:W-:Y:S02]  /*1ac80*/  IMAD.MOV.U32 R11, RZ, RZ, RZ ;  /* 0x000000ffff0b7224 */ /* 0x000fe400078e00ff */
[----:B------:R-:W-:-:S07]  /*1ac90*/  IMAD.MOV.U32 R15, RZ, RZ, -0x1 ;  /* 0xffffffffff0f7424 */ /* 0x000fce00078e00ff */
[----:B------:R-:W-:Y:S05]  /*1aca0*/  WARPSYNC.COLLECTIVE R15, `(.L_x_2297) ;  /* 0x000000000f087348 */ /* 0x000fea0003c00000 */
[----:B------:R0:W1:Y:S02]  /*1acb0*/  SHFL.UP P6, R14, R13, R12, R11 ;  /* 0x0400000c0d0e7389 */ /* 0x00006400000c000b */
[----:B01----:R-:W-:Y:S01]  /*1acc0*/  ENDCOLLECTIVE ;  /* 0x000000000000791b */ /* 0x003fe20003800000 */
.L_x_2297:
[----:B------:R-:W-:Y:S05]  /*1acd0*/  BSYNC B0 ;  /* 0x0000000000007941 */ /* 0x000fea0003800000 */
.L_x_2296:
        /* <DEDUP_REMOVED lines=8> */
.L_x_2298:
[----:B------:R-:W-:Y:S01]  /*1ad60*/  IMAD.MOV.U32 R12, RZ, RZ, 0x4 ;  /* 0x00000004ff0c7424 */ /* 0x000fe200078e00ff */
[----:B------:R-:W-:-:S05]  /*1ad70*/  SEL R2, R14, RZ, P2 ;  /* 0x000000ff0e027207 */ /* 0x000fca0001000000 */
[----:B------:R-:W-:-:S04]  /*1ad80*/  IMAD.IADD R2, R13, 0x1, R2 ;  /* 0x000000010d027824 */ /* 0x000fc800078e0202 */
[----:B------:R-:W-:-:S07]  /*1ad90*/  IMAD.MOV.U32 R13, RZ, RZ, R2 ;  /* 0x000000ffff0d7224 */ /* 0x000fce00078e0002 */
[----:B------:R-:W-:Y:S05]  /*1ada0*/  WARPSYNC.COLLECTIVE R15, `(.L_x_2299) ;  /* 0x000000000f087348 */ /* 0x000fea0003c00000 */
[----:B------:R0:W1:Y:S02]  /*1adb0*/  SHFL.UP P6, R14, R13, R12, R11 ;  /* 0x0400000c0d0e7389 */ /* 0x00006400000c000b */
[----:B01----:R-:W-:Y:S01]  /*1adc0*/  ENDCOLLECTIVE ;  /* 0x000000000000791b */ /* 0x003fe20003800000 */
.L_x_2299:
[----:B------:R-:W-:Y:S01]  /*1add0*/  IMAD.MOV.U32 R12, RZ, RZ, 0x8 ;  /* 0x00000008ff0c7424 */ /* 0x000fe200078e00ff */
[----:B------:R-:W-:-:S05]  /*1ade0*/  SEL R3, R14, RZ, P3 ;  /* 0x000000ff0e037207 */ /* 0x000fca0001800000 */
[----:B------:R-:W-:-:S04]  /*1adf0*/  IMAD.IADD R3, R2, 0x1, R3 ;  /* 0x0000000102037824 */ /* 0x000fc800078e0203 */
[----:B------:R-:W-:-:S07]  /*1ae00*/  IMAD.MOV.U32 R13, RZ, RZ, R3 ;  /* 0x000000ffff0d7224 */ /* 0x000fce00078e0003 */
[----:B------:R-:W-:Y:S05]  /*1ae10*/  WARPSYNC.COLLECTIVE R15, `(.L_x_2300) ;  /* 0x000000000f087348 */ /* 0x000fea0003c00000 */
[----:B------:R0:W1:Y:S02]  /*1ae20*/  SHFL.UP P6, R14, R13, R12, R11 ;  /* 0x0400000c0d0e7389 */ /* 0x00006400000c000b */
[----:B01----:R-:W-:Y:S01]  /*1ae30*/  ENDCOLLECTIVE ;  /* 0x000000000000791b */ /* 0x003fe20003800000 */
.L_x_2300:
[----:B------:R-:W-:Y:S01]  /*1ae40*/  IMAD.MOV.U32 R12, RZ, RZ, 0x10 ;  /* 0x00000010ff0c7424 */ /* 0x000fe200078e00ff */
[----:B------:R-:W-:-:S05]  /*1ae50*/  SEL R4, R14, RZ, P4 ;  /* 0x000000ff0e047207 */ /* 0x000fca0002000000 */
[----:B------:R-:W-:-:S04]  /*1ae60*/  IMAD.IADD R4, R3, 0x1, R4 ;  /* 0x0000000103047824 */ /* 0x000fc800078e0204 */
[----:B------:R-:W-:-:S07]  /*1ae70*/  IMAD.MOV.U32 R13, RZ, RZ, R4 ;  /* 0x000000ffff0d7224 */ /* 0x000fce00078e0004 */
[----:B------:R-:W-:Y:S05]  /*1ae80*/  WARPSYNC.COLLECTIVE R15, `(.L_x_2301) ;  /* 0x000000000f087348 */ /* 0x000fea0003c00000 */
[----:B------:R0:W1:Y:S02]  /*1ae90*/  SHFL.UP P6, R14, R13, R12, R11 ;  /* 0x0400000c0d0e7389 */ /* 0x00006400000c000b */
[----:B01----:R-:W-:Y:S01]  /*1aea0*/  ENDCOLLECTIVE ;  /* 0x000000000000791b */ /* 0x003fe20003800000 */
.L_x_2301:
        /* <DEDUP_REMOVED lines=8> */
.L_x_2302:
[----:B------:R-:W-:Y:S05]  /*1af30*/  BRA `(.L_x_2303) ;  /* 0xffffffd800b47947 */ /* 0x000fea000383ffff */
.L_x_2238:
[----:B------:R-:W-:Y:S01]  /*1af40*/  BSSY B0, `(.L_x_2304) ;  /* 0x0000006000007945 */ /* 0x000fe20003800000 */
[----:B------:R-:W-:Y:S01]  /*1af50*/  PLOP3.LUT P6, PT, P6, PT, PT, 0x8, 0x0 ;  /* 0x000000000000781c */ /* 0x000fe200037ce170 */
[----:B------:R-:W-:-:S12]  /*1af60*/  IMAD.MOV.U32 R15, RZ, RZ, -0x1 ;  /* 0xffffffffff0f7424 */ /* 0x000fd800078e00ff */
[----:B0-----:R-:W-:Y:S05]  /*1af70*/  WARPSYNC.COLLECTIVE R15, `(.L_x_2305) ;  /* 0x000000000f087348 */ /* 0x001fea0003c00000 */
[----:B------:R-:W-:Y:S01]  /*1af80*/  VOTE.ANY R14, PT, P6 ;  /* 0x00000000000e7806 */ /* 0x000fe200030e0100 */
[----:B0-----:R-:W-:Y:S06]  /*1af90*/  ENDCOLLECTIVE ;  /* 0x000000000000791b */ /* 0x001fec0003800000 */
.L_x_2305:
[----:B------:R-:W-:Y:S05]  /*1afa0*/  BSYNC B0 ;  /* 0x0000000000007941 */ /* 0x000fea0003800000 */
.L_x_2304:
        /* <DEDUP_REMOVED lines=10> */
.L_x_2306:
[----:B------:R-:W-:Y:S02]  /*1b050*/  IMAD.MOV.U32 R13, RZ, RZ, R5 ;  /* 0x000000ffff0d7224 */ /* 0x000fe400078e0005 */
[----:B------:R-:W-:-:S07]  /*1b060*/  IMAD.MOV.U32 R25, RZ, RZ, R14 ;  /* 0x000000ffff197224 */ /* 0x000fce00078e000e */
[----:B------:R-:W-:Y:S05]  /*1b070*/  WARPSYNC.COLLECTIVE R15, `(.L_x_2307) ;  /* 0x000000000f087348 */ /* 0x000fea0003c00000 */
[----:B------:R0:W1:Y:S02]  /*1b080*/  SHFL.IDX P6, R14, R13, R12, R11 ;  /* 0x0000000c0d0e7389 */ /* 0x00006400000c000b */
[----:B01----:R-:W-:Y:S01]  /*1b090*/  ENDCOLLECTIVE ;  /* 0x000000000000791b */ /* 0x003fe20003800000 */
.L_x_2307:
[----:B------:R-:W-:Y:S01]  /*1b0a0*/  IMAD.MOV.U32 R5, RZ, RZ, R14 ;  /* 0x000000ffff057224 */ /* 0x000fe200078e000e */
[----:B------:R-:W-:Y:S06]  /*1b0b0*/  BRA `(.L_x_2308) ;  /* 0xffffffd800947947 */ /* 0x000fec000383ffff */
.L_x_2240:
[----:B------:R-:W-:Y:S01]  /*1b0c0*/  BSSY B0, `(.L_x_2309) ;  /* 0x0000007000007945 */ /* 0x000fe20003800000 */
[----:B------:R-:W-:Y:S02]  /*1b0d0*/  IMAD.MOV.U32 R13, RZ, RZ, R2 ;  /* 0x000000ffff0d7224 */ /* 0x000fe400078e0002 */
[----:B------:R-:W-:Y:S02]  /*1b0e0*/  IMAD.MOV.U32 R11, RZ, RZ, 0x1f ;  /* 0x0000001fff0b7424 */ /* 0x000fe400078e00ff */
[----:B------:R-:W-:-:S07]  /*1b0f0*/  IMAD.MOV.U32 R15, RZ, RZ, -0x1 ;  /* 0xffffffffff0f7424 */ /* 0x000fce00078e00ff */
[----:B0123--:R-:W-:Y:S05]  /*1b100*/  WARPSYNC.COLLECTIVE R15, `(.L_x_2310) ;  /* 0x000000000f087348 */ /* 0x00ffea0003c00000 */
[----:B------:R4:W0:Y:S02]  /*1b110*/  SHFL.IDX P6, R14, R13, R12, R11 ;  /* 0x0000000c0d0e7389 */ /* 0x00082400000c000b */
[----:B01234-:R-:W-:Y:S01]  /*1b120*/  ENDCOLLECTIVE ;  /* 0x000000000000791b */ /* 0x01ffe20003800000 */
.L_x_2310:
[----:B------:R-:W-:Y:S05]  /*1b130*/  BSYNC B0 ;  /* 0x0000000000007941 */ /* 0x000fea0003800000 */
.L_x_2309:
[----:B------:R-:W-:Y:S01]  /*1b140*/  IMAD.MOV.U32 R24, RZ, RZ, R14 ;  /* 0x000000ffff187224 */ /* 0x000fe200078e000e */
[----:B------:R-:W-:Y:S06]  /*1b150*/  BRA `(.L_x_2239) ;  /* 0xffffffd800847947 */ /* 0x000fec000383ffff */
.L_x_2246:
[----:B0-----:R0:W1:Y:S02]  /*1b160*/  SYNCS.PHASECHK.TRANS64.TRYWAIT P0, [R9+URZ+0x31c20], R0 ;  /* 0x031c2000090075a7 */ /* 0x001064000800017f */
[----:B-1----:R-:W-:Y:S05]  /*1b170*/  @!P0 NANOSLEEP.SYNCS 0x989680 ;  /* 0x009896800000895d */ /* 0x002fea0003900000 */
[----:B------:R-:W1:Y:S02]  /*1b180*/  @!P0 SYNCS.PHASECHK.TRANS64 P0, [R9+URZ+0x31c20], R0 ;  /* 0x031c2000090085a7 */ /* 0x000e64000800007f */
[----:B-1----:R-:W-:Y:S05]  /*1b190*/  @!P0 BRA `(.L_x_2246) ;  /* 0xfffffffc00f08947 */ /* 0x002fea000383ffff */
[----:B------:R-:W-:Y:S05]  /*1b1a0*/  BRA `(.L_x_2311) ;  /* 0xffffffe000e07947 */ /* 0x000fea000383ffff */
.L_x_2247:
        /* <DEDUP_REMOVED lines=11> */
.L_x_2313:
[----:B------:R-:W-:Y:S05]  /*1b260*/  BSYNC B0 ;  /* 0x0000000000007941 */ /* 0x000fea0003800000 */
.L_x_2312:
[----:B------:R-:W-:Y:S05]  /*1b270*/  BRA `(.L_x_2314) ;  /* 0xffffffe000c87947 */ /* 0x000fea000383ffff */
.L_x_2250:
[----:B------:R-:W-:Y:S01]  /*1b280*/  BSSY B1, `(.L_x_2315) ;  /* 0x0000006000017945 */ /* 0x000fe20003800000 */
[----:B------:R-:W-:-:S07]  /*1b290*/  IMAD.MOV.U32 R15, RZ, RZ, -0x1 ;  /* 0xffffffffff0f7424 */ /* 0x000fce00078e00ff */
[----:B0-2---:R-:W-:Y:S05]  /*1b2a0*/  WARPSYNC.COLLECTIVE R15, `(.L_x_2316) ;  /* 0x000000000f0c7348 */ /* 0x005fea0003c00000 */
[----:B------:R-:W-:Y:S02]  /*1b2b0*/  ELECT P6, UR62, PT ;  /* 0x00000000003e782f */ /* 0x000fe400038c0000 */
[----:B------:R-:W-:Y:S01]  /*1b2c0*/  MOV R14, UR62 ;  /* 0x0000003e000e7c02 */ /* 0x000fe20008000f00 */
[----:B0-2---:R-:W-:Y:S10]  /*1b2d0*/  ENDCOLLECTIVE ;  /* 0x000000000000791b */ /* 0x005ff40003800000 */
.L_x_2316:
[----:B------:R-:W-:Y:S05]  /*1b2e0*/  BSYNC B1 ;  /* 0x0000000000017941 */ /* 0x000fea0003800000 */
.L_x_2315:
[----:B------:R-:W-:Y:S05]  /*1b2f0*/  BRA `(.L_x_2317) ;  /* 0xffffffe000c07947 */ /* 0x000fea000383ffff */
.L_x_2252:
[----:B0-----:R0:W1:Y:S02]  /*1b300*/  SYNCS.PHASECHK.TRANS64.TRYWAIT P0, [R7+URZ], R2 ;  /* 0x00000002070075a7 */ /* 0x001064000800017f */
[----:B-1----:R-:W-:Y:S05]  /*1b310*/  @!P0 NANOSLEEP.SYNCS 0x989680 ;  /* 0x009896800000895d */ /* 0x002fea0003900000 */
[----:B------:R-:W1:Y:S02]  /*1b320*/  @!P0 SYNCS.PHASECHK.TRANS64 P0, [R7+URZ], R2 ;  /* 0x00000002070085a7 */ /* 0x000e64000800007f */
[----:B-1----:R-:W-:Y:S05]  /*1b330*/  @!P0 BRA `(.L_x_2252) ;  /* 0xfffffffc00f08947 */ /* 0x002fea000383ffff */
[----:B------:R-:W-:Y:S05]  /*1b340*/  BRA `(.L_x_2318) ;  /* 0xffffffe000fc7947 */ /* 0x000fea000383ffff */
.L_x_2253:
[----:B-1----:R1:W2:Y:S02]  /*1b350*/  SYNCS.PHASECHK.TRANS64.TRYWAIT P0, [R3+URZ], R0 ;  /* 0x00000000030075a7 */ /* 0x0022a4000800017f */
[----:B--2---:R-:W-:Y:S05]  /*1b360*/  @!P0 NANOSLEEP.SYNCS 0x989680 ;  /* 0x009896800000895d */ /* 0x004fea0003900000 */
[----:B------:R-:W2:Y:S02]  /*1b370*/  @!P0 SYNCS.PHASECHK.TRANS64 P0, [R3+URZ], R0 ;  /* 0x00000000030085a7 */ /* 0x000ea4000800007f */
[----:B--2---:R-:W-:Y:S05]  /*1b380*/  @!P0 BRA `(.L_x_2253) ;  /* 0xfffffffc00f08947 */ /* 0x004fea000383ffff */
[----:B------:R-:W-:Y:S05]  /*1b390*/  BRA `(.L_x_2319) ;  /* 0xffffffe000f07947 */ /* 0x000fea000383ffff */
.L_x_2255:
[----:B-1----:R1:W2:Y:S02]  /*1b3a0*/  SYNCS.PHASECHK.TRANS64.TRYWAIT P0, [R5+URZ], R2 ;  /* 0x00000002050075a7 */ /* 0x0022a4000800017f */
[----:B--2---:R-:W-:Y:S05]  /*1b3b0*/  @!P0 NANOSLEEP.SYNCS 0x989680 ;  /* 0x009896800000895d */ /* 0x004fea0003900000 */
[----:B------:R-:W2:Y:S02]  /*1b3c0*/  @!P0 SYNCS.PHASECHK.TRANS64 P0, [R5+URZ], R2 ;  /* 0x00000002050085a7 */ /* 0x000ea4000800007f */
[----:B--2---:R-:W-:Y:S05]  /*1b3d0*/  @!P0 BRA `(.L_x_2255) ;  /* 0xfffffffc00f08947 */ /* 0x004fea000383ffff */
[----:B------:R-:W-:Y:S05]  /*1b3e0*/  BRA `(.L_x_2320) ;  /* 0xffffffe000f47947 */ /* 0x000fea000383ffff */
.L_x_2321:
        /* <DEDUP_REMOVED lines=9> */
.L_x_2783:


//--------------------- .text._ZN7cutlass13device_kernelIN5flash11enable_sm90INS1_16FlashAttnFwdSm90INS1_25CollectiveMainloopFwdSm90ILi2EN4cute5tupleIJNS5_1CILi1EEES8_S8_EEENS6_IJNS7_ILi192EEENS7_ILi144EEENS7_ILi96EEEEEELi96ENS_10bfloat16_tEfNS_4arch4Sm90ELb1ELb0ELb1ELb1ELb0ELb1ELb0ELb0ELb1ELb1ELb1ELb0EEENS1_21CollectiveEpilogueFwdINS6_IJSA_SC_SB_EEES9_SE_SG_Li384ELb1ELb1ELb1ELb0EEENS1_36VarlenDynamicPersistentTileSchedulerILi192ELi144ELi384ELi128ELb1ELb1ELb1ELb1ELb1ELb1EEEEEEEEEvNT_6ParamsE --------------------------
	.section	.text._ZN7cutlass13device_kernelIN5flash11enable_sm90INS1_16FlashAttnFwdSm90INS1_25CollectiveMainloopFwdSm90ILi2EN4cute5tupleIJNS5_1CILi1EEES8_S8_EEENS6_IJNS7_ILi192EEENS7_ILi144EEENS7_ILi96EEEEEELi96ENS_10bfloat16_tEfNS_4arch4Sm90ELb1ELb0ELb1ELb1ELb0ELb1ELb0ELb0ELb1ELb1ELb1ELb0EEENS1_21CollectiveEpilogueFwdINS6_IJSA_SC_SB_EEES9_SE_SG_Li384ELb1ELb1ELb1ELb0EEENS1_36VarlenDynamicPersistentTileSchedulerILi192ELi144ELi384ELi128ELb1ELb1ELb1ELb1ELb1ELb1EEEEEEEEEvNT_6ParamsE,"ax",@progbits
	.align	128
.text._ZN7cutlass13device_kernelIN5flash11enable_sm90INS1_16FlashAttnFwdSm90INS1_25CollectiveMainloopFwdSm90ILi2EN4cute5tupleIJNS5_1CILi1EEES8_S8_EEENS6_IJNS7_ILi192EEENS7_ILi144EEENS7_ILi96EEEEEELi96ENS_10bfloat16_tEfNS_4arch4Sm90ELb1ELb0ELb1ELb1ELb0ELb1ELb0ELb0ELb1ELb1ELb1ELb0EEENS1_21CollectiveEpilogueFwdINS6_IJSA_SC_SB_EEES9_SE_SG_Li384ELb1ELb1ELb1ELb0EEENS1_36VarlenDynamicPersistentTileSchedulerILi192ELi144ELi384ELi128ELb1ELb1ELb1ELb1ELb1ELb1EEEEEEEEEvNT_6ParamsE:
        .type           _ZN7cutlass13device_kernelIN5flash11enable_sm90INS1_16FlashAttnFwdSm90INS1_25CollectiveMainloopFwdSm90ILi2EN4cute5tupleIJNS5_1CILi1EEES8_S8_EEENS6_IJNS7_ILi192EEENS7_ILi144EEENS7_ILi96EEEEEELi96ENS_10bfloat16_tEfNS_4arch4Sm90ELb1ELb0ELb1ELb1ELb0ELb1ELb0ELb0ELb1ELb1ELb1ELb0EEENS1_21CollectiveEpilogueFwdINS6_IJSA_SC_SB_EEES9_SE_SG_Li384ELb1ELb1ELb1ELb0EEENS1_36VarlenDynamicPersistentTileSchedulerILi192ELi144ELi384ELi128ELb1ELb1ELb1ELb1ELb1ELb1EEEEEEEEEvNT_6ParamsE,@function
        .size           _ZN7cutlass13device_kernelIN5flash11enable_sm90INS1_16FlashAttnFwdSm90INS1_25CollectiveMainloopFwdSm90ILi2EN4cute5tupleIJNS5_1CILi1EEES8_S8_EEENS6_IJNS7_ILi192EEENS7_ILi144EEENS7_ILi96EEEEEELi96ENS_10bfloat16_tEfNS_4arch4Sm90ELb1ELb0ELb1ELb1ELb0ELb1ELb0ELb0ELb1ELb1ELb1ELb0EEENS1_21CollectiveEpilogueFwdINS6_IJSA_SC_SB_EEES9_SE_SG_Li384ELb1ELb1ELb1ELb0EEENS1_36VarlenDynamicPersistentTileSchedulerILi192ELi144ELi384ELi128ELb1ELb1ELb1ELb1ELb1ELb1EEEEEEEEEvNT_6ParamsE,(.L_x_2784 - _ZN7cutlass13device_kernelIN5flash11enable_sm90INS1_16FlashAttnFwdSm90INS1_25CollectiveMainloopFwdSm90ILi2EN4cute5tupleIJNS5_1CILi1EEES8_S8_EEENS6_IJNS7_ILi192EEENS7_ILi144EEENS7_ILi96EEEEEELi96ENS_10bfloat16_tEfNS_4arch4Sm90ELb1ELb0ELb1ELb1ELb0ELb1ELb0ELb0ELb1ELb1ELb1ELb0EEENS1_21CollectiveEpilogueFwdINS6_IJSA_SC_SB_EEES9_SE_SG_Li384ELb1ELb1ELb1ELb0EEENS1_36VarlenDynamicPersistentTileSchedulerILi192ELi144ELi384ELi128ELb1ELb1ELb1ELb1ELb1ELb1EEEEEEEEEvNT_6ParamsE)
        .other          _ZN7cutlass13device_kernelIN5flash11enable_sm90INS1_16FlashAttnFwdSm90INS1_25CollectiveMainloopFwdSm90ILi2EN4cute5tupleIJNS5_1CILi1EEES8_S8_EEENS6_IJNS7_ILi192EEENS7_ILi144EEENS7_ILi96EEEEEELi96ENS_10bfloat16_tEfNS_4arch4Sm90ELb1ELb0ELb1ELb1ELb0ELb1ELb0ELb0ELb1ELb1ELb1ELb0EEENS1_21CollectiveEpilogueFwdINS6_IJSA_SC_SB_EEES9_SE_SG_Li384ELb1ELb1ELb1ELb0EEENS1_36VarlenDynamicPersistentTileSchedulerILi192ELi144ELi384ELi128ELb1ELb1ELb1ELb1ELb1ELb1EEEEEEEEEvNT_6ParamsE,@"STO_CUDA_ENTRY STV_DEFAULT"
_ZN7cutlass13device_kernelIN5flash11enable_sm90INS1_16FlashAttnFwdSm90INS1_25CollectiveMainloopFwdSm90ILi2EN4cute5tupleIJNS5_1CILi1EEES8_S8_EEENS6_IJNS7_ILi192EEENS7_ILi144EEENS7_ILi96EEEEEELi96ENS_10bfloat16_tEfNS_4arch4Sm90ELb1ELb0ELb1ELb1ELb0ELb1ELb0ELb0ELb1ELb1ELb1ELb0EEENS1_21CollectiveEpilogueFwdINS6_IJSA_SC_SB_EEES9_SE_SG_Li384ELb1ELb1ELb1ELb0EEENS1_36VarlenDynamicPersistentTileSchedulerILi192ELi144ELi384ELi128ELb1ELb1ELb1ELb1ELb1ELb1EEEEEEEEEvNT_6ParamsE:
        /* <DEDUP_REMOVED lines=23> */
.L_x_2323:
[----:B------:R-:W-:Y:S05]  /*0170*/  BSYNC B0 ;  /* 0x0000000000007941 */ /* 0x000fea0003800000 */
.L_x_2322:
        /* <DEDUP_REMOVED lines=40> */
.L_x_2324:
        /* <DEDUP_REMOVED lines=22> */
.L_x_2325:
        /* <DEDUP_REMOVED lines=18> */
.L_x_2326:
        /* <DEDUP_REMOVED lines=22> */
.L_x_2327:
        /* <DEDUP_REMOVED lines=22> */
.L_x_2328:
[----:B--2---:R-:W-:Y:S01]  /*0940*/  ISETP.NE.AND P0, PT, R2, RZ, PT ;  /* 0x000000ff0200720c */ /* 0x004fe20003f05270 */
[----:B------:R-:W-:Y:S01]  /*0950*/  IMAD.MOV.U32 R2, RZ, RZ, 0x1 ;  /* 0x00000001ff027424 */ /* 0x000fe200078e00ff */
[----:B------:R-:W-:Y:S01]  /*0960*/  NOP ;  /* 0x0000000000007918 */ /* 0x000fe20000000000 */
[----:B------:R-:W-:Y:S03]  /*0970*/  BSSY B9, `(.L_x_2329) ;  /* 0x0002754000097945 */ /* 0x000fe60003800000 */
[----:B------:R-:W-:-:S05]  /*0980*/  SEL R2, R2, 0x2, !P0 ;  /* 0x0000000202027807 */ /* 0x000fca0004000000 */
[----:B------:R2:W-:Y:S01]  /*0990*/  STL [R1+0x58], R2 ;  /* 0x0000580201007387 */ /* 0x0005e20000100800 */
[----:B01-34-:R-:W-:Y:S06]  /*09a0*/  BAR.SYNC.DEFER_BLOCKING 0x0 ;  /* 0x0000000000007b1d */ /* 0x01bfec0000010000 */
[----:B------:R-:W-:Y:S05]  /*09b0*/  @!P0 BRA `(.L_x_2330) ;  /* 0x000001e800ac8947 */ /* 0x000fea0003800000 */
.L_x_2331:
        /* <DEDUP_REMOVED lines=36> */
[----:B------:R-:W-:Y:S02]  /*0c00*/  LOP3.LUT R7, R5, 0xfffffffe, RZ, 0xc0, !PT ;  /* 0xfffffffe05077812 */ /* 0x000fe400078ec0ff */
[----:B------:R-:W-:Y:S01]  /*0c10*/  SHF.R.S32.HI R144, RZ, 0x1, R5 ;  /* 0x00000001ff907819 */ /* 0x000fe20000011405 */
[----:B------:R-:W-:Y:S01]  /*0c20*/  IMAD.HI R10, R2, 0x55555556, RZ ;  /* 0x55555556020a7827 */ /* 0x000fe200078e02ff */
[----:B------:R-:W-:-:S02]  /*0c30*/  LOP3.LUT R13, R3, 0xffffff80, RZ, 0xc0, !PT ;  /* 0xffffff80030d7812 */ /* 0x000fc400078ec0ff */
[----:B------:R-:W-:Y:S01]  /*0c40*/  LOP3.LUT R3, R4, 0xfffffff0, RZ, 0xc0, !PT ;  /* 0xfffffff004037812 */ /* 0x000fe200078ec0ff */
[----:B------:R-:W-:Y:S01]  /*0c50*/  IMAD.IADD R22, R0, 0x1, -R7 ;  /* 0x0000000100167824 */ /* 0x000fe200078e0a07 */
[----:B------:R-:W-:Y:S02]  /*0c60*/  LEA.HI R7, R5, R144, RZ, 0x1 ;  /* 0x0000009005077211 */ /* 0x000fe400078f08ff */
[----:B------:R-:W-:Y:S01]  /*0c70*/  LEA.HI R15, R10, R10, RZ, 0x1 ;  /* 0x0000000a0a0f7211 */ /* 0x000fe200078f08ff */
[C---:B------:R-:W-:Y:S01]  /*0c80*/  IMAD.IADD R3, R0.reuse, 0x1, -R3 ;  /* 0x0000000100037824 */ /* 0x040fe200078e0a03 */
[----:B------:R-:W-:Y:S02]  /*0c90*/  LOP3.LUT R7, R7, 0x7fffffe, RZ, 0xc0, !PT ;  /* 0x07fffffe07077812 */ /* 0x000fe400078ec0ff */
[----:B------:R-:W-:Y:S02]  /*0ca0*/  LEA.HI R9, R9, R8, RZ, 0x2 ;  /* 0x0000000809097211 */ /* 0x000fe400078f10ff */
[----:B------:R-:W-:Y:S01]  /*0cb0*/  SHF.R.S32.HI R5, RZ, 0x4, R4 ;  /* 0x00000004ff057819 */ /* 0x000fe20000011404 */
[----:B------:R-:W-:Y:S01]  /*0cc0*/  IMAD R15, R15, -0x3, R2 ;  /* 0xfffffffd0f0f7824 */ /* 0x000fe200078e0202 */
[----:B------:R-:W-:Y:S01]  /*0cd0*/  LOP3.LUT R9, R9, 0xfffffffc, RZ, 0xc0, !PT ;  /* 0xfffffffc09097812 */ /* 0x000fe200078ec0ff */
[----:B------:R-:W-:Y:S01]  /*0ce0*/  IMAD.IADD R11, R0, 0x1, -R11 ;  /* 0x00000001000b7824 */ /* 0x000fe200078e0a0b */
[----:B------:R-:W-:Y:S01]  /*0cf0*/  LEA.HI R4, R4, R5, RZ, 0x1 ;  /* 0x0000000504047211 */ /* 0x000fe200078f08ff */
[----:B------:R-:W-:Y:S01]  /*0d00*/  IMAD.IADD R20, R0, 0x1, -R13 ;  /* 0x0000000100147824 */ /* 0x000fe200078e0a0d */
[----:B------:R-:W-:Y:S01]  /*0d10*/  SHF.R.S32.HI R0, RZ, 0x1f, R3 ;  /* 0x0000001fff007819 */ /* 0x000fe20000011403 */
[----:B------:R-:W-:Y:S01]  /*0d20*/  IMAD.IADD R2, R144, 0x1, -R7 ;  /* 0x0000000190027824 */ /* 0x000fe200078e0a07 */
[----:B------:R-:W-:Y:S01]  /*0d30*/  LOP3.LUT R4, R4, 0x1ffffffe, RZ, 0xc0, !PT ;  /* 0x1ffffffe04047812 */ /* 0x000fe200078ec0ff */
[----:B------:R-:W-:-:S02]  /*0d40*/  IMAD.IADD R9, R8, 0x1, -R9 ;  /* 0x0000000108097824 */ /* 0x000fc400078e0a09 */
[C---:B------:R-:W-:Y:S01]  /*0d50*/  IMAD R17, R5.reuse, 0x8, R2 ;  /* 0x0000000805117824 */ /* 0x040fe200078e0202 */
[CC--:B------:R-:W-:Y:S02]  /*0d60*/  LEA.HI R2, R0.reuse, R3.reuse, RZ, 0x3 ;  /* 0x0000000300027211 */ /* 0x0c0fe400078f18ff */
[----:B------:R-:W-:Y:S02]  /*0d70*/  SHF.R.S32.HI R8, RZ, 0x1f, R20 ;  /* 0x0000001fff087819 */ /* 0x000fe40000011414 */
[----:B------:R-:W-:Y:S01]  /*0d80*/  LEA.HI R0, R0, R3, RZ, 0x2 ;  /* 0x0000000300007211 */ /* 0x000fe200078f10ff */
[----:B------:R-:W-:Y:S01]  /*0d90*/  IMAD.IADD R4, R5, 0x1, -R4 ;  /* 0x0000000105047824 */ /* 0x000fe200078e0a04 */
[----:B------:R-:W-:Y:S01]  /*0da0*/  LEA.HI R10, R8, R20, RZ, 0x2 ;  /* 0x00000014080a7211 */ /* 0x000fe200078f10ff */
[----:B------:R-:W-:Y:S01]  /*0db0*/  IMAD.SHL.U32 R5, R2, 0x10, RZ ;  /* 0x0000001002057824 */ /* 0x000fe200078e00ff */
[----:B------:R-:W-:Y:S02]  /*0dc0*/  LOP3.LUT R2, R0, 0x7fffffc, RZ, 0xc0, !PT ;  /* 0x07fffffc00027812 */ /* 0x000fe400078ec0ff */
[----:B------:R-:W-:-:S02]  /*0dd0*/  SHF.R.S32.HI R0, RZ, 0x2, R0 ;  /* 0x00000002ff007819 */ /* 0x000fc40000011400 */
[--C-:B------:R-:W-:Y:S02]  /*0de0*/  SHF.R.S32.HI R12, RZ, 0x2, R10.reuse ;  /* 0x00000002ff0c7819 */ /* 0x100fe4000001140a */
[----:B------:R-:W-:Y:S02]  /*0df0*/  SHF.R.S32.HI R13, RZ, 0x1f, R10 ;  /* 0x0000001fff0d7819 */ /* 0x000fe4000001140a */
[----:B------:R-:W-:Y:S01]  /*0e00*/  SHF.R.S32.HI R7, RZ, 0x5, R6 ;  /* 0x00000005ff077819 */ /* 0x000fe20000011406 */
[----:B------:R-:W-:Y:S01]  /*0e10*/  IMAD.SHL.U32 R0, R0, 0x40, RZ ;  /* 0x0000004000007824 */ /* 0x000fe200078e00ff */
[----:B------:R-:W-:Y:S02]  /*0e20*/  LEA.HI R13, R13, R12, RZ, 0x3 ;  /* 0x0000000c0d0d7211 */ /* 0x000fe400078f18ff */
[----:B------:R-:W-:Y:S01]  /*0e30*/  LOP3.LUT R6, R5, 0x7fffff80, RZ, 0xc0, !PT ;  /* 0x7fffff8005067812 */ /* 0x000fe200078ec0ff */
[----:B------:R-:W-:Y:S02]  /*0e40*/  IMAD.IADD R5, R3, 0x1, -R2 ;  /* 0x0000000103057824 */ /* 0x000fe400078e0a02 */
[----:B------:R-:W-:Y:S01]  /*0e50*/  IMAD R14, R7, 0x10, R3 ;  /* 0x00000010070e7824 */ /* 0x000fe200078e0203 */
[----:B------:R-:W-:Y:S01]  /*0e60*/  LOP3.LUT R13, R13, 0xfffffff8, RZ, 0xc0, !PT ;  /* 0xfffffff80d0d7812 */ /* 0x000fe200078ec0ff */
[----:B------:R-:W-:Y:S01]  /*0e70*/  IMAD.SHL.U32 R3, R4, 0x8, RZ ;  /* 0x0000000804037824 */ /* 0x000fe200078e00ff */
[----:B------:R-:W-:-:S02]  /*0e80*/  LOP3.LUT R0, R0, 0x40, RZ, 0xc0, !PT ;  /* 0x0000004000007812 */ /* 0x000fc400078ec0ff */
[----:B------:R-:W-:Y:S01]  /*0e90*/  LEA.HI R8, R8, R20, RZ, 0x5 ;  /* 0x0000001408087211 */ /* 0x000fe200078f28ff */
[----:B------:R-:W-:Y:S01]  /*0ea0*/  IMAD R6, R7, 0x100, R6 ;  /* 0x0000010007067824 */ /* 0x000fe200078e0206 */
[----:B------:R-:W-:Y:S01]  /*0eb0*/  LOP3.LUT R2, R0, 0x8, R3, 0xf8, !PT ;  /* 0x0000000800027812 */ /* 0x000fe200078ef803 */
[----:B------:R-:W-:Y:S01]  /*0ec0*/  IMAD.IADD R13, R12, 0x1, -R13 ;  /* 0x000000010c0d7824 */ /* 0x000fe200078e0a0d */
[----:B------:R-:W-:Y:S02]  /*0ed0*/  SHF.R.U32.HI R7, RZ, 0x3, R0 ;  /* 0x00000003ff077819 */ /* 0x000fe40000011600 */
[----:B------:R-:W-:Y:S01]  /*0ee0*/  SHF.R.S32.HI R8, RZ, 0x5, R8 ;  /* 0x00000005ff087819 */ /* 0x000fe20000011408 */
[----:B------:R-:W-:Y:S01]  /*0ef0*/  IMAD R5, R5, 0x10, R6 ;  /* 0x0000001005057824 */ /* 0x000fe200078e0206 */
[----:B------:R-:W-:Y:S01]  /*0f00*/  LOP3.LUT R2, R2, R7, RZ, 0x3c, !PT ;  /* 0x0000000702027212 */ /* 0x000fe200078e3cff */
[----:B------:R-:W-:Y:S02]  /*0f10*/  IMAD.U32 R0, R14, 0x20, R3 ;  /* 0x000000200e007824 */ /* 0x000fe400078e0003 */
[----:B------:R-:W-:Y:S01]  /*0f20*/  IMAD R8, R8, 0x10, R13 ;  /* 0x0000001008087824 */ /* 0x000fe200078e020d */
[----:B------:R-:W-:Y:S01]  /*0f30*/  STL [R1+0xd0], R20 ;  /* 0x0000d01401007387 */ /* 0x000fe20000100800 */
[----:B------:R-:W-:-:S02]  /*0f40*/  IMAD.IADD R5, R2, 0x1, R5 ;  /* 0x0000000102057824 */ /* 0x000fc400078e0205 */
        /* <DEDUP_REMOVED lines=8> */
[----:B------:R-:W-:-:S04]  /*0fd0*/  IMAD.SHL.U32 R22, R22, 0x8, RZ ;  /* 0x0000000816167824 */ /* 0x000fc800078e00ff */
[----:B------:R-:W-:-:S04]  /*0fe0*/  IMAD.IADD R10, R20, 0x1, -R10 ;  /* 0x00000001140a7824 */ /* 0x000fc800078e0a0a */
[----:B------:R-:W-:-:S04]  /*0ff0*/  IMAD.SHL.U32 R10, R10, 0x2, RZ ;  /* 0x000000020a0a7824 */ /* 0x000fc800078e00ff */
[C---:B------:R-:W-:Y:S02]  /*1000*/  VIADD R8, R10.reuse, 0x8 ;  /* 0x000000080a087836 */ /* 0x040fe40000000000 */
[----:B------:R-:W-:Y:S01]  /*1010*/  VIADD R7, R10, 0x10 ;  /* 0x000000100a077836 */ /* 0x000fe20000000000 */
[----:B------:R-:W-:-:S04]  /*1020*/  LEA.HI R4, R11, R11, RZ, 0x1 ;  /* 0x0000000b0b047211 */ /* 0x000fc800078f08ff */
[----:B------:R-:W-:-:S05]  /*1030*/  LOP3.LUT R4, R4, 0x1ffffffe, RZ, 0xc0, !PT ;  /* 0x1ffffffe04047812 */ /* 0x000fca00078ec0ff */
[----:B------:R-:W-:Y:S01]  /*1040*/  IMAD.IADD R4, R11, 0x1, -R4 ;  /* 0x000000010b047824 */ /* 0x000fe200078e0a04 */
[----:B--2---:R-:W-:-:S05]  /*1050*/  LOP3.LUT R2, R18, 0x1, RZ, 0xfc, !PT ;  /* 0x0000000112027812 */ /* 0x004fca00078efcff */
[----:B------:R-:W-:Y:S04]  /*1060*/  STL [R1+0x48], R2 ;  /* 0x0000480201007387 */ /* 0x000fe80000100800 */
[----:B------:R-:W-:Y:S04]  /*1070*/  STL [R1+0xac], RZ ;  /* 0x0000acff01007387 */ /* 0x000fe80000100800 */
[----:B------:R0:W-:Y:S04]  /*1080*/  STL [R1+0xcc], R0 ;  /* 0x0000cc0001007387 */ /* 0x0001e80000100800 */
[----:B------:R-:W-:Y:S01]  /*1090*/  STL [R1+0x44], RZ ;  /* 0x000044ff01007387 */ /* 0x000fe20000100800 */
[----:B0-----:R-:W-:Y:S01]  /*10a0*/  SHF.R.S32.HI R0, RZ, 0x1f, R144 ;  /* 0x0000001fff007819 */ /* 0x001fe20000011490 */
[----:B------:R-:W-:-:S02]  /*10b0*/  VIADD R0, R12, 0x10 ;  /* 0x000000100c007836 */ /* 0x000fc40000000000 */
[----:B------:R-:W-:Y:S01]  /*10c0*/  STL [R1+0x3c], RZ ;  /* 0x00003cff01007387 */ /* 0x000fe20000100800 */
[----:B------:R-:W-:-:S03]  /*10d0*/  LOP3.LUT R2, R9, 0xc0, RZ, 0xc0, !PT ;  /* 0x000000c009027812 */ /* 0x000fc600078ec0ff */
[----:B------:R-:W-:Y:S04]  /*10e0*/  STL [R1+0x50], R12 ;  /* 0x0000500c01007387 */ /* 0x000fe80000100800 */
        /* <DEDUP_REMOVED lines=9> */
[----:B------:R-:W-:-:S02]  /*1180*/  IMAD.SHL.U32 R9, R17, 0x20, RZ ;  /* 0x0000002011097824 */ /* 0x000fc400078e00ff */
[----:B--2---:R-:W-:Y:S02]  /*1190*/  VIADD R3, R12, 0x28 ;  /* 0x000000280c037836 */ /* 0x004fe40000000000 */
        /* <DEDUP_REMOVED lines=25> */
[----:B------:R-:W-:Y:S01]  /*1330*/  CS2R R18, SRZ ;  /* 0x0000000000127805 */ /* 0x000fe2000001ff00 */
[----:B------:R-:W-:-:S07]  /*1340*/  IMAD R17, R5, 0x2, R16 ;  /* 0x0000000205117824 */ /* 0x000fce00078e0210 */
.L_x_2491:
[----:B01--4-:R-:W0:Y:S01]  /*1350*/  LDC.64 R2, c[0x0][0xc88] ;  /* 0x00032200ff027b82 */ /* 0x013e220000000a00 */
[----:B------:R-:W-:Y:S01]  /*1360*/  ULDC.64 UR4, c[0x0][0x208] ;  /* 0x0000820000047ab9 */ /* 0x000fe20000000a00 */
[----:B0-----:R-:W-:-:S05]  /*1370*/  IMAD.WIDE R2, R111, 0x4, R2 ;  /* 0x000000046f027825 */ /* 0x001fca00078e0202 */
[----:B--2---:R-:W2:Y:S01]  /*1380*/  LDG.E R28, desc[UR4][R2.64] ;  /* 0x00000004021c7981 */ /* 0x004ea2000c1e1900 */
[----:B------:R-:W-:Y:S05]  /*1390*/  YIELD ;  /* 0x0000000000007946 */ /* 0x000fea0003800000 */
[----:B------:R-:W-:Y:S01]  /*13a0*/  ULDC.64 UR4, c[0x0][0xa28] ;  /* 0x00028a0000047ab9 */ /* 0x000fe20000000a00 */
[----:B------:R-:W-:Y:S01]  /*13b0*/  ULDC.64 UR8, c[0x0][0xa18] ;  /* 0x0002860000087ab9 */ /* 0x000fe20000000a00 */
[----:B------:R-:W-:Y:S01]  /*13c0*/  ISETP.NE.U32.AND P1, PT, RZ, UR4, PT ;  /* 0x00000004ff007c0c */ /* 0x000fe2000bf25070 */
[----:B------:R-:W-:Y:S01]  /*13d0*/  IMAD.MOV.U32 R11, RZ, RZ, RZ ;  /* 0x000000ffff0b7224 */ /* 0x000fe200078e00ff */
[----:B------:R-:W-:Y:S01]  /*13e0*/  ULDC.64 UR10, c[0x0][0x208] ;  /* 0x00008200000a7ab9 */ /* 0x000fe20000000a00 */
[----:B------:R-:W-:Y:S01]  /*13f0*/  ULDC.64 UR6, c[0x0][0xa08] ;  /* 0x0002820000067ab9 */ /* 0x000fe20000000a00 */
[----:B------:R-:W-:Y:S01]  /*1400*/  ISETP.NE.AND.EX P1, PT, RZ, UR5, PT, P1 ;  /* 0x00000005ff007c0c */ /* 0x000fe2000bf25310 */
[----:B------:R-:W-:Y:S01]  /*1410*/  IMAD.MOV.U32 R79, RZ, RZ, RZ ;  /* 0x000000ffff4f7224 */ /* 0x000fe200078e00ff */
[----:B------:R-:W-:-:S04]  /*1420*/  ISETP.NE.U32.AND P0, PT, RZ, UR6, PT ;  /* 0x00000006ff007c0c */ /* 0x000fc8000bf05070 */
[----:B------:R-:W-:Y:S02]  /*1430*/  ISETP.NE.AND.EX P0, PT, RZ, UR7, PT, P0 ;  /* 0x00000007ff007c0c */ /* 0x000fe4000bf05300 */
[----:B--2---:R-:W-:Y:S01]  /*1440*/  SHF.R.S32.HI R0, RZ, 0x1f, R28 ;  /* 0x0000001fff007819 */ /* 0x004fe2000001141c */
[----:B------:R-:W-:-:S04]  /*1450*/  IMAD.SHL.U32 R30, R28, 0x4, RZ ;  /* 0x000000041c1e7824 */ /* 0x000fc800078e00ff */
[C---:B---3--:R-:W-:Y:S01]  /*1460*/  @P1 LEA R4, P2, R28.reuse, UR4, 0x2 ;  /* 0x000000041c041c11 */ /* 0x048fe2000f8410ff */
[----:B------:R-:W-:Y:S01]  /*1470*/  STL [R1+0xa0], R28 ;  /* 0x0000a01c01007387 */ /* 0x000fe20000100800 */
[C-C-:B------:R-:W-:Y:S02]  /*1480*/  SHF.L.U64.HI R29, R28.reuse, 0x2, R0.reuse ;  /* 0x000000021c1d7819 */ /* 0x140fe40000010200 */
[----:B------:R-:W-:Y:S01]  /*1490*/  @P1 LEA.HI.X R5, R28, UR5, R0, 0x2, P2 ;  /* 0x000000051c051c11 */ /* 0x000fe200090f1400 */
[----:B------:R-:W-:Y:S01]  /*14a0*/  ULDC UR4, c[0x0][0x288] ;  /* 0x0000a20000047ab9 */ /* 0x000fe20000000800 */
[----:B------:R-:W-:Y:S01]  /*14b0*/  ISETP.NE.U32.AND P2, PT, RZ, UR8, PT ;  /* 0x00000008ff007c0c */ /* 0x000fe2000bf45070 */
[----:B------:R0:W-:Y:S01]  /*14c0*/  STL [R1+0xc8], R0 ;  /* 0x0000c80001007387 */ /* 0x0001e20000100800 */
[----:B------:R-:W-:Y:S02]  /*14d0*/  IADD3 R8, P3, R30, UR6, RZ ;  /* 0x000000061e087c10 */ /* 0x000fe4000ff7e0ff */
[----:B------:R-:W-:Y:S01]  /*14e0*/  ISETP.NE.AND.EX P2, PT, RZ, UR9, PT, P2 ;  /* 0x00000009ff007c0c */ /* 0x000fe2000bf45320 */
[----:B------:R1:W5:Y:S01]  /*14f0*/  @P1 LDG.E R11, desc[UR10][R4.64] ;  /* 0x0000000a040b1981 */ /* 0x000362000c1e1900 */
[----:B------:R-:W-:-:S03]  /*1500*/  IADD3.X R9, R29, UR7, RZ, P3, !PT ;  /* 0x000000071d097c10 */ /* 0x000fc60009ffe4ff */
[----:B------:R1:W-:Y:S01]  /*1510*/  STL [R1+0xa4], R30 ;  /* 0x0000a41e01007387 */ /* 0x0003e20000100800 */
[----:B0-----:R-:W-:Y:S01]  /*1520*/  IMAD.U32 R0, RZ, RZ, UR4 ;  /* 0x00000004ff007e24 */ /* 0x001fe2000f8e00ff */
[----:B------:R-:W-:Y:S02]  /*1530*/  ULDC.64 UR4, c[0x0][0x418] ;  /* 0x0001060000047ab9 */ /* 0x000fe40000000a00 */
[----:B------:R1:W-:Y:S04]  /*1540*/  STL [R1+0xa8], R29 ;  /* 0x0000a81d01007387 */ /* 0x0003e80000100800 */
[----:B------:R-:W-:Y:S01]  /*1550*/  @P2 IADD3 R6, P1, R30, UR8, RZ ;  /* 0x000000081e062c10 */ /* 0x000fe2000ff3e0ff */
[----:B------:R1:W5:Y:S03]  /*1560*/  @P0 LDG.E R79, desc[UR10][R8.64] ;  /* 0x0000000a084f0981 */ /* 0x000366000c1e1900 */
[----:B------:R-:W-:-:S05]  /*1570*/  @P2 IADD3.X R7, R29, UR9, RZ, P1, !PT ;  /* 0x000000091d072c10 */ /* 0x000fca0008ffe4ff */
[----:B------:R-:W2:Y:S01]  /*1580*/  @P2 LDG.E R0, desc[UR10][R6.64] ;  /* 0x0000000a06002981 */ /* 0x000ea2000c1e1900 */
        /* <DEDUP_REMOVED lines=9> */
[----:B--2---:R1:W-:Y:S01]  /*1620*/  STL [R1+0x34], R0 ;  /* 0x0000340001007387 */ /* 0x0043e20000100800 */
[----:B------:R-:W-:Y:S01]  /*1630*/  IMAD.MOV.U32 R12, RZ, RZ, R0 ;  /* 0x000000ffff0c7224 */ /* 0x000fe200078e0000 */
[----:B------:R-:W-:Y:S06]  /*1640*/  @P2 BRA `(.L_x_2333) ;  /* 0x00000000002c2947 */ /* 0x000fec0003800000 */
[----:B------:R-:W-:Y:S02]  /*1650*/  ULDC.64 UR4, c[0x0][0xa00] ;  /* 0x0002800000047ab9 */ /* 0x000fe40000000a00 */
[----:B------:R-:W-:-:S04]  /*1660*/  ISETP.NE.U32.AND P1, PT, RZ, UR4, PT ;  /* 0x00000004ff007c0c */ /* 0x000fc8000bf25070 */
[----:B------:R-:W-:-:S13]  /*1670*/  ISETP.NE.AND.EX P1, PT, RZ, UR5, PT, P1 ;  /* 0x00000005ff007c0c */ /* 0x000fda000bf25310 */
[----:B------:R-:W-:Y:S05]  /*1680*/  @!P1 BRA `(.L_x_2333) ;  /* 0x00000000001c9947 */ /* 0x000fea0003800000 */
[----:B-1----:R-:W0:Y:S01]  /*1690*/  LDC.64 R4, c[0x0][0xa00] ;  /* 0x00028000ff047b82 */ /* 0x002e220000000a00 */
[----:B------:R-:W-:Y:S01]  /*16a0*/  ULDC.64 UR4, c[0x0][0x208] ;  /* 0x0000820000047ab9 */ /* 0x000fe20000000a00 */
[----:B0-----:R-:W-:-:S05]  /*16b0*/  IMAD.WIDE R4, R28, 0x4, R4 ;  /* 0x000000041c047825 */ /* 0x001fca00078e0204 */
[----:B------:R-:W2:Y:S04]  /*16c0*/  LDG.E R0, desc[UR4][R4.64] ;  /* 0x0000000404007981 */ /* 0x000ea8000c1e1900 */
[----:B------:R-:W2:Y:S02]  /*16d0*/  LDG.E R3, desc[UR4][R4.64+0x4] ;  /* 0x0000040404037981 */ /* 0x000ea4000c1e1900 */
[----:B--2---:R-:W-:-:S05]  /*16e0*/  IMAD.IADD R12, R3, 0x1, -R0 ;  /* 0x00000001030c7824 */ /* 0x004fca00078e0a00 */
[----:B------:R0:W-:Y:S02]  /*16f0*/  STL [R1+0x34], R12 ;  /* 0x0000340c01007387 */ /* 0x0001e40000100800 */
.L_x_2333:
[C---:B------:R-:W-:Y:S01]  /*1700*/  LOP3.LUT R34, R110.reuse, 0xffff, RZ, 0xc0, !PT ;  /* 0x0000ffff6e227812 */ /* 0x040fe200078ec0ff */
[----:B------:R-:W-:Y:S01]  /*1710*/  ULDC.64 UR4, c[0x0][0xa20] ;  /* 0x0002880000047ab9 */ /* 0x000fe20000000a00 */
[C---:B------:R-:W-:Y:S02]  /*1720*/  LOP3.LUT R3, R110.reuse, 0xff000000, RZ, 0xc0, !PT ;  /* 0xff0000006e037812 */ /* 0x040fe400078ec0ff */
[----:B------:R-:W-:Y:S01]  /*1730*/  ISETP.NE.U32.AND P1, PT, RZ, UR4, PT ;  /* 0x00000004ff007c0c */ /* 0x000fe2000bf25070 */
[----:B------:R2:W-:Y:S01]  /*1740*/  STL [R1+0x98], R34 ;  /* 0x0000982201007387 */ /* 0x0005e20000100800 */
[----:B-1----:R-:W-:Y:S02]  /*1750*/  LOP3.LUT R0, R110, 0xff0000, RZ, 0xc0, !PT ;  /* 0x00ff00006e007812 */ /* 0x002fe400078ec0ff */
[----:B------:R-:W-:Y:S02]  /*1760*/  ISETP.NE.AND.EX P1, PT, RZ, UR5, PT, P1 ;  /* 0x00000005ff007c0c */ /* 0x000fe4000bf25310 */
[----:B------:R-:W-:-:S04]  /*1770*/  SHF.R.U32.HI R3, RZ, 0x8, R3 ;  /* 0x00000008ff037819 */ /* 0x000fc80000011603 */
[----:B------:R-:W-:-:S07]  /*1780*/  LEA.HI R10, R0, R3, RZ, 0x10 ;  /* 0x00000003000a7211 */ /* 0x000fce00078f80ff */
[----:B--2---:R-:W-:Y:S05]  /*1790*/  @!P1 BRA `(.L_x_2334) ;  /* 0x0000000000149947 */ /* 0x004fea0003800000 */
[----:B------:R-:W-:Y:S01]  /*17a0*/  IADD3 R26, P0, R30, UR4, RZ ;  /* 0x000000041e1a7c10 */ /* 0x000fe2000ff1e0ff */
[----:B------:R-:W-:-:S03]  /*17b0*/  ULDC.64 UR6, c[0x0][0x208] ;  /* 0x0000820000067ab9 */ /* 0x000fc60000000a00 */
[----:B------:R-:W-:-:S05]  /*17c0*/  IADD3.X R27, R29, UR5, RZ, P0, !PT ;  /* 0x000000051d1b7c10 */ /* 0x000fca00087fe4ff */
[----:B------:R1:W5:Y:S01]  /*17d0*/  LDG.E R26, desc[UR6][R26.64] ;  /* 0x000000061a1a7981 */ /* 0x000362000c1e1900 */
[----:B------:R-:W-:Y:S05]  /*17e0*/  BRA `(.L_x_2335) ;  /* 0x0000000000147947 */ /* 0x000fea0003800000 */
.L_x_2334:
[----:B------:R-:W-:Y:S05]  /*17f0*/  @!P0 BRA `(.L_x_2335) ;  /* 0x0000000000108947 */ /* 0x000fea0003800000 */
[----:B------:R-:W-:Y:S02]  /*1800*/  ULDC.64 UR4, c[0x0][0x208] ;  /* 0x0000820000047ab9 */ /* 0x000fe40000000a00 */
[----:B------:R-:W2:Y:S04]  /*1810*/  LDG.E R3, desc[UR4][R8.64] ;  /* 0x0000000408037981 */ /* 0x000ea8000c1e1900 */
[----:B------:R-:W2:Y:S02]  /*1820*/  LDG.E R26, desc[UR4][R8.64+0x4] ;  /* 0x00000404081a7981 */ /* 0x000ea4000c1e1900 */
[----:B--2---:R-:W-:-:S07]  /*1830*/  IMAD.IADD R26, R26, 0x1, -R3 ;  /* 0x000000011a1a7824 */ /* 0x004fce00078e0a03 */
.L_x_2335:
[----:B------:R-:W-:Y:S01]  /*1840*/  ULDC.64 UR4, c[0x0][0xa10] ;  /* 0x0002840000047ab9 */ /* 0x000fe20000000a00 */
[----:B------:R-:W-:Y:S01]  /*1850*/  ULDC.64 UR6, c[0x0][0x208] ;  /* 0x0000820000067ab9 */ /* 0x000fe20000000a00 */
[----:B------:R-:W-:Y:S01]  /*1860*/  ISETP.NE.U32.AND P0, PT, RZ, UR4, PT ;  /* 0x00000004ff007c0c */ /* 0x000fe2000bf05070 */
[----:B------:R-:W2:Y:S03]  /*1870*/  LDC R8, c[0x0][0x448] ;  /* 0x00011200ff087b82 */ /* 0x000ea60000000800 */
[----:B------:R-:W-:Y:S01]  /*1880*/  ISETP.NE.AND.EX P0, PT, RZ, UR5, PT, P0 ;  /* 0x00000005ff007c0c */ /* 0x000fe2000bf05300 */
[----:B------:R-:W-:-:S12]  /*1890*/  ULDC.64 UR4, c[0x0][0xa30] ;  /* 0x00028c0000047ab9 */ /* 0x000fd80000000a00 */
[----:B------:R-:W3:Y:S02]  /*18a0*/  @P0 LDC.64 R4, c[0x0][0xa10] ;  /* 0x00028400ff040b82 */ /* 0x000ee40000000a00 */
[----:B---3--:R-:W-:-:S05]  /*18b0*/  @P0 IMAD.WIDE R4, R28, 0x4, R4 ;  /* 0x000000041c040825 */ /* 0x008fca00078e0204 */
[----:B------:R-:W3:Y:S04]  /*18c0*/  @P0 LDG.E R0, desc[UR6][R4.64] ;  /* 0x0000000604000981 */ /* 0x000ee8000c1e1900 */
[----:B------:R4:W3:Y:S01]  /*18d0*/  @P0 LDG.E R3, desc[UR6][R4.64+0x4] ;  /* 0x0000040604030981 */ /* 0x0008e2000c1e1900 */
[----:B------:R-:W-:Y:S01]  /*18e0*/  ISETP.NE.U32.AND P1, PT, RZ, UR4, PT ;  /* 0x00000004ff007c0c */ /* 0x000fe2000bf25070 */
[----:B-----5:R-:W-:-:S03]  /*18f0*/  IMAD.MOV.U32 R107, RZ, RZ, R26 ;  /* 0x000000ffff6b7224 */ /* 0x020fc600078e001a */
[----:B------:R-:W-:-:S13]  /*1900*/  ISETP.NE.AND.EX P1, PT, RZ, UR5, PT, P1 ;  /* 0x00000005ff007c0c */ /* 0x000fda000bf25310 */
[----:B------:R-:W-:-:S04]  /*1910*/  @P1 IADD3 R6, P2, R30, UR4, RZ ;  /* 0x000000041e061c10 */ /* 0x000fc8000ff5e0ff */
[----:B------:R-:W-:-:S05]  /*1920*/  @P1 IADD3.X R7, R29, UR5, RZ, P2, !PT ;  /* 0x000000051d071c10 */ /* 0x000fca00097fe4ff */
[----:B------:R0:W5:Y:S01]  /*1930*/  @P1 LDG.E R107, desc[UR6][R6.64] ;  /* 0x00000006066b1981 */ /* 0x000162000c1e1900 */
[----:B--2---:R-:W-:Y:S01]  /*1940*/  ISETP.NE.AND P1, PT, R8, 0x1, PT ;  /* 0x000000010800780c */ /* 0x004fe20003f25270 */
[----:B------:R-:W-:Y:S01]  /*1950*/  IMAD R13, R109, 0xc0, RZ ;  /* 0x000000c06d0d7824 */ /* 0x000fe200078e02ff */
[----:B------:R-:W-:Y:S01]  /*1960*/  BSSY B0, `(.L_x_2336) ;  /* 0x0000039000007945 */ /* 0x000fe20003800000 */
[----:B------:R-:W-:Y:S02]  /*1970*/  IMAD.IADD R11, R26, 0x1, -R11 ;  /* 0x000000011a0b7824 */ /* 0x000fe400078e0a0b */
[----:B----4-:R-:W-:Y:S01]  /*1980*/  VIADD R4, R13, 0xbf ;  /* 0x000000bf0d047836 */ /* 0x010fe20000000000 */
[----:B------:R2:W-:Y:S07]  /*1990*/  STL [R1+0x88], R13 ;  /* 0x0000880d01007387 */ /* 0x0005ee0000100800 */
[----:B------:R-:W4:Y:S01]  /*19a0*/  @P1 LDC R9, c[0x0][0x44c] ;  /* 0x00011300ff091b82 */ /* 0x000f220000000800 */
[----:B--2---:R-:W-:-:S07]  /*19b0*/  LOP3.LUT R13, R10, 0xff, RZ, 0xc0, !PT ;  /* 0x000000ff0a0d7812 */ /* 0x004fce00078ec0ff */
[----:B------:R-:W2:Y:S01]  /*19c0*/  @P1 LDC R5, c[0x0][0x450] ;  /* 0x00011400ff051b82 */ /* 0x000ea20000000800 */
[----:B---3--:R-:W-:Y:S02]  /*19d0*/  @P0 IMAD.IADD R2, R3, 0x1, -R0 ;  /* 0x0000000103020824 */ /* 0x008fe400078e0a00 */
[----:B----4-:R-:W-:-:S04]  /*19e0*/  @P1 IMAD.HI.U32 R0, R4, R9, RZ ;  /* 0x0000000904001227 */ /* 0x010fc800078e00ff */
[----:B0-----:R-:W-:Y:S01]  /*19f0*/  IMAD.IADD R6, R11, 0x1, R2 ;  /* 0x000000010b067824 */ /* 0x001fe200078e0202 */
[----:B--2---:R-:W-:-:S03]  /*1a00*/  @P1 SHF.R.U32.HI R4, RZ, R5, R0 ;  /* 0x00000005ff041219 */ /* 0x004fc60000011600 */
[C---:B------:R-:W-:Y:S01]  /*1a10*/  VIADD R0, R6.reuse, 0x8f ;  /* 0x0000008f06007836 */ /* 0x040fe20000000000 */
[----:B------:R-:W-:Y:S01]  /*1a20*/  IADD3 R3, R6, 0x90, -R12 ;  /* 0x0000009006037810 */ /* 0x000fe20007ffe80c */
[----:B------:R0:W-:Y:S02]  /*1a30*/  STL [R1+0x40], R6 ;  /* 0x0000400601007387 */ /* 0x0001e40000100800 */
[----:B------:R-:W-:Y:S02]  /*1a40*/  IMAD.HI R0, R0, 0x38e38e39, RZ ;  /* 0x38e38e3900007827 */ /* 0x000fe400078e02ff */
[----:B------:R2:W-:Y:S02]  /*1a50*/  STL [R1+0xb4], R13 ;  /* 0x0000b40d01007387 */ /* 0x0005e40000100800 */
[----:B------:R-:W-:Y:S01]  /*1a60*/  IMAD.IADD R4, R3, 0x1, R4 ;  /* 0x0000000103047824 */ /* 0x000fe200078e0204 */
[----:B------:R-:W-:-:S03]  /*1a70*/  SHF.R.U32.HI R3, RZ, 0x1f, R0 ;  /* 0x0000001fff037819 */ /* 0x000fc60000011600 */
[----:B------:R-:W-:Y:S01]  /*1a80*/  IMAD.HI R4, R4, 0x38e38e39, RZ ;  /* 0x38e38e3904047827 */ /* 0x000fe200078e02ff */
[----:B0-----:R-:W-:Y:S02]  /*1a90*/  SHF.R.U32.HI R6, RZ, 0x10, R10 ;  /* 0x00000010ff067819 */ /* 0x001fe4000001160a */
[----:B------:R-:W-:Y:S01]  /*1aa0*/  LEA.HI.SX32 R114, R0, R3, 0x1b ;  /* 0x0000000300727211 */ /* 0x000fe200078fdaff */
[----:B------:R-:W-:Y:S01]  /*1ab0*/  IMAD.MOV.U32 R0, RZ, RZ, RZ ;  /* 0x000000ffff007224 */ /* 0x000fe200078e00ff */
[----:B------:R-:W-:Y:S01]  /*1ac0*/  SHF.R.U32.HI R5, RZ, 0x1f, R4 ;  /* 0x0000001fff057819 */ /* 0x000fe20000011604 */
[----:B------:R2:W-:Y:S03]  /*1ad0*/  STL [R1+0x9c], R6 ;  /* 0x00009c0601007387 */ /* 0x0005e60000100800 */
[----:B------:R-:W-:-:S04]  /*1ae0*/  LEA.HI.SX32 R5, R4, R5, 0x1b ;  /* 0x0000000504057211 */ /* 0x000fc800078fdaff */
[----:B------:R-:W-:-:S04]  /*1af0*/  VIMNMX R9, R114, R5, PT ;  /* 0x0000000572097248 */ /* 0x000fc80003fe0100 */
[----:B------:R-:W-:-:S13]  /*1b00*/  ISETP.GE.AND P0, PT, R9, 0x1, PT ;  /* 0x000000010900780c */ /* 0x000fda0003f06270 */
[----:B--2---:R-:W-:Y:S05]  /*1b10*/  @!P0 BRA `(.L_x_2337) ;  /* 0x0000000000748947 */ /* 0x004fea0003800000 */
[----:B------:R-:W-:Y:S01]  /*1b20*/  ISETP.NE.AND P0, PT, R6, RZ, PT ;  /* 0x000000ff0600720c */ /* 0x000fe20003f05270 */
[----:B------:R-:W-:-:S03]  /*1b30*/  ULDC UR4, c[0x0][0x9f0] ;  /* 0x00027c0000047ab9 */ /* 0x000fc60000000800 */
[----:B------:R-:W-:-:S04]  /*1b40*/  SEL R10, R6, UR4, P0 ;  /* 0x00000004060a7c07 */ /* 0x000fc80008000000 */
[-C--:B------:R-:W-:Y:S02]  /*1b50*/  IABS R6, R10.reuse ;  /* 0x0000000a00067213 */ /* 0x080fe40000000000 */
        /* <DEDUP_REMOVED lines=9> */
[----:B------:R0:W2:Y:S02]  /*1bf0*/  F2I.FTZ.U32.TRUNC.NTZ R5, R4 ;  /* 0x0000000400057305 */ /* 0x0000a4000021f000 */
[----:B0-----:R-:W-:Y:S02]  /*1c00*/  IMAD.MOV.U32 R4, RZ, RZ, RZ ;  /* 0x000000ffff047224 */ /* 0x001fe400078e00ff */
[----:B--2---:R-:W-:-:S04]  /*1c10*/  IMAD.MOV R7, RZ, RZ, -R5 ;  /* 0x000000ffff077224 */ /* 0x004fc800078e0a05 */
        /* <DEDUP_REMOVED lines=13> */
.L_x_2337:
[----:B------:R-:W-:Y:S05]  /*1cf0*/  BSYNC B0 ;  /* 0x0000000000007941 */ /* 0x000fea0003800000 */
.L_x_2336:
        /* <DEDUP_REMOVED lines=36> */
[----:B-12--5:R-:W-:Y:S05]  /*1f40*/  CALL.ABS.NOINC R14 ;  /* 0x000000000e007343 */ /* 0x026fea0003c00000 */
.L_x_2340:
[----:B------:R-:W-:Y:S05]  /*1f50*/  BSYNC B6 ;  /* 0x0000000000067941 */ /* 0x000fea0003800000 */
.L_x_2339:
        /* <DEDUP_REMOVED lines=20> */
.L_x_2342:
[----:B------:R-:W-:Y:S05]  /*20a0*/  BSYNC B6 ;  /* 0x0000000000067941 */ /* 0x000fea0003800000 */
.L_x_2341:
[----:B------:R-:W0:Y:S01]  /*20b0*/  S2R R20, SR_TID.X ;  /* 0x0000000000147919 */ /* 0x000e220000002100 */
[----:B------:R-:W2:Y:S01]  /*20c0*/  LDC.64 R32, c[0x0][0x300] ;  /* 0x0000c000ff207b82 */ /* 0x000ea20000000a00 */
[----:B------:R-:W-:Y:S01]  /*20d0*/  IMAD.IADD R79, R79, 0x1, R26 ;  /* 0x000000014f4f7824 */ /* 0x000fe200078e021a */
[----:B------:R-:W-:Y:S01]  /*20e0*/  ULDC.64 UR4, c[0x0][0x9f8] ;  /* 0x00027e0000047ab9 */ /* 0x000fe20000000a00 */
[----:B------:R-:W3:Y:S01]  /*20f0*/  LDL.LU R10, [R1+0x4c] ;  /* 0x00004c00010a7983 */ /* 0x000ee20000300800 */
[----:B------:R-:W-:Y:S01]  /*2100*/  ISETP.NE.U32.AND P0, PT, RZ, UR4, PT ;  /* 0x00000004ff007c0c */ /* 0x000fe2000bf05070 */
[----:B------:R-:W-:Y:S01]  /*2110*/  IMAD.MOV.U32 R0, RZ, RZ, R28 ;  /* 0x000000ffff007224 */ /* 0x000fe200078e001c */
[----:B------:R-:W-:Y:S01]  /*2120*/  SHF.R.S32.HI R11, RZ, 0x1f, R79 ;  /* 0x0000001fff0b7819 */ /* 0x000fe2000001144f */
[----:B------:R-:W4:Y:S01]  /*2130*/  LDL.64 R36, [R1+0x50] ;  /* 0x0000500001247983 */ /* 0x000f220000100a00 */
[----:B------:R-:W-:Y:S01]  /*2140*/  ISETP.NE.AND.EX P0, PT, RZ, UR5, PT, P0 ;  /* 0x00000005ff007c0c */ /* 0x000fe2000bf05300 */
[----:B------:R-:W-:Y:S01]  /*2150*/  ULDC.64 UR6, c[0x0][0x208] ;  /* 0x0000820000067ab9 */ /* 0x000fe20000000a00 */
[----:B------:R-:W-:Y:S01]  /*2160*/  SHF.R.S32.HI R23, RZ, 0x1f, R22 ;  /* 0x0000001fff177819 */ /* 0x000fe20000011416 */
[----:B------:R-:W3:Y:S01]  /*2170*/  LDL R42, [R1+0x58] ;  /* 0x00005800012a7983 */ /* 0x000ee20000100800 */
[----:B------:R-:W-:Y:S01]  /*2180*/  SHF.R.S32.HI R38, RZ, 0x1f, R144 ;  /* 0x0000001fff267819 */ /* 0x000fe20000011490 */
[----:B------:R-:W3:Y:S08]  /*2190*/  LDC.64 R70, c[0x0][0x408] ;  /* 0x00010200ff467b82 */ /* 0x000ef00000000a00 */
[----:B------:R-:W-:Y:S01]  /*21a0*/  @P0 IADD3 R4, P1, R30, UR4, RZ ;  /* 0x000000041e040c10 */ /* 0x000fe2000ff3e0ff */
[----:B------:R-:W3:Y:S01]  /*21b0*/  LDC.64 R76, c[0x0][0x3f8] ;  /* 0x0000fe00ff4c7b82 */ /* 0x000ee20000000a00 */
[----:B--2---:R-:W-:-:S02]  /*21c0*/  IMAD R8, R11, R32, RZ ;  /* 0x000000200b087224 */ /* 0x004fc400078e02ff */
[----:B------:R-:W-:Y:S01]  /*21d0*/  @P0 IADD3.X R5, R29, UR5, RZ, P1, !PT ;  /* 0x000000051d050c10 */ /* 0x000fe20008ffe4ff */
[----:B------:R-:W-:-:S04]  /*21e0*/  ULDC.64 UR4, c[0x0][0xa08] ;  /* 0x0002820000047ab9 */ /* 0x000fc80000000a00 */
[----:B------:R-:W2:Y:S01]  /*21f0*/  LDC R13, c[0x0][0x3f4] ;  /* 0x0000fd00ff0d7b82 */ /* 0x000ea20000000800 */
[----:B0-----:R-:W-:Y:S01]  /*2200*/  VIADD R9, R20, 0xffffff80 ;  /* 0xffffff8014097836 */ /* 0x001fe20000000000 */
[----:B------:R0:W2:Y:S01]  /*2210*/  @P0 LDG.E R0, desc[UR6][R4.64] ;  /* 0x0000000604000981 */ /* 0x0000a2000c1e1900 */
[----:B------:R-:W-:-:S03]  /*2220*/  IMAD R3, R79, R33, R8 ;  /* 0x000000214f037224 */ /* 0x000fc600078e0208 */
[----:B------:R-:W-:-:S04]  /*2230*/  SHF.R.S32.HI R8, RZ, 0x1f, R9 ;  /* 0x0000001fff087819 */ /* 0x000fc80000011409 */
[----:B------:R-:W-:-:S04]  /*2240*/  LEA.HI R8, R8, R9, RZ, 0x2 ;  /* 0x0000000908087211 */ /* 0x000fc800078f10ff */
[--C-:B------:R-:W-:Y:S02]  /*2250*/  SHF.R.S32.HI R21, RZ, 0x2, R8.reuse ;  /* 0x00000002ff157819 */ /* 0x100fe40000011408 */
[----:B------:R-:W-:-:S04]  /*2260*/  SHF.R.S32.HI R8, RZ, 0x1f, R8 ;  /* 0x0000001fff087819 */ /* 0x000fc80000011408 */
[----:B------:R-:W-:-:S04]  /*2270*/  LEA.HI R8, R8, R21, RZ, 0x2 ;  /* 0x0000001508087211 */ /* 0x000fc800078f10ff */
[----:B------:R-:W-:-:S05]  /*2280*/  LOP3.LUT R8, R8, 0xfffffffc, RZ, 0xc0, !PT ;  /* 0xfffffffc08087812 */ /* 0x000fca00078ec0ff */
[----:B------:R-:W-:Y:S02]  /*2290*/  IMAD.IADD R21, R21, 0x1, -R8 ;  /* 0x0000000115157824 */ /* 0x000fe400078e0a08 */
[----:B------:R-:W4:Y:S01]  /*22a0*/  LDL.64 R8, [R1+0x50] ;  /* 0x0000500001087983 */ /* 0x000f220000100a00 */
[----:B------:R-:W-:Y:S01]  /*22b0*/  IMAD.WIDE.U32 R6, R79, R32, RZ ;  /* 0x000000204f067225 */ /* 0x000fe200078e00ff */
[----:B------:R-:W-:Y:S02]  /*22c0*/  ISETP.NE.U32.AND P0, PT, RZ, UR4, PT ;  /* 0x00000004ff007c0c */ /* 0x000fe4000bf05070 */
[----:B------:R-:W-:Y:S01]  /*22d0*/  SHF.R.U32.HI R39, RZ, 0x7, R20 ;  /* 0x00000007ff277819 */ /* 0x000fe20000011614 */
[----:B------:R-:W-:Y:S01]  /*22e0*/  IMAD.IADD R7, R7, 0x1, R3 ;  /* 0x0000000107077824 */ /* 0x000fe200078e0203 */
[----:B------:R-:W-:Y:S01]  /*22f0*/  ISETP.NE.AND.EX P0, PT, RZ, UR5, PT, P0 ;  /* 0x00000005ff007c0c */ /* 0x000fe2000bf05300 */
[----:B------:R-:W-:Y:S01]  /*2300*/  ULDC.64 UR4, c[0x0][0x308] ;  /* 0x0000c20000047ab9 */ /* 0x000fe20000000a00 */
[----:B------:R-:W-:Y:S01]  /*2310*/  ISETP.NE.AND P6, PT, R39, 0x1, PT ;  /* 0x000000012700780c */ /* 0x000fe20003fc5270 */
[----:B0-----:R-:W-:-:S04]  /*2320*/  IMAD.WIDE.U32 R4, R34, UR4, R6 ;  /* 0x0000000422047c25 */ /* 0x001fc8000f8e0006 */
[----:B------:R-:W-:Y:S01]  /*2330*/  IMAD R5, R34, UR5, R5 ;  /* 0x0000000522057c24 */ /* 0x000fe2000f8e0205 */
[----:B------:R-:W-:Y:S01]  /*2340*/  ULDC.64 UR4, c[0x0][0x310] ;  /* 0x0000c40000047ab9 */ /* 0x000fe20000000a00 */
[----:B------:R-:W-:-:S04]  /*2350*/  IMAD.WIDE.U32 R90, R144, R32, R22 ;  /* 0x00000020905a7225 */ /* 0x000fc800078e0016 */
[----:B----4-:R-:W-:-:S05]  /*2360*/  IMAD.MOV.U32 R36, RZ, RZ, R8 ;  /* 0x000000ffff247224 */ /* 0x010fca00078e0008 */
[----:B------:R-:W-:-:S05]  /*2370*/  SHF.R.S32.HI R37, RZ, 0x1f, R36 ;  /* 0x0000001fff257819 */ /* 0x000fca0000011424 */
[----:B------:R-:W-:Y:S04]  /*2380*/  STL [R1+0x54], R37 ;  /* 0x0000542501007387 */ /* 0x000fe80000100800 */
[----:B------:R-:W4:Y:S04]  /*2390*/  LDL R40, [R1+0x5c] ;  /* 0x00005c0001287983 */ /* 0x000f280000100800 */
[----:B------:R-:W4:Y:S01]  /*23a0*/  LDL R41, [R1+0x60] ;  /* 0x0000600001297983 */ /* 0x000f220000100800 */
[----:B--2---:R-:W-:-:S04]  /*23b0*/  SHF.R.S32.HI R3, RZ, 0x1f, R0 ;  /* 0x0000001fff037819 */ /* 0x004fc80000011400 */
[----:B------:R-:W-:Y:S02]  /*23c0*/  SEL R89, R3, RZ, !P0 ;  /* 0x000000ff03597207 */ /* 0x000fe40004000000 */
[----:B-1----:R-:W-:-:S03]  /*23d0*/  SEL R27, R0, RZ, !P0 ;  /* 0x000000ff001b7207 */ /* 0x002fc60004000000 */
[----:B------:R-:W-:Y:S02]  /*23e0*/  IMAD R0, R89, UR4, RZ ;  /* 0x0000000459007c24 */ /* 0x000fe4000f8e02ff */
[----:B------:R-:W-:-:S04]  /*23f0*/  IMAD.WIDE.U32 R28, R27, UR4, R4 ;  /* 0x000000041b1c7c25 */ /* 0x000fc8000f8e0004 */
[----:B------:R-:W-:Y:S01]  /*2400*/  IMAD R3, R27, UR5, R0 ;  /* 0x000000051b037c24 */ /* 0x000fe2000f8e0200 */
[----:B------:R-:W-:Y:S05]  /*2410*/  @!P6 WARPSYNC.ALL ;  /* 0x000000000000e948 */ /* 0x000fea0003800000 */
[----:B------:R-:W-:Y:S01]  /*2420*/  VIADD R0, R22, 0x10 ;  /* 0x0000001016007836 */ /* 0x000fe20000000000 */
[----:B------:R-:W-:Y:S01]  /*2430*/  ULDC.64 UR4, c[0x0][0x330] ;  /* 0x0000cc0000047ab9 */ /* 0x000fe20000000a00 */
[----:B------:R-:W-:Y:S01]  /*2440*/  IMAD R4, R38, R32, RZ ;  /* 0x0000002026047224 */ /* 0x000fe200078e02ff */
[----:B---3--:R-:W-:Y:S01]  /*2450*/  LOP3.LUT R10, R10, 0xfffffffd, RZ, 0xc0, !PT ;  /* 0xfffffffd0a0a7812 */ /* 0x008fe200078ec0ff */
[----:B------:R-:W-:Y:S01]  /*2460*/  IMAD.WIDE.U32 R30, R34, UR4, R22 ;  /* 0x00000004221e7c25 */ /* 0x000fe2000f8e0016 */
[----:B------:R-:W-:Y:S01]  /*2470*/  ULDC UR4, c[0x0][0x2f4] ;  /* 0x0000bd0000047ab9 */ /* 0x000fe20000000800 */
[----:B------:R-:W-:Y:S01]  /*2480*/  ULDC.64 UR6, c[0x0][0x338] ;  /* 0x0000ce0000067ab9 */ /* 0x000fe20000000a00 */
[----:B------:R-:W-:-:S02]  /*2490*/  ISETP.GE.AND P1, PT, R0, UR4, PT ;  /* 0x0000000400007c0c */ /* 0x000fc4000bf26270 */
[----:B------:R-:W-:Y:S01]  /*24a0*/  ISETP.GE.AND P0, PT, R22, UR4, PT ;  /* 0x0000000416007c0c */ /* 0x000fe2000bf06270 */
[----:B------:R-:W-:Y:S01]  /*24b0*/  IMAD R6, R144, R33, R4 ;  /* 0x0000002190067224 */ /* 0x000fe200078e0204 */
[----:B------:R-:W-:Y:S02]  /*24c0*/  SEL R5, RZ, 0xffffffff, P1 ;  /* 0xffffffffff057807 */ /* 0x000fe40000800000 */
[----:B------:R-:W-:Y:S02]  /*24d0*/  SEL R4, RZ, 0x1, P0 ;  /* 0x00000001ff047807 */ /* 0x000fe40000000000 */
[----:B------:R-:W-:Y:S01]  /*24e0*/  LOP3.LUT P0, RZ, R21, 0x2, RZ, 0xc0, !PT ;  /* 0x0000000215ff7812 */ /* 0x000fe2000780c0ff */
[----:B------:R-:W-:Y:S01]  /*24f0*/  IMAD.SHL.U32 R5, R5, 0x2, RZ ;  /* 0x0000000205057824 */ /* 0x000fe200078e00ff */
[----:B------:R-:W-:Y:S01]  /*2500*/  IADD3 R93, P1, R28, R90, RZ ;  /* 0x0000005a1c5d7210 */ /* 0x000fe20007f3e0ff */
[----:B------:R-:W-:-:S03]  /*2510*/  IMAD.IADD R3, R29, 0x1, R3 ;  /* 0x000000011d037824 */ /* 0x000fc600078e0203 */
[----:B------:R-:W-:Y:S01]  /*2520*/  LOP3.LUT R7, R5, 0x2, R4, 0xe2, !PT ;  /* 0x0000000205077812 */ /* 0x000fe200078ee204 */
[C---:B------:R-:W-:Y:S02]  /*2530*/  VIADD R4, R22.reuse, 0x20 ;  /* 0x0000002016047836 */ /* 0x040fe40000000000 */
[----:B------:R-:W-:Y:S01]  /*2540*/  VIADD R5, R22, 0x30 ;  /* 0x0000003016057836 */ /* 0x000fe20000000000 */
[----:B------:R-:W-:Y:S01]  /*2550*/  IADD3.X R90, R3, R91, R6, P1, !PT ;  /* 0x0000005b035a7210 */ /* 0x000fe20000ffe406 */
[----:B------:R-:W-:Y:S02]  /*2560*/  IMAD R8, R38, R70, RZ ;  /* 0x0000004626087224 */ /* 0x000fe400078e02ff */
[----:B------:R-:W-:Y:S01]  /*2570*/  @P0 LOP3.LUT R10, R10, 0x2, RZ, 0xfc, !PT ;  /* 0x000000020a0a0812 */ /* 0x000fe200078efcff */
[----:B------:R-:W-:Y:S01]  /*2580*/  VIADD R6, R22, 0x40 ;  /* 0x0000004016067836 */ /* 0x000fe20000000000 */
[----:B------:R-:W-:Y:S02]  /*2590*/  ISETP.GE.AND P0, PT, R4, UR4, PT ;  /* 0x0000000404007c0c */ /* 0x000fe4000bf06270 */
[----:B------:R-:W-:Y:S01]  /*25a0*/  ISETP.GE.AND P1, PT, R5, UR4, PT ;  /* 0x0000000405007c0c */ /* 0x000fe2000bf26270 */
[----:B------:R-:W-:Y:S01]  /*25b0*/  IMAD R15, R144, R71, R8 ;  /* 0x00000047900f7224 */ /* 0x000fe200078e0208 */
[----:B------:R-:W-:-:S02]  /*25c0*/  SEL R8, RZ, 0x4, P0 ;  /* 0x00000004ff087807 */ /* 0x000fc40000000000 */
[----:B------:R-:W-:Y:S02]  /*25d0*/  SEL R9, RZ, 0x8, P1 ;  /* 0x00000008ff097807 */ /* 0x000fe40000800000 */
[----:B------:R-:W-:Y:S02]  /*25e0*/  ISETP.GE.AND P0, PT, R6, UR4, PT ;  /* 0x0000000406007c0c */ /* 0x000fe4000bf06270 */
[----:B------:R-:W-:Y:S02]  /*25f0*/  LOP3.LUT R7, R9, R7, R8, 0xfe, !PT ;  /* 0x0000000709077212 */ /* 0x000fe400078efe08 */
[----:B------:R-:W-:Y:S01]  /*2600*/  SEL R12, RZ, 0x10, P0 ;  /* 0x00000010ff0c7807 */ /* 0x000fe20000000000 */
[----:B------:R-:W-:Y:S01]  /*2610*/  IMAD R31, R34, UR5, R31 ;  /* 0x00000005221f7c24 */ /* 0x000fe2000f8e021f */
[-C--:B------:R-:W-:Y:S01]  /*2620*/  ISETP.GE.AND P2, PT, R4, R13.reuse, PT ;  /* 0x0000000d0400720c */ /* 0x080fe20003f46270 */
[----:B------:R-:W-:Y:S01]  /*2630*/  IMAD R89, R89, UR6, RZ ;  /* 0x0000000659597c24 */ /* 0x000fe2000f8e02ff */
[----:B------:R-:W-:Y:S01]  /*2640*/  LOP3.LUT R12, R7, R12, RZ, 0xfc, !PT ;  /* 0x0000000c070c7212 */ /* 0x000fe200078efcff */
[----:B------:R-:W-:Y:S01]  /*2650*/  IMAD R7, R38, R76, RZ ;  /* 0x0000004c26077224 */ /* 0x000fe200078e02ff */
[----:B------:R-:W-:Y:S01]  /*2660*/  ISETP.GE.AND P0, PT, R22, R13, PT ;  /* 0x0000000d1600720c */ /* 0x000fe20003f06270 */
[----:B------:R-:W-:-:S04]  /*2670*/  IMAD.WIDE.U32 R34, R144, R70, R22 ;  /* 0x0000004690227225 */ /* 0x000fc800078e0016 */
[----:B------:R-:W-:Y:S01]  /*2680*/  IMAD.WIDE.U32 R68, R144, R70, R36 ;  /* 0x0000004690447225 */ /* 0x000fe200078e0024 */
[----:B------:R-:W-:-:S03]  /*2690*/  ISETP.GE.AND P1, PT, R0, R13, PT ;  /* 0x0000000d0000720c */ /* 0x000fc60003f26270 */
[C---:B------:R-:W-:Y:S02]  /*26a0*/  IMAD R89, R27.reuse, UR7, R89 ;  /* 0x000000071b597c24 */ /* 0x040fe4000f8e0259 */
[----:B------:R-:W-:-:S04]  /*26b0*/  IMAD.WIDE.U32 R30, R27, UR6, R30 ;  /* 0x000000061b1e7c25 */ /* 0x000fc8000f8e001e */
[----:B------:R-:W-:Y:S01]  /*26c0*/  IMAD R27, R144, R77, R7 ;  /* 0x0000004d901b7224 */ /* 0x000fe200078e0207 */
[----:B------:R-:W-:Y:S01]  /*26d0*/  SEL R7, R13, RZ, P0 ;  /* 0x000000ff0d077207 */ /* 0x000fe20000000000 */
[----:B------:R-:W-:Y:S02]  /*26e0*/  IMAD.IADD R35, R35, 0x1, R15 ;  /* 0x0000000123237824 */ /* 0x000fe400078e020f */
[----:B------:R-:W-:Y:S01]  /*26f0*/  IMAD.IADD R69, R15, 0x1, R69 ;  /* 0x000000010f457824 */ /* 0x000fe200078e0245 */
[C---:B------:R-:W-:Y:S01]  /*2700*/  SEL R15, R13.reuse, RZ, P2 ;  /* 0x000000ff0d0f7207 */ /* 0x040fe20001000000 */
[----:B------:R-:W-:Y:S01]  /*2710*/  IMAD.IADD R8, R22, 0x1, R7 ;  /* 0x0000000116087824 */ /* 0x000fe200078e0207 */
[----:B------:R-:W-:Y:S02]  /*2720*/  LOP3.LUT R10, R10, 0xfffffffe, RZ, 0xc0, !PT ;  /* 0xfffffffe0a0a7812 */ /* 0x000fe400078ec0ff */
[----:B------:R-:W-:Y:S01]  /*2730*/  SEL R9, R13, RZ, P1 ;  /* 0x000000ff0d097207 */ /* 0x000fe20000800000 */
[----:B------:R-:W-:Y:S01]  /*2740*/  IMAD.WIDE.U32 R72, R144, R76, R22 ;  /* 0x0000004c90487225 */ /* 0x000fe200078e0016 */
[----:B------:R-:W-:-:S03]  /*2750*/  @P2 LOP3.LUT R10, R10, 0x1, RZ, 0xfc, !PT ;  /* 0x000000010a0a2812 */ /* 0x000fc600078efcff */
[----:B------:R-:W-:-:S04]  /*2760*/  IMAD.WIDE.U32 R74, R144, R76, R36 ;  /* 0x0000004c904a7225 */ /* 0x000fc800078e0024 */
[----:B------:R-:W-:Y:S02]  /*2770*/  IMAD.IADD R20, R4, 0x1, R15 ;  /* 0x0000000104147824 */ /* 0x000fe400078e020f */
[----:B------:R-:W-:Y:S01]  /*2780*/  IMAD.IADD R14, R0, 0x1, R9 ;  /* 0x00000001000e7824 */ /* 0x000fe200078e0209 */
[----:B------:R-:W-:Y:S01]  /*2790*/  SHF.R.S32.HI R9, RZ, 0x1f, R8 ;  /* 0x0000001fff097819 */ /* 0x000fe20000011408 */
[----:B------:R-:W-:Y:S02]  /*27a0*/  IMAD.IADD R73, R73, 0x1, R27 ;  /* 0x0000000149497824 */ /* 0x000fe400078e021b */
[----:B------:R-:W-:Y:S01]  /*27b0*/  IMAD.IADD R75, R27, 0x1, R75 ;  /* 0x000000011b4b7824 */ /* 0x000fe200078e024b */
[----:B------:R-:W-:Y:S01]  /*27c0*/  SHF.R.S32.HI R27, RZ, 0x1f, R20 ;  /* 0x0000001fff1b7819 */ /* 0x000fe20000011414 */
[----:B------:R0:W-:Y:S01]  /*27d0*/  STL [R1+0x4c], R10 ;  /* 0x00004c0a01007387 */ /* 0x0001e20000100800 */
[----:B------:R-:W-:Y:S02]  /*27e0*/  SHF.R.S32.HI R15, RZ, 0x1f, R14 ;  /* 0x0000001fff0f7819 */ /* 0x000fe4000001140e */
[----:B------:R-:W-:-:S02]  /*27f0*/  LEA.HI R7, R9, R8, RZ, 0x3 ;  /* 0x0000000809077211 */ /* 0x000fc400078f18ff */
[----:B0-----:R-:W-:Y:S02]  /*2800*/  LEA.HI R10, R9, R8, RZ, 0x5 ;  /* 0x00000008090a7211 */ /* 0x001fe400078f28ff */
[CC--:B------:R-:W-:Y:S02]  /*2810*/  LEA.HI R9, R27.reuse, R20.reuse, RZ, 0x3 ;  /* 0x000000141b097211 */ /* 0x0c0fe400078f18ff */
[----:B------:R-:W-:Y:S02]  /*2820*/  LEA.HI R20, R27, R20, RZ, 0x5 ;  /* 0x000000141b147211 */ /* 0x000fe400078f28ff */
[CC--:B------:R-:W-:Y:S02]  /*2830*/  LEA.HI R8, R15.reuse, R14.reuse, RZ, 0x3 ;  /* 0x0000000e0f087211 */ /* 0x0c0fe400078f18ff */
[----:B------:R-:W-:Y:S02]  /*2840*/  LEA.HI R15, R15, R14, RZ, 0x5 ;  /* 0x0000000e0f0f7211 */ /* 0x000fe400078f28ff */
[----:B------:R-:W-:-:S02]  /*2850*/  SHF.R.S32.HI R14, RZ, 0x5, R10 ;  /* 0x00000005ff0e7819 */ /* 0x000fc4000001140a */
[----:B------:R-:W-:Y:S02]  /*2860*/  SHF.R.S32.HI R36, RZ, 0x5, R20 ;  /* 0x00000005ff247819 */ /* 0x000fe40000011414 */
[----:B------:R-:W-:Y:S01]  /*2870*/  LOP3.LUT R27, R42, 0x18, R9, 0xf8, !PT ;  /* 0x000000182a1b7812 */ /* 0x000fe200078ef809 */
[----:B------:R-:W-:Y:S01]  /*2880*/  VIADD R82, R22, 0x50 ;  /* 0x0000005016527836 */ /* 0x000fe20000000000 */
[----:B-----5:R-:W-:Y:S02]  /*2890*/  SHF.R.S32.HI R37, RZ, 0x1f, R107 ;  /* 0x0000001fff257819 */ /* 0x020fe4000001146b */
[----:B------:R-:W-:Y:S02]  /*28a0*/  LOP3.LUT R10, R42, 0x18, R7, 0xf8, !PT ;  /* 0x000000182a0a7812 */ /* 0x000fe400078ef807 */
[----:B------:R-:W-:Y:S02]  /*28b0*/  IADD3 R78, P2, R144, R79, RZ ;  /* 0x0000004f904e7210 */ /* 0x000fe40007f5e0ff */
[----:B------:R-:W-:-:S03]  /*28c0*/  SHF.R.S32.HI R26, RZ, 0x5, R15 ;  /* 0x00000005ff1a7819 */ /* 0x000fc6000001140f */
[----:B------:R-:W-:Y:S01]  /*28d0*/  IMAD.X R79, R38, 0x1, R11, P2 ;  /* 0x00000001264f7824 */ /* 0x000fe200010e060b */
[----:B------:R-:W-:Y:S02]  /*28e0*/  ISETP.GE.AND P2, PT, R82, UR4, PT ;  /* 0x0000000452007c0c */ /* 0x000fe4000bf46270 */
[----:B------:R-:W-:Y:S02]  /*28f0*/  LOP3.LUT R20, R42, 0x18, R8, 0xf8, !PT ;  /* 0x000000182a147812 */ /* 0x000fe400078ef808 */
[----:B------:R-:W-:Y:S01]  /*2900*/  SEL R11, RZ, 0x20, P2 ;  /* 0x00000020ff0b7807 */ /* 0x000fe20001000000 */
[----:B------:R-:W-:Y:S01]  /*2910*/  IMAD R95, R71, 0x90, RZ ;  /* 0x00000090475f7824 */ /* 0x000fe200078e02ff */
[----:B------:R-:W-:Y:S01]  /*2920*/  LOP3.LUT R81, R7, 0xfffffff8, RZ, 0xc0, !PT ;  /* 0xfffffff807517812 */ /* 0x000fe200078ec0ff */
[----:B------:R-:W-:Y:S01]  /*2930*/  IMAD.WIDE.U32 R34, R107, R70, R34 ;  /* 0x000000466b227225 */ /* 0x000fe200078e0022 */
[----:B------:R-:W-:-:S03]  /*2940*/  LOP3.LUT R80, R8, 0xfffffff8, RZ, 0xc0, !PT ;  /* 0xfffffff808507812 */ /* 0x000fc600078ec0ff */
[----:B------:R-:W-:-:S04]  /*2950*/  IMAD.WIDE.U32 R68, R107, R70, R68 ;  /* 0x000000466b447225 */ /* 0x000fc800078e0044 */
[----:B------:R-:W-:-:S04]  /*2960*/  IMAD.WIDE.U32 R72, R107, R76, R72 ;  /* 0x0000004c6b487225 */ /* 0x000fc800078e0048 */
[----:B------:R-:W-:Y:S01]  /*2970*/  IMAD.WIDE.U32 R74, R107, R76, R74 ;  /* 0x0000004c6b4a7225 */ /* 0x000fe200078e004a */
[----:B------:R-:W-:-:S03]  /*2980*/  SHF.R.S32.HI R103, RZ, 0x1f, R81 ;  /* 0x0000001fff677819 */ /* 0x000fc60000011451 */
[----:B------:R-:W-:Y:S01]  /*2990*/  IMAD.SHL.U32 R110, R13, 0x2, RZ ;  /* 0x000000020d6e7824 */ /* 0x000fe200078e00ff */
[----:B------:R-:W-:Y:S01]  /*29a0*/  SHF.R.S32.HI R102, RZ, 0x1f, R80 ;  /* 0x0000001fff667819 */ /* 0x000fe20000011450 */
[----:B------:R-:W-:Y:S02]  /*29b0*/  VIADD R113, R39, 0x8 ;  /* 0x0000000827717836 */ /* 0x000fe40000000000 */
[----:B------:R-:W-:Y:S01]  /*29c0*/  IMAD.IADD R89, R31, 0x1, R89 ;  /* 0x000000011f597824 */ /* 0x000fe200078e0259 */
[-C--:B----4-:R-:W-:Y:S02]  /*29d0*/  LOP3.LUT R27, R27, R40.reuse, RZ, 0x3c, !PT ;  /* 0x000000281b1b7212 */ /* 0x090fe400078e3cff */
[----:B------:R-:W-:Y:S01]  /*29e0*/  LOP3.LUT R15, R10, R40, RZ, 0x3c, !PT ;  /* 0x000000280a0f7212 */ /* 0x000fe200078e3cff */
[----:B------:R-:W-:Y:S02]  /*29f0*/  IMAD R10, R37, R70, RZ ;  /* 0x00000046250a7224 */ /* 0x000fe400078e02ff */
[----:B------:R-:W-:-:S02]  /*2a00*/  IMAD R36, R36, 0x1200, R41 ;  /* 0x0000120024247824 */ /* 0x000fc400078e0229 */
[----:B------:R-:W-:Y:S02]  /*2a10*/  IMAD R14, R14, 0x1200, R41 ;  /* 0x000012000e0e7824 */ /* 0x000fe400078e0229 */
[----:B------:R-:W-:Y:S02]  /*2a20*/  IMAD.IADD R104, R36, 0x1, R27 ;  /* 0x0000000124687824 */ /* 0x000fe400078e021b */
[----:B------:R-:W-:Y:S02]  /*2a30*/  IMAD R27, R107, R71, R10 ;  /* 0x000000476b1b7224 */ /* 0x000fe400078e020a */
[----:B------:R-:W-:Y:S02]  /*2a40*/  IMAD R10, R37, R76, RZ ;  /* 0x0000004c250a7224 */ /* 0x000fe400078e02ff */
[----:B------:R-:W-:Y:S01]  /*2a50*/  IMAD.IADD R106, R14, 0x1, R15 ;  /* 0x000000010e6a7824 */ /* 0x000fe200078e020f */
[----:B------:R-:W-:Y:S01]  /*2a60*/  LOP3.LUT R105, R20, R40, RZ, 0x3c, !PT ;  /* 0x0000002814697212 */ /* 0x000fe200078e3cff */
[----:B------:R-:W-:Y:S01]  /*2a70*/  IMAD R15, R33, 0x90, RZ ;  /* 0x00000090210f7824 */ /* 0x000fe200078e02ff */
[----:B------:R-:W-:Y:S01]  /*2a80*/  LOP3.LUT R20, R12, R11, RZ, 0xfc, !PT ;  /* 0x0000000b0c147212 */ /* 0x000fe200078efcff */
[----:B------:R-:W-:Y:S01]  /*2a90*/  IMAD.WIDE.U32 R32, R32, 0x90, RZ ;  /* 0x0000009020207825 */ /* 0x000fe200078e00ff */
[----:B------:R-:W-:-:S03]  /*2aa0*/  LOP3.LUT R11, R12, 0x1, RZ, 0xc0, !PT ;  /* 0x000000010c0b7812 */ /* 0x000fc600078ec0ff */
[----:B------:R-:W-:Y:S01]  /*2ab0*/  IMAD R85, R107, R77, R10 ;  /* 0x0000004d6b557224 */ /* 0x000fe200078e020a */
[----:B------:R-:W-:Y:S01]  /*2ac0*/  LOP3.LUT R10, R9, 0xfffffff8, RZ, 0xc0, !PT ;  /* 0xfffffff8090a7812 */ /* 0x000fe200078ec0ff */
[----:B------:R-:W-:Y:S02]  /*2ad0*/  IMAD R37, R77, 0x90, RZ ;  /* 0x000000904d257824 */ /* 0x000fe400078e02ff */
[----:B------:R-:W-:Y:S02]  /*2ae0*/  IMAD R26, R26, 0x1200, R41 ;  /* 0x000012001a1a7824 */ /* 0x000fe400078e0229 */
[----:B------:R-:W-:Y:S01]  /*2af0*/  IMAD.WIDE.U32 R70, R70, 0x90, RZ ;  /* 0x0000009046467825 */ /* 0x000fe200078e00ff */
[----:B------:R-:W-:-:S03]  /*2b00*/  LOP3.LUT R12, R20, 0x2, RZ, 0xc0, !PT ;  /* 0x00000002140c7812 */ /* 0x000fc600078ec0ff */
[----:B------:R-:W-:Y:S01]  /*2b10*/  IMAD.WIDE.U32 R76, R76, 0x90, RZ ;  /* 0x000000904c4c7825 */ /* 0x000fe200078e00ff */
[C---:B------:R-:W-:Y:S02]  /*2b20*/  LOP3.LUT R13, R20.reuse, 0x4, RZ, 0xc0, !PT ;  /* 0x00000004140d7812 */ /* 0x040fe400078ec0ff */
[C---:B------:R-:W-:Y:S01]  /*2b30*/  LOP3.LUT R14, R20.reuse, 0x8, RZ, 0xc0, !PT ;  /* 0x00000008140e7812 */ /* 0x040fe200078ec0ff */
[----:B------:R-:W-:Y:S01]  /*2b40*/  IMAD.IADD R94, R33, 0x1, R15 ;  /* 0x00000001215e7824 */ /* 0x000fe200078e020f */
[----:B------:R-:W-:Y:S01]  /*2b50*/  LOP3.LUT R15, R20, 0x10, RZ, 0xc0, !PT ;  /* 0x00000010140f7812 */ /* 0x000fe200078ec0ff */
[----:B------:R-:W-:Y:S01]  /*2b60*/  IMAD.IADD R87, R73, 0x1, R85 ;  /* 0x0000000149577824 */ /* 0x000fe200078e0255 */
[----:B------:R-:W-:Y:S01]  /*2b70*/  SHF.R.S32.HI R101, RZ, 0x1f, R10 ;  /* 0x0000001fff657819 */ /* 0x000fe2000001140a */
[----:B------:R-:W-:Y:S01]  /*2b80*/  IMAD.IADD R105, R26, 0x1, R105 ;  /* 0x000000011a697824 */ /* 0x000fe200078e0269 */
[----:B------:R-:W-:Y:S01]  /*2b90*/  LOP3.LUT R20, R20, 0x20, RZ, 0xc0, !PT ;  /* 0x0000002014147812 */ /* 0x000fe200078ec0ff */
[----:B------:R-:W-:-:S02]  /*2ba0*/  IMAD.IADD R95, R71, 0x1, R95 ;  /* 0x00000001475f7824 */ /* 0x000fc400078e025f */
[----:B------:R-:W-:Y:S02]  /*2bb0*/  IMAD.IADD R100, R77, 0x1, R37 ;  /* 0x000000014d647824 */ /* 0x000fe400078e0225 */
[----:B------:R-:W-:Y:S02]  /*2bc0*/  IMAD.IADD R88, R35, 0x1, R27 ;  /* 0x0000000123587824 */ /* 0x000fe400078e021b */
[----:B------:R-:W-:Y:S02]  /*2bd0*/  IMAD.IADD R86, R27, 0x1, R69 ;  /* 0x000000011b567824 */ /* 0x000fe400078e0245 */
[----:B------:R-:W-:Y:S01]  /*2be0*/  IMAD.IADD R85, R85, 0x1, R75 ;  /* 0x0000000155557824 */ /* 0x000fe200078e024b */
[----:B------:R-:W-:Y:S06]  /*2bf0*/  @!P6 BAR.SYNC.DEFER_BLOCKING 0x9, 0x100 ;  /* 0x024400000000eb1d */ /* 0x000fec0000010000 */
.L_x_2398:
[----:B------:R-:W2:Y:S01]  /*2c00*/  LDL R26, [R1+0x90] ;  /* 0x00009000011a7983 */ /* 0x000ea20000100800 */
[----:B0-----:R-:W0:Y:S01]  /*2c10*/  LDC.64 R96, c[0x0][0x2e8] ;  /* 0x0000ba00ff607b82 */ /* 0x001e220000000a00 */
[----:B------:R-:W-:Y:S01]  /*2c20*/  VIADD R43, R24, 0xffffffff ;  /* 0xffffffff182b7836 */ /* 0x000fe20000000000 */
[----:B------:R-:W-:Y:S01]  /*2c30*/  LOP3.LUT P4, RZ, R21, 0x2, RZ, 0xc0, !PT ;  /* 0x0000000215ff7812 */ /* 0x000fe2000788c0ff */
[----:B------:R-:W-:Y:S05]  /*2c40*/  YIELD ;  /* 0x0000000000007946 */ /* 0x000fea0003800000 */
[----:B-1----:R-:W1:Y:S01]  /*2c50*/  LDC R108, c[0x0][0x3f4] ;  /* 0x0000fd00ff6c7b82 */ /* 0x002e620000000800 */
[----:B---3--:R-:W-:Y:S01]  /*2c60*/  SHF.R.S32.HI R36, RZ, 0x1f, R43 ;  /* 0x0000001fff247819 */ /* 0x008fe2000001142b */
[-C--:B------:R-:W-:Y:S01]  /*2c70*/  IMAD R27, R94, R43.reuse, RZ ;  /* 0x0000002b5e1b7224 */ /* 0x080fe200078e02ff */
[----:B------:R-:W-:Y:S01]  /*2c80*/  BSSY B0, `(.L_x_2343) ;  /* 0x0000414000007945 */ /* 0x000fe20003800000 */
[----:B------:R-:W-:-:S04]  /*2c90*/  IMAD.WIDE.U32 R64, R32, R43, RZ ;  /* 0x0000002b20407225 */ /* 0x000fc800078e00ff */
[----:B------:R-:W-:Y:S01]  /*2ca0*/  IMAD R27, R36, R32, R27 ;  /* 0x00000020241b7224 */ /* 0x000fe200078e021b */
[----:B------:R-:W-:-:S03]  /*2cb0*/  IADD3 R24, P2, R93, R64, RZ ;  /* 0x000000405d187210 */ /* 0x000fc60007f5e0ff */
[----:B------:R-:W-:-:S04]  /*2cc0*/  IMAD.IADD R98, R65, 0x1, R27 ;  /* 0x0000000141627824 */ /* 0x000fc800078e021b */
[----:B------:R-:W-:Y:S01]  /*2cd0*/  IMAD.X R27, R98, 0x1, R90, P2 ;  /* 0x00000001621b7824 */ /* 0x000fe200010e065a */
[C---:B0-----:R-:W-:Y:S02]  /*2ce0*/  LEA R40, P3, R24.reuse, R96, 0x1 ;  /* 0x0000006018287211 */ /* 0x041fe400078608ff */
        /* <DEDUP_REMOVED lines=48> */
[----:B------:R-:W-:Y:S01]  /*2ff0*/  ULDC.64 UR6, c[0x0][0x208] ;  /* 0x0000820000067ab9 */ /* 0x000fe20000000a00 */
        /* <DEDUP_REMOVED lines=36> */
.L_x_2347:
[----:B------:R-:W-:Y:S05]  /*3240*/  BSYNC B1 ;  /* 0x0000000000017941 */ /* 0x000fea0003800000 */
.L_x_2346:
        /* <DEDUP_REMOVED lines=52> */
.L_x_2348:
[----:B------:R-:W2:Y:S01]  /*3590*/  LDL R36, [R1+0x44] ;  /* 0x0000440001247983 */ /* 0x000ea20000100800 */
[----:B------:R-:W-:Y:S01]  /*35a0*/  IMAD R26, R18, 0x8, R16 ;  /* 0x00000008121a7824 */ /* 0x000fe200078e0210 */
[----:B------:R-:W-:Y:S01]  /*35b0*/  BSSY B1, `(.L_x_2349) ;  /* 0x0000004000017945 */ /* 0x000fe20003800000 */
[----:B--2---:R-:W-:-:S04]  /*35c0*/  SHF.L.U32 R92, R36, 0x1f, RZ ;  /* 0x0000001f245c7819 */ /* 0x004fc800000006ff */
[----:B------:R-:W0:Y:S02]  /*35d0*/  SYNCS.PHASECHK.TRANS64.TRYWAIT P5, [R26+URZ+0x31c90], R92 ;  /* 0x031c905c1a0075a7 */ /* 0x000e2400080a017f */
[----:B0-----:R-:W-:Y:S05]  /*35e0*/  @!P5 BRA `(.L_x_2350) ;  /* 0x000002480038d947 */ /* 0x001fea0003800000 */
.L_x_2660:
[----:B------:R-:W-:Y:S05]  /*35f0*/  BSYNC B1 ;  /* 0x0000000000017941 */ /* 0x000fea0003800000 */
.L_x_2349:
        /* <DEDUP_REMOVED lines=54> */
.L_x_2355:
[----:B------:R-:W-:Y:S05]  /*3960*/  BSYNC B2 ;  /* 0x0000000000027941 */ /* 0x000fea0003800000 */
.L_x_2354:
[----:B------:R-:W-:Y:S02]  /*3970*/  ULDC.64 UR4, c[0x0][0x208] ;  /* 0x0000820000047ab9 */ /* 0x000fe40000000a00 */
[----:B------:R1:W-:Y:S03]  /*3980*/  STG.E.128 desc[UR4][R40.64], R36 ;  /* 0x0000002428007986 */ /* 0x0003e6000c101d04 */
.L_x_2353:
[----:B------:R-:W-:Y:S05]  /*3990*/  BSYNC B1 ;  /* 0x0000000000017941 */ /* 0x000fea0003800000 */
.L_x_2352:
        /* <DEDUP_REMOVED lines=53> */
.L_x_2359:
[----:B------:R-:W-:Y:S05]  /*3cf0*/  BSYNC B2 ;  /* 0x0000000000027941 */ /* 0x000fea0003800000 */
.L_x_2358:
[----:B------:R-:W-:Y:S02]  /*3d00*/  ULDC.64 UR4, c[0x0][0x208] ;  /* 0x0000820000047ab9 */ /* 0x000fe40000000a00 */
[----:B------:R2:W-:Y:S03]  /*3d10*/  STG.E.128 desc[UR4][R40.64+0x20], R36 ;  /* 0x0000202428007986 */ /* 0x0005e6000c101d04 */
.L_x_2357:
[----:B------:R-:W-:Y:S05]  /*3d20*/  BSYNC B1 ;  /* 0x0000000000017941 */ /* 0x000fea0003800000 */
.L_x_2356:
        /* <DEDUP_REMOVED lines=52> */
.L_x_2363:
[----:B------:R-:W-:Y:S05]  /*4070*/  BSYNC B2 ;  /* 0x0000000000027941 */ /* 0x000fea0003800000 */
.L_x_2362:
[----:B------:R-:W-:Y:S02]  /*4080*/  ULDC.64 UR4, c[0x0][0x208] ;  /* 0x0000820000047ab9 */ /* 0x000fe40000000a00 */
[----:B------:R3:W-:Y:S03]  /*4090*/  STG.E.128 desc[UR4][R40.64+0x40], R36 ;  /* 0x0000402428007986 */ /* 0x0007e6000c101d04 */
.L_x_2361:
[----:B------:R-:W-:Y:S05]  /*40a0*/  BSYNC B1 ;  /* 0x0000000000017941 */ /* 0x000fea0003800000 */
.L_x_2360:
        /* <DEDUP_REMOVED lines=52> */
.L_x_2367:
[----:B------:R-:W-:Y:S05]  /*43f0*/  BSYNC B2 ;  /* 0x0000000000027941 */ /* 0x000fea0003800000 */
.L_x_2366:
[----:B------:R-:W-:Y:S02]  /*4400*/  ULDC.64 UR4, c[0x0][0x208] ;  /* 0x0000820000047ab9 */ /* 0x000fe40000000a00 */
[----:B------:R4:W-:Y:S03]  /*4410*/  STG.E.128 desc[UR4][R40.64+0x60], R36 ;  /* 0x0000602428007986 */ /* 0x0009e6000c101d04 */
.L_x_2365:
[----:B------:R-:W-:Y:S05]  /*4420*/  BSYNC B1 ;  /* 0x0000000000017941 */ /* 0x000fea0003800000 */
.L_x_2364:
        /* <DEDUP_REMOVED lines=53> */
.L_x_2371:
[----:B------:R-:W-:Y:S05]  /*4780*/  BSYNC B2 ;  /* 0x0000000000027941 */ /* 0x000fea0003800000 */
.L_x_2370:
[----:B------:R-:W-:Y:S02]  /*4790*/  ULDC.64 UR4, c[0x0][0x208] ;  /* 0x0000820000047ab9 */ /* 0x000fe40000000a00 */
[----:B------:R1:W-:Y:S03]  /*47a0*/  STG.E.128 desc[UR4][R40.64+0x80], R36 ;  /* 0x0000802428007986 */ /* 0x0003e6000c101d04 */
.L_x_2369:
[----:B------:R-:W-:Y:S05]  /*47b0*/  BSYNC B1 ;  /* 0x0000000000017941 */ /* 0x000fea0003800000 */
.L_x_2368:
        /* <DEDUP_REMOVED lines=52> */
.L_x_2373:
[----:B------:R-:W-:Y:S05]  /*4b00*/  BSYNC B1 ;  /* 0x0000000000017941 */ /* 0x000fea0003800000 */
.L_x_2372:
[----:B------:R-:W-:Y:S02]  /*4b10*/  ULDC.64 UR4, c[0x0][0x208] ;  /* 0x0000820000047ab9 */ /* 0x000fe40000000a00 */
[----:B------:R1:W-:Y:S01]  /*4b20*/  STG.E.128 desc[UR4][R40.64+0xa0], R36 ;  /* 0x0000a02428007986 */ /* 0x0003e2000c101d04 */
[----:B------:R-:W-:Y:S05]  /*4b30*/  BRA `(.L_x_2351) ;  /* 0x0000002000a07947 */ /* 0x000fea0003800000 */
.L_x_2345:
        /* <DEDUP_REMOVED lines=22> */
[----:B------:R-:W-:Y:S01]  /*4ca0*/  CS2R R56, SRZ ;  /* 0x0000000000387805 */ /* 0x000fe2000001ff00 */
[----:B------:R-:W-:-:S02]  /*4cb0*/  ULDC.64 UR6, c[0x0][0x208] ;  /* 0x0000820000067ab9 */ /* 0x000fc40000000a00 */
        /* <DEDUP_REMOVED lines=23> */
.L_x_2375:
[----:B------:R-:W-:Y:S05]  /*4e30*/  BSYNC B1 ;  /* 0x0000000000017941 */ /* 0x000fea0003800000 */
.L_x_2374:
        /* <DEDUP_REMOVED lines=43> */
.L_x_2376:
[----:B------:R-:W2:Y:S01]  /*50f0*/  LDL R60, [R1+0x44] ;  /* 0x00004400013c7983 */ /* 0x000ea20000100800 */
[----:B------:R-:W-:Y:S01]  /*5100*/  IMAD R26, R18, 0x8, R16 ;  /* 0x00000008121a7824 */ /* 0x000fe200078e0210 */
[----:B------:R-:W-:Y:S01]  /*5110*/  BSSY B1, `(.L_x_2377) ;  /* 0x0000004000017945 */ /* 0x000fe20003800000 */
[----:B--2---:R-:W-:-:S04]  /*5120*/  SHF.L.U32 R92, R60, 0x1f, RZ ;  /* 0x0000001f3c5c7819 */ /* 0x004fc800000006ff */
[----:B------:R-:W0:Y:S02]  /*5130*/  SYNCS.PHASECHK.TRANS64.TRYWAIT P5, [R26+URZ+0x31c90], R92 ;  /* 0x031c905c1a0075a7 */ /* 0x000e2400080a017f */
[----:B0-----:R-:W-:Y:S05]  /*5140*/  @!P5 BRA `(.L_x_2378) ;  /* 0x0000022c0074d947 */ /* 0x001fea0003800000 */
.L_x_2661:
[----:B------:R-:W-:Y:S05]  /*5150*/  BSYNC B1 ;  /* 0x0000000000017941 */ /* 0x000fea0003800000 */
.L_x_2377:
        /* <DEDUP_REMOVED lines=131> */
.L_x_2382:
[----:B------:R-:W-:Y:S05]  /*5990*/  BSYNC B2 ;  /* 0x0000000000027941 */ /* 0x000fea0003800000 */
.L_x_2381:
[----:B------:R-:W-:Y:S01]  /*59a0*/  ISETP.GE.AND P4, PT, R116, R111, PT ;  /* 0x0000006f7400720c */ /* 0x000fe20003f86270 */
[----:B------:R-:W-:-:S12]  /*59b0*/  ULDC.64 UR4, c[0x0][0x208] ;  /* 0x0000820000047ab9 */ /* 0x000fd80000000a00 */
        /* <DEDUP_REMOVED lines=11> */
.L_x_2380:
[----:B------:R-:W-:Y:S05]  /*5a70*/  BSYNC B1 ;  /* 0x0000000000017941 */ /* 0x000fea0003800000 */
.L_x_2379:
        /* <DEDUP_REMOVED lines=120> */
.L_x_2386:
[----:B------:R-:W-:Y:S05]  /*6200*/  BSYNC B2 ;  /* 0x0000000000027941 */ /* 0x000fea0003800000 */
.L_x_2385:
        /* <DEDUP_REMOVED lines=13> */
.L_x_2384:
[----:B------:R-:W-:Y:S05]  /*62e0*/  BSYNC B1 ;  /* 0x0000000000017941 */ /* 0x000fea0003800000 */
.L_x_2383:
        /* <DEDUP_REMOVED lines=126> */
.L_x_2388:
[----:B------:R-:W-:Y:S05]  /*6ad0*/  BSYNC B1 ;  /* 0x0000000000017941 */ /* 0x000fea0003800000 */
.L_x_2387:
[----:B------:R-:W-:Y:S01]  /*6ae0*/  ISETP.GE.AND P4, PT, R54, R111, PT ;  /* 0x0000006f3600720c */ /* 0x000fe20003f86270 */
[----:B------:R-:W-:Y:S02]  /*6af0*/  ULDC.64 UR4, c[0x0][0x208] ;  /* 0x0000820000047ab9 */ /* 0x000fe40000000a00 */
[----:B-1----:R1:W-:Y:S10]  /*6b00*/  STG.E.128 desc[UR4][R52.64], R40 ;  /* 0x0000002834007986 */ /* 0x0023f4000c101d04 */
[----:B------:R-:W-:Y:S05]  /*6b10*/  @P4 BRA `(.L_x_2351) ;  /* 0x0000000000a84947 */ /* 0x000fea0003800000 */
[--C-:B------:R-:W-:Y:S01]  /*6b20*/  SHF.R.S32.HI R36, RZ, 0x1f, R54.reuse ;  /* 0x0000001fff247819 */ /* 0x100fe20000011436 */
[----:B------:R-:W-:Y:S01]  /*6b30*/  ULDC.64 UR4, c[0x0][0x208] ;  /* 0x0000820000047ab9 */ /* 0x000fe20000000a00 */
[----:B------:R-:W-:-:S04]  /*6b40*/  IADD3 R54, P4, P5, R28, R98, R54 ;  /* 0x000000621c367210 */ /* 0x000fc80007d9e036 */
[----:B------:R-:W-:Y:S02]  /*6b50*/  IADD3.X R36, R3, R112, R36, P4, P5 ;  /* 0x0000007003247210 */ /* 0x000fe400027ea424 */
[----:B------:R-:W-:-:S04]  /*6b60*/  LEA R96, P4, R54, R96, 0x1 ;  /* 0x0000006036607211 */ /* 0x000fc800078808ff */
[----:B------:R-:W-:-:S05]  /*6b70*/  LEA.HI.X R97, R54, R97, R36, 0x1, P4 ;  /* 0x0000006136617211 */ /* 0x000fca00020f0c24 */
[----:B--2---:R2:W-:Y:S01]  /*6b80*/  STG.E.128 desc[UR4][R96.64], R44 ;  /* 0x0000002c60007986 */ /* 0x0045e2000c101d04 */
[----:B------:R-:W-:Y:S05]  /*6b90*/  BRA `(.L_x_2351) ;  /* 0x0000000000887947 */ /* 0x000fea0003800000 */
.L_x_2344:
[----:B------:R-:W2:Y:S02]  /*6ba0*/  LDL R36, [R1+0x48] ;  /* 0x0000480001247983 */ /* 0x000ea40000100800 */
[----:B--2---:R-:W-:-:S13]  /*6bb0*/  ISETP.NE.AND P3, PT, R36, 0x3, PT ;  /* 0x000000032400780c */ /* 0x004fda0003f65270 */
[----:B------:R-:W-:Y:S05]  /*6bc0*/  @!P3 BRA `(.L_x_2389) ;  /* 0x000000000004b947 */ /* 0x000fea0003800000 */
[----:B------:R-:W-:Y:S01]  /*6bd0*/  BPT.TRAP 0x1 ;  /* 0x000000040000795c */ /* 0x000fe20000300000 */
.L_x_2389:
[----:B------:R-:W2:Y:S01]  /*6be0*/  LDL R36, [R1+0x44] ;  /* 0x0000440001247983 */ /* 0x000ea20000100800 */
[----:B------:R-:W-:Y:S01]  /*6bf0*/  IMAD R26, R18, 0x8, R16 ;  /* 0x00000008121a7824 */ /* 0x000fe200078e0210 */
[----:B------:R-:W-:Y:S01]  /*6c00*/  BSSY B1, `(.L_x_2390) ;  /* 0x0000006000017945 */ /* 0x000fe20003800000 */
[----:B------:R-:W-:-:S05]  /*6c10*/  IMAD R91, R24, -0x90, R2 ;  /* 0xffffff70185b7824 */ /* 0x000fca00078e0202 */
[----:B------:R-:W-:Y:S02]  /*6c20*/  VIMNMX R91, R91, 0x90, PT ;  /* 0x000000905b5b7848 */ /* 0x000fe40003fe0100 */
[----:B--2---:R-:W-:-:S04]  /*6c30*/  SHF.L.U32 R92, R36, 0x1f, RZ ;  /* 0x0000001f245c7819 */ /* 0x004fc800000006ff */
[----:B------:R-:W0:Y:S02]  /*6c40*/  SYNCS.PHASECHK.TRANS64.TRYWAIT P4, [R26+URZ+0x31c90], R92 ;  /* 0x031c905c1a0075a7 */ /* 0x000e24000808017f */
[----:B0-----:R-:W-:Y:S05]  /*6c50*/  @!P4 BRA `(.L_x_2391) ;  /* 0x0000021000c4c947 */ /* 0x001fea0003800000 */
.L_x_2662:
[----:B------:R-:W-:Y:S05]  /*6c60*/  BSYNC B1 ;  /* 0x0000000000017941 */ /* 0x000fea0003800000 */
.L_x_2390:
[----:B------:R-:W-:-:S13]  /*6c70*/  ISETP.GE.AND P4, PT, R144, R91, PT ;  /* 0x0000005b9000720c */ /* 0x000fda0003f86270 */
[----:B------:R-:W-:Y:S05]  /*6c80*/  @P4 BRA `(.L_x_2351) ;  /* 0x00000000004c4947 */ /* 0x000fea0003800000 */
[----:B------:R-:W-:Y:S01]  /*6c90*/  ISETP.NE.AND P4, PT, R11, RZ, PT ;  /* 0x000000ff0b00720c */ /* 0x000fe20003f85270 */
[----:B------:R-:W-:-:S12]  /*6ca0*/  ULDC.64 UR4, c[0x0][0x208] ;  /* 0x0000820000047ab9 */ /* 0x000fd80000000a00 */
        /* <DEDUP_REMOVED lines=17> */
.L_x_2351:
[----:B------:R-:W-:Y:S05]  /*6dc0*/  BSYNC B0 ;  /* 0x0000000000007941 */ /* 0x000fea0003800000 */
.L_x_2343:
        /* <DEDUP_REMOVED lines=17> */
.L_x_2393:
[----:B------:R-:W-:Y:S05]  /*6ee0*/  BSYNC B0 ;  /* 0x0000000000007941 */ /* 0x000fea0003800000 */
.L_x_2392:
[----:B------:R-:W2:Y:S01]  /*6ef0*/  SYNCS.PHASECHK.TRANS64.TRYWAIT P3, [R26+URZ+0x31cb0], R92 ;  /* 0x031cb05c1a0075a7 */ /* 0x000ea2000806017f */
[----:B------:R-:W-:Y:S04]  /*6f00*/  BSSY B0, `(.L_x_2394) ;  /* 0x0000002000007945 */ /* 0x000fe80003800000 */
[----:B--2---:R-:W-:Y:S05]  /*6f10*/  @!P3 BRA `(.L_x_2395) ;  /* 0x000002100028b947 */ /* 0x004fea0003800000 */
.L_x_2663:
[----:B------:R-:W-:Y:S05]  /*6f20*/  BSYNC B0 ;  /* 0x0000000000007941 */ /* 0x000fea0003800000 */
.L_x_2394:
[----:B------:R-:W-:Y:S01]  /*6f30*/  ISETP.GE.AND P3, PT, R144, R91, PT ;  /* 0x0000005b9000720c */ /* 0x000fe20003f66270 */
[----:B------:R-:W-:-:S12]  /*6f40*/  BSSY B0, `(.L_x_2396) ;  /* 0x0000021000007945 */ /* 0x000fd80003800000 */
[----:B------:R-:W-:Y:S05]  /*6f50*/  @P3 BRA `(.L_x_2397) ;  /* 0x00000000007c3947 */ /* 0x000fea0003800000 */
[----:B------:R-:W-:Y:S01]  /*6f60*/  IMAD.WIDE R38, R24, 0x90, R78 ;  /* 0x0000009018267825 */ /* 0x000fe200078e024e */
[----:B------:R-:W-:Y:S01]  /*6f70*/  ULDC.64 UR4, c[0x0][0x328] ;  /* 0x0000ca0000047ab9 */ /* 0x000fe20000000a00 */
[----:B------:R-:W-:Y:S02]  /*6f80*/  ULDC.64 UR6, c[0x0][0x208] ;  /* 0x0000820000067ab9 */ /* 0x000fe40000000a00 */
[----:B------:R-:W-:Y:S02]  /*6f90*/  IMAD R39, R39, UR4, RZ ;  /* 0x0000000427277c24 */ /* 0x000fe4000f8e02ff */
[----:B-1----:R-:W-:Y:S02]  /*6fa0*/  IMAD.MOV.U32 R36, RZ, RZ, R30 ;  /* 0x000000ffff247224 */ /* 0x002fe400078e001e */
[----:B------:R-:W-:Y:S02]  /*6fb0*/  IMAD.MOV.U32 R37, RZ, RZ, R89 ;  /* 0x000000ffff257224 */ /* 0x000fe400078e0059 */
[----:B------:R-:W-:-:S02]  /*6fc0*/  IMAD R39, R38, UR5, R39 ;  /* 0x0000000526277c24 */ /* 0x000fc4000f8e0227 */
        /* <DEDUP_REMOVED lines=24> */
.L_x_2397:
[----:B------:R-:W-:Y:S05]  /*7150*/  BSYNC B0 ;  /* 0x0000000000007941 */ /* 0x000fea0003800000 */
.L_x_2396:
[----:B------:R-:W4:Y:S01]  /*7160*/  LDL.LU R27, [R1+0x44] ;  /* 0x00004400011b7983 */ /* 0x000f220000300800 */
[----:B0-2---:R-:W-:Y:S02]  /*7170*/  @!P4 VIADD R26, R26, 0x31cc0 ;  /* 0x00031cc01a1ac836 */ /* 0x005fe40000000000 */
[----:B------:R-:W-:Y:S01]  /*7180*/  VIADD R18, R18, 0x1 ;  /* 0x0000000112127836 */ /* 0x000fe20000000000 */
[----:B------:R-:W-:Y:S01]  /*7190*/  @!PT LDS RZ, [RZ] ;  /* 0x00000000fffff984 */ /* 0x000fe20000000800 */
[----:B------:R-:W-:Y:S01]  /*71a0*/  @!PT LDS RZ, [RZ] ;  /* 0x00000000fffff984 */ /* 0x000fe20000000800 */
[----:B------:R-:W-:Y:S01]  /*71b0*/  @!PT LDS RZ, [RZ] ;  /* 0x00000000fffff984 */ /* 0x000fe20000000800 */
[----:B------:R-:W-:Y:S01]  /*71c0*/  @!PT LDS RZ, [RZ] ;  /* 0x00000000fffff984 */ /* 0x000fe20000000800 */
[----:B------:R0:W-:Y:S06]  /*71d0*/  MEMBAR.ALL.CTA ;  /* 0x0000000000007992 */ /* 0x0001ec0000008000 */
[----:B0-----:R-:W0:Y:S01]  /*71e0*/  FENCE.VIEW.ASYNC.S ;  /* 0x00000000000073c6 */ /* 0x001e220000000000 */
[----:B------:R-:W-:Y:S01]  /*71f0*/  @!P4 PRMT R26, RZ, 0x654, R26 ;  /* 0x00000654ff1ac816 */ /* 0x000fe2000000001a */
[----:B0-----:R0:W-:Y:S01]  /*7200*/  BAR.SYNC.DEFER_BLOCKING R113, 0x80 ;  /* 0x000200710000751d */ /* 0x0011e20000010000 */
[----:B------:R-:W-:-:S04]  /*7210*/  ISETP.NE.AND P3, PT, R18, 0x2, PT ;  /* 0x000000021200780c */ /* 0x000fc80003f65270 */
[----:B------:R-:W-:Y:S01]  /*7220*/  SEL R18, R18, RZ, P3 ;  /* 0x000000ff12127207 */ /* 0x000fe20001800000 */
[----:B------:R2:W-:Y:S02]  /*7230*/  @!P4 SYNCS.ARRIVE.TRANS64.RED.A1T0 RZ, [R26+URZ], RZ ;  /* 0x000000ff1affc9a7 */ /* 0x0005e4000810043f */
[----:B--2---:R-:W-:-:S04]  /*7240*/  SEL R26, RZ, 0x1, P3 ;  /* 0x00000001ff1a7807 */ /* 0x004fc80001800000 */
[----:B----4-:R-:W-:-:S05]  /*7250*/  LOP3.LUT R27, R27, R26, RZ, 0x3c, !PT ;  /* 0x0000001a1b1b7212 */ /* 0x010fca00078e3cff */
[----:B------:R0:W-:Y:S01]  /*7260*/  STL [R1+0x44], R27 ;  /* 0x0000441b01007387 */ /* 0x0001e20000100800 */
[----:B------:R-:W-:Y:S05]  /*7270*/  @P2 BRA `(.L_x_2398) ;  /* 0xffffffb800602947 */ /* 0x000fea000383ffff */
[----:B0-----:R-:W0:Y:S01]  /*7280*/  S2R R27, SR_TID.X ;  /* 0x00000000001b7919 */ /* 0x001e220000002100 */
[----:B------:R-:W-:Y:S02]  /*7290*/  PLOP3.LUT P0, PT, PT, PT, PT, 0x8, 0x0 ;  /* 0x000000000000781c */ /* 0x000fe40003f0e170 */
[----:B0-----:R-:W-:-:S04]  /*72a0*/  SHF.R.U32.HI R27, RZ, 0x7, R27 ;  /* 0x00000007ff1b7819 */ /* 0x001fc8000001161b */
[----:B------:R-:W-:-:S13]  /*72b0*/  ISETP.NE.AND P5, PT, R27, 0x1, PT ;  /* 0x000000011b00780c */ /* 0x000fda0003fa5270 */
[----:B------:R-:W-:Y:S06]  /*72c0*/  @!P5 BAR.ARV 0x9, 0x100 ;  /* 0x024400000000db1d */ /* 0x000fec0000002000 */
.L_x_2338:
[----:B------:R-:W2:Y:S01]  /*72d0*/  LDL R6, [R1+0x88] ;  /* 0x0000880001067983 */ /* 0x000ea20000100800 */
[----:B------:R-:W0:Y:S03]  /*72e0*/  LDC R0, c[0x0][0x448] ;  /* 0x00011200ff007b82 */ /* 0x000e260000000800 */
[----:B------:R-:W4:Y:S04]  /*72f0*/  LDL R5, [R1+0x34] ;  /* 0x0000340001057983 */ /* 0x000f280000100800 */
[----:B------:R-:W4:Y:S01]  /*7300*/  LDL R4, [R1+0x40] ;  /* 0x0000400001047983 */ /* 0x000f220000100800 */
[----:B------:R-:W-:Y:S01]  /*7310*/  IMAD.MOV.U32 R96, RZ, RZ, RZ ;  /* 0x000000ffff607224 */ /* 0x000fe200078e00ff */
[----:B0-----:R-:W-:-:S13]  /*7320*/  ISETP.NE.AND P1, PT, R0, 0x1, PT ;  /* 0x000000010000780c */ /* 0x001fda0003f25270 */
[----:B------:R-:W0:Y:S08]  /*7330*/  @P1 LDC R3, c[0x0][0x44c] ;  /* 0x00011300ff031b82 */ /* 0x000e300000000800 */
[----:B------:R-:W1:Y:S01]  /*7340*/  @P1 LDC R2, c[0x0][0x450] ;  /* 0x00011400ff021b82 */ /* 0x000e620000000800 */
[----:B--2---:R-:W-:-:S04]  /*7350*/  VIADD R0, R6, 0xbf ;  /* 0x000000bf06007836 */ /* 0x004fc80000000000 */
[----:B0-----:R-:W-:Y:S01]  /*7360*/  @P1 IMAD.HI.U32 R3, R0, R3, RZ ;  /* 0x0000000300031227 */ /* 0x001fe200078e00ff */
[----:B----4-:R-:W-:-:S04]  /*7370*/  IADD3 R5, R4, 0x90, -R5 ;  /* 0x0000009004057810 */ /* 0x010fc80007ffe805 */
[----:B-1----:R-:W-:-:S05]  /*7380*/  @P1 SHF.R.U32.HI R0, RZ, R2, R3 ;  /* 0x00000002ff001219 */ /* 0x002fca0000011603 */
[----:B------:R-:W-:-:S04]  /*7390*/  IMAD.IADD R0, R5, 0x1, R0 ;  /* 0x0000000105007824 */ /* 0x000fc800078e0200 */
[----:B------:R-:W-:-:S05]  /*73a0*/  IMAD.HI R0, R0, 0x38e38e39, RZ ;  /* 0x38e38e3900007827 */ /* 0x000fca00078e02ff */
[----:B------:R-:W-:-:S04]  /*73b0*/  SHF.R.U32.HI R3, RZ, 0x1f, R0 ;  /* 0x0000001fff037819 */ /* 0x000fc80000011600 */
[----:B------:R-:W-:-:S04]  /*73c0*/  LEA.HI.SX32 R3, R0, R3, 0x1b ;  /* 0x0000000300037211 */ /* 0x000fc800078fdaff */
[----:B------:R-:W-:-:S04]  /*73d0*/  VIMNMX R9, R114, R3, PT ;  /* 0x0000000372097248 */ /* 0x000fc80003fe0100 */
[----:B------:R-:W-:Y:S01]  /*73e0*/  ISETP.GE.AND P1, PT, R9, 0x1, PT ;  /* 0x000000010900780c */ /* 0x000fe20003f26270 */
[----:B------:R-:W-:-:S12]  /*73f0*/  @P0 BRA `(.L_x_2399) ;  /* 0x00000000000c0947 */ /* 0x000fd80003800000 */
[----:B------:R-:W0:Y:S01]  /*7400*/  FENCE.VIEW.ASYNC.G ;  /* 0x00000000000073c6 */ /* 0x000e220000000100 */
[----:B------:R-:W-:Y:S05]  /*7410*/  WARPSYNC.ALL ;  /* 0x0000000000007948 */ /* 0x000fea0003800000 */
[----:B0-----:R-:W-:Y:S06]  /*7420*/  BAR.ARV 0xc, 0x200 ;  /* 0x0308000000007b1d */ /* 0x001fec0000002000 */
.L_x_2399:
[----:B------:R-:W-:Y:S04]  /*7430*/  BSSY B0, `(.L_x_2400) ;  /* 0x0000021000007945 */ /* 0x000fe80003800000 */
[----:B------:R-:W-:Y:S05]  /*7440*/  @!P1 BRA `(.L_x_2401) ;  /* 0x00000000007c9947 */ /* 0x000fea0003800000 */
[----:B------:R-:W2:Y:S01]  /*7450*/  LDL R0, [R1+0x9c] ;  /* 0x00009c0001007983 */ /* 0x000ea20000100800 */
[----:B------:R-:W-:Y:S01]  /*7460*/  ULDC UR4, c[0x0][0x9f0] ;  /* 0x00027c0000047ab9 */ /* 0x000fe20000000800 */
[----:B--2---:R-:W-:-:S04]  /*7470*/  ISETP.NE.AND P0, PT, R0, RZ, PT ;  /* 0x000000ff0000720c */ /* 0x004fc80003f05270 */
[----:B------:R-:W-:-:S04]  /*7480*/  SEL R6, R0, UR4, P0 ;  /* 0x0000000400067c07 */ /* 0x000fc80008000000 */
        /* <DEDUP_REMOVED lines=27> */
.L_x_2401:
[----:B------:R-:W-:Y:S05]  /*7640*/  BSYNC B0 ;  /* 0x0000000000007941 */ /* 0x000fea0003800000 */
.L_x_2400:
        /* <DEDUP_REMOVED lines=19> */
[----:B---3--:R-:W-:-:S02]  /*7780*/  CS2R R38, SRZ ;  /* 0x0000000000267805 */ /* 0x008fc4000001ff00 */
[----:B------:R-:W-:Y:S02]  /*7790*/  CS2R R36, SRZ ;  /* 0x0000000000247805 */ /* 0x000fe4000001ff00 */
        /* <DEDUP_REMOVED lines=9> */
[----:B------:R-:W-:-:S04]  /*7830*/  VIADDMNMX R96, R3, R96, R9, PT ;  /* 0x0000006003607246 */ /* 0x000fc80003800109 */
        /* <DEDUP_REMOVED lines=11> */
.L_x_2666:
[----:B------:R-:W1:Y:S01]  /*78f0*/  LDL R2, [R1+0x64] ;  /* 0x0000640001027983 */ /* 0x000e620000100800 */
[----:B------:R-:W-:Y:S01]  /*7900*/  BSSY B6, `(.L_x_2404) ;  /* 0x000001f000067945 */ /* 0x000fe20003800000 */
[----:B-1----:R-:W-:-:S05]  /*7910*/  IMAD.HI R0, R2, 0x55555556, RZ ;  /* 0x5555555602007827 */ /* 0x002fca00078e02ff */
[----:B------:R-:W-:-:S05]  /*7920*/  LEA.HI R0, R0, R0, RZ, 0x1 ;  /* 0x0000000000007211 */ /* 0x000fca00078f08ff */
[----:B------:R-:W-:Y:S02]  /*7930*/  IMAD R3, R0, -0x3, R2 ;  /* 0xfffffffd00037824 */ /* 0x000fe400078e0202 */
[----:B------:R-:W-:Y:S02]  /*7940*/  VIADD R2, R16, 0x24300 ;  /* 0x0002430010027836 */ /* 0x000fe40000000000 */
[C---:B------:R-:W-:Y:S02]  /*7950*/  IMAD R0, R3.reuse, 0x1000, R16 ;  /* 0x0000100003007824 */ /* 0x040fe400078e0210 */
[----:B------:R-:W-:Y:S01]  /*7960*/  IMAD R3, R3, 0x800, R2 ;  /* 0x0000080003037824 */ /* 0x000fe200078e0202 */
[----:B------:R-:W-:Y:S01]  /*7970*/  LOP3.LUT P0, RZ, R2, 0x9f, RZ, 0xc0, !PT ;  /* 0x0000009f02ff7812 */ /* 0x000fe2000780c0ff */
[----:B------:R-:W-:-:S03]  /*7980*/  VIADD R0, R0, 0xda00 ;  /* 0x0000da0000007836 */ /* 0x000fc60000000000 */
[----:B------:R-:W-:Y:S02]  /*7990*/  SHF.R.U32.HI R3, RZ, 0x4, R3 ;  /* 0x00000004ff037819 */ /* 0x000fe40000011603 */
[----:B------:R-:W-:Y:S02]  /*79a0*/  SHF.R.U32.HI R0, RZ, 0x4, R0 ;  /* 0x00000004ff007819 */ /* 0x000fe40000011600 */
[----:B------:R-:W-:Y:S02]  /*79b0*/  LOP3.LUT R3, R3, 0x3fff, RZ, 0xc0, !PT ;  /* 0x00003fff03037812 */ /* 0x000fe400078ec0ff */
[----:B------:R-:W-:-:S03]  /*79c0*/  LOP3.LUT R2, R0, 0x3fff, RZ, 0xc0, !PT ;  /* 0x00003fff00027812 */ /* 0x000fc600078ec0ff */
[----:B------:R1:W-:Y:S01]  /*79d0*/  STL [R1+0x7c], R3 ;  /* 0x00007c0301007387 */ /* 0x0003e20000100800 */
[----:B------:R-:W-:Y:S05]  /*79e0*/  @!P0 BRA `(.L_x_2405) ;  /* 0x0000000000408947 */ /* 0x000fea0003800000 */
[----:B------:R-:W-:Y:S01]  /*79f0*/  MOV R0, 0x0 ;  /* 0x0000000000007802 */ /* 0x000fe20000000f00 */
[----:B------:R-:W-:Y:S01]  /*7a00*/  ULDC.64 UR4, c[0x4][0xa8] ;  /* 0x01002a0000047ab9 */ /* 0x000fe20000000a00 */
[----:B------:R-:W-:Y:S01]  /*7a10*/  ULDC.64 UR6, c[0x4][0xb0] ;  /* 0x01002c0000067ab9 */ /* 0x000fe20000000a00 */
[----:B------:R-:W-:Y:S01]  /*7a20*/  IMAD.U32 R4, RZ, RZ, UR4 ;  /* 0x00000004ff047e24 */ /* 0x000fe2000f8e00ff */
[----:B0-----:R0:W2:Y:S01]  /*7a30*/  LDC.64 R14, c[0x4][R0] ;  /* 0x01000000000e7b82 */ /* 0x0010a20000000a00 */
        /* <DEDUP_REMOVED lines=11> */
.L_x_2405:
[----:B------:R-:W-:Y:S05]  /*7af0*/  BSYNC B6 ;  /* 0x0000000000067941 */ /* 0x000fea0003800000 */
.L_x_2404:
        /* <DEDUP_REMOVED lines=13> */
.L_x_2409:
[----:B--2---:R2:W3:Y:S02]  /*7bd0*/  SYNCS.PHASECHK.TRANS64.TRYWAIT P0, [R16+URZ+0x31c00], R3 ;  /* 0x031c0003100075a7 */ /* 0x0044e4000800017f */
[----:B---3--:R-:W-:Y:S05]  /*7be0*/  @!P0 NANOSLEEP.SYNCS 0x989680 ;  /* 0x009896800000895d */ /* 0x008fea0003900000 */
[----:B------:R-:W3:Y:S02]  /*7bf0*/  @!P0 SYNCS.PHASECHK.TRANS64 P0, [R16+URZ+0x31c00], R3 ;  /* 0x031c0003100085a7 */ /* 0x000ee4000800007f */
[----:B---3--:R-:W-:Y:S05]  /*7c00*/  @!P0 BRA `(.L_x_2409) ;  /* 0xfffffffc00f08947 */ /* 0x008fea000383ffff */
.L_x_2408:
[----:B------:R-:W-:Y:S05]  /*7c10*/  BSYNC B0 ;  /* 0x0000000000007941 */ /* 0x000fea0003800000 */
.L_x_2407:
[----:B------:R-:W-:Y:S05]  /*7c20*/  BRA `(.L_x_2410) ;  /* 0x0000004000b07947 */ /* 0x000fea0003800000 */
.L_x_2406:
[----:B-1----:R-:W2:Y:S01]  /*7c30*/  LDL R3, [R1+0xcc] ;  /* 0x0000cc0001037983 */ /* 0x002ea20000100800 */
[----:B-----5:R-:W-:Y:S01]  /*7c40*/  SHF.R.S32.HI R0, RZ, 0x1f, R107 ;  /* 0x0000001fff007819 */ /* 0x020fe2000001146b */
[----:B------:R-:W-:Y:S01]  /*7c50*/  ULDC.64 UR4, c[0x0][0x3f8] ;  /* 0x0000fe0000047ab9 */ /* 0x000fe20000000a00 */
[----:B------:R-:W-:Y:S01]  /*7c60*/  ULDC.64 UR6, c[0x0][0x408] ;  /* 0x0001020000067ab9 */ /* 0x000fe20000000a00 */
[----:B------:R-:W-:-:S04]  /*7c70*/  IMAD.WIDE.U32 R24, R107, UR4, RZ ;  /* 0x000000046b187c25 */ /* 0x000fc8000f8e00ff */
[C---:B------:R-:W-:Y:S02]  /*7c80*/  IMAD R4, R0.reuse, UR4, RZ ;  /* 0x0000000400047c24 */ /* 0x040fe4000f8e02ff */
[----:B------:R-:W-:Y:S02]  /*7c90*/  IMAD R0, R0, UR6, RZ ;  /* 0x0000000600007c24 */ /* 0x000fe4000f8e02ff */
[C---:B------:R-:W-:Y:S02]  /*7ca0*/  IMAD R29, R107.reuse, UR5, R4 ;  /* 0x000000056b1d7c24 */ /* 0x040fe4000f8e0204 */
[C---:B------:R-:W-:Y:S02]  /*7cb0*/  IMAD R31, R107.reuse, UR7, R0 ;  /* 0x000000076b1f7c24 */ /* 0x040fe4000f8e0200 */
[----:B------:R-:W-:-:S04]  /*7cc0*/  IMAD.WIDE.U32 R26, R107, UR6, RZ ;  /* 0x000000066b1a7c25 */ /* 0x000fc8000f8e00ff */
[----:B------:R-:W-:Y:S02]  /*7cd0*/  IMAD.IADD R29, R29, 0x1, R25 ;  /* 0x000000011d1d7824 */ /* 0x000fe400078e0219 */
[----:B------:R-:W-:Y:S01]  /*7ce0*/  IMAD.IADD R31, R31, 0x1, R27 ;  /* 0x000000011f1f7824 */ /* 0x000fe200078e021b */
        /* <DEDUP_REMOVED lines=18> */
.L_x_2411:
        /* <DEDUP_REMOVED lines=18> */
[----:B--2---:R-:W-:-:S04]  /*7f30*/  @P0 SHF.R.U32.HI R3, RZ, R5, R0 ;  /* 0x00000005ff030219 */ /* 0x004fc80000011600 */
[----:B------:R-:W-:Y:S01]  /*7f40*/  SHF.R.S32.HI R0, RZ, 0x1f, R3 ;  /* 0x0000001fff007819 */ /* 0x000fe20000011403 */
[----:B------:R-:W-:-:S04]  /*7f50*/  IMAD.WIDE.U32 R6, R3, UR4, R6 ;  /* 0x0000000403067c25 */ /* 0x000fc8000f8e0006 */
[C---:B------:R-:W-:Y:S02]  /*7f60*/  IMAD R4, R0.reuse, UR4, RZ ;  /* 0x0000000400047c24 */ /* 0x040fe4000f8e02ff */
[----:B------:R-:W-:Y:S02]  /*7f70*/  IMAD R0, R0, UR6, RZ ;  /* 0x0000000600007c24 */ /* 0x000fe4000f8e02ff */
[C---:B------:R-:W-:Y:S01]  /*7f80*/  IMAD R13, R3.reuse, UR5, R4 ;  /* 0x00000005030d7c24 */ /* 0x040fe2000f8e0204 */
[----:B------:R-:W-:Y:S01]  /*7f90*/  ULDC.64 UR4, c[0x0][0x3e8] ;  /* 0x0000fa0000047ab9 */ /* 0x000fe20000000a00 */
[----:B------:R-:W-:-:S04]  /*7fa0*/  IMAD.WIDE.U32 R8, R3, UR6, R8 ;  /* 0x0000000603087c25 */ /* 0x000fc8000f8e0008 */
[----:B------:R-:W-:Y:S01]  /*7fb0*/  IMAD R5, R3, UR7, R0 ;  /* 0x0000000703057c24 */ /* 0x000fe2000f8e0200 */
[----:B------:R-:W-:Y:S01]  /*7fc0*/  ULDC.64 UR6, c[0x0][0x400] ;  /* 0x0001000000067ab9 */ /* 0x000fe20000000a00 */
[----:B------:R-:W-:Y:S01]  /*7fd0*/  IMAD.IADD R13, R7, 0x1, R13 ;  /* 0x00000001070d7824 */ /* 0x000fe200078e020d */
[----:B------:R-:W-:Y:S01]  /*7fe0*/  LEA R0, P0, R6, UR4, 0x1 ;  /* 0x0000000406007c11 */ /* 0x000fe2000f8008ff */
[----:B------:R-:W-:Y:S01]  /*7ff0*/  IMAD.IADD R5, R9, 0x1, R5 ;  /* 0x0000000109057824 */ /* 0x000fe200078e0205 */
[----:B------:R-:W-:Y:S01]  /*8000*/  LEA R4, P1, R8, UR6, 0x1 ;  /* 0x0000000608047c11 */ /* 0x000fe2000f8208ff */
[----:B------:R-:W-:Y:S01]  /*8010*/  UMOV UR4, 0xffffffff ;  /* 0xffffffff00047882 */ /* 0x000fe20000000000 */
[----:B------:R-:W-:Y:S02]  /*8020*/  LEA.HI.X R13, R6, UR5, R13, 0x1, P0 ;  /* 0x00000005060d7c11 */ /* 0x000fe400080f0c0d */
[----:B------:R-:W-:Y:S01]  /*8030*/  LEA.HI.X R5, R8, UR7, R5, 0x1, P1 ;  /* 0x0000000708057c11 */ /* 0x000fe200088f0c05 */
[----:B------:R-:W-:Y:S08]  /*8040*/  BRA.DIV UR4, `(.L_x_2414) ;  /* 0x0000020204187947 */ /* 0x000ff0000b800000 */
[----:B------:R1:W2:Y:S04]  /*8050*/  SHFL.IDX PT, R3, R13, RZ, 0x1e1f ;  /* 0x001e1fff0d037589 */ /* 0x0002a800000e0000 */
[----:B------:R-:W3:Y:S04]  /*8060*/  SHFL.IDX PT, R0, R0, RZ, 0x1e1f ;  /* 0x001e1fff00007589 */ /* 0x000ee800000e0000 */
[----:B------:R-:W4:Y:S04]  /*8070*/  SHFL.IDX PT, R5, R5, RZ, 0x1e1f ;  /* 0x001e1fff05057589 */ /* 0x000f2800000e0000 */
[----:B-1----:R-:W0:Y:S02]  /*8080*/  SHFL.IDX PT, R4, R4, RZ, 0x1e1f ;  /* 0x001e1fff04047589 */ /* 0x002e2400000e0000 */
.L_x_2672:
[----:B------:R-:W5:Y:S04]  /*8090*/  LDL R6, [R1+0x34] ;  /* 0x0000340001067983 */ /* 0x000f680000100800 */
[----:B------:R-:W2:Y:S01]  /*80a0*/  LDL R57, [R1+0xac] ;  /* 0x0000ac0001397983 */ /* 0x000ea20000100800 */
[----:B------:R-:W-:Y:S01]  /*80b0*/  BSSY B1, `(.L_x_2415) ;  /* 0x0000061000017945 */ /* 0x000fe20003800000 */
        /* <DEDUP_REMOVED lines=9> */
[----:B0-----:R-:W-:Y:S01]  /*8150*/  CS2R R14, SRZ ;  /* 0x00000000000e7805 */ /* 0x001fe2000001ff00 */
[----:B-----5:R-:W-:Y:S01]  /*8160*/  IMAD R6, R6, R20, RZ ;  /* 0x0000001406067224 */ /* 0x020fe200078e02ff */
[----:B------:R-:W-:-:S03]  /*8170*/  CS2R R20, SRZ ;  /* 0x0000000000147805 */ /* 0x000fc6000001ff00 */
[----:B------:R-:W-:Y:S01]  /*8180*/  IMAD R109, R109, -0xc0, R6 ;  /* 0xffffff406d6d7824 */ /* 0x000fe200078e0206 */
[----:B------:R-:W-:Y:S02]  /*8190*/  ISETP.GE.AND P1, PT, R10, R6, PT ;  /* 0x000000060a00720c */ /* 0x000fe40003f26270 */
[----:B------:R-:W-:Y:S02]  /*81a0*/  CS2R R10, SRZ ;  /* 0x00000000000a7805 */ /* 0x000fe4000001ff00 */
[----:B--2---:R-:W-:Y:S02]  /*81b0*/  LEA.HI R52, R57, R57, RZ, 0x1 ;  /* 0x0000003939347211 */ /* 0x004fe400078f08ff */
[----:B------:R-:W-:-:S04]  /*81c0*/  VIMNMX R109, R109, 0xc0, PT ;  /* 0x000000c06d6d7848 */ /* 0x000fc80003fe0100 */
[----:B------:R-:W-:-:S03]  /*81d0*/  ISETP.GE.AND P0, PT, R144, R109, PT ;  /* 0x0000006d9000720c */ /* 0x000fc60003f06270 */
[----:B------:R-:W-:Y:S10]  /*81e0*/  @P1 BRA `(.L_x_2416) ;  /* 0x0000000400341947 */ /* 0x000ff40003800000 */
        /* <DEDUP_REMOVED lines=8> */
[----:B------:R-:W-:Y:S01]  /*8270*/  CS2R R30, SRZ ;  /* 0x00000000001e7805 */ /* 0x000fe2000001ff00 */
[----:B------:R-:W-:Y:S01]  /*8280*/  ULDC.64 UR6, c[0x0][0x208] ;  /* 0x0000820000067ab9 */ /* 0x000fe20000000a00 */
[----:B------:R-:W-:Y:S02]  /*8290*/  CS2R R38, SRZ ;  /* 0x0000000000267805 */ /* 0x000fe4000001ff00 */
[----:B------:R-:W-:Y:S02]  /*82a0*/  CS2R R34, SRZ ;  /* 0x0000000000227805 */ /* 0x000fe4000001ff00 */
[----:B------:R-:W-:Y:S02]  /*82b0*/  CS2R R28, SRZ ;  /* 0x00000000001c7805 */ /* 0x000fe4000001ff00 */
[----:B------:R-:W-:Y:S02]  /*82c0*/  CS2R R26, SRZ ;  /* 0x00000000001a7805 */ /* 0x000fe4000001ff00 */
[----:B------:R-:W-:-:S02]  /*82d0*/  CS2R R24, SRZ ;  /* 0x0000000000187805 */ /* 0x000fc4000001ff00 */
        /* <DEDUP_REMOVED lines=22> */
[----:B0-----:R-:W-:Y:S01]  /*8440*/  SHF.L.U64.HI R6, R41, 0x1, R11 ;  /* 0x0000000129067819 */ /* 0x001fe2000001020b */
[----:B------:R-:W-:Y:S01]  /*8450*/  IMAD.SHL.U32 R7, R40, 0x2, RZ ;  /* 0x0000000228077824 */ /* 0x000fe200078e00ff */
[----:B------:R-:W-:Y:S01]  /*8460*/  SHF.R.S32.HI R12, RZ, 0x1f, R40 ;  /* 0x0000001fff0c7819 */ /* 0x000fe20000011428 */
[----:B------:R-:W-:Y:S01]  /*8470*/  @!P3 IMAD.X R51, R3, 0x1, R10, P5 ;  /* 0x000000010333b824 */ /* 0x000fe200028e060a */
[----:B------:R-:W-:Y:S01]  /*8480*/  @!P2 IADD3 R46, P5, R0, R45, RZ ;  /* 0x0000002d002ea210 */ /* 0x000fe20007fbe0ff */
[----:B------:R-:W-:Y:S01]  /*8490*/  @!P2 IMAD.X R45, R5, 0x1, R6, P4 ;  /* 0x00000001052da824 */ /* 0x000fe200020e0606 */
[----:B------:R-:W-:Y:S01]  /*84a0*/  SHF.L.U64.HI R12, R40, 0x1, R12 ;  /* 0x00000001280c7819 */ /* 0x000fe2000001020c */
[----:B------:R-:W-:Y:S01]  /*84b0*/  IMAD.SHL.U32 R13, R14, 0x2, RZ ;  /* 0x000000020e0d7824 */ /* 0x000fe200078e00ff */
        /* <DEDUP_REMOVED lines=30> */
[----:B------:R0:W5:Y:S04]  /*86a0*/  @!P4 LD.E.64 R10, desc[UR6][R40.64] ;  /* 0x00000006280ac980 */ /* 0x000168000c101b00 */
[----:B------:R0:W5:Y:S02]  /*86b0*/  @!P4 LD.E.64 R8, desc[UR6][R4.64] ;  /* 0x000000060408c980 */ /* 0x000164000c101b00 */
.L_x_2416:
[----:B------:R-:W-:Y:S05]  /*86c0*/  BSYNC B1 ;  /* 0x0000000000017941 */ /* 0x000fea0003800000 */
.L_x_2415:
[----:B-----5:R-:W-:Y:S01]  /*86d0*/  IMAD.MOV.U32 R3, RZ, RZ, R35 ;  /* 0x000000ffff037224 */ /* 0x020fe200078e0023 */
        /* <DEDUP_REMOVED lines=51> */
.L_x_2673:
[----:B------:R-:W-:Y:S05]  /*8a10*/  BSYNC B1 ;  /* 0x0000000000017941 */ /* 0x000fea0003800000 */
.L_x_2417:
        /* <DEDUP_REMOVED lines=29> */
[----:B------:R-:W-:Y:S02]  /*8bf0*/  SHF.R.U64 R38, R38, 0x10, R39 ;  /* 0x0000001026267819 */ /* 0x000fe40000001227 */
[----:B------:R-:W-:Y:S02]  /*8c00*/  SHF.R.U32.HI R58, RZ, 0x10, R35 ;  /* 0x00000010ff3a7819 */ /* 0x000fe40000011623 */
[----:B------:R-:W-:Y:S02]  /*8c10*/  SHF.R.U32.HI R39, RZ, 0x10, R39 ;  /* 0x00000010ff277819 */ /* 0x000fe40000011627 */
[----:B------:R-:W-:Y:S02]  /*8c20*/  PRMT R58, R40, 0x5432, R58 ;  /* 0x00005432283a7816 */ /* 0x000fe4000000003a */
[----:B------:R-:W-:Y:S02]  /*8c30*/  SHF.R.U64 R57, R34, 0x10, R35 ;  /* 0x0000001022397819 */ /* 0x000fe40000001223 */
[----:B------:R-:W-:Y:S01]  /*8c40*/  PRMT R39, R59, 0x5410, R39 ;  /* 0x000054103b277816 */ /* 0x000fe20000000027 */
[----:B------:R-:W-:Y:S01]  /*8c50*/  IMAD.U32 R59, R58, 0x10000, RZ ;  /* 0x000100003a3b7824 */ /* 0x000fe200078e00ff */
[----:B------:R-:W-:-:S02]  /*8c60*/  PRMT R57, R56, 0x5410, R57 ;  /* 0x0000541038397816 */ /* 0x000fc40000000039 */
[----:B------:R-:W-:Y:S01]  /*8c70*/  LOP3.LUT R58, R58, 0xffff0000, RZ, 0xc0, !PT ;  /* 0xffff00003a3a7812 */ /* 0x000fe200078ec0ff */
[C---:B------:R-:W-:Y:S01]  /*8c80*/  IMAD.U32 R56, R39.reuse, 0x10000, RZ ;  /* 0x0001000027387824 */ /* 0x040fe200078e00ff */
        /* <DEDUP_REMOVED lines=35> */
.L_x_2421:
[----:B------:R-:W-:Y:S05]  /*8ec0*/  BSYNC B1 ;  /* 0x0000000000017941 */ /* 0x000fea0003800000 */
.L_x_2420:
        /* <DEDUP_REMOVED lines=49> */
.L_x_2423:
[----:B------:R-:W-:Y:S05]  /*91e0*/  BSYNC B1 ;  /* 0x0000000000017941 */ /* 0x000fea0003800000 */
.L_x_2422:
        /* <DEDUP_REMOVED lines=48> */
.L_x_2425:
[----:B------:R-:W-:Y:S05]  /*94f0*/  BSYNC B1 ;  /* 0x0000000000017941 */ /* 0x000fea0003800000 */
.L_x_2424:
        /* <DEDUP_REMOVED lines=48> */
.L_x_2427:
[----:B------:R-:W-:Y:S05]  /*9800*/  BSYNC B1 ;  /* 0x0000000000017941 */ /* 0x000fea0003800000 */
.L_x_2426:
        /* <DEDUP_REMOVED lines=48> */
.L_x_2429:
[----:B------:R-:W-:Y:S05]  /*9b10*/  BSYNC B1 ;  /* 0x0000000000017941 */ /* 0x000fea0003800000 */
.L_x_2428:
        /* <DEDUP_REMOVED lines=48> */
.L_x_2413:
        /* <DEDUP_REMOVED lines=30> */
[----:B------:R-:W1:Y:S04]  /*a000*/  SHFL.IDX PT, R3, R13, RZ, 0x1e1f ;  /* 0x001e1fff0d037589 */ /* 0x000e6800000e0000 */
[----:B------:R-:W2:Y:S04]  /*a010*/  SHFL.IDX PT, R0, R0, RZ, 0x1e1f ;  /* 0x001e1fff00007589 */ /* 0x000ea800000e0000 */
[----:B------:R-:W3:Y:S04]  /*a020*/  SHFL.IDX PT, R5, R5, RZ, 0x1e1f ;  /* 0x001e1fff05057589 */ /* 0x000ee800000e0000 */
[----:B0-----:R0:W4:Y:S01]  /*a030*/  SHFL.IDX PT, R14, R4, RZ, 0x1e1f ;  /* 0x001e1fff040e7589 */ /* 0x00112200000e0000 */
[----:B-1----:R-:W-:-:S02]  /*a040*/  IMAD.MOV.U32 R21, RZ, RZ, R3 ;  /* 0x000000ffff157224 */ /* 0x002fc400078e0003 */
[----:B0-2---:R-:W-:-:S07]  /*a050*/  IMAD.MOV.U32 R20, RZ, RZ, R0 ;  /* 0x000000ffff147224 */ /* 0x005fce00078e0000 */
.L_x_2679:
[----:B------:R-:W2:Y:S04]  /*a060*/  LDL R0, [R1+0x34] ;  /* 0x0000340001007983 */ /* 0x000ea80000100800 */
[----:B------:R-:W5:Y:S01]  /*a070*/  LDL R37, [R1+0xac] ;  /* 0x0000ac0001257983 */ /* 0x000f620000100800 */
[----:B------:R-:W-:Y:S01]  /*a080*/  BSSY B1, `(.L_x_2431) ;  /* 0x0000042000017945 */ /* 0x000fe20003800000 */
[----:B----4-:R-:W-:Y:S01]  /*a090*/  IMAD.MOV.U32 R38, RZ, RZ, R14 ;  /* 0x000000ffff267224 */ /* 0x010fe200078e000e */
[----:B------:R-:W-:Y:S01]  /*a0a0*/  CS2R R6, SRZ ;  /* 0x0000000000067805 */ /* 0x000fe2000001ff00 */
[----:B---3--:R-:W-:Y:S01]  /*a0b0*/  IMAD.MOV.U32 R39, RZ, RZ, R5 ;  /* 0x000000ffff277224 */ /* 0x008fe200078e0005 */
        /* <DEDUP_REMOVED lines=9> */
[----:B--2---:R-:W-:-:S04]  /*a150*/  IMAD R25, R0, R25, RZ ;  /* 0x0000001900197224 */ /* 0x004fc800078e02ff */
[----:B------:R-:W-:Y:S01]  /*a160*/  IMAD R109, R109, -0xc0, R25 ;  /* 0xffffff406d6d7824 */ /* 0x000fe200078e0219 */
[----:B------:R-:W-:Y:S02]  /*a170*/  ISETP.GE.AND P1, PT, R10, R25, PT ;  /* 0x000000190a00720c */ /* 0x000fe40003f26270 */
[----:B------:R-:W-:Y:S02]  /*a180*/  CS2R R10, SRZ ;  /* 0x00000000000a7805 */ /* 0x000fe4000001ff00 */
[----:B-----5:R-:W-:Y:S02]  /*a190*/  LEA.HI R0, R37, R37, RZ, 0x1 ;  /* 0x0000002525007211 */ /* 0x020fe400078f08ff */
[----:B------:R-:W-:Y:S02]  /*a1a0*/  CS2R R24, SRZ ;  /* 0x0000000000187805 */ /* 0x000fe4000001ff00 */
[----:B------:R-:W-:-:S04]  /*a1b0*/  VIMNMX R109, R109, 0xc0, PT ;  /* 0x000000c06d6d7848 */ /* 0x000fc80003fe0100 */
[----:B------:R-:W-:Y:S01]  /*a1c0*/  ISETP.GE.AND P0, PT, R144, R109, PT ;  /* 0x0000006d9000720c */ /* 0x000fe20003f06270 */
[----:B------:R-:W-:-:S12]  /*a1d0*/  @P1 BRA `(.L_x_2432) ;  /* 0x0000000000b01947 */ /* 0x000fd80003800000 */
        /* <DEDUP_REMOVED lines=10> */
[----:B------:R-:W-:Y:S01]  /*a280*/  ISETP.GE.AND P3, PT, R4, UR4, PT ;  /* 0x0000000404007c0c */ /* 0x000fe2000bf66270 */
[----:B------:R-:W-:Y:S01]  /*a290*/  ULDC.64 UR6, c[0x0][0x208] ;  /* 0x0000820000067ab9 */ /* 0x000fe20000000a00 */
[----:B------:R-:W-:Y:S02]  /*a2a0*/  CS2R R28, SRZ ;  /* 0x00000000001c7805 */ /* 0x000fe4000001ff00 */
[----:B------:R-:W-:Y:S01]  /*a2b0*/  CS2R R30, SRZ ;  /* 0x00000000001e7805 */ /* 0x000fe2000001ff00 */
[----:B------:R-:W-:Y:S01]  /*a2c0*/  @!P1 IMAD.WIDE R12, R22, 0x2, R20 ;  /* 0x00000002160c9825 */ /* 0x000fe200078e0214 */
[----:B------:R-:W-:-:S02]  /*a2d0*/  CS2R R10, SRZ ;  /* 0x00000000000a7805 */ /* 0x000fc4000001ff00 */
[----:B------:R-:W-:Y:S02]  /*a2e0*/  CS2R R32, SRZ ;  /* 0x0000000000207805 */ /* 0x000fe4000001ff00 */
[----:B------:R-:W-:Y:S02]  /*a2f0*/  CS2R R34, SRZ ;  /* 0x0000000000227805 */ /* 0x000fe4000001ff00 */
[----:B------:R-:W-:Y:S01]  /*a300*/  CS2R R14, SRZ ;  /* 0x00000000000e7805 */ /* 0x000fe2000001ff00 */
[----:B------:R0:W5:Y:S02]  /*a310*/  @!P1 LD.E.128 R24, desc[UR6][R12.64] ;  /* 0x000000060c189980 */ /* 0x000164000c101d00 */
[----:B0-----:R-:W-:Y:S01]  /*a320*/  CS2R R12, SRZ ;  /* 0x00000000000c7805 */ /* 0x001fe2000001ff00 */
[C---:B--2---:R-:W-:Y:S02]  /*a330*/  IMAD.IADD R5, R40.reuse, 0x1, R43 ;  /* 0x0000000128057824 */ /* 0x044fe400078e022b */
        /* <DEDUP_REMOVED lines=22> */
.L_x_2432:
[----:B------:R-:W-:Y:S05]  /*a4a0*/  BSYNC B1 ;  /* 0x0000000000017941 */ /* 0x000fea0003800000 */
.L_x_2431:
        /* <DEDUP_REMOVED lines=51> */
.L_x_2680:
[----:B------:R-:W-:Y:S05]  /*a7e0*/  BSYNC B1 ;  /* 0x0000000000017941 */ /* 0x000fea0003800000 */
.L_x_2433:
        /* <DEDUP_REMOVED lines=35> */
[----:B------:R-:W-:Y:S01]  /*aa20*/  SHF.R.U64 R26, R6, 0x10, R7 ;  /* 0x00000010061a7819 */ /* 0x000fe20000001207 */
[----:B------:R-:W-:Y:S01]  /*aa30*/  IMAD R37, R37, 0x1800, R75 ;  /* 0x0000180025257824 */ /* 0x000fe200078e024b */
[----:B------:R-:W-:Y:S02]  /*aa40*/  LOP3.LUT R20, R20, R73, RZ, 0x3c, !PT ;  /* 0x0000004914147212 */ /* 0x000fe400078e3cff */
[----:B------:R-:W-:Y:S02]  /*aa50*/  PRMT R65, R61, 0x5410, R65 ;  /* 0x000054103d417816 */ /* 0x000fe40000000041 */
[----:B------:R-:W-:Y:S01]  /*aa60*/  SHF.R.U32.HI R6, RZ, 0x10, R7 ;  /* 0x00000010ff067819 */ /* 0x000fe20000011607 */
[----:B------:R-:W-:Y:S01]  /*aa70*/  IMAD.IADD R41, R37, 0x1, R20 ;  /* 0x0000000125297824 */ /* 0x000fe200078e0214 */
[----:B------:R-:W-:Y:S01]  /*aa80*/  PRMT R4, R62, 0x5410, R27 ;  /* 0x000054103e047816 */ /* 0x000fe2000000001b */
        /* <DEDUP_REMOVED lines=8> */
[----:B------:R-:W-:Y:S01]  /*ab10*/  LOP3.LUT R67, R67, 0xffff0000, RZ, 0xc0, !PT ;  /* 0xffff000043437812 */ /* 0x000fe200078ec0ff */
[----:B------:R-:W-:Y:S01]  /*ab20*/  IMAD.U32 R71, R6, 0x10000, RZ ;  /* 0x0001000006477824 */ /* 0x000fe200078e00ff */
[----:B------:R-:W-:Y:S02]  /*ab30*/  LOP3.LUT R69, R69, 0xffff0000, RZ, 0xc0, !PT ;  /* 0xffff000045457812 */ /* 0x000fe400078ec0ff */
        /* <DEDUP_REMOVED lines=11> */
[----:B------:R-:W-:Y:S01]  /*abf0*/  LOP3.LUT R40, R41, 0xffff0000, RZ, 0xc0, !PT ;  /* 0xffff000029287812 */ /* 0x000fe200078ec0ff */
[----:B------:R-:W-:Y:S01]  /*ac00*/  IMAD.U32 R64, R43, 0x10000, RZ ;  /* 0x000100002b407824 */ /* 0x000fe200078e00ff */
[----:B------:R-:W-:Y:S01]  /*ac10*/  LOP3.LUT R25, R42, 0xffff0000, RZ, 0xc0, !PT ;  /* 0xffff00002a197812 */ /* 0x000fe200078ec0ff */
[C---:B------:R-:W-:Y:S01]  /*ac20*/  FMUL.FTZ R68, R27.reuse, R70 ;  /* 0x000000461b447220 */ /* 0x040fe20000410000 */
[-C--:B------:R-:W-:Y:S01]  /*ac30*/  FMUL.FTZ R74, R27, R36.reuse ;  /* 0x000000241b4a7220 */ /* 0x080fe20000410000 */
[----:B------:R-:W-:Y:S01]  /*ac40*/  IMAD.U32 R63, R41, 0x10000, RZ ;  /* 0x00010000293f7824 */ /* 0x000fe200078e00ff */
[----:B------:R-:W-:Y:S01]  /*ac50*/  LOP3.LUT R65, R65, 0xffff0000, RZ, 0xc0, !PT ;  /* 0xffff000041417812 */ /* 0x000fe200078ec0ff */
[----:B------:R-:W-:Y:S01]  /*ac60*/  FFMA.FTZ R27, R59, R36, -R68 ;  /* 0x000000243b1b7223 */ /* 0x000fe20000010844 */
[----:B------:R-:W-:-:S02]  /*ac70*/  IMAD.U32 R68, R66, 0x10000, RZ ;  /* 0x0001000042447824 */ /* 0x000fc400078e00ff */
[----:B------:R-:W-:Y:S01]  /*ac80*/  FFMA.FTZ R36, R59, R70, R74 ;  /* 0x000000463b247223 */ /* 0x000fe2000001004a */
[----:B------:R-:W-:Y:S01]  /*ac90*/  IMAD.U32 R41, R42, 0x10000, RZ ;  /* 0x000100002a297824 */ /* 0x000fe200078e00ff */
[----:B------:R-:W-:Y:S01]  /*aca0*/  LOP3.LUT R42, R43, 0xffff0000, RZ, 0xc0, !PT ;  /* 0xffff00002b2a7812 */ /* 0x000fe200078ec0ff */
[----:B------:R-:W-:Y:S02]  /*acb0*/  IMAD.U32 R43, R4, 0x10000, RZ ;  /* 0x00010000042b7824 */ /* 0x000fe400078e00ff */
[----:B------:R-:W-:Y:S01]  /*acc0*/  FMUL.FTZ R59, R64, R71 ;  /* 0x00000047403b7220 */ /* 0x000fe20000410000 */
[----:B------:R-:W-:Y:S02]  /*acd0*/  IMAD.U32 R61, R37, 0x10000, RZ ;  /* 0x00010000253d7824 */ /* 0x000fe400078e00ff */
[C---:B------:R-:W-:Y:S01]  /*ace0*/  FMUL.FTZ R70, R63.reuse, R68 ;  /* 0x000000443f467220 */ /* 0x040fe20000410000 */
[----:B------:R-:W-:Y:S01]  /*acf0*/  LOP3.LUT R66, R66, 0xffff0000, RZ, 0xc0, !PT ;  /* 0xffff000042427812 */ /* 0x000fe200078ec0ff */
[-C--:B------:R-:W-:Y:S01]  /*ad00*/  FMUL.FTZ R64, R64, R43.reuse ;  /* 0x0000002b40407220 */ /* 0x080fe20000410000 */
[----:B------:R-:W-:Y:S01]  /*ad10*/  FFMA.FTZ R59, R62, R43, -R59 ;  /* 0x0000002b3e3b7223 */ /* 0x000fe2000001083b */
[-C--:B------:R-:W-:Y:S01]  /*ad20*/  FMUL.FTZ R76, R63, R72.reuse ;  /* 0x000000483f4c7220 */ /* 0x080fe20000410000 */
[----:B------:R-:W-:Y:S01]  /*ad30*/  FFMA.FTZ R70, R61, R72, R70 ;  /* 0x000000483d467223 */ /* 0x000fe20000010046 */
[----:B------:R-:W-:Y:S01]  /*ad40*/  FMUL.FTZ R43, R39, R67 ;  /* 0x00000043272b7220 */ /* 0x000fe20000410000 */
[----:B------:R-:W-:Y:S01]  /*ad50*/  LOP3.LUT R37, R37, 0xffff0000, RZ, 0xc0, !PT ;  /* 0xffff000025257812 */ /* 0x000fe200078ec0ff */
[----:B------:R-:W-:Y:S01]  /*ad60*/  FMUL.FTZ R39, R39, R65 ;  /* 0x0000004127277220 */ /* 0x000fe20000410000 */
[C---:B------:R-:W-:Y:S01]  /*ad70*/  FMUL.FTZ R72, R40.reuse, R69 ;  /* 0x0000004528487220 */ /* 0x040fe20000410000 */
[----:B------:R-:W-:Y:S01]  /*ad80*/  FMUL.FTZ R40, R40, R66 ;  /* 0x0000004228287220 */ /* 0x000fe20000410000 */
[----:B------:R-:W-:Y:S01]  /*ad90*/  FFMA.FTZ R71, R62, R71, R64 ;  /* 0x000000473e477223 */ /* 0x000fe20000010040 */
[----:B------:R-:W-:Y:S01]  /*ada0*/  FFMA.FTZ R76, R61, R68, -R76 ;  /* 0x000000443d4c7223 */ /* 0x000fe2000001084c */
[----:B------:R-:W-:-:S02]  /*adb0*/  IMAD.U32 R64, R26, 0x10000, RZ ;  /* 0x000100001a407824 */ /* 0x000fc400078e00ff */
[----:B------:R-:W-:Y:S01]  /*adc0*/  FFMA.FTZ R68, R60, R65, -R43 ;  /* 0x000000413c447223 */ /* 0x000fe2000001082b */
[----:B------:R-:W-:Y:S02]  /*add0*/  IMAD.U32 R62, R24, 0x10000, RZ ;  /* 0x00010000183e7824 */ /* 0x000fe400078e00ff */
[----:B------:R-:W-:Y:S01]  /*ade0*/  FFMA.FTZ R67, R60, R67, R39 ;  /* 0x000000433c437223 */ /* 0x000fe20000010027 */
[----:B------:R-:W-:Y:S01]  /*adf0*/  LOP3.LUT R26, R26, 0xffff0000, RZ, 0xc0, !PT ;  /* 0xffff00001a1a7812 */ /* 0x000fe200078ec0ff */
[C---:B------:R-:W-:Y:S01]  /*ae00*/  FFMA.FTZ R43, R37.reuse, R66, -R72 ;  /* 0x00000042252b7223 */ /* 0x040fe20000010848 */
[----:B------:R-:W-:Y:S01]  /*ae10*/  FFMA.FTZ R69, R37, R69, R40 ;  /* 0x0000004525457223 */ /* 0x000fe20000010028 */
[----:B------:R-:W-:Y:S01]  /*ae20*/  LOP3.LUT R39, R6, 0xffff0000, RZ, 0xc0, !PT ;  /* 0xffff000006277812 */ /* 0x000fe200078ec0ff */
[C---:B------:R-:W-:Y:S01]  /*ae30*/  FMUL.FTZ R60, R41.reuse, R64 ;  /* 0x00000040293c7220 */ /* 0x040fe20000410000 */
[----:B------:R-:W-:Y:S01]  /*ae40*/  LOP3.LUT R24, R24, 0xffff0000, RZ, 0xc0, !PT ;  /* 0xffff000018187812 */ /* 0x000fe200078ec0ff */
[----:B------:R-:W-:Y:S01]  /*ae50*/  FMUL.FTZ R40, R41, R62 ;  /* 0x0000003e29287220 */ /* 0x000fe20000410000 */
[----:B------:R-:W-:Y:S01]  /*ae60*/  LOP3.LUT R37, R4, 0xffff0000, RZ, 0xc0, !PT ;  /* 0xffff000004257812 */ /* 0x000fe200078ec0ff */
[C---:B------:R-:W-:Y:S01]  /*ae70*/  FMUL.FTZ R4, R25.reuse, R26 ;  /* 0x0000001a19047220 */ /* 0x040fe20000410000 */
[C---:B------:R-:W-:Y:S01]  /*ae80*/  FMUL.FTZ R61, R42.reuse, R39 ;  /* 0x000000272a3d7220 */ /* 0x040fe20000410000 */
[----:B------:R-:W-:Y:S01]  /*ae90*/  FMUL.FTZ R25, R25, R24 ;  /* 0x0000001819197220 */ /* 0x000fe20000410000 */
[C---:B------:R-:W-:Y:S01]  /*aea0*/  FFMA.FTZ R60, R7.reuse, R62, -R60 ;  /* 0x0000003e073c7223 */ /* 0x040fe2000001083c */
[-C--:B------:R-:W-:Y:S01]  /*aeb0*/  FMUL.FTZ R6, R42, R37.reuse ;  /* 0x000000252a067220 */ /* 0x080fe20000410000 */
[----:B------:R-:W-:Y:S01]  /*aec0*/  FFMA.FTZ R40, R7, R64, R40 ;  /* 0x0000004007287223 */ /* 0x000fe20000010028 */
[C---:B------:R-:W-:Y:S01]  /*aed0*/  FFMA.FTZ R7, R5.reuse, R24, -R4 ;  /* 0x0000001805077223 */ /* 0x040fe20000010804 */
[C---:B------:R-:W-:Y:S01]  /*aee0*/  FFMA.FTZ R42, R38.reuse, R37, -R61 ;  /* 0x00000025262a7223 */ /* 0x040fe2000001083d */
[----:B------:R-:W-:Y:S01]  /*aef0*/  FFMA.FTZ R41, R5, R26, R25 ;  /* 0x0000001a05297223 */ /* 0x000fe20000010019 */
[----:B------:R-:W-:Y:S01]  /*af00*/  FFMA.FTZ R38, R38, R39, R6 ;  /* 0x0000002726267223 */ /* 0x000fe20000010006 */
[----:B------:R-:W-:-:S02]  /*af10*/  F2FP.BF16.F32.PACK_AB R4, R68, R27 ;  /* 0x0000001b4404723e */ /* 0x000fc400000010ff */
[----:B------:R-:W-:Y:S02]  /*af20*/  F2FP.BF16.F32.PACK_AB R6, R7, R60 ;  /* 0x0000003c0706723e */ /* 0x000fe400000010ff */
[----:B------:R-:W-:Y:S02]  /*af30*/  F2FP.BF16.F32.PACK_AB R5, R43, R76 ;  /* 0x0000004c2b05723e */ /* 0x000fe400000010ff */
[----:B------:R-:W-:Y:S02]  /*af40*/  F2FP.BF16.F32.PACK_AB R7, R42, R59 ;  /* 0x0000003b2a07723e */ /* 0x000fe400000010ff */
[----:B------:R-:W-:Y:S02]  /*af50*/  F2FP.BF16.F32.PACK_AB R24, R67, R36 ;  /* 0x000000244318723e */ /* 0x000fe400000010ff */
[----:B------:R-:W-:Y:S01]  /*af60*/  F2FP.BF16.F32.PACK_AB R25, R69, R70 ;  /* 0x000000464519723e */ /* 0x000fe200000010ff */
[----:B------:R0:W-:Y:S01]  /*af70*/  STS.128 [R0], R4 ;  /* 0x0000000400007388 */ /* 0x0001e20000000c00 */
[----:B------:R-:W-:-:S02]  /*af80*/  F2FP.BF16.F32.PACK_AB R26, R41, R40 ;  /* 0x00000028291a723e */ /* 0x000fc400000010ff */
[----:B------:R-:W-:-:S05]  /*af90*/  F2FP.BF16.F32.PACK_AB R27, R38, R71 ;  /* 0x00000047261b723e */ /* 0x000fca00000010ff */
[----:B------:R0:W-:Y:S02]  /*afa0*/  STS.128 [R20+0xda00], R24 ;  /* 0x00da001814007388 */ /* 0x0001e40000000c00 */
.L_x_2436:
[----:B------:R-:W-:Y:S05]  /*afb0*/  BSYNC B1 ;  /* 0x0000000000017941 */ /* 0x000fea0003800000 */
.L_x_2435:
[----:B------:R-:W-:Y:S04]  /*afc0*/  BSSY B1, `(.L_x_2437) ;  /* 0x0000075000017945 */ /* 0x000fe80003800000 */
[----:B------:R-:W-:Y:S05]  /*afd0*/  @P1 BRA `(.L_x_2438) ;  /* 0x0000000400cc1947 */ /* 0x000fea0003800000 */
[----:B0-----:R-:W2:Y:S04]  /*afe0*/  LDL R0, [R1+0x6c] ;  /* 0x00006c0001007983 */ /* 0x001ea80000100800 */
[----:B------:R-:W2:Y:S01]  /*aff0*/  LDL.64 R4, [R1+0x50] ;  /* 0x0000500001047983 */ /* 0x000ea20000100a00 */
[----:B------:R-:W-:Y:S02]  /*b000*/  SHF.R.U64 R37, R28, 0x10, R29 ;  /* 0x000000101c257819 */ /* 0x000fe4000000121d */
[----:B------:R-:W-:Y:S02]  /*b010*/  SHF.R.U64 R28, R8, 0x10, R9 ;  /* 0x00000010081c7819 */ /* 0x000fe40000001209 */
[----:B------:R-:W-:Y:S02]  /*b020*/  PRMT R56, R56, 0x5410, R37 ;  /* 0x0000541038387816 */ /* 0x000fe40000000025 */
[----:B------:R-:W-:-:S02]  /*b030*/  PRMT R55, R55, 0x5410, R28 ;  /* 0x0000541037377816 */ /* 0x000fc4000000001c */
[----:B------:R-:W-:Y:S01]  /*b040*/  SHF.R.U32.HI R9, RZ, 0x10, R9 ;  /* 0x00000010ff097819 */ /* 0x000fe20000011609 */
[----:B------:R-:W-:Y:S01]  /*b050*/  IMAD.U32 R37, R56, 0x10000, RZ ;  /* 0x0001000038257824 */ /* 0x000fe200078e00ff */
[----:B------:R-:W-:Y:S01]  /*b060*/  SHF.R.U64 R8, R10, 0x10, R11 ;  /* 0x000000100a087819 */ /* 0x000fe2000000120b */
[----:B------:R-:W-:Y:S01]  /*b070*/  IMAD.U32 R39, R55, 0x10000, RZ ;  /* 0x0001000037277824 */ /* 0x000fe200078e00ff */
[----:B------:R-:W-:Y:S02]  /*b080*/  SHF.R.U32.HI R29, RZ, 0x10, R29 ;  /* 0x00000010ff1d7819 */ /* 0x000fe4000001161d */
[----:B------:R-:W-:Y:S02]  /*b090*/  PRMT R54, R54, 0x5410, R9 ;  /* 0x0000541036367816 */ /* 0x000fe40000000009 */
[----:B------:R-:W-:Y:S02]  /*b0a0*/  PRMT R57, R57, 0x5410, R8 ;  /* 0x0000541039397816 */ /* 0x000fe40000000008 */
[----:B------:R-:W-:-:S02]  /*b0b0*/  PRMT R58, R58, 0x5410, R29 ;  /* 0x000054103a3a7816 */ /* 0x000fc4000000001d */
[----:B------:R-:W-:Y:S02]  /*b0c0*/  LOP3.LUT R55, R55, 0xffff0000, RZ, 0xc0, !PT ;  /* 0xffff000037377812 */ /* 0x000fe400078ec0ff */
[----:B------:R-:W-:Y:S02]  /*b0d0*/  SHF.R.U64 R30, R30, 0x10, R31 ;  /* 0x000000101e1e7819 */ /* 0x000fe4000000121f */
        /* <DEDUP_REMOVED lines=44> */
[C---:B------:R-:W-:Y:S01]  /*b3a0*/  FFMA.FTZ R41, R8.reuse, R37, -R41 ;  /* 0x0000002508297223 */ /* 0x040fe20000010829 */
[----:B------:R-:W-:Y:S01]  /*b3b0*/  FFMA.FTZ R43, R8, R39, R43 ;  /* 0x00000027082b7223 */ /* 0x000fe2000001002b */
[----:B------:R-:W-:Y:S01]  /*b3c0*/  LOP3.LUT R37, R56, 0xffff0000, RZ, 0xc0, !PT ;  /* 0xffff000038257812 */ /* 0x000fe200078ec0ff */
[----:B------:R-:W-:Y:S02]  /*b3d0*/  IMAD.U32 R8, R58, 0x10000, RZ ;  /* 0x000100003a087824 */ /* 0x000fe400078e00ff */
[C---:B------:R-:W-:Y:S01]  /*b3e0*/  FMUL.FTZ R38, R29.reuse, R28 ;  /* 0x0000001c1d267220 */ /* 0x040fe20000410000 */
[----:B------:R-:W-:Y:S01]  /*b3f0*/  LOP3.LUT R54, R54, 0xffff0000, RZ, 0xc0, !PT ;  /* 0xffff000036367812 */ /* 0x000fe200078ec0ff */
[----:B------:R-:W-:Y:S02]  /*b400*/  IMAD.U32 R30, R26, 0x10000, RZ ;  /* 0x000100001a1e7824 */ /* 0x000fe400078e00ff */
[----:B------:R-:W-:Y:S01]  /*b410*/  FMUL.FTZ R29, R29, R8 ;  /* 0x000000081d1d7220 */ /* 0x000fe20000410000 */
[-C--:B------:R-:W-:Y:S01]  /*b420*/  FMUL.FTZ R39, R24, R37.reuse ;  /* 0x0000002518277220 */ /* 0x080fe20000410000 */
[----:B------:R-:W-:Y:S01]  /*b430*/  LOP3.LUT R58, R58, 0xffff0000, RZ, 0xc0, !PT ;  /* 0xffff00003a3a7812 */ /* 0x000fe200078ec0ff */
        /* <DEDUP_REMOVED lines=8> */
[----:B------:R-:W-:Y:S02]  /*b4c0*/  IMAD.U32 R31, R27, 0x10000, RZ ;  /* 0x000100001b1f7824 */ /* 0x000fe400078e00ff */
[C---:B------:R-:W-:Y:S01]  /*b4d0*/  FMUL.FTZ R39, R30.reuse, R29 ;  /* 0x0000001d1e277220 */ /* 0x040fe20000410000 */
[----:B------:R-:W-:Y:S02]  /*b4e0*/  IMAD.U32 R8, R53, 0x10000, RZ ;  /* 0x0001000035087824 */ /* 0x000fe400078e00ff */
[C---:B------:R-:W-:Y:S01]  /*b4f0*/  FFMA.FTZ R25, R5.reuse, R58, -R4 ;  /* 0x0000003a05197223 */ /* 0x040fe20000010804 */
[----:B------:R-:W-:Y:S01]  /*b500*/  FMUL.FTZ R30, R30, R9 ;  /* 0x000000091e1e7220 */ /* 0x000fe20000410000 */
[----:B------:R-:W-:Y:S01]  /*b510*/  FFMA.FTZ R37, R5, R54, R40 ;  /* 0x0000003605257223 */ /* 0x000fe20000010028 */
[----:B------:R-:W-:-:S02]  /*b520*/  IMAD.U32 R4, R52, 0x10000, RZ ;  /* 0x0001000034047824 */ /* 0x000fc400078e00ff */
[C---:B------:R-:W-:Y:S01]  /*b530*/  FMUL.FTZ R40, R31.reuse, R8 ;  /* 0x000000081f287220 */ /* 0x040fe20000410000 */
[C---:B------:R-:W-:Y:S01]  /*b540*/  FFMA.FTZ R39, R10.reuse, R9, -R39 ;  /* 0x000000090a277223 */ /* 0x040fe20000010827 */
[----:B------:R-:W-:Y:S01]  /*b550*/  FFMA.FTZ R10, R10, R29, R30 ;  /* 0x0000001d0a0a7223 */ /* 0x000fe2000001001e */
[-C--:B------:R-:W-:Y:S01]  /*b560*/  FMUL.FTZ R30, R31, R4.reuse ;  /* 0x000000041f1e7220 */ /* 0x080fe20000410000 */
[----:B------:R-:W-:Y:S01]  /*b570*/  FFMA.FTZ R40, R11, R4, -R40 ;  /* 0x000000040b287223 */ /* 0x000fe20000010828 */
[----:B------:R-:W-:Y:S02]  /*b580*/  LOP3.LUT R26, R26, 0xffff0000, RZ, 0xc0, !PT ;  /* 0xffff00001a1a7812 */ /* 0x000fe400078ec0ff */
[----:B------:R-:W-:Y:S01]  /*b590*/  LOP3.LUT R27, R27, 0xffff0000, RZ, 0xc0, !PT ;  /* 0xffff00001b1b7812 */ /* 0x000fe200078ec0ff */
[----:B------:R-:W-:Y:S01]  /*b5a0*/  FFMA.FTZ R11, R11, R8, R30 ;  /* 0x000000080b0b7223 */ /* 0x000fe2000001001e */
[----:B------:R-:W-:Y:S02]  /*b5b0*/  LOP3.LUT R57, R57, 0xffff0000, RZ, 0xc0, !PT ;  /* 0xffff000039397812 */ /* 0x000fe400078ec0ff */
[----:B------:R-:W-:-:S02]  /*b5c0*/  LOP3.LUT R4, R53, 0xffff0000, RZ, 0xc0, !PT ;  /* 0xffff000035047812 */ /* 0x000fc400078ec0ff */
[----:B------:R-:W-:Y:S01]  /*b5d0*/  LOP3.LUT R51, R51, 0xffff0000, RZ, 0xc0, !PT ;  /* 0xffff000033337812 */ /* 0x000fe200078ec0ff */
[----:B------:R-:W-:Y:S01]  /*b5e0*/  FMUL.FTZ R5, R26, R57 ;  /* 0x000000391a057220 */ /* 0x000fe20000410000 */
[----:B------:R-:W-:Y:S01]  /*b5f0*/  LOP3.LUT R52, R52, 0xffff0000, RZ, 0xc0, !PT ;  /* 0xffff000034347812 */ /* 0x000fe200078ec0ff */
[C---:B------:R-:W-:Y:S02]  /*b600*/  FMUL.FTZ R30, R27.reuse, R4 ;  /* 0x000000041b1e7220 */ /* 0x040fe40000410000 */
[-C--:B------:R-:W-:Y:S01]  /*b610*/  FMUL.FTZ R8, R26, R51.reuse ;  /* 0x000000331a087220 */ /* 0x080fe20000410000 */
[C---:B------:R-:W-:Y:S01]  /*b620*/  FFMA.FTZ R26, R6.reuse, R51, -R5 ;  /* 0x00000033061a7223 */ /* 0x040fe20000010805 */
[-C--:B------:R-:W-:Y:S01]  /*b630*/  FMUL.FTZ R9, R27, R52.reuse ;  /* 0x000000341b097220 */ /* 0x080fe20000410000 */
[----:B------:R-:W-:Y:S01]  /*b640*/  FFMA.FTZ R27, R7, R52, -R30 ;  /* 0x00000034071b7223 */ /* 0x000fe2000001081e */
[----:B------:R-:W-:Y:S01]  /*b650*/  FFMA.FTZ R57, R6, R57, R8 ;  /* 0x0000003906397223 */ /* 0x000fe20000010008 */
[----:B------:R-:W-:Y:S01]  /*b660*/  F2FP.BF16.F32.PACK_AB R5, R25, R38 ;  /* 0x000000261905723e */ /* 0x000fe200000010ff */
[----:B------:R-:W-:Y:S01]  /*b670*/  FFMA.FTZ R30, R7, R4, R9 ;  /* 0x00000004071e7223 */ /* 0x000fe20000010009 */
[----:B------:R-:W-:-:S02]  /*b680*/  F2FP.BF16.F32.PACK_AB R4, R24, R41 ;  /* 0x000000291804723e */ /* 0x000fc400000010ff */
[----:B------:R-:W-:Y:S02]  /*b690*/  F2FP.BF16.F32.PACK_AB R6, R26, R39 ;  /* 0x000000271a06723e */ /* 0x000fe400000010ff */
[----:B------:R-:W-:Y:S02]  /*b6a0*/  F2FP.BF16.F32.PACK_AB R7, R27, R40 ;  /* 0x000000281b07723e */ /* 0x000fe400000010ff */
[----:B------:R-:W-:Y:S02]  /*b6b0*/  F2FP.BF16.F32.PACK_AB R8, R36, R43 ;  /* 0x0000002b2408723e */ /* 0x000fe400000010ff */
[----:B------:R-:W-:Y:S01]  /*b6c0*/  F2FP.BF16.F32.PACK_AB R9, R37, R28 ;  /* 0x0000001c2509723e */ /* 0x000fe200000010ff */
[----:B------:R1:W-:Y:S01]  /*b6d0*/  STS.128 [R0], R4 ;  /* 0x0000000400007388 */ /* 0x0003e20000000c00 */
[----:B------:R-:W-:Y:S02]  /*b6e0*/  F2FP.BF16.F32.PACK_AB R10, R57, R10 ;  /* 0x0000000a390a723e */ /* 0x000fe400000010ff */
[----:B------:R-:W-:-:S05]  /*b6f0*/  F2FP.BF16.F32.PACK_AB R11, R30, R11 ;  /* 0x0000000b1e0b723e */ /* 0x000fca00000010ff */
[----:B------:R1:W-:Y:S02]  /*b700*/  STS.128 [R20+0xda00], R8 ;  /* 0x00da000814007388 */ /* 0x0003e40000000c00 */
.L_x_2438:
[----:B------:R-:W-:Y:S05]  /*b710*/  BSYNC B1 ;  /* 0x0000000000017941 */ /* 0x000fea0003800000 */
.L_x_2437:
        /* <DEDUP_REMOVED lines=116> */
.L_x_2419:
[----:B------:R-:W-:Y:S05]  /*be60*/  BSYNC B0 ;  /* 0x0000000000007941 */ /* 0x000fea0003800000 */
.L_x_2412:
        /* <DEDUP_REMOVED lines=8> */
.L_x_2410:
[----:B0--3--:R-:W3:Y:S02]  /*bef0*/  LDL R0, [R1+0x48] ;  /* 0x0000480001007983 */ /* 0x009ee40000100800 */
[----:B---3--:R-:W-:-:S13]  /*bf00*/  ISETP.NE.AND P1, PT, R0, 0x3, PT ;  /* 0x000000030000780c */ /* 0x008fda0003f25270 */
[----:B------:R-:W-:Y:S05]  /*bf10*/  @!P1 BRA `(.L_x_2439) ;  /* 0x0000000000049947 */ /* 0x000fea0003800000 */
[----:B------:R-:W-:Y:S01]  /*bf20*/  BPT.TRAP 0x1 ;  /* 0x000000040000795c */ /* 0x000fe20000300000 */
.L_x_2439:
[----:B-12-4-:R-:W2:Y:S01]  /*bf30*/  LDL R3, [R1+0x3c] ;  /* 0x00003c0001037983 */ /* 0x016ea20000100800 */
[----:B------:R-:W-:Y:S01]  /*bf40*/  IMAD R0, R19, 0x8, R16 ;  /* 0x0000000813007824 */ /* 0x000fe200078e0210 */
[----:B--2---:R-:W-:-:S04]  /*bf50*/  SHF.L.U32 R3, R3, 0x1f, RZ ;  /* 0x0000001f03037819 */ /* 0x004fc800000006ff */
[----:B------:R0:W1:Y:S01]  /*bf60*/  SYNCS.PHASECHK.TRANS64.TRYWAIT P2, [R0+URZ+0x31c30], R3 ;  /* 0x031c3003000075a7 */ /* 0x000062000804017f */
[----:B------:R-:W-:Y:S05]  /*bf70*/  @!P1 BRA `(.L_x_2440) ;  /* 0x0000000000049947 */ /* 0x000fea0003800000 */
[----:B------:R-:W-:Y:S01]  /*bf80*/  BPT.TRAP 0x1 ;  /* 0x000000040000795c */ /* 0x000fe20000300000 */
.L_x_2440:
[----:B------:R-:W2:Y:S02]  /*bf90*/  S2R R4, SR_TID.X ;  /* 0x0000000000047919 */ /* 0x000ea40000002100 */
[----:B--2---:R-:W-:-:S04]  /*bfa0*/  LOP3.LUT R4, R4, 0x7f, RZ, 0xc0, !PT ;  /* 0x0000007f04047812 */ /* 0x004fc800078ec0ff */
[----:B------:R-:W-:Y:S01]  /*bfb0*/  ISETP.NE.AND P0, PT, R4, RZ, PT ;  /* 0x000000ff0400720c */ /* 0x000fe20003f05270 */
[----:B-1----:R-:W-:-:S12]  /*bfc0*/  @P2 BRA `(.L_x_2441) ;  /* 0x0000000000082947 */ /* 0x002fd80003800000 */
[----:B------:R-:W1:Y:S02]  /*bfd0*/  SYNCS.PHASECHK.TRANS64.TRYWAIT P2, [R0+URZ+0x31c30], R3 ;  /* 0x031c3003000075a7 */ /* 0x000e64000804017f */
[----:B-1----:R-:W-:Y:S05]  /*bfe0*/  @!P2 BRA `(.L_x_2442) ;  /* 0x000001c4003ca947 */ /* 0x002fea0003800000 */
.L_x_2441:
[----:B------:R-:W-:Y:S05]  /*bff0*/  WARPSYNC.ALL ;  /* 0x0000000000007948 */ /* 0x000fea0003800000 */
[----:B01----:R-:W-:Y:S01]  /*c000*/  VIADD R3, R16, 0x16a00 ;  /* 0x00016a0010037836 */ /* 0x003fe20000000000 */
[----:B------:R-:W-:Y:S01]  /*c010*/  LOP3.LUT R8, R2, 0x10000, RZ, 0xfc, !PT ;  /* 0x0001000002087812 */ /* 0x000fe200078efcff */
[----:B------:R-:W-:Y:S02]  /*c020*/  IMAD.MOV.U32 R9, RZ, RZ, -0x7fffffe0 ;  /* 0x80000020ff097424 */ /* 0x000fe400078e00ff */
[----:B------:R-:W-:Y:S01]  /*c030*/  IMAD.MOV.U32 R15, RZ, RZ, -0x7fffffe0 ;  /* 0x80000020ff0f7424 */ /* 0x000fe200078e00ff */
[----:B------:R-:W-:Y:S01]  /*c040*/  SHF.R.U32.HI R3, RZ, 0x4, R3 ;  /* 0x00000004ff037819 */ /* 0x000fe20000011603 */
[----:B------:R-:W-:Y:S01]  /*c050*/  WARPGROUP.ARRIVE ;  /* 0x00000000000079c5 */ /* 0x000fe20000000000 */
[----:B------:R-:W-:Y:S01]  /*c060*/  IMAD.MOV.U32 R5, RZ, RZ, -0x7fffffe0 ;  /* 0x80000020ff057424 */ /* 0x000fe200078e00ff */
[----:B------:R-:W0:Y:S01]  /*c070*/  LDC R102, c[0x0][0x448] ;  /* 0x00011200ff667b82 */ /* 0x000e220000000800 */
[----:B------:R-:W-:Y:S01]  /*c080*/  LOP3.LUT R3, R3, 0x3fff, RZ, 0xc0, !PT ;  /* 0x00003fff03037812 */ /* 0x000fe200078ec0ff */
[----:B------:R-:W-:Y:S01]  /*c090*/  IMAD.MOV.U32 R7, RZ, RZ, -0x7fffffe0 ;  /* 0x80000020ff077424 */ /* 0x000fe200078e00ff */
[----:B------:R-:W-:Y:S01]  /*c0a0*/  ULDC UR61, c[0x0][0x9d8] ;  /* 0x00027600003d7ab9 */ /* 0x000fe20000000800 */
[----:B------:R-:W-:Y:S01]  /*c0b0*/  IMAD.MOV.U32 R11, RZ, RZ, -0x7fffffe0 ;  /* 0x80000020ff0b7424 */ /* 0x000fe200078e00ff */
[----:B------:R-:W-:Y:S01]  /*c0c0*/  LOP3.LUT R4, R3, 0x10000, RZ, 0xfc, !PT ;  /* 0x0001000003047812 */ /* 0x000fe200078efcff */
[----:B------:R-:W-:Y:S01]  /*c0d0*/  IMAD.MOV.U32 R13, RZ, RZ, -0x7fffffe0 ;  /* 0x80000020ff0d7424 */ /* 0x000fe200078e00ff */
[----:B------:R-:W-:-:S03]  /*c0e0*/  ULDC UR60, c[0x0][0x9d8] ;  /* 0x00027600003c7ab9 */ /* 0x000fc60000000800 */
[----:B------:R-:W-:Y:S01]  /*c0f0*/  IMAD R14, R19, 0x6c0, R4 ;  /* 0x000006c0130e7824 */ /* 0x000fe200078e0204 */
[----:B------:R-:W-:Y:S02]  /*c100*/  R2UR UR4, R8 ;  /* 0x00000000080472ca */ /* 0x000fe400000e0000 */
[----:B------:R-:W-:Y:S02]  /*c110*/  R2UR UR5, R9 ;  /* 0x00000000090572ca */ /* 0x000fe400000e0000 */
[----:B------:R-:W-:Y:S01]  /*c120*/  R2UR UR7, R15 ;  /* 0x000000000f0772ca */ /* 0x000fe200000e0000 */
[----:B------:R-:W-:Y:S01]  /*c130*/  IMAD.MOV.U32 R3, RZ, RZ, -0x7fffffe0 ;  /* 0x80000020ff037424 */ /* 0x000fe200078e00ff */
[C---:B------:R-:W-:Y:S01]  /*c140*/  R2UR UR6, R14.reuse ;  /* 0x000000000e0672ca */ /* 0x040fe200000e0000 */
[----:B------:R1:W-:Y:S01]  /*c150*/  STL [R1+0x70], R4 ;  /* 0x0000700401007387 */ /* 0x0003e20000100800 */
[----:B------:R-:W-:Y:S01]  /*c160*/  VIADD R2, R14, 0x40 ;  /* 0x000000400e027836 */ /* 0x000fe20000000000 */
[----:B------:R-:W-:-:S10]  /*c170*/  R2UR UR11, R5 ;  /* 0x00000000050b72ca */ /* 0x000fd400000e0000 */
[----:B------:R-:W-:Y:S01]  /*c180*/  HGMMA.64x16x16.F32.BF16 R88, gdesc[UR4], RZ, !UPT, gsb0 ;  /* 0x00200000045879f0 */ /* 0x000fe2000c0018ff */
[----:B------:R-:W-:Y:S01]  /*c190*/  R2UR UR6, R2 ;  /* 0x00000000020672ca */ /* 0x000fe200000e0000 */
[----:B-1----:R-:W-:Y:S01]  /*c1a0*/  VIADD R4, R14, 0x80 ;  /* 0x000000800e047836 */ /* 0x002fe20000000000 */
[----:B------:R-:W-:Y:S02]  /*c1b0*/  R2UR UR7, R3 ;  /* 0x00000000030772ca */ /* 0x000fe400000e0000 */
[C---:B------:R-:W-:Y:S02]  /*c1c0*/  R2UR UR8, R8.reuse ;  /* 0x00000000080872ca */ /* 0x040fe400000e0000 */
[C---:B------:R-:W-:Y:S02]  /*c1d0*/  R2UR UR9, R9.reuse ;  /* 0x00000000090972ca */ /* 0x040fe400000e0000 */
[----:B------:R-:W-:Y:S02]  /*c1e0*/  R2UR UR12, R8 ;  /* 0x00000000080c72ca */ /* 0x000fe400000e0000 */
[----:B------:R-:W-:Y:S01]  /*c1f0*/  R2UR UR13, R9 ;  /* 0x00000000090d72ca */ /* 0x000fe200000e0000 */
[----:B------:R-:W-:Y:S01]  /*c200*/  VIADD R6, R14, 0x100 ;  /* 0x000001000e067836 */ /* 0x000fe20000000000 */
[----:B------:R-:W-:-:S02]  /*c210*/  R2UR UR4, R8 ;  /* 0x00000000080472ca */ /* 0x000fc400000e0000 */
[----:B------:R-:W-:Y:S02]  /*c220*/  R2UR UR19, R7 ;  /* 0x00000000071372ca */ /* 0x000fe400000e0000 */
[C---:B------:R-:W-:Y:S02]  /*c230*/  R2UR UR16, R8.reuse ;  /* 0x00000000081072ca */ /* 0x040fe400000e0000 */
[C---:B------:R-:W-:Y:S02]  /*c240*/  R2UR UR17, R9.reuse ;  /* 0x00000000091172ca */ /* 0x040fe400000e0000 */
[C---:B------:R-:W-:Y:S02]  /*c250*/  R2UR UR20, R8.reuse ;  /* 0x00000000081472ca */ /* 0x040fe400000e0000 */
[----:B------:R-:W-:Y:S02]  /*c260*/  R2UR UR21, R9 ;  /* 0x00000000091572ca */ /* 0x000fe400000e0000 */
[----:B------:R-:W-:-:S02]  /*c270*/  R2UR UR24, R8 ;  /* 0x00000000081872ca */ /* 0x000fc400000e0000 */
[C---:B------:R-:W-:Y:S02]  /*c280*/  R2UR UR25, R9.reuse ;  /* 0x00000000091972ca */ /* 0x040fe400000e0000 */
[C---:B------:R-:W-:Y:S02]  /*c290*/  R2UR UR28, R8.reuse ;  /* 0x00000000081c72ca */ /* 0x040fe400000e0000 */
[C---:B------:R-:W-:Y:S02]  /*c2a0*/  R2UR UR29, R9.reuse ;  /* 0x00000000091d72ca */ /* 0x040fe400000e0000 */
[----:B------:R-:W-:Y:S02]  /*c2b0*/  R2UR UR32, R8 ;  /* 0x00000000082072ca */ /* 0x000fe400000e0000 */
[C---:B------:R-:W-:Y:S01]  /*c2c0*/  R2UR UR33, R9.reuse ;  /* 0x00000000092172ca */ /* 0x040fe200000e0000 */
[----:B------:R-:W-:Y:S01]  /*c2d0*/  VIADD R10, R14, 0x102 ;  /* 0x000001020e0a7836 */ /* 0x000fe20000000000 */
[----:B------:R-:W-:Y:S01]  /*c2e0*/  R2UR UR5, R9 ;  /* 0x00000000090572ca */ /* 0x000fe200000e0000 */
[----:B------:R-:W-:Y:S01]  /*c2f0*/  VIADD R12, R8, 0x300 ;  /* 0x00000300080c7836 */ /* 0x000fe20000000000 */
[----:B------:R-:W2:Y:S01]  /*c300*/  LDL.LU R100, [R1+0x4c] ;  /* 0x00004c0001647983 */ /* 0x000ea20000300800 */
[----:B------:R-:W-:-:S02]  /*c310*/  WARPGROUP.DEPBAR.LE gsb0, 0x0 ;  /* 0x00008000000079c5 */ /* 0x000fc40000010000 */
[----:B------:R-:W-:Y:S01]  /*c320*/  WARPGROUP.ARRIVE ;  /* 0x00000000000079c5 */ /* 0x000fe20000000000 */
[----:B------:R-:W-:Y:S01]  /*c330*/  R2UR UR10, R4 ;  /* 0x00000000040a72ca */ /* 0x000fe200000e0000 */
[----:B------:R-:W-:Y:S02]  /*c340*/  VIADD R2, R14, 0xc0 ;  /* 0x000000c00e027836 */ /* 0x000fe40000000000 */
[----:B------:R-:W-:Y:S01]  /*c350*/  IMAD.MOV.U32 R3, RZ, RZ, -0x7fffffe0 ;  /* 0x80000020ff037424 */ /* 0x000fe200078e00ff */
[----:B------:R-:W-:-:S03]  /*c360*/  R2UR UR18, R6 ;  /* 0x00000000061272ca */ /* 0x000fc600000e0000 */
[----:B------:R-:W-:Y:S01]  /*c370*/  HGMMA.64x16x16.F32.BF16 R80, gdesc[UR4], RZ, !UPT, gsb0 ;  /* 0x00200000045079f0 */ /* 0x000fe2000c0018ff */
[----:B------:R-:W-:Y:S01]  /*c380*/  IMAD.MOV.U32 R5, RZ, RZ, -0x7fffffe0 ;  /* 0x80000020ff057424 */ /* 0x000fe200078e00ff */
[----:B------:R-:W3:Y:S01]  /*c390*/  LDL R101, [R1+0x94] ;  /* 0x0000940001657983 */ /* 0x000ee20000100800 */
[----:B------:R-:W-:Y:S02]  /*c3a0*/  IMAD.MOV.U32 R7, RZ, RZ, -0x7fffffe0 ;  /* 0x80000020ff077424 */ /* 0x000fe400078e00ff */
[----:B------:R-:W-:Y:S01]  /*c3b0*/  VIADD R20, R14, 0x342 ;  /* 0x000003420e147836 */ /* 0x000fe20000000000 */
[----:B------:R-:W3:Y:S01]  /*c3c0*/  LDL R109, [R1+0x88] ;  /* 0x00008800016d7983 */ /* 0x000ee20000100800 */
[----:B------:R-:W-:Y:S01]  /*c3d0*/  R2UR UR14, R2 ;  /* 0x00000000020e72ca */ /* 0x000fe200000e0000 */
[C---:B------:R-:W-:Y:S01]  /*c3e0*/  VIADD R4, R14.reuse, 0x140 ;  /* 0x000001400e047836 */ /* 0x040fe20000000000 */
        /* <DEDUP_REMOVED lines=31> */
[----:B------:R-:W-:Y:S01]  /*c5e0*/  IMAD.MOV.U32 R21, RZ, RZ, -0x7fffffe0 ;  /* 0x80000020ff157424 */ /* 0x000fe200078e00ff */
[----:B------:R-:W-:Y:S01]  /*c5f0*/  R2UR UR5, R7 ;  /* 0x00000000070572ca */ /* 0x000fe200000e0000 */
[----:B------:R-:W-:Y:S01]  /*c600*/  VIADD R98, R14, 0x5c0 ;  /* 0x000005c00e627836 */ /* 0x000fe20000000000 */
[----:B0-----:R-:W-:Y:S01]  /*c610*/  ISETP.NE.AND P5, PT, R102, 0x1, PT ;  /* 0x000000016600780c */ /* 0x001fe20003fa5270 */
[----:B------:R-:W-:Y:S01]  /*c620*/  IMAD.MOV.U32 R99, RZ, RZ, -0x7fffffe0 ;  /* 0x80000020ff637424 */ /* 0x000fe200078e00ff */
[----:B------:R-:W-:-:S02]  /*c630*/  WARPGROUP.DEPBAR.LE gsb0, 0x0 ;  /* 0x00008000000079c5 */ /* 0x000fc40000010000 */
[----:B-----5:R-:W-:-:S06]  /*c640*/  WARPGROUP.ARRIVE ;  /* 0x00000000000079c5 */ /* 0x020fcc0000000000 */
[----:B------:R-:W-:Y:S01]  /*c650*/  HGMMA.64x16x16.F32.BF16 R72, gdesc[UR8], RZ, !UPT, gsb0 ;  /* 0x00200000084879f0 */ /* 0x000fe2000c0018ff */
[----:B------:R-:W-:Y:S01]  /*c660*/  R2UR UR10, R2 ;  /* 0x00000000020a72ca */ /* 0x000fe200000e0000 */
[----:B------:R-:W-:Y:S01]  /*c670*/  VIADD R2, R14, 0x142 ;  /* 0x000001420e027836 */ /* 0x000fe20000000000 */
[----:B------:R-:W-:Y:S01]  /*c680*/  R2UR UR11, R3 ;  /* 0x00000000030b72ca */ /* 0x000fe200000e0000 */
[----:B------:R-:W-:Y:S01]  /*c690*/  IMAD.MOV.U32 R3, RZ, RZ, -0x7fffffe0 ;  /* 0x80000020ff037424 */ /* 0x000fe200078e00ff */
        /* <DEDUP_REMOVED lines=28> */
[----:B------:R-:W-:Y:S02]  /*c860*/  R2UR UR21, R7 ;  /* 0x00000000071572ca */ /* 0x000fe400000e0000 */
[----:B--2---:R-:W-:-:S04]  /*c870*/  LOP3.LUT R100, R100, 0xfffffffe, RZ, 0xc0, !PT ;  /* 0xfffffffe64647812 */ /* 0x004fc800078ec0ff */
[----:B------:R-:W-:-:S05]  /*c880*/  @P5 LOP3.LUT R100, R100, 0x1, RZ, 0xfc, !PT ;  /* 0x0000000164645812 */ /* 0x000fca00078efcff */
[----:B------:R0:W-:Y:S01]  /*c890*/  STL [R1+0x4c], R100 ;  /* 0x00004c6401007387 */ /* 0x0001e20000100800 */
[----:B------:R-:W-:Y:S02]  /*c8a0*/  WARPGROUP.DEPBAR.LE gsb0, 0x0 ;  /* 0x00008000000079c5 */ /* 0x000fe40000010000 */
[----:B------:R-:W-:Y:S01]  /*c8b0*/  WARPGROUP.ARRIVE ;  /* 0x00000000000079c5 */ /* 0x000fe20000000000 */
[----:B------:R-:W2:Y:S04]  /*c8c0*/  LDL R107, [R1+0x40] ;  /* 0x00004000016b7983 */ /* 0x000ea80000100800 */
[----:B0-----:R-:W4:Y:S01]  /*c8d0*/  LDL R100, [R1+0x84] ;  /* 0x0000840001647983 */ /* 0x001f220000100800 */
[----:B------:R-:W-:Y:S01]  /*c8e0*/  HGMMA.64x16x16.F32.BF16 R40, gdesc[UR24], RZ, !UPT, gsb0 ;  /* 0x00200000182879f0 */ /* 0x000fe2000c0018ff */
[----:B------:R-:W-:Y:S01]  /*c8f0*/  R2UR UR26, R4 ;  /* 0x00000000041a72ca */ /* 0x000fe200000e0000 */
[----:B------:R-:W-:Y:S01]  /*c900*/  VIADD R4, R14, 0x240 ;  /* 0x000002400e047836 */ /* 0x000fe20000000000 */
[----:B------:R-:W-:Y:S01]  /*c910*/  R2UR UR27, R5 ;  /* 0x00000000051b72ca */ /* 0x000fe200000e0000 */
[----:B------:R-:W-:Y:S01]  /*c920*/  IMAD.MOV.U32 R5, RZ, RZ, -0x7fffffe0 ;  /* 0x80000020ff057424 */ /* 0x000fe200078e00ff */
[----:B------:R-:W-:Y:S01]  /*c930*/  R2UR UR24, R6 ;  /* 0x00000000061872ca */ /* 0x000fe200000e0000 */
[----:B------:R-:W4:Y:S01]  /*c940*/  LDL R108, [R1+0x34] ;  /* 0x00003400016c7983 */ /* 0x000f220000100800 */
[----:B------:R-:W-:Y:S01]  /*c950*/  R2UR UR25, R7 ;  /* 0x00000000071972ca */ /* 0x000fe200000e0000 */
[----:B------:R-:W-:-:S02]  /*c960*/  WARPGROUP.DEPBAR.LE gsb0, 0x0 ;  /* 0x00008000000079c5 */ /* 0x000fc40000010000 */
        /* <DEDUP_REMOVED lines=19> */
[----:B------:R-:W-:Y:S01]  /*caa0*/  HGMMA.64x16x16.F32.BF16 R88, gdesc[UR36], R88, gsb0 ;  /* 0x00200000245879f0 */ /* 0x000fe20008001858 */
        /* <DEDUP_REMOVED lines=165> */
[----:B------:R-:W-:-:S03]  /*d500*/  IMAD.MOV.U32 R5, RZ, RZ, -0x7fffffe0 ;  /* 0x80000020ff057424 */ /* 0x000fc600078e00ff */
        /* <DEDUP_REMOVED lines=123> */
[----:B------:R-:W-:Y:S01]  /*dcc0*/  ULDC UR4, c[0x0][0x9d8] ;  /* 0x0002760000047ab9 */ /* 0x000fe20000000800 */
[----:B------:R-:W-:Y:S01]  /*dcd0*/  R2UR UR12, R2 ;  /* 0x00000000020c72ca */ /* 0x000fe200000e0000 */
[----:B------:R-:W-:Y:S01]  /*dce0*/  FMUL.FTZ R15, R90, UR4 ;  /* 0x000000045a0f7c20 */ /* 0x000fe20008410000 */
        /* <DEDUP_REMOVED lines=8> */
[----:B------:R-:W0:Y:S01]  /*dd70*/  MUFU.TANH R88, R88 ;  /* 0x0000005800587308 */ /* 0x000e220000002400 */
[----:B------:R-:W-:-:S07]  /*dd80*/  ULDC UR5, c[0x0][0x988] ;  /* 0x0002620000057ab9 */ /* 0x000fce0000000800 */
[----:B------:R-:W1:Y:S08]  /*dd90*/  MUFU.TANH R97, R97 ;  /* 0x0000006100617308 */ /* 0x000e700000002400 */
[----:B------:R-:W1:Y:S08]  /*dda0*/  MUFU.TANH R91, R91 ;  /* 0x0000005b005b7308 */ /* 0x000e700000002400 */
[----:B------:R-:W1:Y:S08]  /*ddb0*/  MUFU.TANH R93, R93 ;  /* 0x0000005d005d7308 */ /* 0x000e700000002400 */
        /* <DEDUP_REMOVED lines=9> */
[----:B------:R-:W-:Y:S01]  /*de50*/  R2UR UR10, R20 ;  /* 0x00000000140a72ca */ /* 0x000fe200000e0000 */
[----:B------:R-:W-:Y:S01]  /*de60*/  VIADD R20, R14, 0x582 ;  /* 0x000005820e147836 */ /* 0x000fe20000000000 */
[----:B------:R-:W-:Y:S01]  /*de70*/  R2UR UR11, R21 ;  /* 0x00000000150b72ca */ /* 0x000fe200000e0000 */
[----:B------:R-:W-:Y:S01]  /*de80*/  IMAD.MOV.U32 R21, RZ, RZ, -0x7fffffe0 ;  /* 0x80000020ff157424 */ /* 0x000fe200078e00ff */
[----:B------:R-:W-:Y:S01]  /*de90*/  R2UR UR8, R2 ;  /* 0x00000000020872ca */ /* 0x000fe200000e0000 */
[----:B------:R-:W-:Y:S01]  /*dea0*/  FMUL.FTZ R86, R87, UR4 ;  /* 0x0000000457567c20 */ /* 0x000fe20008410000 */
[----:B------:R-:W-:Y:S01]  /*deb0*/  R2UR UR9, R3 ;  /* 0x00000000030972ca */ /* 0x000fe200000e0000 */
[----:B------:R-:W-:Y:S01]  /*dec0*/  FMUL.FTZ R80, R80, UR4 ;  /* 0x0000000450507c20 */ /* 0x000fe20008410000 */
[----:B------:R-:W-:Y:S01]  /*ded0*/  MUFU.TANH R94, R94 ;  /* 0x0000005e005e7308 */ /* 0x000fe20000002400 */
[----:B------:R-:W-:-:S07]  /*dee0*/  FMUL.FTZ R85, R85, UR4 ;  /* 0x0000000455557c20 */ /* 0x000fce0008410000 */
[----:B------:R-:W1:Y:S08]  /*def0*/  MUFU.TANH R80, R80 ;  /* 0x0000005000507308 */ /* 0x000e700000002400 */
[----:B------:R-:W1:Y:S08]  /*df00*/  MUFU.TANH R83, R83 ;  /* 0x0000005300537308 */ /* 0x000e700000002400 */
[----:B------:R-:W1:Y:S08]  /*df10*/  MUFU.TANH R85, R85 ;  /* 0x0000005500557308 */ /* 0x000e700000002400 */
        /* <DEDUP_REMOVED lines=34> */
[----:B------:R-:W-:Y:S01]  /*e140*/  FMUL.FTZ R64, R64, UR4 ;  /* 0x0000000440407c20 */ /* 0x000fe20008410000 */
[----:B------:R-:W-:Y:S01]  /*e150*/  R2UR UR11, R21 ;  /* 0x00000000150b72ca */ /* 0x000fe200000e0000 */
[----:B------:R-:W-:Y:S01]  /*e160*/  MUFU.TANH R79, R79 ;  /* 0x0000004f004f7308 */ /* 0x000fe20000002400 */
[----:B------:R-:W-:Y:S01]  /*e170*/  R2UR UR8, R2 ;  /* 0x00000000020872ca */ /* 0x000fe200000e0000 */
[----:B------:R-:W-:Y:S01]  /*e180*/  FMUL.FTZ R70, R71, UR4 ;  /* 0x0000000447467c20 */ /* 0x000fe20008410000 */
[----:B------:R-:W-:Y:S01]  /*e190*/  R2UR UR9, R3 ;  /* 0x00000000030972ca */ /* 0x000fe200000e0000 */
[----:B------:R-:W2:Y:S01]  /*e1a0*/  @P5 LDC R21, c[0x0][0x450] ;  /* 0x00011400ff155b82 */ /* 0x000ea20000000800 */
[----:B------:R-:W-:-:S03]  /*e1b0*/  FMUL.FTZ R69, R69, UR4 ;  /* 0x0000000445457c20 */ /* 0x000fc60008410000 */
[----:B------:R-:W-:Y:S08]  /*e1c0*/  MUFU.TANH R67, R67 ;  /* 0x0000004300437308 */ /* 0x000ff00000002400 */
[----:B------:R-:W-:Y:S08]  /*e1d0*/  MUFU.TANH R82, R82 ;  /* 0x0000005200527308 */ /* 0x000ff00000002400 */
[----:B------:R-:W-:Y:S08]  /*e1e0*/  MUFU.TANH R84, R84 ;  /* 0x0000005400547308 */ /* 0x000ff00000002400 */
[----:B------:R-:W-:Y:S08]  /*e1f0*/  MUFU.TANH R86, R86 ;  /* 0x0000005600567308 */ /* 0x000ff00000002400 */
[----:B------:R-:W-:Y:S01]  /*e200*/  MUFU.TANH R73, R73 ;  /* 0x0000004900497308 */ /* 0x000fe20000002400 */
[----:B------:R-:W-:-:S02]  /*e210*/  WARPGROUP.DEPBAR.LE gsb0, 0x0 ;  /* 0x00008000000079c5 */ /* 0x000fc40000010000 */
[----:B------:R-:W-:Y:S01]  /*e220*/  WARPGROUP.ARRIVE ;  /* 0x00000000000079c5 */ /* 0x000fe20000000000 */
[----:B------:R-:W-:-:S04]  /*e230*/  VIADD R20, R14, 0x602 ;  /* 0x000006020e147836 */ /* 0x000fc80000000000 */
[----:B------:R-:W1:Y:S01]  /*e240*/  MUFU.TANH R64, R64 ;  /* 0x0000004000407308 */ /* 0x000e620000002400 */
[----:B------:R-:W-:Y:S01]  /*e250*/  HGMMA.64x16x16.F32.BF16 R48, gdesc[UR8], R48, gsb0 ;  /* 0x00200000083079f0 */ /* 0x000fe20008001830 */
[----:B------:R-:W-:Y:S02]  /*e260*/  FMUL.FTZ R71, R56, UR4 ;  /* 0x0000000438477c20 */ /* 0x000fe40008410000 */
[----:B------:R-:W4:Y:S01]  /*e270*/  @P5 LDC R56, c[0x0][0x44c] ;  /* 0x00011300ff385b82 */ /* 0x000f220000000800 */
[----:B------:R-:W-:Y:S01]  /*e280*/  FMUL.FTZ R98, R59, UR4 ;  /* 0x000000043b627c20 */ /* 0x000fe20008410000 */
[----:B---3--:R-:W-:Y:S01]  /*e290*/  IMAD.IADD R59, R101, 0x1, R109 ;  /* 0x00000001653b7824 */ /* 0x008fe200078e026d */
[----:B------:R-:W-:Y:S01]  /*e2a0*/  R2UR UR10, R20 ;  /* 0x00000000140a72ca */ /* 0x000fe200000e0000 */
[----:B------:R-:W3:Y:S01]  /*e2b0*/  MUFU.TANH R69, R69 ;  /* 0x0000004500457308 */ /* 0x000ee20000002400 */
[----:B------:R-:W-:Y:S02]  /*e2c0*/  R2UR UR8, R2 ;  /* 0x00000000020872ca */ /* 0x000fe400000e0000 */
[----:B------:R-:W-:-:S05]  /*e2d0*/  R2UR UR9, R3 ;  /* 0x00000000030972ca */ /* 0x000fca00000e0000 */
[----:B------:R-:W-:Y:S08]  /*e2e0*/  MUFU.TANH R74, R74 ;  /* 0x0000004a004a7308 */ /* 0x000ff00000002400 */
[----:B------:R-:W-:Y:S01]  /*e2f0*/  MUFU.TANH R76, R76 ;  /* 0x0000004c004c7308 */ /* 0x000fe20000002400 */
[----:B----4-:R-:W-:-:S07]  /*e300*/  @P5 IMAD.HI.U32 R56, R59, R56, RZ ;  /* 0x000000383b385227 */ /* 0x010fce00078e00ff */
[----:B------:R-:W-:Y:S01]  /*e310*/  MUFU.TANH R78, R78 ;  /* 0x0000004e004e7308 */ /* 0x000fe20000002400 */
[----:B--2---:R-:W-:Y:S01]  /*e320*/  @P5 SHF.R.U32.HI R59, RZ, R21, R56 ;  /* 0x00000015ff3b5219 */ /* 0x004fe20000011638 */
[----:B------:R-:W-:-:S05]  /*e330*/  IMAD.MOV.U32 R21, RZ, RZ, -0x7fffffe0 ;  /* 0x80000020ff157424 */ /* 0x000fca00078e00ff */
[----:B------:R-:W-:Y:S01]  /*e340*/  R2UR UR11, R21 ;  /* 0x00000000150b72ca */ /* 0x000fe200000e0000 */
[----:B------:R-:W-:Y:S08]  /*e350*/  MUFU.TANH R65, R65 ;  /* 0x0000004100417308 */ /* 0x000ff00000002400 */
[----:B------:R-:W-:Y:S01]  /*e360*/  MUFU.TANH R66, R66 ;  /* 0x0000004200427308 */ /* 0x000fe20000002400 */
[----:B------:R-:W-:-:S02]  /*e370*/  WARPGROUP.DEPBAR.LE gsb0, 0x0 ;  /* 0x00008000000079c5 */ /* 0x000fc40000010000 */
[----:B------:R-:W-:-:S05]  /*e380*/  WARPGROUP.ARRIVE ;  /* 0x00000000000079c5 */ /* 0x000fca0000000000 */
[----:B------:R-:W-:Y:S01]  /*e390*/  MUFU.TANH R68, R68 ;  /* 0x0000004400447308 */ /* 0x000fe20000002400 */
[----:B------:R-:W-:Y:S01]  /*e3a0*/  HGMMA.64x16x16.F32.BF16 R40, gdesc[UR8], R40, gsb0 ;  /* 0x00200000082879f0 */ /* 0x000fe20008001828 */
[----:B------:R-:W-:Y:S02]  /*e3b0*/  VIADD R20, R14, 0x642 ;  /* 0x000006420e147836 */ /* 0x000fe40000000000 */
[----:B------:R-:W-:Y:S01]  /*e3c0*/  IMAD.MOV.U32 R21, RZ, RZ, -0x7fffffe0 ;  /* 0x80000020ff157424 */ /* 0x000fe200078e00ff */
[----:B------:R-:W2:Y:S02]  /*e3d0*/  SHFL.IDX PT, R101, R59, RZ, 0x1c1f ;  /* 0x001c1fff3b657589 */ /* 0x000ea400000e0000 */
[----:B------:R-:W-:Y:S02]  /*e3e0*/  R2UR UR14, R20 ;  /* 0x00000000140e72ca */ /* 0x000fe400000e0000 */
[----:B------:R-:W-:Y:S01]  /*e3f0*/  R2UR UR15, R21 ;  /* 0x00000000150f72ca */ /* 0x000fe200000e0000 */
[----:B------:R-:W-:-:S02]  /*e400*/  VIADD R56, R14, 0x682 ;  /* 0x000006820e387836 */ /* 0x000fc40000000000 */
[----:B------:R-:W-:-:S03]  /*e410*/  IMAD R20, R96, -0x90, RZ ;  /* 0xffffff7060147824 */ /* 0x000fc600078e02ff */
[----:B------:R-:W-:Y:S01]  /*e420*/  R2UR UR10, R56 ;  /* 0x00000000380a72ca */ /* 0x000fe200000e0000 */
[----:B------:R-:W-:Y:S01]  /*e430*/  IMAD R56, R96, -0x90, R107 ;  /* 0xffffff7060387824 */ /* 0x000fe200078e026b */
[----:B------:R-:W-:Y:S01]  /*e440*/  IADD3 R20, -R100, 0x91, R20 ;  /* 0x0000009164147810 */ /* 0x000fe20007ffe114 */
[----:B------:R-:W-:-:S03]  /*e450*/  FMUL.FTZ R21, R48, UR4 ;  /* 0x0000000430157c20 */ /* 0x000fc60008410000 */
[----:B------:R-:W-:Y:S02]  /*e460*/  IADD3 R56, -R100, 0x90, R56 ;  /* 0x0000009064387810 */ /* 0x000fe40007ffe138 */
[----:B------:R-:W-:-:S04]  /*e470*/  IADD3 R48, -R108, R20, R107 ;  /* 0x000000146c307210 */ /* 0x000fc80007ffe16b */
[----:B--2---:R-:W-:Y:S01]  /*e480*/  VIADDMNMX R20, R101, R48, R56, PT ;  /* 0x0000003065147246 */ /* 0x004fe20003800138 */
[----:B------:R-:W-:Y:S02]  /*e490*/  WARPGROUP.DEPBAR.LE gsb0, 0x0 ;  /* 0x00008000000079c5 */ /* 0x000fe40000010000 */
[----:B------:R-:W-:-:S06]  /*e4a0*/  WARPGROUP.ARRIVE ;  /* 0x00000000000079c5 */ /* 0x000fcc0000000000 */
[----:B------:R-:W-:Y:S01]  /*e4b0*/  HGMMA.64x16x16.F32.BF16 R32, gdesc[UR12], R32, gsb0 ;  /* 0x002000000c2079f0 */ /* 0x000fe20008001820 */
[C---:B------:R-:W-:Y:S02]  /*e4c0*/  ISETP.GT.AND P3, PT, R20.reuse, RZ, PT ;  /* 0x000000ff1400720c */ /* 0x040fe40003f64270 */
[C---:B------:R-:W-:Y:S02]  /*e4d0*/  ISETP.GT.AND P2, PT, R20.reuse, 0x1, PT ;  /* 0x000000011400780c */ /* 0x040fe40003f44270 */
[----:B------:R-:W-:Y:S02]  /*e4e0*/  ISETP.GT.AND P4, PT, R20, 0x8, PT ;  /* 0x000000081400780c */ /* 0x000fe40003f84270 */
[----:B0-----:R-:W-:Y:S02]  /*e4f0*/  FSEL R88, R88, -INF , P3 ;  /* 0xff80000058587808 */ /* 0x001fe40001800000 */
[----:B-1----:R-:W-:Y:S01]  /*e500*/  FSEL R97, R97, -INF , P2 ;  /* 0xff80000061617808 */ /* 0x002fe20001000000 */
[----:B------:R-:W-:Y:S01]  /*e510*/  FMUL.FTZ R99, R61, UR4 ;  /* 0x000000043d637c20 */ /* 0x000fe20008410000 */
[----:B------:R-:W-:Y:S01]  /*e520*/  FMUL.FTZ R61, R62, UR4 ;  /* 0x000000043e3d7c20 */ /* 0x000fe20008410000 */
[----:B------:R-:W-:-:S02]  /*e530*/  ISETP.GT.AND P3, PT, R20, 0x9, PT ;  /* 0x000000091400780c */ /* 0x000fc40003f64270 */
[----:B------:R-:W-:Y:S02]  /*e540*/  FSEL R91, R91, -INF , P4 ;  /* 0xff8000005b5b7808 */ /* 0x000fe40002000000 */
[----:B------:R-:W-:Y:S01]  /*e550*/  FMNMX.FTZ R62, R88, R97, !PT ;  /* 0x00000061583e7209 */ /* 0x000fe20007810000 */
[----:B------:R-:W-:Y:S01]  /*e560*/  FMUL.FTZ R63, R63, UR4 ;  /* 0x000000043f3f7c20 */ /* 0x000fe20008410000 */
[C---:B------:R-:W-:Y:S02]  /*e570*/  ISETP.GT.AND P2, PT, R20.reuse, 0x10, PT ;  /* 0x000000101400780c */ /* 0x040fe40003f44270 */
[----:B------:R-:W-:Y:S02]  /*e580*/  FSEL R93, R93, -INF , P3 ;  /* 0xff8000005d5d7808 */ /* 0x000fe40001800000 */
[----:B------:R-:W-:Y:S01]  /*e590*/  FMNMX.FTZ R62, R91, R62, !PT ;  /* 0x0000003e5b3e7209 */ /* 0x000fe20007810000 */
[----:B------:R0:W-:Y:S01]  /*e5a0*/  MUFU.TANH R14, R63 ;  /* 0x0000003f000e7308 */ /* 0x0001e20000002400 */
[----:B------:R-:W-:-:S02]  /*e5b0*/  ISETP.GT.AND P4, PT, R20, 0x11, PT ;  /* 0x000000111400780c */ /* 0x000fc40003f84270 */
[----:B------:R-:W-:Y:S01]  /*e5c0*/  FSEL R80, R80, -INF , P2 ;  /* 0xff80000050507808 */ /* 0x000fe20001000000 */
[----:B------:R-:W-:Y:S01]  /*e5d0*/  FMUL.FTZ R95, R57, UR4 ;  /* 0x00000004395f7c20 */ /* 0x000fe20008410000 */
[----:B------:R-:W-:Y:S02]  /*e5e0*/  ISETP.GT.AND P3, PT, R20, 0x18, PT ;  /* 0x000000181400780c */ /* 0x000fe40003f64270 */
[----:B0-----:R-:W-:Y:S01]  /*e5f0*/  FMNMX.FTZ R63, R93, R62, !PT ;  /* 0x0000003e5d3f7209 */ /* 0x001fe20007810000 */
[----:B------:R-:W-:Y:S01]  /*e600*/  IMAD.MOV.U32 R57, RZ, RZ, -0x7fffffe0 ;  /* 0x80000020ff397424 */ /* 0x000fe200078e00ff */
[----:B------:R-:W-:Y:S02]  /*e610*/  FSEL R94, R94, -INF , P4 ;  /* 0xff8000005e5e7808 */ /* 0x000fe40002000000 */
[----:B------:R-:W-:Y:S02]  /*e620*/  FMNMX.FTZ R63, R80, R63, !PT ;  /* 0x0000003f503f7209 */ /* 0x000fe40007810000 */
[----:B------:R-:W-:-:S02]  /*e630*/  ISETP.GT.AND P2, PT, R20, 0x19, PT ;  /* 0x000000191400780c */ /* 0x000fc40003f44270 */
[----:B------:R-:W-:Y:S02]  /*e640*/  FSEL R83, R83, -INF , P3 ;  /* 0xff80000053537808 */ /* 0x000fe40001800000 */
[----:B------:R-:W-:Y:S02]  /*e650*/  FMNMX.FTZ R62, R94, R63, !PT ;  /* 0x0000003f5e3e7209 */ /* 0x000fe40007810000 */
[----:B------:R-:W-:Y:S01]  /*e660*/  R2UR UR11, R57 ;  /* 0x00000000390b72ca */ /* 0x000fe200000e0000 */
[----:B------:R-:W-:Y:S01]  /*e670*/  FMUL.FTZ R57, R49, UR4 ;  /* 0x0000000431397c20 */ /* 0x000fe20008410000 */
[----:B------:R-:W-:Y:S01]  /*e680*/  FMUL.FTZ R49, R50, UR4 ;  /* 0x0000000432317c20 */ /* 0x000fe20008410000 */
[----:B------:R-:W-:Y:S01]  /*e690*/  ISETP.GT.AND P4, PT, R20, 0x20, PT ;  /* 0x000000201400780c */ /* 0x000fe20003f84270 */
[----:B------:R-:W-:Y:S01]  /*e6a0*/  FMUL.FTZ R50, R51, UR4 ;  /* 0x0000000433327c20 */ /* 0x000fe20008410000 */
[----:B------:R-:W-:Y:S02]  /*e6b0*/  FSEL R85, R85, -INF , P2 ;  /* 0xff80000055557808 */ /* 0x000fe40001000000 */
[----:B------:R-:W-:Y:S01]  /*e6c0*/  FMNMX.FTZ R62, R83, R62, !PT ;  /* 0x0000003e533e7209 */ /* 0x000fe20007810000 */
[----:B------:R-:W-:Y:S01]  /*e6d0*/  FMUL.FTZ R51, R52, UR4 ;  /* 0x0000000434337c20 */ /* 0x000fe20008410000 */
[----:B------:R-:W-:Y:S01]  /*e6e0*/  R2UR UR8, R2 ;  /* 0x00000000020872ca */ /* 0x000fe200000e0000 */
[----:B------:R-:W-:Y:S01]  /*e6f0*/  FMUL.FTZ R52, R53, UR4 ;  /* 0x0000000435347c20 */ /* 0x000fe20008410000 */
[----:B------:R-:W-:-:S02]  /*e700*/  R2UR UR9, R3 ;  /* 0x00000000030972ca */ /* 0x000fc400000e0000 */
[----:B------:R-:W-:Y:S02]  /*e710*/  ISETP.GT.AND P3, PT, R20, 0x21, PT ;  /* 0x000000211400780c */ /* 0x000fe40003f64270 */
[----:B------:R-:W-:Y:S02]  /*e720*/  FSEL R72, R72, -INF , P4 ;  /* 0xff80000048487808 */ /* 0x000fe40002000000 */
[----:B------:R-:W-:Y:S01]  /*e730*/  FMNMX.FTZ R53, R85, R62, !PT ;  /* 0x0000003e55357209 */ /* 0x000fe20007810000 */
[----:B------:R-:W-:Y:S02]  /*e740*/  WARPGROUP.DEPBAR.LE gsb0, 0x0 ;  /* 0x00008000000079c5 */ /* 0x000fe40000010000 */
[----:B------:R-:W-:Y:S01]  /*e750*/  ISETP.GT.AND P2, PT, R20, 0x28, PT ;  /* 0x000000281400780c */ /* 0x000fe20003f44270 */
[----:B------:R-:W-:Y:S01]  /*e760*/  WARPGROUP.ARRIVE ;  /* 0x00000000000079c5 */ /* 0x000fe20000000000 */
[----:B------:R-:W-:Y:S02]  /*e770*/  FSEL R87, R87, -INF , P3 ;  /* 0xff80000057577808 */ /* 0x000fe40001800000 */
[----:B------:R-:W-:-:S02]  /*e780*/  FMNMX.FTZ R62, R72, R53, !PT ;  /* 0x00000035483e7209 */ /* 0x000fc40007810000 */
[C---:B------:R-:W-:Y:S01]  /*e790*/  ISETP.GT.AND P4, PT, R20.reuse, 0x29, PT ;  /* 0x000000291400780c */ /* 0x040fe20003f84270 */
[----:B------:R-:W-:Y:S01]  /*e7a0*/  HGMMA.64x16x16.F32.BF16 R24, gdesc[UR8], R24, gsb0 ;  /* 0x00200000081879f0 */ /* 0x000fe20008001818 */
[----:B------:R-:W-:Y:S02]  /*e7b0*/  FSEL R75, R75, -INF , P2 ;  /* 0xff8000004b4b7808 */ /* 0x000fe40001000000 */
[----:B------:R-:W-:Y:S02]  /*e7c0*/  FMNMX.FTZ R62, R87, R62, !PT ;  /* 0x0000003e573e7209 */ /* 0x000fe40007810000 */
[C---:B------:R-:W-:Y:S02]  /*e7d0*/  ISETP.GT.AND P3, PT, R20.reuse, 0x30, PT ;  /* 0x000000301400780c */ /* 0x040fe40003f64270 */
[----:B------:R-:W-:Y:S02]  /*e7e0*/  FSEL R77, R77, -INF , P4 ;  /* 0xff8000004d4d7808 */ /* 0x000fe40002000000 */
[----:B------:R-:W-:Y:S01]  /*e7f0*/  FMNMX.FTZ R62, R75, R62, !PT ;  /* 0x0000003e4b3e7209 */ /* 0x000fe20007810000 */
[----:B------:R-:W0:Y:S01]  /*e800*/  MUFU.TANH R71, R71 ;  /* 0x0000004700477308 */ /* 0x000e220000002400 */
[----:B------:R-:W-:Y:S01]  /*e810*/  ISETP.GT.AND P2, PT, R20, 0x31, PT ;  /* 0x000000311400780c */ /* 0x000fe20003f44270 */
[----:B------:R-:W-:Y:S01]  /*e820*/  FMUL.FTZ R60, R60, UR4 ;  /* 0x000000043c3c7c20 */ /* 0x000fe20008410000 */
[----:B------:R-:W-:-:S02]  /*e830*/  FSEL R64, R64, -INF , P3 ;  /* 0xff80000040407808 */ /* 0x000fc40001800000 */
[----:B------:R-:W-:Y:S02]  /*e840*/  FMNMX.FTZ R53, R77, R62, !PT ;  /* 0x0000003e4d357209 */ /* 0x000fe40007810000 */
[----:B------:R-:W-:Y:S01]  /*e850*/  ISETP.GT.AND P3, PT, R20, 0x38, PT ;  /* 0x000000381400780c */ /* 0x000fe20003f64270 */
[----:B------:R-:W1:Y:S01]  /*e860*/  MUFU.TANH R95, R95 ;  /* 0x0000005f005f7308 */ /* 0x000e620000002400 */
[----:B------:R-:W-:Y:S02]  /*e870*/  FSEL R79, R79, -INF , P2 ;  /* 0xff8000004f4f7808 */ /* 0x000fe40001000000 */
[----:B------:R-:W-:Y:S02]  /*e880*/  FMNMX.FTZ R62, R64, R53, !PT ;  /* 0x00000035403e7209 */ /* 0x000fe40007810000 */
[----:B------:R-:W-:Y:S02]  /*e890*/  ISETP.GT.AND P2, PT, R20, 0x39, PT ;  /* 0x000000391400780c */ /* 0x000fe40003f44270 */
[----:B------:R-:W-:Y:S01]  /*e8a0*/  FSEL R67, R67, -INF , P3 ;  /* 0xff80000043437808 */ /* 0x000fe20001800000 */
[----:B------:R-:W2:Y:S01]  /*e8b0*/  MUFU.TANH R60, R60 ;  /* 0x0000003c003c7308 */ /* 0x000ea20000002400 */
[----:B------:R-:W-:-:S02]  /*e8c0*/  FMNMX.FTZ R62, R79, R62, !PT ;  /* 0x0000003e4f3e7209 */ /* 0x000fc40007810000 */
[C---:B------:R-:W-:Y:S02]  /*e8d0*/  ISETP.GT.AND P3, PT, R20.reuse, 0x40, PT ;  /* 0x000000401400780c */ /* 0x040fe40003f64270 */
[----:B---3--:R-:W-:Y:S02]  /*e8e0*/  FSEL R69, R69, -INF , P2 ;  /* 0xff80000045457808 */ /* 0x008fe40001000000 */
[----:B------:R-:W-:Y:S01]  /*e8f0*/  FMNMX.FTZ R62, R67, R62, !PT ;  /* 0x0000003e433e7209 */ /* 0x000fe20007810000 */
[----:B------:R-:W3:Y:S01]  /*e900*/  MUFU.TANH R99, R99 ;  /* 0x0000006300637308 */ /* 0x000ee20000002400 */
[----:B------:R-:W-:Y:S02]  /*e910*/  ISETP.GT.AND P2, PT, R20, 0x41, PT ;  /* 0x000000411400780c */ /* 0x000fe40003f44270 */
[----:B0-----:R-:W-:Y:S02]  /*e920*/  FSEL R71, R71, -INF , P3 ;  /* 0xff80000047477808 */ /* 0x001fe40001800000 */
[----:B------:R-:W-:-:S03]  /*e930*/  FMNMX.FTZ R62, R69, R62, !PT ;  /* 0x0000003e453e7209 */ /* 0x000fc60007810000 */
[----:B------:R-:W0:Y:S01]  /*e940*/  MUFU.TANH R21, R21 ;  /* 0x0000001500157308 */ /* 0x000e220000002400 */
[----:B------:R-:W-:Y:S01]  /*e950*/  FMUL.FTZ R53, R32, UR4 ;  /* 0x0000000420357c20 */ /* 0x000fe20008410000 */
[C---:B------:R-:W-:Y:S02]  /*e960*/  ISETP.GT.AND P3, PT, R20.reuse, 0x48, PT ;  /* 0x000000481400780c */ /* 0x040fe40003f64270 */
[----:B-1----:R-:W-:Y:S02]  /*e970*/  FSEL R95, R95, -INF , P2 ;  /* 0xff8000005f5f7808 */ /* 0x002fe40001000000 */
[----:B------:R-:W-:Y:S02]  /*e980*/  FMNMX.FTZ R32, R71, R62, !PT ;  /* 0x0000003e47207209 */ /* 0x000fe40007810000 */
[----:B------:R-:W1:Y:S01]  /*e990*/  MUFU.TANH R57, R57 ;  /* 0x0000003900397308 */ /* 0x000e620000002400 */
[----:B------:R-:W-:Y:S01]  /*e9a0*/  FMUL.FTZ R62, R33, UR4 ;  /* 0x00000004213e7c20 */ /* 0x000fe20008410000 */
[----:B------:R-:W-:Y:S01]  /*e9b0*/  ISETP.GT.AND P2, PT, R20, 0x49, PT ;  /* 0x000000491400780c */ /* 0x000fe20003f44270 */
[----:B------:R-:W-:Y:S01]  /*e9c0*/  FMUL.FTZ R40, R40, UR4 ;  /* 0x0000000428287c20 */ /* 0x000fe20008410000 */
[----:B--2---:R-:W-:-:S02]  /*e9d0*/  FSEL R60, R60, -INF , P3 ;  /* 0xff8000003c3c7808 */ /* 0x004fc40001800000 */
[----:B------:R-:W-:Y:S02]  /*e9e0*/  FMNMX.FTZ R33, R95, R32, !PT ;  /* 0x000000205f217209 */ /* 0x000fe40007810000 */
[----:B------:R-:W2:Y:S01]  /*e9f0*/  MUFU.TANH R51, R51 ;  /* 0x0000003300337308 */ /* 0x000ea20000002400 */
[----:B------:R-:W-:Y:S01]  /*ea00*/  ISETP.GT.AND P3, PT, R20, 0x50, PT ;  /* 0x000000501400780c */ /* 0x000fe20003f64270 */
[----:B------:R-:W-:Y:S01]  /*ea10*/  FMUL.FTZ R41, R41, UR4 ;  /* 0x0000000429297c20 */ /* 0x000fe20008410000 */
[----:B---3--:R-:W-:Y:S02]  /*ea20*/  FSEL R99, R99, -INF , P2 ;  /* 0xff80000063637808 */ /* 0x008fe40001000000 */
[----:B------:R-:W-:-:S03]  /*ea30*/  FMNMX.FTZ R32, R60, R33, !PT ;  /* 0x000000213c207209 */ /* 0x000fc60007810000 */
[----:B------:R-:W3:Y:S01]  /*ea40*/  MUFU.TANH R52, R52 ;  /* 0x0000003400347308 */ /* 0x000ee20000002400 */
[----:B------:R-:W-:Y:S01]  /*ea50*/  FMUL.FTZ R63, R36, UR4 ;  /* 0x00000004243f7c20 */ /* 0x000fe20008410000 */
[----:B------:R-:W-:Y:S01]  /*ea60*/  FMUL.FTZ R44, R44, UR4 ;  /* 0x000000042c2c7c20 */ /* 0x000fe20008410000 */
[C---:B------:R-:W-:Y:S02]  /*ea70*/  ISETP.GT.AND P2, PT, R20.reuse, 0x51, PT ;  /* 0x000000511400780c */ /* 0x040fe40003f44270 */
[----:B0-----:R-:W-:Y:S02]  /*ea80*/  FSEL R33, R21, -INF , P3 ;  /* 0xff80000015217808 */ /* 0x001fe40001800000 */
[----:B------:R-:W-:Y:S01]  /*ea90*/  FMNMX.FTZ R36, R99, R32, !PT ;  /* 0x0000002063247209 */ /* 0x000fe20007810000 */
[----:B------:R-:W0:Y:S01]  /*eaa0*/  MUFU.TANH R40, R40 ;  /* 0x0000002800287308 */ /* 0x000e220000002400 */
[----:B------:R-:W-:Y:S01]  /*eab0*/  ISETP.GT.AND P3, PT, R20, 0x58, PT ;  /* 0x000000581400780c */ /* 0x000fe20003f64270 */
[----:B------:R-:W-:Y:S01]  /*eac0*/  FMUL.FTZ R45, R45, UR4 ;  /* 0x000000042d2d7c20 */ /* 0x000fe20008410000 */
[----:B-1----:R-:W-:-:S02]  /*ead0*/  FSEL R32, R57, -INF , P2 ;  /* 0xff80000039207808 */ /* 0x002fc40001000000 */
[----:B------:R-:W-:-:S03]  /*eae0*/  FMNMX.FTZ R101, R33, R36, !PT ;  /* 0x0000002421657209 */ /* 0x000fc60007810000 */
[----:B------:R-:W1:Y:S01]  /*eaf0*/  MUFU.TANH R41, R41 ;  /* 0x0000002900297308 */ /* 0x000e620000002400 */
[----:B------:R-:W-:Y:S02]  /*eb00*/  ISETP.GT.AND P2, PT, R20, 0x59, PT ;  /* 0x000000591400780c */ /* 0x000fe40003f44270 */
[----:B--2---:R-:W-:Y:S02]  /*eb10*/  FSEL R36, R51, -INF , P3 ;  /* 0xff80000033247808 */ /* 0x004fe40001800000 */
[----:B------:R-:W-:-:S03]  /*eb20*/  FMNMX.FTZ R101, R32, R101, !PT ;  /* 0x0000006520657209 */ /* 0x000fc60007810000 */
[----:B------:R-:W-:Y:S01]  /*eb30*/  MUFU.TANH R44, R44 ;  /* 0x0000002c002c7308 */ /* 0x000fe20000002400 */
[----:B------:R-:W-:Y:S01]  /*eb40*/  FMUL.FTZ R57, R37, UR4 ;  /* 0x0000000425397c20 */ /* 0x000fe20008410000 */
[----:B------:R-:W-:Y:S02]  /*eb50*/  ISETP.GT.AND P3, PT, R20, 0x60, PT ;  /* 0x000000601400780c */ /* 0x000fe40003f64270 */
[----:B---3--:R-:W-:Y:S02]  /*eb60*/  FSEL R37, R52, -INF , P2 ;  /* 0xff80000034257808 */ /* 0x008fe40001000000 */
[----:B------:R-:W-:Y:S02]  /*eb70*/  FMNMX.FTZ R100, R36, R101, !PT ;  /* 0x0000006524647209 */ /* 0x000fe40007810000 */
[----:B------:R-:W2:Y:S01]  /*eb80*/  MUFU.TANH R45, R45 ;  /* 0x0000002d002d7308 */ /* 0x000ea20000002400 */
[----:B------:R-:W-:Y:S02]  /*eb90*/  WARPGROUP.DEPBAR.LE gsb0, 0x0 ;  /* 0x00008000000079c5 */ /* 0x000fe40000010000 */
[----:B------:R-:W-:Y:S01]  /*eba0*/  FMUL.FTZ R52, R24, UR4 ;  /* 0x0000000418347c20 */ /* 0x000fe20008410000 */
[----:B------:R-:W-:-:S02]  /*ebb0*/  ISETP.GT.AND P2, PT, R20, 0x61, PT ;  /* 0x000000611400780c */ /* 0x000fc40003f44270 */
[----:B0-----:R-:W-:Y:S02]  /*ebc0*/  FSEL R24, R40, -INF , P3 ;  /* 0xff80000028187808 */ /* 0x001fe40001800000 */
[----:B------:R-:W0:Y:S01]  /*ebd0*/  MUFU.TANH R53, R53 ;  /* 0x0000003500357308 */ /* 0x000e220000002400 */
[----:B------:R-:W-:Y:S02]  /*ebe0*/  ISETP.GT.AND P3, PT, R20, 0x68, PT ;  /* 0x000000681400780c */ /* 0x000fe40003f64270 */
[----:B-1----:R-:W-:-:S05]  /*ebf0*/  FSEL R40, R41, -INF , P2 ;  /* 0xff80000029287808 */ /* 0x002fca0001000000 */
[----:B------:R1:W-:Y:S01]  /*ec00*/  MUFU.TANH R21, R63 ;  /* 0x0000003f00157308 */ /* 0x0003e20000002400 */
[----:B------:R-:W-:Y:S02]  /*ec10*/  ISETP.GT.AND P2, PT, R20, 0x69, PT ;  /* 0x000000691400780c */ /* 0x000fe40003f44270 */
[----:B-1----:R-:W-:-:S05]  /*ec20*/  FMNMX.FTZ R63, R37, R100, !PT ;  /* 0x00000064253f7209 */ /* 0x002fca0007810000 */
[----:B------:R-:W1:Y:S01]  /*ec30*/  MUFU.TANH R62, R62 ;  /* 0x0000003e003e7308 */ /* 0x000e620000002400 */
[----:B------:R-:W-:-:S07]  /*ec40*/  FMNMX.FTZ R63, R24, R63, !PT ;  /* 0x0000003f183f7209 */ /* 0x000fce0007810000 */
[----:B------:R3:W4:Y:S01]  /*ec50*/  MUFU.TANH R51, R57 ;  /* 0x0000003900337308 */ /* 0x0007220000002400 */
[----:B--2---:R-:W-:Y:S01]  /*ec60*/  FSEL R41, R45, -INF , P2 ;  /* 0xff8000002d297808 */ /* 0x004fe20001000000 */
[----:B---3--:R-:W-:Y:S01]  /*ec70*/  FMUL.FTZ R57, R25, UR4 ;  /* 0x0000000419397c20 */ /* 0x008fe20008410000 */
[----:B------:R-:W-:Y:S02]  /*ec80*/  FSEL R25, R44, -INF , P3 ;  /* 0xff8000002c197808 */ /* 0x000fe40001800000 */
[----:B------:R-:W-:Y:S02]  /*ec90*/  FMNMX.FTZ R44, R40, R63, !PT ;  /* 0x0000003f282c7209 */ /* 0x000fe40007810000 */
[C---:B------:R-:W-:Y:S02]  /*eca0*/  ISETP.GT.AND P3, PT, R20.reuse, 0x70, PT ;  /* 0x000000701400780c */ /* 0x040fe40003f64270 */
[----:B------:R-:W-:Y:S01]  /*ecb0*/  FMNMX.FTZ R100, R25, R44, !PT ;  /* 0x0000002c19647209 */ /* 0x000fe20007810000 */
[----:B------:R-:W2:Y:S01]  /*ecc0*/  MUFU.TANH R52, R52 ;  /* 0x0000003400347308 */ /* 0x000ea20000002400 */
[----:B------:R-:W-:Y:S01]  /*ecd0*/  ISETP.GT.AND P2, PT, R20, 0x71, PT ;  /* 0x000000711400780c */ /* 0x000fe20003f44270 */
[----:B------:R-:W-:Y:S01]  /*ece0*/  FMUL.FTZ R63, R28, UR4 ;  /* 0x000000041c3f7c20 */ /* 0x000fe20008410000 */
[----:B0-----:R-:W-:-:S02]  /*ecf0*/  FSEL R44, R53, -INF , P3 ;  /* 0xff800000352c7808 */ /* 0x001fc40001800000 */
[----:B------:R-:W-:Y:S02]  /*ed00*/  FMNMX.FTZ R45, R41, R100, !PT ;  /* 0x00000064292d7209 */ /* 0x000fe40007810000 */
[----:B------:R-:W-:Y:S01]  /*ed10*/  ISETP.GT.AND P3, PT, R20, 0x78, PT ;  /* 0x000000781400780c */ /* 0x000fe20003f64270 */
[----:B------:R-:W0:Y:S01]  /*ed20*/  MUFU.TANH R57, R57 ;  /* 0x0000003900397308 */ /* 0x000e220000002400 */
[----:B-1----:R-:W-:Y:S02]  /*ed30*/  FSEL R28, R62, -INF , P2 ;  /* 0xff8000003e1c7808 */ /* 0x002fe40001000000 */
[----:B------:R-:W-:Y:S01]  /*ed40*/  FMNMX.FTZ R45, R44, R45, !PT ;  /* 0x0000002d2c2d7209 */ /* 0x000fe20007810000 */
[----:B------:R-:W-:Y:S01]  /*ed50*/  FMUL.FTZ R62, R29, UR4 ;  /* 0x000000041d3e7c20 */ /* 0x000fe20008410000 */
[----:B------:R-:W-:Y:S02]  /*ed60*/  ISETP.GT.AND P2, PT, R20, 0x79, PT ;  /* 0x000000791400780c */ /* 0x000fe40003f44270 */
[----:B------:R-:W-:Y:S01]  /*ed70*/  FSEL R29, R21, -INF , P3 ;  /* 0xff800000151d7808 */ /* 0x000fe20001800000 */
[----:B------:R-:W1:Y:S01]  /*ed80*/  MUFU.TANH R63, R63 ;  /* 0x0000003f003f7308 */ /* 0x000e620000002400 */
[----:B------:R-:W-:-:S02]  /*ed90*/  FMNMX.FTZ R100, R28, R45, !PT ;  /* 0x0000002d1c647209 */ /* 0x000fc40007810000 */
[C---:B------:R-:W-:Y:S02]  /*eda0*/  ISETP.GT.AND P3, PT, R20.reuse, 0x80, PT ;  /* 0x000000801400780c */ /* 0x040fe40003f64270 */
[----:B----4-:R-:W-:Y:S02]  /*edb0*/  FSEL R45, R51, -INF , P2 ;  /* 0xff800000332d7808 */ /* 0x010fe40001000000 */
[----:B------:R-:W-:Y:S01]  /*edc0*/  FMNMX.FTZ R100, R29, R100, !PT ;  /* 0x000000641d647209 */ /* 0x000fe20007810000 */
[----:B------:R-:W3:Y:S01]  /*edd0*/  MUFU.TANH R21, R62 ;  /* 0x0000003e00157308 */ /* 0x000ee20000002400 */
[----:B------:R-:W-:Y:S02]  /*ede0*/  ISETP.GT.AND P2, PT, R20, 0x81, PT ;  /* 0x000000811400780c */ /* 0x000fe40003f44270 */
[----:B--2---:R-:W-:Y:S02]  /*edf0*/  FSEL R51, R52, -INF , P3 ;  /* 0xff80000034337808 */ /* 0x004fe40001800000 */
[----:B------:R-:W-:-:S02]  /*ee00*/  FMNMX.FTZ R100, R45, R100, !PT ;  /* 0x000000642d647209 */ /* 0x000fc40007810000 */
[----:B------:R-:W-:Y:S02]  /*ee10*/  ISETP.GT.AND P3, PT, R20, 0x88, PT ;  /* 0x000000881400780c */ /* 0x000fe40003f64270 */
[----:B0-----:R-:W-:Y:S02]  /*ee20*/  FSEL R52, R57, -INF , P2 ;  /* 0xff80000039347808 */ /* 0x001fe40001000000 */
[----:B------:R-:W-:Y:S01]  /*ee30*/  FMNMX.FTZ R101, R51, R100, !PT ;  /* 0x0000006433657209 */ /* 0x000fe20007810000 */
[----:B------:R-:W-:Y:S01]  /*ee40*/  FMUL.FTZ R53, R54, UR4 ;  /* 0x0000000436357c20 */ /* 0x000fe20008410000 */
[----:B------:R-:W-:Y:S02]  /*ee50*/  ISETP.GT.AND P2, PT, R20, 0x89, PT ;  /* 0x000000891400780c */ /* 0x000fe40003f44270 */
[----:B-1----:R-:W-:Y:S02]  /*ee60*/  FSEL R54, R63, -INF , P3 ;  /* 0xff8000003f367808 */ /* 0x002fe40001800000 */
[----:B------:R-:W-:Y:S01]  /*ee70*/  FMNMX.FTZ R101, R52, R101, !PT ;  /* 0x0000006534657209 */ /* 0x000fe20007810000 */
[----:B------:R-:W-:Y:S01]  /*ee80*/  FMUL.FTZ R57, R55, UR4 ;  /* 0x0000000437397c20 */ /* 0x000fe20008410000 */
[----:B---3--:R-:W-:-:S02]  /*ee90*/  FSEL R55, R21, -INF , P2 ;  /* 0xff80000015377808 */ /* 0x008fc40001000000 */
[----:B------:R-:W-:-:S04]  /*eea0*/  FMNMX.FTZ R20, R54, R101, !PT ;  /* 0x0000006536147209 */ /* 0x000fc80007810000 */
[----:B------:R-:W-:-:S05]  /*eeb0*/  FMNMX.FTZ R20, R55, R20, !PT ;  /* 0x0000001437147209 */ /* 0x000fca0007810000 */
[----:B------:R-:W0:Y:S04]  /*eec0*/  SHFL.BFLY PT, R21, R20, 0x2, 0x1f ;  /* 0x0c401f0014157f89 */ /* 0x000e2800000e0000 */
[----:B------:R-:W1:Y:S01]  /*eed0*/  SHFL.IDX PT, R101, R59, 0x1, 0x1c1f ;  /* 0x003c1f003b657f89 */ /* 0x000e6200000e0000 */
[----:B0-----:R-:W-:-:S05]  /*eee0*/  FMNMX.FTZ R21, R20, R21, !PT ;  /* 0x0000001514157209 */ /* 0x001fca0007810000 */
[----:B------:R-:W0:Y:S01]  /*eef0*/  SHFL.BFLY PT, R20, R21, 0x1, 0x1f ;  /* 0x0c201f0015147f89 */ /* 0x000e2200000e0000 */
[----:B------:R-:W-:Y:S01]  /*ef00*/  FMUL.FTZ R100, R30, UR4 ;  /* 0x000000041e647c20 */ /* 0x000fe20008410000 */
[----:B-1----:R-:W-:-:S04]  /*ef10*/  VIADDMNMX R56, R101, R48, R56, PT ;  /* 0x0000003065387246 */ /* 0x002fc80003800138 */
[C---:B------:R-:W-:Y:S02]  /*ef20*/  ISETP.GT.AND P3, PT, R56.reuse, RZ, PT ;  /* 0x000000ff3800720c */ /* 0x040fe40003f64270 */
[----:B------:R-:W-:Y:S01]  /*ef30*/  ISETP.GT.AND P4, PT, R56, 0x1, PT ;  /* 0x000000013800780c */ /* 0x000fe20003f84270 */
[----:B------:R1:W-:Y:S01]  /*ef40*/  MUFU.TANH R59, R100 ;  /* 0x00000064003b7308 */ /* 0x0003e20000002400 */
[----:B0-----:R-:W-:Y:S01]  /*ef50*/  FMNMX.FTZ R20, R21, R20, !PT ;  /* 0x0000001415147209 */ /* 0x001fe20007810000 */
[----:B------:R-:W-:-:S03]  /*ef60*/  IMAD.U32 R21, RZ, RZ, UR5 ;  /* 0x00000005ff157e24 */ /* 0x000fc6000f8e00ff */
[C---:B------:R-:W-:Y:S01]  /*ef70*/  FSETP.NEU.FTZ.AND P2, PT, R20.reuse, -INF , PT ;  /* 0xff8000001400780b */ /* 0x040fe20003f5d000 */
[----:B------:R-:W-:-:S05]  /*ef80*/  FMUL.FTZ R30, R20, R21 ;  /* 0x00000015141e7220 */ /* 0x000fca0000410000 */
[----:B------:R-:W-:Y:S02]  /*ef90*/  FSEL R30, R30, RZ, P2 ;  /* 0x000000ff1e1e7208 */ /* 0x000fe40001000000 */
[----:B------:R-:W-:-:S03]  /*efa0*/  ISETP.GT.AND P2, PT, R56, 0x8, PT ;  /* 0x000000083800780c */ /* 0x000fc60003f44270 */
[-CC-:B------:R-:W-:Y:S01]  /*efb0*/  FFMA.FTZ R62, R88, R21.reuse, -R30.reuse ;  /* 0x00000015583e7223 */ /* 0x180fe2000001081e */
[-CC-:B------:R-:W-:Y:S01]  /*efc0*/  FFMA.FTZ R88, R91, R21.reuse, -R30.reuse ;  /* 0x000000155b587223 */ /* 0x180fe2000001081e */
[-CC-:B-1----:R-:W-:Y:S01]  /*efd0*/  FFMA.FTZ R100, R80, R21.reuse, -R30.reuse ;  /* 0x0000001550647223 */ /* 0x182fe2000001081e */
[----:B------:R-:W-:Y:S02]  /*efe0*/  FSEL R80, R15, -INF , P3 ;  /* 0xff8000000f507808 */ /* 0x000fe40001800000 */
[----:B------:R-:W-:Y:S01]  /*eff0*/  FSEL R91, R89, -INF , P4 ;  /* 0xff800000595b7808 */ /* 0x000fe20002000000 */
[--C-:B------:R-:W-:Y:S01]  /*f000*/  FFMA.FTZ R48, R93, R21, -R30.reuse ;  /* 0x000000155d307223 */ /* 0x100fe2000001081e */
[----:B------:R-:W-:Y:S02]  /*f010*/  ISETP.GT.AND P3, PT, R56, 0x9, PT ;  /* 0x000000093800780c */ /* 0x000fe40003f64270 */
[----:B------:R-:W-:Y:S02]  /*f020*/  FSEL R90, R90, -INF , P2 ;  /* 0xff8000005a5a7808 */ /* 0x000fe40001000000 */
[----:B------:R-:W-:Y:S01]  /*f030*/  FMNMX.FTZ R93, R80, R91, !PT ;  /* 0x0000005b505d7209 */ /* 0x000fe20007810000 */
[----:B------:R-:W-:Y:S01]  /*f040*/  FFMA.FTZ R63, R97, R21, -R30 ;  /* 0x00000015613f7223 */ /* 0x000fe2000001081e */
[----:B------:R-:W-:-:S02]  /*f050*/  ISETP.GT.AND P2, PT, R56, 0x10, PT ;  /* 0x000000103800780c */ /* 0x000fc40003f44270 */
[----:B------:R-:W-:Y:S02]  /*f060*/  FSEL R92, R92, -INF , P3 ;  /* 0xff8000005c5c7808 */ /* 0x000fe40001800000 */
[----:B------:R-:W-:Y:S01]  /*f070*/  FMNMX.FTZ R97, R90, R93, !PT ;  /* 0x0000005d5a617209 */ /* 0x000fe20007810000 */
        /* <DEDUP_REMOVED lines=8> */
[----:B------:R-:W-:Y:S01]  /*f100*/  FFMA.FTZ R82, R85, R21, -R30 ;  /* 0x0000001555527223 */ /* 0x000fe2000001081e */
[----:B------:R-:W-:Y:S02]  /*f110*/  ISETP.GT.AND P3, PT, R56, 0x19, PT ;  /* 0x000000193800780c */ /* 0x000fe40003f64270 */
[----:B------:R-:W-:Y:S02]  /*f120*/  FSEL R84, R84, -INF , P2 ;  /* 0xff80000054547808 */ /* 0x000fe40001000000 */
[----:B------:R-:W-:Y:S02]  /*f130*/  FMNMX.FTZ R85, R83, R94, !PT ;  /* 0x0000005e53557209 */ /* 0x000fe40007810000 */
[----:B------:R-:W-:-:S02]  /*f140*/  ISETP.GT.AND P2, PT, R56, 0x20, PT ;  /* 0x000000203800780c */ /* 0x000fc40003f44270 */
[----:B------:R-:W-:Y:S02]  /*f150*/  FSEL R86, R86, -INF , P3 ;  /* 0xff80000056567808 */ /* 0x000fe40001800000 */
[----:B------:R-:W-:Y:S02]  /*f160*/  FMNMX.FTZ R97, R84, R85, !PT ;  /* 0x0000005554617209 */ /* 0x000fe40007810000 */
[----:B------:R-:W-:Y:S01]  /*f170*/  FSEL R85, R73, -INF , P2 ;  /* 0xff80000049557808 */ /* 0x000fe20001000000 */
[----:B------:R-:W-:Y:S01]  /*f180*/  FFMA.FTZ R73, R72, R21, -R30 ;  /* 0x0000001548497223 */ /* 0x000fe2000001081e */
[----:B------:R-:W-:Y:S02]  /*f190*/  ISETP.GT.AND P3, PT, R56, 0x21, PT ;  /* 0x000000213800780c */ /* 0x000fe40003f64270 */
[----:B------:R-:W-:Y:S02]  /*f1a0*/  FMNMX.FTZ R72, R86, R97, !PT ;  /* 0x0000006156487209 */ /* 0x000fe40007810000 */
[----:B------:R-:W-:-:S02]  /*f1b0*/  ISETP.GT.AND P2, PT, R56, 0x28, PT ;  /* 0x000000283800780c */ /* 0x000fc40003f44270 */
[----:B------:R-:W-:Y:S02]  /*f1c0*/  FSEL R94, R74, -INF , P3 ;  /* 0xff8000004a5e7808 */ /* 0x000fe40001800000 */
[----:B------:R-:W-:Y:S01]  /*f1d0*/  FMNMX.FTZ R97, R85, R72, !PT ;  /* 0x0000004855617209 */ /* 0x000fe20007810000 */
[----:B------:R-:W-:Y:S01]  /*f1e0*/  FMUL.FTZ R58, R58, UR4 ;  /* 0x000000043a3a7c20 */ /* 0x000fe20008410000 */
[----:B------:R-:W-:Y:S02]  /*f1f0*/  ISETP.GT.AND P3, PT, R56, 0x29, PT ;  /* 0x000000293800780c */ /* 0x000fe40003f64270 */
[----:B------:R-:W-:Y:S02]  /*f200*/  FSEL R76, R76, -INF , P2 ;  /* 0xff8000004c4c7808 */ /* 0x000fe40001000000 */
[----:B------:R-:W-:Y:S01]  /*f210*/  FMNMX.FTZ R97, R94, R97, !PT ;  /* 0x000000615e617209 */ /* 0x000fe20007810000 */
[----:B------:R-:W0:Y:S01]  /*f220*/  MUFU.TANH R70, R70 ;  /* 0x0000004600467308 */ /* 0x000e220000002400 */
[----:B------:R-:W-:-:S02]  /*f230*/  ISETP.GT.AND P2, PT, R56, 0x30, PT ;  /* 0x000000303800780c */ /* 0x000fc40003f44270 */
[----:B------:R-:W-:Y:S02]  /*f240*/  FSEL R78, R78, -INF , P3 ;  /* 0xff8000004e4e7808 */ /* 0x000fe40001800000 */
[----:B------:R-:W-:Y:S01]  /*f250*/  FMNMX.FTZ R97, R76, R97, !PT ;  /* 0x000000614c617209 */ /* 0x000fe20007810000 */
[--C-:B------:R-:W-:Y:S02]  /*f260*/  FFMA.FTZ R74, R87, R21, -R30.reuse ;  /* 0x00000015574a7223 */ /* 0x100fe4000001081e */
[----:B------:R-:W1:Y:S01]  /*f270*/  MUFU.TANH R58, R58 ;  /* 0x0000003a003a7308 */ /* 0x000e620000002400 */
[----:B------:R-:W-:Y:S02]  /*f280*/  ISETP.GT.AND P3, PT, R56, 0x31, PT ;  /* 0x000000313800780c */ /* 0x000fe40003f64270 */
[----:B------:R-:W-:Y:S02]  /*f290*/  FSEL R87, R65, -INF , P2 ;  /* 0xff80000041577808 */ /* 0x000fe40001000000 */
[----:B------:R-:W-:Y:S01]  /*f2a0*/  FMNMX.FTZ R72, R78, R97, !PT ;  /* 0x000000614e487209 */ /* 0x000fe20007810000 */
[----:B------:R-:W-:Y:S01]  /*f2b0*/  FFMA.FTZ R65, R75, R21, -R30 ;  /* 0x000000154b417223 */ /* 0x000fe2000001081e */
[----:B------:R-:W-:Y:S01]  /*f2c0*/  ISETP.GT.AND P2, PT, R56, 0x38, PT ;  /* 0x000000383800780c */ /* 0x000fe20003f44270 */
[----:B------:R-:W2:Y:S01]  /*f2d0*/  MUFU.TANH R98, R98 ;  /* 0x0000006200627308 */ /* 0x000ea20000002400 */
[----:B------:R-:W-:-:S02]  /*f2e0*/  FSEL R75, R66, -INF , P3 ;  /* 0xff800000424b7808 */ /* 0x000fc40001800000 */
[----:B------:R-:W-:Y:S01]  /*f2f0*/  FMNMX.FTZ R72, R87, R72, !PT ;  /* 0x0000004857487209 */ /* 0x000fe20007810000 */
[----:B------:R-:W-:Y:S01]  /*f300*/  FFMA.FTZ R66, R77, R21, -R30 ;  /* 0x000000154d427223 */ /* 0x000fe2000001081e */
[----:B------:R-:W-:Y:S02]  /*f310*/  ISETP.GT.AND P3, PT, R56, 0x39, PT ;  /* 0x000000393800780c */ /* 0x000fe40003f64270 */
[----:B------:R-:W-:Y:S01]  /*f320*/  FSEL R68, R68, -INF , P2 ;  /* 0xff80000044447808 */ /* 0x000fe20001000000 */
[----:B------:R-:W3:Y:S01]  /*f330*/  MUFU.TANH R61, R61 ;  /* 0x0000003d003d7308 */ /* 0x000ee20000002400 */
[----:B------:R-:W-:Y:S02]  /*f340*/  FMNMX.FTZ R77, R75, R72, !PT ;  /* 0x000000484b4d7209 */ /* 0x000fe40007810000 */
[----:B------:R-:W-:Y:S02]  /*f350*/  ISETP.GT.AND P2, PT, R56, 0x40, PT ;  /* 0x000000403800780c */ /* 0x000fe40003f44270 */
[----:B0-----:R-:W-:-:S02]  /*f360*/  FSEL R70, R70, -INF , P3 ;  /* 0xff80000046467808 */ /* 0x001fc40001800000 */
[----:B------:R-:W-:Y:S01]  /*f370*/  FMNMX.FTZ R97, R68, R77, !PT ;  /* 0x0000004d44617209 */ /* 0x000fe20007810000 */
[----:B------:R-:W-:Y:S01]  /*f380*/  MUFU.TANH R49, R49 ;  /* 0x0000003100317308 */ /* 0x000fe20000002400 */
[----:B-1----:R-:W-:Y:S01]  /*f390*/  FSEL R77, R58, -INF , P2 ;  /* 0xff8000003a4d7808 */ /* 0x002fe20001000000 */
[----:B------:R-:W-:Y:S01]  /*f3a0*/  FFMA.FTZ R58, R64, R21, -R30 ;  /* 0x00000015403a7223 */ /* 0x000fe2000001081e */
[----:B------:R-:W-:Y:S02]  /*f3b0*/  ISETP.GT.AND P3, PT, R56, 0x41, PT ;  /* 0x000000413800780c */ /* 0x000fe40003f64270 */
[----:B------:R-:W-:Y:S02]  /*f3c0*/  FMNMX.FTZ R64, R70, R97, !PT ;  /* 0x0000006146407209 */ /* 0x000fe40007810000 */
[----:B------:R-:W-:Y:S01]  /*f3d0*/  ISETP.GT.AND P2, PT, R56, 0x48, PT ;  /* 0x000000483800780c */ /* 0x000fe20003f44270 */
[----:B------:R-:W0:Y:S01]  /*f3e0*/  MUFU.TANH R50, R50 ;  /* 0x0000003200327308 */ /* 0x000e220000002400 */
[----:B--2---:R-:W-:-:S02]  /*f3f0*/  FSEL R98, R98, -INF , P3 ;  /* 0xff80000062627808 */ /* 0x004fc40001800000 */
[----:B------:R-:W-:Y:S01]  /*f400*/  FMNMX.FTZ R97, R77, R64, !PT ;  /* 0x000000404d617209 */ /* 0x000fe20007810000 */
[----:B------:R-:W-:Y:S01]  /*f410*/  FMUL.FTZ R42, R42, UR4 ;  /* 0x000000042a2a7c20 */ /* 0x000fe20008410000 */
[----:B------:R-:W-:Y:S02]  /*f420*/  ISETP.GT.AND P3, PT, R56, 0x49, PT ;  /* 0x000000493800780c */ /* 0x000fe40003f64270 */
[----:B---3--:R-:W-:Y:S01]  /*f430*/  FSEL R61, R61, -INF , P2 ;  /* 0xff8000003d3d7808 */ /* 0x008fe20001000000 */
[----:B------:R-:W1:Y:S01]  /*f440*/  MUFU.TANH R53, R53 ;  /* 0x0000003500357308 */ /* 0x000e620000002400 */
[----:B------:R-:W-:Y:S01]  /*f450*/  FMNMX.FTZ R64, R98, R97, !PT ;  /* 0x0000006162407209 */ /* 0x000fe20007810000 */
[----:B------:R-:W-:Y:S01]  /*f460*/  FMUL.FTZ R43, R43, UR4 ;  /* 0x000000042b2b7c20 */ /* 0x000fe20008410000 */
[----:B------:R-:W-:Y:S02]  /*f470*/  ISETP.GT.AND P2, PT, R56, 0x50, PT ;  /* 0x000000503800780c */ /* 0x000fe40003f44270 */
[----:B------:R-:W-:-:S02]  /*f480*/  FSEL R97, R14, -INF , P3 ;  /* 0xff8000000e617808 */ /* 0x000fc40001800000 */
[----:B------:R-:W-:Y:S01]  /*f490*/  FMNMX.FTZ R64, R61, R64, !PT ;  /* 0x000000403d407209 */ /* 0x000fe20007810000 */
[----:B------:R-:W2:Y:S01]  /*f4a0*/  MUFU.TANH R57, R57 ;  /* 0x0000003900397308 */ /* 0x000ea20000002400 */
[----:B------:R-:W-:Y:S01]  /*f4b0*/  ISETP.GT.AND P3, PT, R56, 0x51, PT ;  /* 0x000000513800780c */ /* 0x000fe20003f64270 */
[----:B------:R-:W-:Y:S01]  /*f4c0*/  FMUL.FTZ R46, R46, UR4 ;  /* 0x000000042e2e7c20 */ /* 0x000fe20008410000 */
[----:B------:R-:W-:-:S05]  /*f4d0*/  FMNMX.FTZ R72, R97, R64, !PT ;  /* 0x0000004061487209 */ /* 0x000fca0007810000 */
[----:B------:R3:W-:Y:S01]  /*f4e0*/  MUFU.EX2 R15, R100 ;  /* 0x00000064000f7308 */ /* 0x0007e20000000800 */
[----:B------:R-:W-:Y:S01]  /*f4f0*/  FMUL.FTZ R47, R47, UR4 ;  /* 0x000000042f2f7c20 */ /* 0x000fe20008410000 */
[----:B0-----:R-:W-:-:S06]  /*f500*/  FSEL R64, R50, -INF , P3 ;  /* 0xff80000032407808 */ /* 0x001fcc0001800000 */
[----:B------:R-:W0:Y:S01]  /*f510*/  MUFU.TANH R42, R42 ;  /* 0x0000002a002a7308 */ /* 0x000e220000002400 */
[-CC-:B---3--:R-:W-:Y:S01]  /*f520*/  FFMA.FTZ R100, R79, R21.reuse, -R30.reuse ;  /* 0x000000154f647223 */ /* 0x188fe2000001081e */
[----:B------:R-:W-:Y:S01]  /*f530*/  FSEL R79, R49, -INF , P2 ;  /* 0xff800000314f7808 */ /* 0x000fe20001000000 */
[----:B------:R-:W-:Y:S01]  /*f540*/  FFMA.FTZ R49, R67, R21, -R30 ;  /* 0x0000001543317223 */ /* 0x000fe2000001081e */
[C---:B------:R-:W-:Y:S02]  /*f550*/  ISETP.GT.AND P2, PT, R56.reuse, 0x58, PT ;  /* 0x000000583800780c */ /* 0x040fe40003f44270 */
[----:B------:R-:W-:Y:S02]  /*f560*/  FMNMX.FTZ R67, R79, R72, !PT ;  /* 0x000000484f437209 */ /* 0x000fe40007810000 */
[----:B------:R-:W3:Y:S01]  /*f570*/  MUFU.TANH R43, R43 ;  /* 0x0000002b002b7308 */ /* 0x000ee20000002400 */
[----:B------:R-:W-:Y:S01]  /*f580*/  ISETP.GT.AND P3, PT, R56, 0x59, PT ;  /* 0x000000593800780c */ /* 0x000fe20003f64270 */
[----:B------:R-:W-:Y:S01]  /*f590*/  FMUL.FTZ R34, R34, UR4 ;  /* 0x0000000422227c20 */ /* 0x000fe20008410000 */
[----:B-1----:R-:W-:-:S02]  /*f5a0*/  FSEL R53, R53, -INF , P2 ;  /* 0xff80000035357808 */ /* 0x002fc40001000000 */
[----:B------:R-:W-:-:S03]  /*f5b0*/  FMNMX.FTZ R72, R64, R67, !PT ;  /* 0x0000004340487209 */ /* 0x000fc60007810000 */
[----:B------:R-:W1:Y:S01]  /*f5c0*/  MUFU.TANH R46, R46 ;  /* 0x0000002e002e7308 */ /* 0x000e620000002400 */
[----:B------:R-:W-:Y:S01]  /*f5d0*/  ISETP.GT.AND P2, PT, R56, 0x60, PT ;  /* 0x000000603800780c */ /* 0x000fe20003f44270 */
[----:B------:R-:W-:Y:S01]  /*f5e0*/  FMUL.FTZ R35, R35, UR4 ;  /* 0x0000000423237c20 */ /* 0x000fe20008410000 */
[----:B--2---:R-:W-:Y:S02]  /*f5f0*/  FSEL R57, R57, -INF , P3 ;  /* 0xff80000039397808 */ /* 0x004fe40001800000 */
[----:B------:R-:W-:-:S03]  /*f600*/  FMNMX.FTZ R72, R53, R72, !PT ;  /* 0x0000004835487209 */ /* 0x000fc60007810000 */
[----:B------:R-:W2:Y:S01]  /*f610*/  MUFU.TANH R47, R47 ;  /* 0x0000002f002f7308 */ /* 0x000ea20000002400 */
[----:B------:R-:W-:Y:S01]  /*f620*/  ISETP.GT.AND P3, PT, R56, 0x61, PT ;  /* 0x000000613800780c */ /* 0x000fe20003f64270 */
[----:B------:R-:W-:Y:S01]  /*f630*/  FMUL.FTZ R38, R38, UR4 ;  /* 0x0000000426267c20 */ /* 0x000fe20008410000 */
[----:B0-----:R-:W-:Y:S02]  /*f640*/  FSEL R67, R42, -INF , P2 ;  /* 0xff8000002a437808 */ /* 0x001fe40001000000 */
[----:B------:R-:W-:-:S03]  /*f650*/  FMNMX.FTZ R72, R57, R72, !PT ;  /* 0x0000004839487209 */ /* 0x000fc60007810000 */
[----:B------:R-:W0:Y:S01]  /*f660*/  MUFU.TANH R34, R34 ;  /* 0x0000002200227308 */ /* 0x000e220000002400 */
[----:B------:R-:W-:Y:S01]  /*f670*/  FFMA.FTZ R50, R69, R21, -R30 ;  /* 0x0000001545327223 */ /* 0x000fe2000001081e */
[----:B------:R-:W-:Y:S01]  /*f680*/  FMUL.FTZ R39, R39, UR4 ;  /* 0x0000000427277c20 */ /* 0x000fe20008410000 */
[C---:B------:R-:W-:Y:S02]  /*f690*/  ISETP.GT.AND P2, PT, R56.reuse, 0x68, PT ;  /* 0x000000683800780c */ /* 0x040fe40003f44270 */
[----:B---3--:R-:W-:Y:S02]  /*f6a0*/  FSEL R69, R43, -INF , P3 ;  /* 0xff8000002b457808 */ /* 0x008fe40001800000 */
[----:B------:R-:W-:Y:S01]  /*f6b0*/  FMNMX.FTZ R72, R67, R72, !PT ;  /* 0x0000004843487209 */ /* 0x000fe20007810000 */
[----:B------:R-:W3:Y:S01]  /*f6c0*/  MUFU.TANH R35, R35 ;  /* 0x0000002300237308 */ /* 0x000ee20000002400 */
[----:B------:R-:W-:Y:S01]  /*f6d0*/  ISETP.GT.AND P3, PT, R56, 0x69, PT ;  /* 0x000000693800780c */ /* 0x000fe20003f64270 */
[----:B------:R-:W-:Y:S01]  /*f6e0*/  FMUL.FTZ R26, R26, UR4 ;  /* 0x000000041a1a7c20 */ /* 0x000fe20008410000 */
[----:B-1----:R-:W-:-:S02]  /*f6f0*/  FSEL R101, R46, -INF , P2 ;  /* 0xff8000002e657808 */ /* 0x002fc40001000000 */
[----:B------:R-:W-:-:S03]  /*f700*/  FMNMX.FTZ R72, R69, R72, !PT ;  /* 0x0000004845487209 */ /* 0x000fc60007810000 */
[----:B------:R-:W1:Y:S01]  /*f710*/  MUFU.TANH R38, R38 ;  /* 0x0000002600267308 */ /* 0x000e620000002400 */
[----:B--2---:R-:W-:Y:S01]  /*f720*/  FSEL R102, R47, -INF , P3 ;  /* 0xff8000002f667808 */ /* 0x004fe20001800000 */
[----:B------:R-:W-:Y:S01]  /*f730*/  FMUL.FTZ R27, R27, UR4 ;  /* 0x000000041b1b7c20 */ /* 0x000fe20008410000 */
[----:B------:R-:W-:Y:S02]  /*f740*/  ISETP.GT.AND P2, PT, R56, 0x70, PT ;  /* 0x000000703800780c */ /* 0x000fe40003f44270 */
[----:B------:R-:W-:-:S03]  /*f750*/  FMNMX.FTZ R47, R101, R72, !PT ;  /* 0x00000048652f7209 */ /* 0x000fc60007810000 */
[----:B------:R-:W2:Y:S01]  /*f760*/  MUFU.TANH R39, R39 ;  /* 0x0000002700277308 */ /* 0x000ea20000002400 */
[----:B------:R-:W-:Y:S02]  /*f770*/  ISETP.GT.AND P3, PT, R56, 0x71, PT ;  /* 0x000000713800780c */ /* 0x000fe40003f64270 */
[----:B0-----:R-:W-:Y:S02]  /*f780*/  FSEL R34, R34, -INF , P2 ;  /* 0xff80000022227808 */ /* 0x001fe40001000000 */
[----:B------:R-:W-:-:S03]  /*f790*/  FMNMX.FTZ R47, R102, R47, !PT ;  /* 0x0000002f662f7209 */ /* 0x000fc60007810000 */
[----:B------:R-:W0:Y:S01]  /*f7a0*/  MUFU.TANH R26, R26 ;  /* 0x0000001a001a7308 */ /* 0x000e220000002400 */
[----:B------:R-:W-:Y:S01]  /*f7b0*/  FFMA.FTZ R46, R60, R21, -R30 ;  /* 0x000000153c2e7223 */ /* 0x000fe2000001081e */
[----:B------:R-:W-:Y:S01]  /*f7c0*/  ISETP.GT.AND P2, PT, R56, 0x78, PT ;  /* 0x000000783800780c */ /* 0x000fe20003f44270 */
[----:B------:R-:W-:Y:S01]  /*f7d0*/  FMUL.FTZ R31, R31, UR4 ;  /* 0x000000041f1f7c20 */ /* 0x000fe20008410000 */
[----:B---3--:R-:W-:Y:S02]  /*f7e0*/  FSEL R35, R35, -INF , P3 ;  /* 0xff80000023237808 */ /* 0x008fe40001800000 */
[----:B------:R-:W-:Y:S02]  /*f7f0*/  FMNMX.FTZ R60, R34, R47, !PT ;  /* 0x0000002f223c7209 */ /* 0x000fe40007810000 */
[----:B------:R-:W3:Y:S01]  /*f800*/  MUFU.TANH R27, R27 ;  /* 0x0000001b001b7308 */ /* 0x000ee20000002400 */
[----:B------:R-:W-:Y:S02]  /*f810*/  ISETP.GT.AND P3, PT, R56, 0x79, PT ;  /* 0x000000793800780c */ /* 0x000fe40003f64270 */
[----:B-1----:R-:W-:-:S02]  /*f820*/  FSEL R103, R38, -INF , P2 ;  /* 0xff80000026677808 */ /* 0x002fc40001000000 */
[----:B------:R-:W-:Y:S02]  /*f830*/  FMNMX.FTZ R60, R35, R60, !PT ;  /* 0x0000003c233c7209 */ /* 0x000fe40007810000 */
[----:B------:R-:W-:Y:S01]  /*f840*/  ISETP.GT.AND P2, PT, R56, 0x80, PT ;  /* 0x000000803800780c */ /* 0x000fe20003f44270 */
[----:B------:R-:W1:Y:S01]  /*f850*/  MUFU.TANH R31, R31 ;  /* 0x0000001f001f7308 */ /* 0x000e620000002400 */
[----:B--2---:R-:W-:Y:S02]  /*f860*/  FSEL R104, R39, -INF , P3 ;  /* 0xff80000027687808 */ /* 0x004fe40001800000 */
[----:B------:R-:W-:Y:S02]  /*f870*/  FMNMX.FTZ R39, R103, R60, !PT ;  /* 0x0000003c67277209 */ /* 0x000fe40007810000 */
[----:B0-----:R-:W-:Y:S02]  /*f880*/  FSEL R105, R26, -INF , P2 ;  /* 0xff8000001a697808 */ /* 0x001fe40001000000 */
[----:B------:R-:W-:-:S02]  /*f890*/  ISETP.GT.AND P3, PT, R56, 0x81, PT ;  /* 0x000000813800780c */ /* 0x000fc40003f64270 */
[----:B------:R-:W-:Y:S01]  /*f8a0*/  FMNMX.FTZ R26, R104, R39, !PT ;  /* 0x00000027681a7209 */ /* 0x000fe20007810000 */
[----:B------:R-:W-:Y:S01]  /*f8b0*/  FFMA.FTZ R47, R33, R21, -R30 ;  /* 0x00000015212f7223 */ /* 0x000fe2000001081e */
[C---:B------:R-:W-:Y:S02]  /*f8c0*/  ISETP.GT.AND P2, PT, R56.reuse, 0x88, PT ;  /* 0x000000883800780c */ /* 0x040fe40003f44270 */
[----:B---3--:R-:W-:Y:S02]  /*f8d0*/  FSEL R33, R27, -INF , P3 ;  /* 0xff8000001b217808 */ /* 0x008fe40001800000 */
[----:B------:R-:W-:Y:S02]  /*f8e0*/  FMNMX.FTZ R26, R105, R26, !PT ;  /* 0x0000001a691a7209 */ /* 0x000fe40007810000 */
[----:B------:R-:W-:Y:S02]  /*f8f0*/  ISETP.GT.AND P3, PT, R56, 0x89, PT ;  /* 0x000000893800780c */ /* 0x000fe40003f64270 */
[----:B------:R-:W-:-:S02]  /*f900*/  FSEL R106, R59, -INF , P2 ;  /* 0xff8000003b6a7808 */ /* 0x000fc40001000000 */
[----:B------:R-:W-:Y:S02]  /*f910*/  FMNMX.FTZ R27, R33, R26, !PT ;  /* 0x0000001a211b7209 */ /* 0x000fe40007810000 */
[----:B-1----:R-:W-:Y:S02]  /*f920*/  FSEL R31, R31, -INF , P3 ;  /* 0xff8000001f1f7808 */ /* 0x002fe40001800000 */
[----:B------:R-:W-:-:S04]  /*f930*/  FMNMX.FTZ R26, R106, R27, !PT ;  /* 0x0000001b6a1a7209 */ /* 0x000fc80007810000 */
[----:B------:R-:W-:-:S05]  /*f940*/  FMNMX.FTZ R26, R31, R26, !PT ;  /* 0x0000001a1f1a7209 */ /* 0x000fca0007810000 */
[----:B------:R-:W0:Y:S01]  /*f950*/  SHFL.BFLY PT, R27, R26, 0x2, 0x1f ;  /* 0x0c401f001a1b7f89 */ /* 0x000e2200000e0000 */
[-CC-:B------:R-:W-:Y:S01]  /*f960*/  FFMA.FTZ R56, R24, R21.reuse, -R30.reuse ;  /* 0x0000001518387223 */ /* 0x180fe2000001081e */
[----:B------:R1:W-:Y:S02]  /*f970*/  MUFU.EX2 R39, R47 ;  /* 0x0000002f00277308 */ /* 0x0003e40000000800 */
[----:B-1----:R-:W-:Y:S01]  /*f980*/  FFMA.FTZ R47, R25, R21, -R30 ;  /* 0x00000015192f7223 */ /* 0x002fe2000001081e */
[----:B0-----:R-:W-:-:S05]  /*f990*/  FMNMX.FTZ R24, R26, R27, !PT ;  /* 0x0000001b1a187209 */ /* 0x001fca0007810000 */
[----:B------:R-:W0:Y:S01]  /*f9a0*/  SHFL.BFLY PT, R25, R24, 0x1, 0x1f ;  /* 0x0c201f0018197f89 */ /* 0x000e2200000e0000 */
[----:B------:R1:W-:Y:S02]  /*f9b0*/  MUFU.EX2 R14, R100 ;  /* 0x00000064000e7308 */ /* 0x0003e40000000800 */
[----:B-1----:R-:W-:Y:S01]  /*f9c0*/  FFMA.FTZ R100, R28, R21, -R30 ;  /* 0x000000151c647223 */ /* 0x002fe2000001081e */
[----:B0-----:R-:W-:-:S04]  /*f9d0*/  FMNMX.FTZ R72, R24, R25, !PT ;  /* 0x0000001918487209 */ /* 0x001fc80007810000 */
[C---:B------:R-:W-:Y:S01]  /*f9e0*/  FSETP.NEU.FTZ.AND P2, PT, R72.reuse, -INF , PT ;  /* 0xff8000004800780b */ /* 0x040fe20003f5d000 */
[----:B------:R-:W-:-:S05]  /*f9f0*/  FMUL.FTZ R28, R72, R21 ;  /* 0x00000015481c7220 */ /* 0x000fca0000410000 */
[----:B------:R-:W-:Y:S01]  /*fa00*/  FSEL R28, R28, RZ, P2 ;  /* 0x000000ff1c1c7208 */ /* 0x000fe20001000000 */
[-CC-:B------:R-:W-:Y:S01]  /*fa10*/  FFMA.FTZ R42, R71, R21.reuse, -R30.reuse ;  /* 0x00000015472a7223 */ /* 0x180fe2000001081e */
[-CC-:B------:R-:W-:Y:S01]  /*fa20*/  FFMA.FTZ R38, R99, R21.reuse, -R30.reuse ;  /* 0x0000001563267223 */ /* 0x180fe2000001081e */
[-CC-:B------:R-:W-:Y:S01]  /*fa30*/  FFMA.FTZ R43, R95, R21.reuse, -R30.reuse ;  /* 0x000000155f2b7223 */ /* 0x180fe2000001081e */
[-C--:B------:R-:W-:Y:S01]  /*fa40*/  FFMA.FTZ R71, R37, R21.reuse, -R30 ;  /* 0x0000001525477223 */ /* 0x080fe2000001081e */
[-CC-:B------:R-:W-:Y:S01]  /*fa50*/  FFMA.FTZ R25, R80, R21.reuse, -R28.reuse ;  /* 0x0000001550197223 */ /* 0x180fe2000001081c */
[-C--:B------:R-:W-:Y:S01]  /*fa60*/  FFMA.FTZ R27, R91, R21.reuse, -R28 ;  /* 0x000000155b1b7223 */ /* 0x080fe2000001081c */
[-CC-:B------:R-:W-:Y:S01]  /*fa70*/  FFMA.FTZ R99, R41, R21.reuse, -R30.reuse ;  /* 0x0000001529637223 */ /* 0x180fe2000001081e */
[-CC-:B------:R-:W-:Y:S01]  /*fa80*/  FFMA.FTZ R59, R36, R21.reuse, -R30.reuse ;  /* 0x00000015243b7223 */ /* 0x180fe2000001081e */
[-CC-:B------:R-:W-:Y:S01]  /*fa90*/  FFMA.FTZ R95, R40, R21.reuse, -R30.reuse ;  /* 0x00000015285f7223 */ /* 0x180fe2000001081e */
[-CC-:B------:R-:W-:Y:S01]  /*faa0*/  FFMA.FTZ R41, R44, R21.reuse, -R30.reuse ;  /* 0x000000152c297223 */ /* 0x180fe2000001081e */
[-CC-:B------:R-:W-:Y:S01]  /*fab0*/  FFMA.FTZ R37, R51, R21.reuse, -R30.reuse ;  /* 0x0000001533257223 */ /* 0x180fe2000001081e */
[----:B------:R-:W-:Y:S01]  /*fac0*/  MUFU.EX2 R62, R62 ;  /* 0x0000003e003e7308 */ /* 0x000fe20000000800 */
[-CC-:B------:R-:W-:Y:S01]  /*fad0*/  FFMA.FTZ R60, R32, R21.reuse, -R30.reuse ;  /* 0x00000015203c7223 */ /* 0x180fe2000001081e */
[-CC-:B------:R-:W-:Y:S01]  /*fae0*/  FFMA.FTZ R40, R29, R21.reuse, -R30.reuse ;  /* 0x000000151d287223 */ /* 0x180fe2000001081e */
[-CC-:B------:R-:W-:Y:S01]  /*faf0*/  FFMA.FTZ R45, R45, R21.reuse, -R30.reuse ;  /* 0x000000152d2d7223 */ /* 0x180fe2000001081e */
[-CC-:B------:R-:W-:Y:S01]  /*fb00*/  FFMA.FTZ R51, R52, R21.reuse, -R30.reuse ;  /* 0x0000001534337223 */ /* 0x180fe2000001081e */
[-CC-:B------:R-:W-:Y:S01]  /*fb10*/  FFMA.FTZ R36, R54, R21.reuse, -R30.reuse ;  /* 0x0000001536247223 */ /* 0x180fe2000001081e */
[-C--:B------:R-:W-:Y:S01]  /*fb20*/  FFMA.FTZ R44, R55, R21.reuse, -R30 ;  /* 0x00000015372c7223 */ /* 0x080fe2000001081e */
[-CC-:B------:R-:W-:Y:S01]  /*fb30*/  FFMA.FTZ R30, R90, R21.reuse, -R28.reuse ;  /* 0x000000155a1e7223 */ /* 0x180fe2000001081c */
[----:B------:R-:W0:Y:S01]  /*fb40*/  MUFU.EX2 R63, R63 ;  /* 0x0000003f003f7308 */ /* 0x000e220000000800 */
[-CC-:B------:R-:W-:Y:S01]  /*fb50*/  FFMA.FTZ R90, R92, R21.reuse, -R28.reuse ;  /* 0x000000155c5a7223 */ /* 0x180fe2000001081c */
[----:B------:R-:W-:-:S06]  /*fb60*/  FFMA.FTZ R29, R93, R21, -R28 ;  /* 0x000000155d1d7223 */ /* 0x000fcc000001081c */
[----:B------:R-:W-:Y:S08]  /*fb70*/  MUFU.EX2 R25, R25 ;  /* 0x0000001900197308 */ /* 0x000ff00000000800 */
[----:B------:R-:W1:Y:S08]  /*fb80*/  MUFU.EX2 R27, R27 ;  /* 0x0000001b001b7308 */ /* 0x000e700000000800 */
[----:B------:R-:W2:Y:S01]  /*fb90*/  MUFU.EX2 R88, R88 ;  /* 0x0000005800587308 */ /* 0x000ea20000000800 */
[----:B------:R-:W-:-:S07]  /*fba0*/  FFMA.FTZ R91, R83, R21, -R28 ;  /* 0x00000015535b7223 */ /* 0x000fce000001081c */
[----:B------:R-:W3:Y:S01]  /*fbb0*/  MUFU.EX2 R30, R30 ;  /* 0x0000001e001e7308 */ /* 0x000ee20000000800 */
[----:B------:R-:W-:Y:S01]  /*fbc0*/  FFMA.FTZ R83, R75, R21, -R28 ;  /* 0x000000154b537223 */ /* 0x000fe2000001081c */
[----:B------:R-:W-:-:S06]  /*fbd0*/  @!P0 VIADD R24, R0, 0x31c40 ;  /* 0x00031c4000188836 */ /* 0x000fcc0000000000 */
[----:B------:R-:W4:Y:S01]  /*fbe0*/  MUFU.EX2 R48, R48 ;  /* 0x0000003000307308 */ /* 0x000f220000000800 */
[-CC-:B------:R-:W-:Y:S01]  /*fbf0*/  FFMA.FTZ R75, R70, R21.reuse, -R28.reuse ;  /* 0x00000015464b7223 */ /* 0x180fe2000001081c */
[----:B------:R-:W-:-:S06]  /*fc00*/  FFMA.FTZ R70, R77, R21, -R28 ;  /* 0x000000154d467223 */ /* 0x000fcc000001081c */
[----:B------:R-:W4:Y:S01]  /*fc10*/  MUFU.EX2 R90, R90 ;  /* 0x0000005a005a7308 */ /* 0x000f220000000800 */
[-CC-:B------:R-:W-:Y:S01]  /*fc20*/  FFMA.FTZ R32, R84, R21.reuse, -R28.reuse ;  /* 0x0000001554207223 */ /* 0x180fe2000001081c */
[----:B0-----:R-:W-:Y:S01]  /*fc30*/  FADD.FTZ R77, R62, R63 ;  /* 0x0000003f3e4d7221 */ /* 0x001fe20000010000 */
[----:B------:R-:W-:Y:S01]  /*fc40*/  FFMA.FTZ R52, R85, R21, -R28 ;  /* 0x0000001555347223 */ /* 0x000fe2000001081c */
[----:B------:R-:W-:-:S04]  /*fc50*/  @!P0 PRMT R24, RZ, 0x654, R24 ;  /* 0x00000654ff188816 */ /* 0x000fc80000000018 */
[----:B------:R-:W0:Y:S01]  /*fc60*/  MUFU.EX2 R29, R29 ;  /* 0x0000001d001d7308 */ /* 0x000e220000000800 */
[----:B-1----:R-:W-:Y:S01]  /*fc70*/  FADD.FTZ R85, R25, R27 ;  /* 0x0000001b19557221 */ /* 0x002fe20000010000 */
[----:B------:R-:W-:Y:S01]  /*fc80*/  FFMA.FTZ R84, R86, R21, -R28 ;  /* 0x0000001556547223 */ /* 0x000fe2000001081c */
[----:B--2---:R-:W-:Y:S01]  /*fc90*/  FADD.FTZ R77, R88, R77 ;  /* 0x0000004d584d7221 */ /* 0x004fe20000010000 */
[----:B------:R1:W-:Y:S04]  /*fca0*/  @!P0 SYNCS.ARRIVE.TRANS64.RED.A1T0 RZ, [R24+URZ], RZ ;  /* 0x000000ff18ff89a7 */ /* 0x0003e8000810043f */
[----:B------:R-:W-:Y:S01]  /*fcb0*/  MUFU.EX2 R89, R89 ;  /* 0x0000005900597308 */ /* 0x000fe20000000800 */
[----:B---3--:R-:W-:-:S07]  /*fcc0*/  FADD.FTZ R85, R30, R85 ;  /* 0x000000551e557221 */ /* 0x008fce0000010000 */
[----:B------:R-:W2:Y:S01]  /*fcd0*/  MUFU.EX2 R91, R91 ;  /* 0x0000005b005b7308 */ /* 0x000ea20000000800 */
[----:B-1----:R-:W-:Y:S01]  /*fce0*/  F2FP.BF16.F32.PACK_AB R24, R63, R62 ;  /* 0x0000003e3f18723e */ /* 0x002fe200000010ff */
[----:B----4-:R-:W-:-:S06]  /*fcf0*/  FADD.FTZ R62, R48, R77 ;  /* 0x0000004d303e7221 */ /* 0x010fcc0000010000 */
[----:B------:R-:W-:Y:S01]  /*fd00*/  MUFU.EX2 R81, R81 ;  /* 0x0000005100517308 */ /* 0x000fe20000000800 */
[----:B------:R-:W-:Y:S01]  /*fd10*/  F2FP.BF16.F32.PACK_AB R25, R27, R25 ;  /* 0x000000191b19723e */ /* 0x000fe200000010ff */
[C---:B------:R-:W-:Y:S01]  /*fd20*/  FADD.FTZ R86, R90.reuse, R85 ;  /* 0x000000555a567221 */ /* 0x040fe20000010000 */
[----:B------:R-:W-:-:S05]  /*fd30*/  F2FP.BF16.F32.PACK_AB R27, R90, R30 ;  /* 0x0000001e5a1b723e */ /* 0x000fca00000010ff */
[----:B------:R-:W1:Y:S01]  /*fd40*/  MUFU.EX2 R32, R32 ;  /* 0x0000002000207308 */ /* 0x000e620000000800 */
[-CC-:B------:R-:W-:Y:S01]  /*fd50*/  FFMA.FTZ R30, R64, R21.reuse, -R28.reuse ;  /* 0x00000015401e7223 */ /* 0x180fe2000001081c */
[----:B------:R-:W-:Y:S01]  /*fd60*/  FFMA.FTZ R80, R94, R21, -R28 ;  /* 0x000000155e507223 */ /* 0x000fe2000001081c */
[----:B------:R-:W-:-:S05]  /*fd70*/  FADD.FTZ R62, R15, R62 ;  /* 0x0000003e0f3e7221 */ /* 0x000fca0000010000 */
[----:B------:R-:W3:Y:S01]  /*fd80*/  MUFU.EX2 R82, R82 ;  /* 0x0000005200527308 */ /* 0x000ee20000000800 */
[----:B------:R-:W-:Y:S01]  /*fd90*/  FFMA.FTZ R85, R53, R21, -R28 ;  /* 0x0000001535557223 */ /* 0x000fe2000001081c */
[----:B0-----:R-:W-:-:S06]  /*fda0*/  FADD.FTZ R86, R29, R86 ;  /* 0x000000561d567221 */ /* 0x001fcc0000010000 */
[----:B------:R-:W0:Y:S01]  /*fdb0*/  MUFU.EX2 R84, R84 ;  /* 0x0000005400547308 */ /* 0x000e220000000800 */
[-CC-:B------:R-:W-:Y:S01]  /*fdc0*/  FFMA.FTZ R54, R76, R21.reuse, -R28.reuse ;  /* 0x000000154c367223 */ /* 0x180fe2000001081c */
[----:B------:R-:W-:-:S06]  /*fdd0*/  FFMA.FTZ R63, R79, R21, -R28 ;  /* 0x000000154f3f7223 */ /* 0x000fcc000001081c */
[----:B------:R-:W4:Y:S01]  /*fde0*/  MUFU.EX2 R73, R73 ;  /* 0x0000004900497308 */ /* 0x000f220000000800 */
[-CC-:B------:R-:W-:Y:S01]  /*fdf0*/  FFMA.FTZ R79, R69, R21.reuse, -R28.reuse ;  /* 0x00000015454f7223 */ /* 0x180fe2000001081c */
[----:B------:R-:W-:Y:S01]  /*fe00*/  FFMA.FTZ R69, R35, R21, -R28 ;  /* 0x0000001523457223 */ /* 0x000fe2000001081c */
[----:B--2---:R-:W-:-:S05]  /*fe10*/  FADD.FTZ R35, R91, R86 ;  /* 0x000000565b237221 */ /* 0x004fca0000010000 */
[----:B------:R-:W2:Y:S01]  /*fe20*/  MUFU.EX2 R52, R52 ;  /* 0x0000003400347308 */ /* 0x000ea20000000800 */
[-CC-:B------:R-:W-:Y:S01]  /*fe30*/  FFMA.FTZ R78, R78, R21.reuse, -R28.reuse ;  /* 0x000000154e4e7223 */ /* 0x180fe2000001081c */
[----:B------:R-:W-:-:S06]  /*fe40*/  FFMA.FTZ R26, R61, R21, -R28 ;  /* 0x000000153d1a7223 */ /* 0x000fcc000001081c */
[----:B------:R-:W2:Y:S08]  /*fe50*/  MUFU.EX2 R74, R74 ;  /* 0x0000004a004a7308 */ /* 0x000eb00000000800 */
[----:B------:R3:W-:Y:S01]  /*fe60*/  MUFU.EX2 R53, R30 ;  /* 0x0000001e00357308 */ /* 0x0007e20000000800 */
[----:B-1----:R-:W-:Y:S01]  /*fe70*/  FADD.FTZ R35, R32, R35 ;  /* 0x0000002320237221 */ /* 0x002fe20000010000 */
[----:B---3--:R-:W-:-:S06]  /*fe80*/  FADD.FTZ R30, R89, R62 ;  /* 0x0000003e591e7221 */ /* 0x008fcc0000010000 */
[----:B------:R-:W1:Y:S01]  /*fe90*/  MUFU.EX2 R80, R80 ;  /* 0x0000005000507308 */ /* 0x000e620000000800 */
[----:B------:R-:W-:Y:S01]  /*fea0*/  FFMA.FTZ R62, R33, R21, -R28 ;  /* 0x00000015213e7223 */ /* 0x000fe2000001081c */
[----:B------:R-:W-:-:S06]  /*feb0*/  FADD.FTZ R33, R81, R30 ;  /* 0x0000001e51217221 */ /* 0x000fcc0000010000 */
[----:B------:R-:W-:Y:S01]  /*fec0*/  MUFU.EX2 R65, R65 ;  /* 0x0000004100417308 */ /* 0x000fe20000000800 */
[----:B------:R-:W-:Y:S01]  /*fed0*/  FFMA.FTZ R55, R87, R21, -R28 ;  /* 0x0000001557377223 */ /* 0x000fe2000001081c */
[----:B------:R-:W-:Y:S01]  /*fee0*/  FADD.FTZ R30, R82, R33 ;  /* 0x00000021521e7221 */ /* 0x000fe20000010000 */
[----:B0-----:R-:W-:-:S05]  /*fef0*/  FADD.FTZ R35, R84, R35 ;  /* 0x0000002354237221 */ /* 0x001fca0000010000 */
[----:B------:R-:W0:Y:S01]  /*ff00*/  MUFU.EX2 R54, R54 ;  /* 0x0000003600367308 */ /* 0x000e220000000800 */
[----:B------:R-:W-:-:S07]  /*ff10*/  FFMA.FTZ R77, R67, R21, -R28 ;  /* 0x00000015434d7223 */ /* 0x000fce000001081c */
[----:B------:R-:W-:Y:S01]  /*ff20*/  MUFU.EX2 R66, R66 ;  /* 0x0000004200427308 */ /* 0x000fe20000000800 */
[----:B------:R-:W-:-:S07]  /*ff30*/  FFMA.FTZ R68, R68, R21, -R28 ;  /* 0x0000001544447223 */ /* 0x000fce000001081c */
[----:B------:R3:W-:Y:S01]  /*ff40*/  MUFU.EX2 R0, R26 ;  /* 0x0000001a00007308 */ /* 0x0007e20000000800 */
[-CC-:B------:R-:W-:Y:S01]  /*ff50*/  FFMA.FTZ R76, R98, R21.reuse, -R28.reuse ;  /* 0x00000015624c7223 */ /* 0x180fe2000001081c */
[-CC-:B------:R-:W-:Y:S01]  /*ff60*/  FFMA.FTZ R61, R97, R21.reuse, -R28.reuse ;  /* 0x00000015613d7223 */ /* 0x180fe2000001081c */
[----:B------:R-:W-:-:S05]  /*ff70*/  FFMA.FTZ R64, R57, R21, -R28 ;  /* 0x0000001539407223 */ /* 0x000fca000001081c */
[----:B------:R-:W0:Y:S01]  /*ff80*/  MUFU.EX2 R78, R78 ;  /* 0x0000004e004e7308 */ /* 0x000e220000000800 */
[----:B---3--:R-:W-:Y:S01]  /*ff90*/  F2FP.BF16.F32.PACK_AB R26, R48, R88 ;  /* 0x00000058301a723e */ /* 0x008fe200000010ff */
[-CC-:B------:R-:W-:Y:S01]  /*ffa0*/  FFMA.FTZ R101, R101, R21.reuse, -R28.reuse ;  /* 0x0000001565657223 */ /* 0x180fe2000001081c */
[----:B------:R-:W-:-:S05]  /*ffb0*/  FFMA.FTZ R102, R102, R21, -R28 ;  /* 0x0000001566667223 */ /* 0x000fca000001081c */
[----:B------:R3:W-:Y:S01]  /*ffc0*/  MUFU.EX2 R48, R63 ;  /* 0x0000003f00307308 */ /* 0x0007e20000000800 */
[-CC-:B------:R-:W-:Y:S01]  /*ffd0*/  FFMA.FTZ R67, R34, R21.reuse, -R28.reuse ;  /* 0x0000001522437223 */ /* 0x180fe2000001081c */
[-CC-:B------:R-:W-:Y:S01]  /*ffe0*/  FFMA.FTZ R103, R103, R21.reuse, -R28.reuse ;  /* 0x0000001567677223 */ /* 0x180fe2000001081c */
[-CC-:B------:R-:W-:Y:S01]  /*fff0*/  FFMA.FTZ R104, R104, R21.reuse, -R28.reuse ;  /* 0x0000001568687223 */ /* 0x180fe2000001081c */
[----:B------:R-:W-:-:S04]  /*10000*/  FFMA.FTZ R105, R105, R21, -R28 ;  /* 0x0000001569697223 */ /* 0x000fc8000001081c */
[----:B------:R-:W0:Y:S01]  /*10010*/  MUFU.EX2 R58, R58 ;  /* 0x0000003a003a7308 */ /* 0x000e220000000800 */
[-C--:B---3--:R-:W-:Y:S01]  /*10020*/  FFMA.FTZ R63, R31, R21.reuse, -R28 ;  /* 0x000000151f3f7223 */ /* 0x088fe2000001081c */
[----:B----4-:R-:W-:Y:S01]  /*10030*/  FADD.FTZ R31, R73, R30 ;  /* 0x0000001e491f7221 */ /* 0x010fe20000010000 */
[----:B------:R-:W-:Y:S01]  /*10040*/  FFMA.FTZ R106, R106, R21, -R28 ;  /* 0x000000156a6a7223 */ /* 0x000fe2000001081c */
[----:B--2---:R-:W-:Y:S02]  /*10050*/  FADD.FTZ R35, R52, R35 ;  /* 0x0000002334237221 */ /* 0x004fe40000010000 */
[----:B------:R-:W-:Y:S02]  /*10060*/  FADD.FTZ R28, R74, R31 ;  /* 0x0000001f4a1c7221 */ /* 0x000fe40000010000 */
[----:B------:R-:W2:Y:S01]  /*10070*/  MUFU.EX2 R55, R55 ;  /* 0x0000003700377308 */ /* 0x000ea20000000800 */
[----:B------:R3:W-:Y:S01]  /*10080*/  STSM.16.M88.4 [R17+0x24300], R24 ;  /* 0x0243001811007844 */ /* 0x0007e20000000200 */
[----:B-1----:R-:W-:-:S06]  /*10090*/  FADD.FTZ R35, R80, R35 ;  /* 0x0000002350237221 */ /* 0x002fcc0000010000 */
[----:B------:R-:W1:Y:S01]  /*100a0*/  MUFU.EX2 R83, R83 ;  /* 0x0000005300537308 */ /* 0x000e620000000800 */
[----:B0-----:R-:W-:-:S07]  /*100b0*/  FADD.FTZ R35, R54, R35 ;  /* 0x0000002336237221 */ /* 0x001fce0000010000 */
[----:B------:R-:W0:Y:S01]  /*100c0*/  MUFU.EX2 R49, R49 ;  /* 0x0000003100317308 */ /* 0x000e220000000800 */
[----:B---3--:R-:W-:Y:S01]  /*100d0*/  F2FP.BF16.F32.PACK_AB R24, R89, R15 ;  /* 0x0000000f5918723e */ /* 0x008fe200000010ff */
[----:B------:R-:W-:Y:S01]  /*100e0*/  FADD.FTZ R15, R65, R28 ;  /* 0x0000001c410f7221 */ /* 0x000fe20000010000 */
[----:B------:R-:W-:-:S03]  /*100f0*/  FADD.FTZ R30, R78, R35 ;  /* 0x000000234e1e7221 */ /* 0x000fc60000010000 */
[----:B------:R-:W-:Y:S02]  /*10100*/  FADD.FTZ R15, R66, R15 ;  /* 0x0000000f420f7221 */ /* 0x000fe40000010000 */
[----:B------:R-:W3:Y:S02]  /*10110*/  MUFU.EX2 R68, R68 ;  /* 0x0000004400447308 */ /* 0x000ee40000000800 */
[----:B------:R-:W-:-:S06]  /*10120*/  FADD.FTZ R15, R58, R15 ;  /* 0x0000000f3a0f7221 */ /* 0x000fcc0000010000 */
[----:B------:R-:W4:Y:S01]  /*10130*/  MUFU.EX2 R50, R50 ;  /* 0x0000003200327308 */ /* 0x000f220000000800 */
[----:B------:R-:W-:Y:S01]  /*10140*/  F2FP.BF16.F32.PACK_AB R27, R84, R32 ;  /* 0x00000020541b723e */ /* 0x000fe200000010ff */
[----:B--2---:R-:W-:-:S06]  /*10150*/  FADD.FTZ R32, R55, R30 ;  /* 0x0000001e37207221 */ /* 0x004fcc0000010000 */
[----:B------:R-:W2:Y:S01]  /*10160*/  MUFU.EX2 R75, R75 ;  /* 0x0000004b004b7308 */ /* 0x000ea20000000800 */
[----:B------:R-:W-:-:S07]  /*10170*/  FADD.FTZ R34, R14, R15 ;  /* 0x0000000f0e227221 */ /* 0x000fce0000010000 */
[----:B------:R-:W2:Y:S01]  /*10180*/  MUFU.EX2 R42, R42 ;  /* 0x0000002a002a7308 */ /* 0x000ea20000000800 */
[----:B-1----:R-:W-:Y:S01]  /*10190*/  FADD.FTZ R15, R83, R32 ;  /* 0x00000020530f7221 */ /* 0x002fe20000010000 */
[----:B0-----:R-:W-:-:S06]  /*101a0*/  FADD.FTZ R35, R49, R34 ;  /* 0x0000002231237221 */ /* 0x001fcc0000010000 */
[----:B------:R-:W0:Y:S01]  /*101b0*/  MUFU.EX2 R70, R70 ;  /* 0x0000004600467308 */ /* 0x000e220000000800 */
[----:B------:R-:W-:-:S07]  /*101c0*/  F2FP.BF16.F32.PACK_AB R32, R14, R58 ;  /* 0x0000003a0e20723e */ /* 0x000fce00000010ff */
[----:B------:R-:W1:Y:S01]  /*101d0*/  MUFU.EX2 R43, R43 ;  /* 0x0000002b002b7308 */ /* 0x000e620000000800 */
[----:B---3--:R-:W-:Y:S01]  /*101e0*/  FADD.FTZ R14, R68, R15 ;  /* 0x0000000f440e7221 */ /* 0x008fe20000010000 */
[----:B----4-:R-:W-:-:S06]  /*101f0*/  FADD.FTZ R15, R50, R35 ;  /* 0x00000023320f7221 */ /* 0x010fcc0000010000 */
[----:B------:R-:W3:Y:S01]  /*10200*/  MUFU.EX2 R76, R76 ;  /* 0x0000004c004c7308 */ /* 0x000ee20000000800 */
[----:B------:R-:W-:-:S07]  /*10210*/  F2FP.BF16.F32.PACK_AB R34, R50, R49 ;  /* 0x000000313222723e */ /* 0x000fce00000010ff */
[----:B------:R-:W4:Y:S01]  /*10220*/  MUFU.EX2 R46, R46 ;  /* 0x0000002e002e7308 */ /* 0x000f220000000800 */
[----:B--2---:R-:W-:Y:S01]  /*10230*/  FADD.FTZ R49, R75, R14 ;  /* 0x0000000e4b317221 */ /* 0x004fe20000010000 */
[----:B------:R-:W-:-:S06]  /*10240*/  FADD.FTZ R14, R42, R15 ;  /* 0x0000000f2a0e7221 */ /* 0x000fcc0000010000 */
[----:B------:R-:W2:Y:S01]  /*10250*/  MUFU.EX2 R38, R38 ;  /* 0x0000002600267308 */ /* 0x000ea20000000800 */
[----:B0-----:R-:W-:Y:S01]  /*10260*/  FADD.FTZ R49, R70, R49 ;  /* 0x0000003146317221 */ /* 0x001fe20000010000 */
[----:B-1----:R-:W-:-:S06]  /*10270*/  FADD.FTZ R15, R43, R14 ;  /* 0x0000000e2b0f7221 */ /* 0x002fcc0000010000 */
[----:B------:R-:W0:Y:S01]  /*10280*/  MUFU.EX2 R61, R61 ;  /* 0x0000003d003d7308 */ /* 0x000e220000000800 */
[----:B------:R-:W-:Y:S02]  /*10290*/  F2FP.BF16.F32.PACK_AB R25, R91, R29 ;  /* 0x0000001d5b19723e */ /* 0x000fe400000010ff */
[----:B------:R-:W-:Y:S01]  /*102a0*/  F2FP.BF16.F32.PACK_AB R26, R82, R81 ;  /* 0x00000051521a723e */ /* 0x000fe200000010ff */
[----:B---3--:R-:W-:-:S04]  /*102b0*/  FADD.FTZ R49, R76, R49 ;  /* 0x000000314c317221 */ /* 0x008fc80000010000 */
[----:B------:R-:W1:Y:S01]  /*102c0*/  MUFU.EX2 R60, R60 ;  /* 0x0000003c003c7308 */ /* 0x000e620000000800 */
[----:B----4-:R-:W-:Y:S01]  /*102d0*/  FADD.FTZ R15, R46, R15 ;  /* 0x0000000f2e0f7221 */ /* 0x010fe20000010000 */
[----:B------:R-:W-:Y:S01]  /*102e0*/  F2FP.BF16.F32.PACK_AB R28, R74, R73 ;  /* 0x000000494a1c723e */ /* 0x000fe200000010ff */
[----:B------:R3:W-:Y:S01]  /*102f0*/  STSM.16.M88.4 [R17+0x25b00], R24 ;  /* 0x025b001811007844 */ /* 0x0007e20000000200 */
[----:B------:R-:W-:-:S04]  /*10300*/  F2FP.BF16.F32.PACK_AB R29, R80, R52 ;  /* 0x00000034501d723e */ /* 0x000fc800000010ff */
[----:B------:R-:W4:Y:S01]  /*10310*/  MUFU.EX2 R59, R59 ;  /* 0x0000003b003b7308 */ /* 0x000f220000000800 */
[----:B------:R-:W-:Y:S01]  /*10320*/  F2FP.BF16.F32.PACK_AB R30, R66, R65 ;  /* 0x00000041421e723e */ /* 0x000fe200000010ff */
[----:B------:R-:W-:Y:S01]  /*10330*/  FADD.FTZ R50, R0, R49 ;  /* 0x0000003100327221 */ /* 0x000fe20000010000 */
[----:B------:R-:W-:-:S05]  /*10340*/  F2FP.BF16.F32.PACK_AB R31, R78, R54 ;  /* 0x000000364e1f723e */ /* 0x000fca00000010ff */
[----:B------:R-:W4:Y:S01]  /*10350*/  MUFU.EX2 R57, R85 ;  /* 0x0000005500397308 */ /* 0x000f220000000800 */
[----:B---3--:R-:W-:Y:S01]  /*10360*/  F2FP.BF16.F32.PACK_AB R24, R43, R42 ;  /* 0x0000002a2b18723e */ /* 0x008fe200000010ff */
[----:B--2---:R-:W-:-:S06]  /*10370*/  FADD.FTZ R42, R38, R15 ;  /* 0x0000000f262a7221 */ /* 0x004fcc0000010000 */
[----:B------:R-:W2:Y:S01]  /*10380*/  MUFU.EX2 R71, R71 ;  /* 0x0000004700477308 */ /* 0x000ea20000000800 */
[----:B------:R3:W-:Y:S01]  /*10390*/  STSM.16.M88.4 [R17+0x27300], R28 ;  /* 0x0273001c11007844 */ /* 0x0007e20000000200 */
[C---:B0-----:R-:W-:Y:S01]  /*103a0*/  FADD.FTZ R15, R61.reuse, R50 ;  /* 0x000000323d0f7221 */ /* 0x041fe20000010000 */
[----:B------:R-:W-:-:S05]  /*103b0*/  F2FP.BF16.F32.PACK_AB R27, R61, R0 ;  /* 0x000000003d1b723e */ /* 0x000fca00000010ff */
[----:B------:R-:W0:Y:S01]  /*103c0*/  MUFU.EX2 R64, R64 ;  /* 0x0000004000407308 */ /* 0x000e220000000800 */
[----:B------:R-:W-:-:S07]  /*103d0*/  F2FP.BF16.F32.PACK_AB R33, R83, R55 ;  /* 0x000000375321723e */ /* 0x000fce00000010ff */
[----:B------:R-:W0:Y:S01]  /*103e0*/  MUFU.EX2 R56, R56 ;  /* 0x0000003800387308 */ /* 0x000e220000000800 */
[----:B---3--:R-:W-:Y:S01]  /*103f0*/  FADD.FTZ R29, R39, R42 ;  /* 0x0000002a271d7221 */ /* 0x008fe20000010000 */
[----:B------:R-:W-:Y:S01]  /*10400*/  FADD.FTZ R30, R48, R15 ;  /* 0x0000000f301e7221 */ /* 0x000fe20000010000 */
[----:B------:R-:W-:Y:S02]  /*10410*/  F2FP.BF16.F32.PACK_AB R35, R75, R68 ;  /* 0x000000444b23723e */ /* 0x000fe400000010ff */
[----:B-1----:R-:W-:-:S03]  /*10420*/  FADD.FTZ R0, R60, R29 ;  /* 0x0000001d3c007221 */ /* 0x002fc60000010000 */
[----:B------:R-:W1:Y:S01]  /*10430*/  MUFU.EX2 R77, R77 ;  /* 0x0000004d004d7308 */ /* 0x000e620000000800 */
[----:B------:R-:W-:Y:S01]  /*10440*/  FADD.FTZ R30, R53, R30 ;  /* 0x0000001e351e7221 */ /* 0x000fe20000010000 */
[----:B----4-:R-:W-:-:S06]  /*10450*/  FADD.FTZ R0, R59, R0 ;  /* 0x000000003b007221 */ /* 0x010fcc0000010000 */
[----:B------:R-:W3:Y:S01]  /*10460*/  MUFU.EX2 R95, R95 ;  /* 0x0000005f005f7308 */ /* 0x000ee20000000800 */
[----:B------:R-:W-:Y:S01]  /*10470*/  F2FP.BF16.F32.PACK_AB R26, R38, R46 ;  /* 0x0000002e261a723e */ /* 0x000fe200000010ff */
[----:B------:R2:W-:Y:S01]  /*10480*/  STSM.16.M88.4 [R17+0x28b00], R32 ;  /* 0x028b002011007844 */ /* 0x0005e20000000200 */
[----:B------:R-:W4:Y:S05]  /*10490*/  @P5 LDC R38, c[0x0][0x44c] ;  /* 0x00011300ff265b82 */ /* 0x000f2a0000000800 */
[----:B------:R-:W3:Y:S01]  /*104a0*/  MUFU.EX2 R82, R79 ;  /* 0x0000004f00527308 */ /* 0x000ee20000000800 */
[----:B------:R-:W-:-:S07]  /*104b0*/  FADD.FTZ R15, R57, R30 ;  /* 0x0000001e390f7221 */ /* 0x000fce0000010000 */
[----:B------:R-:W3:Y:S01]  /*104c0*/  MUFU.EX2 R47, R47 ;  /* 0x0000002f002f7308 */ /* 0x000ee20000000800 */
[----:B--2---:R-:W-:Y:S01]  /*104d0*/  FADD.FTZ R33, R71, R0 ;  /* 0x0000000047217221 */ /* 0x004fe20000010000 */
[----:B------:R-:W-:-:S06]  /*104e0*/  F2FP.BF16.F32.PACK_AB R28, R60, R39 ;  /* 0x000000273c1c723e */ /* 0x000fcc00000010ff */
[----:B------:R-:W2:Y:S01]  /*104f0*/  MUFU.EX2 R101, R101 ;  /* 0x0000006500657308 */ /* 0x000ea20000000800 */
[----:B0-----:R-:W-:Y:S01]  /*10500*/  FADD.FTZ R0, R64, R15 ;  /* 0x0000000f40007221 */ /* 0x001fe20000010000 */
[----:B------:R-:W0:Y:S01]  /*10510*/  @P5 LDC R39, c[0x0][0x450] ;  /* 0x00011400ff275b82 */ /* 0x000e220000000800 */
[----:B------:R-:W-:-:S05]  /*10520*/  FADD.FTZ R32, R56, R33 ;  /* 0x0000002138207221 */ /* 0x000fca0000010000 */
[----:B------:R-:W2:Y:S01]  /*10530*/  MUFU.EX2 R99, R99 ;  /* 0x0000006300637308 */ /* 0x000ea20000000800 */
[----:B-1----:R-:W-:Y:S01]  /*10540*/  FADD.FTZ R15, R77, R0 ;  /* 0x000000004d0f7221 */ /* 0x002fe20000010000 */
[----:B---3--:R-:W-:-:S06]  /*10550*/  FADD.FTZ R0, R95, R32 ;  /* 0x000000205f007221 */ /* 0x008fcc0000010000 */
[----:B------:R-:W1:Y:S08]  /*10560*/  MUFU.EX2 R102, R102 ;  /* 0x0000006600667308 */ /* 0x000e700000000800 */
[----:B------:R-:W3:Y:S01]  /*10570*/  MUFU.EX2 R41, R41 ;  /* 0x0000002900297308 */ /* 0x000ee20000000800 */
[----:B------:R-:W-:Y:S01]  /*10580*/  FADD.FTZ R34, R82, R15 ;  /* 0x0000000f52227221 */ /* 0x000fe20000010000 */
[----:B------:R-:W-:-:S06]  /*10590*/  FADD.FTZ R0, R47, R0 ;  /* 0x000000002f007221 */ /* 0x000fcc0000010000 */
[----:B------:R-:W0:Y:S01]  /*105a0*/  MUFU.EX2 R67, R67 ;  /* 0x0000004300437308 */ /* 0x000e220000000800 */
[----:B------:R-:W-:-:S07]  /*105b0*/  F2FP.BF16.F32.PACK_AB R25, R76, R70 ;  /* 0x000000464c19723e */ /* 0x000fce00000010ff */
[----:B------:R-:W0:Y:S01]  /*105c0*/  MUFU.EX2 R100, R100 ;  /* 0x0000006400647308 */ /* 0x000e220000000800 */
[----:B--2---:R-:W-:Y:S01]  /*105d0*/  FADD.FTZ R15, R101, R34 ;  /* 0x00000022650f7221 */ /* 0x004fe20000010000 */
[----:B------:R-:W-:-:S06]  /*105e0*/  FADD.FTZ R0, R99, R0 ;  /* 0x0000000063007221 */ /* 0x000fcc0000010000 */
[----:B------:R-:W2:Y:S01]  /*105f0*/  MUFU.EX2 R14, R69 ;  /* 0x00000045000e7308 */ /* 0x000ea20000000800 */
[----:B------:R1:W-:Y:S07]  /*10600*/  STSM.16.M88.4 [R17+0x2a300], R24 ;  /* 0x02a3001811007844 */ /* 0x0003ee0000000200 */
[----:B------:R-:W2:Y:S01]  /*10610*/  MUFU.EX2 R40, R40 ;  /* 0x0000002800287308 */ /* 0x000ea20000000800 */
[----:B------:R-:W-:-:S07]  /*10620*/  F2FP.BF16.F32.PACK_AB R29, R53, R48 ;  /* 0x00000030351d723e */ /* 0x000fce00000010ff */
[----:B------:R-:W2:Y:S01]  /*10630*/  MUFU.EX2 R103, R103 ;  /* 0x0000006700677308 */ /* 0x000ea20000000800 */
[----:B-1----:R-:W-:Y:S01]  /*10640*/  FADD.FTZ R24, R102, R15 ;  /* 0x0000000f66187221 */ /* 0x002fe20000010000 */
[----:B------:R-:W-:Y:S01]  /*10650*/  F2FP.BF16.F32.PACK_AB R30, R71, R59 ;  /* 0x0000003b471e723e */ /* 0x000fe200000010ff */
[----:B---3--:R-:W-:-:S05]  /*10660*/  FADD.FTZ R15, R41, R0 ;  /* 0x00000000290f7221 */ /* 0x008fca0000010000 */
[----:B------:R-:W1:Y:S01]  /*10670*/  MUFU.EX2 R45, R45 ;  /* 0x0000002d002d7308 */ /* 0x000e620000000800 */
[----:B------:R-:W-:Y:S01]  /*10680*/  F2FP.BF16.F32.PACK_AB R31, R64, R57 ;  /* 0x00000039401f723e */ /* 0x000fe200000010ff */
[----:B----4-:R-:W-:-:S06]  /*10690*/  @P5 IMAD.HI.U32 R26, R109, R38, RZ ;  /* 0x000000266d1a5227 */ /* 0x010fcc00078e00ff */
[----:B------:R-:W3:Y:S01]  /*106a0*/  MUFU.EX2 R104, R104 ;  /* 0x0000006800687308 */ /* 0x000ee20000000800 */
[----:B0-----:R-:W-:Y:S01]  /*106b0*/  FADD.FTZ R25, R67, R24 ;  /* 0x0000001843197221 */ /* 0x001fe20000010000 */
[----:B------:R-:W-:Y:S01]  /*106c0*/  FADD.FTZ R15, R100, R15 ;  /* 0x0000000f640f7221 */ /* 0x000fe20000010000 */
[----:B------:R0:W-:Y:S02]  /*106d0*/  STSM.16.M88.4 [R17+0x2bb00], R28 ;  /* 0x02bb001c11007844 */ /* 0x0001e40000000200 */
[----:B--2---:R-:W-:Y:S01]  /*106e0*/  FADD.FTZ R0, R14, R25 ;  /* 0x000000190e007221 */ /* 0x004fe20000010000 */
[----:B------:R-:W-:Y:S02]  /*106f0*/  F2FP.BF16.F32.PACK_AB R32, R95, R56 ;  /* 0x000000385f20723e */ /* 0x000fe400000010ff */
[----:B------:R-:W-:Y:S02]  /*10700*/  F2FP.BF16.F32.PACK_AB R33, R82, R77 ;  /* 0x0000004d5221723e */ /* 0x000fe400000010ff */
[----:B------:R-:W-:-:S02]  /*10710*/  F2FP.BF16.F32.PACK_AB R34, R99, R47 ;  /* 0x0000002f6322723e */ /* 0x000fc400000010ff */
[----:B------:R-:W-:Y:S01]  /*10720*/  F2FP.BF16.F32.PACK_AB R35, R102, R101 ;  /* 0x000000656623723e */ /* 0x000fe200000010ff */
[----:B0-----:R-:W-:Y:S01]  /*10730*/  IMAD.MOV.U32 R28, RZ, RZ, R109 ;  /* 0x000000ffff1c7224 */ /* 0x001fe200078e006d */
[----:B------:R-:W-:Y:S01]  /*10740*/  @P5 SHF.R.U32.HI R28, RZ, R39, R26 ;  /* 0x00000027ff1c5219 */ /* 0x000fe2000001161a */
[----:B------:R-:W-:Y:S01]  /*10750*/  FADD.FTZ R26, R40, R15 ;  /* 0x0000000f281a7221 */ /* 0x000fe20000010000 */
[----:B------:R-:W-:Y:S01]  /*10760*/  FADD.FTZ R15, R103, R0 ;  /* 0x00000000670f7221 */ /* 0x000fe20000010000 */
[----:B------:R-:W-:Y:S02]  /*10770*/  F2FP.BF16.F32.PACK_AB R24, R100, R41 ;  /* 0x000000296418723e */ /* 0x000fe400000010ff */
[C---:B-1----:R-:W-:Y:S01]  /*10780*/  FADD.FTZ R0, R45.reuse, R26 ;  /* 0x0000001a2d007221 */ /* 0x042fe20000010000 */
[----:B------:R-:W-:Y:S02]  /*10790*/  F2FP.BF16.F32.PACK_AB R25, R14, R67 ;  /* 0x000000430e19723e */ /* 0x000fe400000010ff */
[----:B------:R-:W-:-:S02]  /*107a0*/  F2FP.BF16.F32.PACK_AB R26, R45, R40 ;  /* 0x000000282d1a723e */ /* 0x000fc400000010ff */
[C---:B---3--:R-:W-:Y:S01]  /*107b0*/  F2FP.BF16.F32.PACK_AB R27, R104.reuse, R103 ;  /* 0x00000067681b723e */ /* 0x048fe200000010ff */
[----:B------:R-:W-:Y:S04]  /*107c0*/  STSM.16.M88.4 [R17+0x2d300], R32 ;  /* 0x02d3002011007844 */ /* 0x000fe80000000200 */
[----:B------:R0:W-:Y:S04]  /*107d0*/  STSM.16.M88.4 [R17+0x2eb00], R24 ;  /* 0x02eb001811007844 */ /* 0x0001e80000000200 */
[----:B0-----:R-:W2:Y:S01]  /*107e0*/  LDL R24, [R1+0x8c] ;  /* 0x00008c0001187983 */ /* 0x001ea20000100800 */
[----:B------:R-:W0:Y:S08]  /*107f0*/  MUFU.EX2 R37, R37 ;  /* 0x0000002500257308 */ /* 0x000e300000000800 */
[----:B------:R-:W1:Y:S08]  /*10800*/  MUFU.EX2 R105, R105 ;  /* 0x0000006900697308 */ /* 0x000e700000000800 */
[----:B------:R-:W3:Y:S08]  /*10810*/  MUFU.EX2 R51, R51 ;  /* 0x0000003300337308 */ /* 0x000ef00000000800 */
[----:B------:R-:W4:Y:S08]  /*10820*/  MUFU.EX2 R62, R62 ;  /* 0x0000003e003e7308 */ /* 0x000f300000000800 */
[----:B------:R-:W-:Y:S08]  /*10830*/  MUFU.EX2 R36, R36 ;  /* 0x0000002400247308 */ /* 0x000ff00000000800 */
[----:B------:R-:W4:Y:S08]  /*10840*/  MUFU.EX2 R44, R44 ;  /* 0x0000002c002c7308 */ /* 0x000f300000000800 */
[----:B------:R-:W-:Y:S08]  /*10850*/  MUFU.EX2 R106, R106 ;  /* 0x0000006a006a7308 */ /* 0x000ff00000000800 */
[----:B------:R-:W4:Y:S01]  /*10860*/  MUFU.EX2 R63, R63 ;  /* 0x0000003f003f7308 */ /* 0x000f220000000800 */
[----:B------:R-:W-:Y:S01]  /*10870*/  FADD.FTZ R14, R104, R15 ;  /* 0x0000000f680e7221 */ /* 0x000fe20000010000 */
[----:B0-----:R-:W-:-:S03]  /*10880*/  FADD.FTZ R0, R37, R0 ;  /* 0x0000000025007221 */ /* 0x001fc60000010000 */
[----:B-1----:R-:W-:Y:S01]  /*10890*/  FADD.FTZ R15, R105, R14 ;  /* 0x0000000e690f7221 */ /* 0x002fe20000010000 */
[----:B------:R-:W-:Y:S01]  /*108a0*/  IADD3 R14, R28, R107, -R108 ;  /* 0x0000006b1c0e7210 */ /* 0x000fe20007ffe86c */
[C---:B---3--:R-:W-:Y:S01]  /*108b0*/  FADD.FTZ R33, R51.reuse, R0 ;  /* 0x0000000033217221 */ /* 0x048fe20000010000 */
[----:B------:R-:W-:Y:S01]  /*108c0*/  F2FP.BF16.F32.PACK_AB R28, R51, R37 ;  /* 0x00000025331c723e */ /* 0x000fe200000010ff */
[C---:B----4-:R-:W-:Y:S01]  /*108d0*/  FADD.FTZ R15, R62.reuse, R15 ;  /* 0x0000000f3e0f7221 */ /* 0x050fe20000010000 */
[----:B------:R-:W-:Y:S01]  /*108e0*/  F2FP.BF16.F32.PACK_AB R29, R62, R105 ;  /* 0x000000693e1d723e */ /* 0x000fe200000010ff */
[----:B------:R-:W-:Y:S01]  /*108f0*/  IMAD.HI R14, R14, 0x38e38e39, RZ ;  /* 0x38e38e390e0e7827 */ /* 0x000fe200078e02ff */
[----:B------:R-:W-:-:S03]  /*10900*/  F2FP.BF16.F32.PACK_AB R30, R44, R36 ;  /* 0x000000242c1e723e */ /* 0x000fc600000010ff */
[----:B------:R-:W-:Y:S01]  /*10910*/  FADD.FTZ R33, R36, R33 ;  /* 0x0000002124217221 */ /* 0x000fe20000010000 */
[C---:B------:R-:W-:Y:S01]  /*10920*/  F2FP.BF16.F32.PACK_AB R31, R63.reuse, R106 ;  /* 0x0000006a3f1f723e */ /* 0x040fe200000010ff */
[----:B------:R-:W-:Y:S01]  /*10930*/  FADD.FTZ R106, R106, R15 ;  /* 0x0000000f6a6a7221 */ /* 0x000fe20000010000 */
[----:B------:R-:W-:Y:S01]  /*10940*/  SHF.R.U32.HI R15, RZ, 0x1f, R14 ;  /* 0x0000001fff0f7819 */ /* 0x000fe2000001160e */
[----:B------:R-:W-:Y:S02]  /*10950*/  FADD.FTZ R25, R44, R33 ;  /* 0x000000212c197221 */ /* 0x000fe40000010000 */
[----:B------:R-:W-:Y:S01]  /*10960*/  STSM.16.M88.4 [R17+0x30300], R28 ;  /* 0x0303001c11007844 */ /* 0x000fe20000000200 */
[----:B------:R-:W-:Y:S01]  /*10970*/  FADD.FTZ R0, R63, R106 ;  /* 0x0000006a3f007221 */ /* 0x000fe20000010000 */
[----:B------:R0:W-:Y:S06]  /*10980*/  MEMBAR.ALL.CTA ;  /* 0x0000000000007992 */ /* 0x0001ec0000008000 */
[----:B0-----:R-:W0:Y:S01]  /*10990*/  FENCE.VIEW.ASYNC.S ;  /* 0x00000000000073c6 */ /* 0x001e220000000000 */
[----:B------:R-:W-:-:S03]  /*109a0*/  LEA.HI.SX32 R15, R14, R15, 0x1b ;  /* 0x0000000f0e0f7211 */ /* 0x000fc600078fdaff */
[----:B------:R-:W-:Y:S04]  /*109b0*/  STL [R1+0x18], R25 ;  /* 0x0000181901007387 */ /* 0x000fe80000100800 */
[----:B------:R1:W-:Y:S02]  /*109c0*/  STL [R1+0x38], R0 ;  /* 0x0000380001007387 */ /* 0x0003e40000100800 */
[----:B-1----:R-:W-:Y:S01]  /*109d0*/  VIADD R0, R96, 0xfffffffe ;  /* 0xfffffffe60007836 */ /* 0x002fe20000000000 */
[----:B------:R-:W-:Y:S02]  /*109e0*/  CS2R R70, SRZ ;  /* 0x0000000000467805 */ /* 0x000fe4000001ff00 */
[----:B------:R-:W-:Y:S02]  /*109f0*/  CS2R R68, SRZ ;  /* 0x0000000000447805 */ /* 0x000fe4000001ff00 */
[----:B------:R-:W-:Y:S01]  /*10a00*/  CS2R R66, SRZ ;  /* 0x0000000000427805 */ /* 0x000fe2000001ff00 */
[----:B------:R-:W-:Y:S01]  /*10a10*/  STL [R1+0x14], R0 ;  /* 0x0000140001007387 */ /* 0x000fe20000100800 */
        /* <DEDUP_REMOVED lines=20> */
[----:B--2---:R-:W-:-:S04]  /*10b60*/  VIMNMX R24, R24, R15, !PT ;  /* 0x0000000f18187248 */ /* 0x004fc80007fe0100 */
[----:B------:R-:W-:Y:S01]  /*10b70*/  ISETP.GE.AND P2, PT, R0, R24, PT ;  /* 0x000000180000720c */ /* 0x000fe20003f46270 */
[----:B------:R1:W-:Y:S02]  /*10b80*/  STL [R1+0x30], R24 ;  /* 0x0000301801007387 */ /* 0x0003e40000100800 */
[----:B-1----:R-:W-:Y:S01]  /*10b90*/  CS2R R24, SRZ ;  /* 0x0000000000187805 */ /* 0x002fe2000001ff00 */
[----:B0-----:R-:W-:-:S09]  /*10ba0*/  NOP ;  /* 0x0000000000007918 */ /* 0x001fd20000000000 */
[----:B------:R-:W-:Y:S05]  /*10bb0*/  @!P2 BRA `(.L_x_2443) ;  /* 0x0000005c0020a947 */ /* 0x000fea0003800000 */
[----:B------:R0:W5:Y:S01]  /*10bc0*/  LDL.LU R152, [R1+0x3c] ;  /* 0x00003c0001987983 */ /* 0x0001620000300800 */
[----:B------:R-:W-:Y:S02]  /*10bd0*/  IMAD.MOV.U32 R145, RZ, RZ, R72 ;  /* 0x000000ffff917224 */ /* 0x000fe400078e0048 */
[----:B------:R-:W-:Y:S02]  /*10be0*/  IMAD.MOV.U32 R15, RZ, RZ, R20 ;  /* 0x000000ffff0f7224 */ /* 0x000fe400078e0014 */
[----:B------:R-:W-:Y:S02]  /*10bf0*/  IMAD.MOV.U32 R14, RZ, RZ, R19 ;  /* 0x000000ffff0e7224 */ /* 0x000fe400078e0013 */
[----:B------:R-:W-:-:S07]  /*10c00*/  IMAD.MOV.U32 R71, RZ, RZ, RZ ;  /* 0x000000ffff477224 */ /* 0x000fce00078e00ff */
.L_x_2454:
[----:B------:R-:W2:Y:S01]  /*10c10*/  LDL R20, [R1+0x64] ;  /* 0x0000640001147983 */ /* 0x000ea20000100800 */
[----:B------:R-:W-:Y:S01]  /*10c20*/  VIADD R19, R14, 0x1 ;  /* 0x000000010e137836 */ /* 0x000fe20000000000 */
[----:B------:R-:W-:Y:S05]  /*10c30*/  YIELD ;  /* 0x0000000000007946 */ /* 0x000fea0003800000 */
[----:B------:R-:W-:-:S04]  /*10c40*/  ISETP.NE.AND P3, PT, R19, 0x2, PT ;  /* 0x000000021300780c */ /* 0x000fc80003f65270 */
[----:B------:R-:W-:Y:S02]  /*10c50*/  SEL R21, RZ, 0x1, P3 ;  /* 0x00000001ff157807 */ /* 0x000fe40001800000 */
[----:B------:R-:W-:Y:S02]  /*10c60*/  SEL R19, R19, RZ, P3 ;  /* 0x000000ff13137207 */ /* 0x000fe40001800000 */
[----:B-----5:R-:W-:-:S05]  /*10c70*/  LOP3.LUT R21, R152, R21, RZ, 0x3c, !PT ;  /* 0x0000001598157212 */ /* 0x020fca00078e3cff */
[----:B------:R1:W-:Y:S01]  /*10c80*/  STL [R1+0x3c], R21 ;  /* 0x00003c1501007387 */ /* 0x0003e20000100800 */
[----:B--2---:R-:W-:-:S13]  /*10c90*/  ISETP.NE.AND P2, PT, R20, RZ, PT ;  /* 0x000000ff1400720c */ /* 0x004fda0003f45270 */
[----:B-1----:R-:W-:Y:S05]  /*10ca0*/  @P2 BRA `(.L_x_2444) ;  /* 0x0000000000302947 */ /* 0x002fea0003800000 */
[----:B------:R-:W-:Y:S05]  /*10cb0*/  @!P1 BRA `(.L_x_2445) ;  /* 0x0000000000049947 */ /* 0x000fea0003800000 */
[----:B------:R-:W-:Y:S01]  /*10cc0*/  BPT.TRAP 0x1 ;  /* 0x000000040000795c */ /* 0x000fe20000300000 */
.L_x_2445:
[----:B------:R-:W-:Y:S01]  /*10cd0*/  IMAD R20, R19, 0x8, R16 ;  /* 0x0000000813147824 */ /* 0x000fe200078e0210 */
[----:B------:R-:W-:-:S04]  /*10ce0*/  SHF.L.U32 R21, R21, 0x1f, RZ ;  /* 0x0000001f15157819 */ /* 0x000fc800000006ff */
[----:B------:R1:W2:Y:S01]  /*10cf0*/  SYNCS.PHASECHK.TRANS64.TRYWAIT P3, [R20+URZ+0x31c30], R21 ;  /* 0x031c3015140075a7 */ /* 0x0002a2000806017f */
[----:B------:R-:W-:Y:S05]  /*10d00*/  @!P1 BRA `(.L_x_2446) ;  /* 0x0000000000049947 */ /* 0x000fea0003800000 */
[----:B------:R-:W-:Y:S01]  /*10d10*/  BPT.TRAP 0x1 ;  /* 0x000000040000795c */ /* 0x000fe20000300000 */
.L_x_2446:
[----:B------:R-:W-:Y:S04]  /*10d20*/  BSSY B0, `(.L_x_2444) ;  /* 0x0000004000007945 */ /* 0x000fe80003800000 */
[----:B--2---:R-:W-:Y:S05]  /*10d30*/  @P3 BRA `(.L_x_2447) ;  /* 0x0000000000083947 */ /* 0x004fea0003800000 */
[----:B------:R-:W2:Y:S02]  /*10d40*/  SYNCS.PHASECHK.TRANS64.TRYWAIT P3, [R20+URZ+0x31c30], R21 ;  /* 0x031c3015140075a7 */ /* 0x000ea4000806017f */
[----:B--2---:R-:W-:Y:S05]  /*10d50*/  @!P3 BRA `(.L_x_2448) ;  /* 0x0000017400f4b947 */ /* 0x004fea0003800000 */
.L_x_2447:
[----:B------:R-:W-:Y:S05]  /*10d60*/  BSYNC B0 ;  /* 0x0000000000007941 */ /* 0x000fea0003800000 */
.L_x_2444:
[----:B-12---:R-:W2:Y:S01]  /*10d70*/  LDL R20, [R1+0x70] ;  /* 0x0000700001147983 */ /* 0x006ea20000100800 */
[----:B------:R-:W1:Y:S01]  /*10d80*/  S2R R72, SR_TID.X ;  /* 0x0000000000487919 */ /* 0x000e620000002100 */
[----:B------:R-:W-:Y:S01]  /*10d90*/  IMAD.MOV.U32 R73, RZ, RZ, -0x7fffffe0 ;  /* 0x80000020ff497424 */ /* 0x000fe200078e00ff */
[----:B------:R-:W-:Y:S05]  /*10da0*/  WARPSYNC.ALL ;  /* 0x0000000000007948 */ /* 0x000fea0003800000 */
[----:B------:R-:W-:Y:S01]  /*10db0*/  R2UR UR59, R73 ;  /* 0x00000000493b72ca */ /* 0x000fe200000e0000 */
[----:B------:R-:W-:Y:S01]  /*10dc0*/  IMAD.MOV.U32 R149, RZ, RZ, -0x7fffffe0 ;  /* 0x80000020ff957424 */ /* 0x000fe200078e00ff */
[----:B-1----:R-:W-:-:S05]  /*10dd0*/  SHF.R.U32.HI R72, RZ, 0x7, R72 ;  /* 0x00000007ff487819 */ /* 0x002fca0000011648 */
[----:B------:R-:W-:-:S05]  /*10de0*/  VIADD R76, R72, 0x8 ;  /* 0x00000008484c7836 */ /* 0x000fca0000000000 */
[----:B------:R1:W-:Y:S01]  /*10df0*/  BAR.SYNC.DEFER_BLOCKING R76, 0x100 ;  /* 0x0004004c0000751d */ /* 0x0003e20000010000 */
[----:B------:R-:W-:Y:S02]  /*10e00*/  MOV R82, UR59 ;  /* 0x0000003b00527c02 */ /* 0x000fe40008000f00 */
[----:B------:R-:W-:Y:S02]  /*10e10*/  R2UR UR59, R149 ;  /* 0x00000000953b72ca */ /* 0x000fe400000e0000 */
[----:B------:R-:W-:Y:S02]  /*10e20*/  R2UR UR56, R8 ;  /* 0x00000000083872ca */ /* 0x000fe400000e0000 */
[----:B------:R-:W-:Y:S01]  /*10e30*/  R2UR UR57, R9 ;  /* 0x00000000093972ca */ /* 0x000fe200000e0000 */
[----:B------:R-:W-:Y:S01]  /*10e40*/  WARPGROUP.ARRIVE ;  /* 0x00000000000079c5 */ /* 0x000fe20000000000 */
[----:B------:R-:W-:Y:S02]  /*10e50*/  IMAD.MOV.U32 R75, RZ, RZ, -0x7fffffe0 ;  /* 0x80000020ff4b7424 */ /* 0x000fe400078e00ff */
[----:B------:R-:W-:-:S03]  /*10e60*/  IMAD.MOV.U32 R21, RZ, RZ, -0x7fffffe0 ;  /* 0x80000020ff157424 */ /* 0x000fc600078e00ff */
[C---:B------:R-:W-:Y:S02]  /*10e70*/  R2UR UR7, R75.reuse ;  /* 0x000000004b0772ca */ /* 0x040fe400000e0000 */
[----:B------:R-:W-:Y:S02]  /*10e80*/  R2UR UR11, R75 ;  /* 0x000000004b0b72ca */ /* 0x000fe400000e0000 */
[C---:B------:R-:W-:Y:S02]  /*10e90*/  R2UR UR9, R21.reuse ;  /* 0x00000000150972ca */ /* 0x040fe400000e0000 */
[----:B------:R-:W-:-:S07]  /*10ea0*/  R2UR UR5, R21 ;  /* 0x00000000150572ca */ /* 0x000fce00000e0000 */
[----:B-1----:R-:W-:Y:S02]  /*10eb0*/  MOV R76, UR7 ;  /* 0x00000007004c7c02 */ /* 0x002fe40008000f00 */
[----:B------:R-:W-:Y:S01]  /*10ec0*/  UMOV UR7, UR11 ;  /* 0x0000000b00077c82 */ /* 0x000fe20008000000 */
[----:B------:R-:W-:Y:S02]  /*10ed0*/  R2UR UR11, R73 ;  /* 0x00000000490b72ca */ /* 0x000fe400000e0000 */
[----:B------:R-:W-:Y:S02]  /*10ee0*/  MOV R79, UR9 ;  /* 0x00000009004f7c02 */ /* 0x000fe40008000f00 */
[----:B------:R-:W-:-:S09]  /*10ef0*/  R2UR UR9, R9 ;  /* 0x00000000090972ca */ /* 0x000fd200000e0000 */
[----:B------:R-:W-:Y:S01]  /*10f00*/  MOV R81, UR11 ;  /* 0x0000000b00517c02 */ /* 0x000fe20008000f00 */
[----:B------:R-:W-:Y:S01]  /*10f10*/  UMOV UR11, UR5 ;  /* 0x00000005000b7c82 */ /* 0x000fe20008000000 */
[----:B------:R-:W-:Y:S02]  /*10f20*/  R2UR UR5, R75 ;  /* 0x000000004b0572ca */ /* 0x000fe400000e0000 */
[C---:B------:R-:W-:Y:S02]  /*10f30*/  R2UR UR15, R21.reuse ;  /* 0x00000000150f72ca */ /* 0x040fe400000e0000 */
[C---:B------:R-:W-:Y:S02]  /*10f40*/  R2UR UR23, R21.reuse ;  /* 0x00000000151772ca */ /* 0x040fe400000e0000 */
[C---:B------:R-:W-:Y:S02]  /*10f50*/  R2UR UR35, R21.reuse ;  /* 0x00000000152372ca */ /* 0x040fe400000e0000 */
[----:B------:R-:W-:-:S02]  /*10f60*/  R2UR UR47, R21 ;  /* 0x00000000152f72ca */ /* 0x000fc400000e0000 */
[----:B------:R-:W-:-:S03]  /*10f70*/  R2UR UR55, R21 ;  /* 0x00000000153772ca */ /* 0x000fc600000e0000 */
[----:B------:R-:W-:Y:S01]  /*10f80*/  IMAD.U32 R21, RZ, RZ, UR5 ;  /* 0x00000005ff157e24 */ /* 0x000fe2000f8e00ff */
[----:B------:R-:W-:Y:S01]  /*10f90*/  R2UR UR5, R9 ;  /* 0x00000000090572ca */ /* 0x000fe200000e0000 */
[----:B--2---:R-:W-:-:S04]  /*10fa0*/  IMAD R148, R19, 0x6c0, R20 ;  /* 0x000006c013947824 */ /* 0x004fc800078e0214 */
[----:B------:R-:W-:-:S05]  /*10fb0*/  VIADD R72, R148, 0xc0 ;  /* 0x000000c094487836 */ /* 0x000fca0000000000 */
[----:B------:R-:W-:-:S13]  /*10fc0*/  R2UR UR58, R72 ;  /* 0x00000000483a72ca */ /* 0x000fda00000e0000 */
[----:B------:R-:W-:Y:S02]  /*10fd0*/  MOV R83, UR58 ;  /* 0x0000003a00537c02 */ /* 0x000fe40008000f00 */
[----:B------:R-:W-:-:S13]  /*10fe0*/  R2UR UR58, R148 ;  /* 0x00000000943a72ca */ /* 0x000fda00000e0000 */
[----:B------:R-:W-:Y:S01]  /*10ff0*/  HGMMA.64x16x16.F32.BF16 R136, gdesc[UR56], RZ, !UPT, gsb0 ;  /* 0x00200000388879f0 */ /* 0x000fe2000c0018ff */
[C---:B------:R-:W-:Y:S02]  /*11000*/  VIADD R74, R148.reuse, 0x80 ;  /* 0x00000080944a7836 */ /* 0x040fe40000000000 */
[----:B------:R-:W-:-:S03]  /*11010*/  VIADD R20, R148, 0x40 ;  /* 0x0000004094147836 */ /* 0x000fc60000000000 */
[----:B------:R-:W-:Y:S01]  /*11020*/  R2UR UR10, R74 ;  /* 0x000000004a0a72ca */ /* 0x000fe200000e0000 */
[----:B------:R-:W-:Y:S01]  /*11030*/  VIADD R74, R148, 0x140 ;  /* 0x00000140944a7836 */ /* 0x000fe20000000000 */
[----:B------:R-:W-:Y:S01]  /*11040*/  R2UR UR4, R20 ;  /* 0x00000000140472ca */ /* 0x000fe200000e0000 */
[----:B------:R-:W-:-:S03]  /*11050*/  VIADD R20, R148, 0x100 ;  /* 0x0000010094147836 */ /* 0x000fc60000000000 */
[----:B------:R-:W-:Y:S02]  /*11060*/  R2UR UR6, R74 ;  /* 0x000000004a0672ca */ /* 0x000fe400000e0000 */
[----:B------:R-:W-:Y:S01]  /*11070*/  R2UR UR8, R20 ;  /* 0x00000000140872ca */ /* 0x000fe200000e0000 */
[----:B------:R-:W-:-:S10]  /*11080*/  VIADD R72, R148, 0x180 ;  /* 0x0000018094487836 */ /* 0x000fd40000000000 */
[----:B------:R-:W-:Y:S01]  /*11090*/  MOV R77, UR6 ;  /* 0x00000006004d7c02 */ /* 0x000fe20008000f00 */
[----:B------:R-:W-:Y:S01]  /*110a0*/  UMOV UR6, UR10 ;  /* 0x0000000a00067c82 */ /* 0x000fe20008000000 */
[----:B------:R-:W-:Y:S02]  /*110b0*/  R2UR UR10, R72 ;  /* 0x00000000480a72ca */ /* 0x000fe400000e0000 */
[----:B------:R-:W-:Y:S02]  /*110c0*/  MOV R78, UR8 ;  /* 0x00000008004e7c02 */ /* 0x000fe40008000f00 */
[----:B------:R-:W-:-:S09]  /*110d0*/  R2UR UR8, R8 ;  /* 0x00000000080872ca */ /* 0x000fd200000e0000 */
[----:B------:R-:W-:Y:S01]  /*110e0*/  MOV R80, UR10 ;  /* 0x0000000a00507c02 */ /* 0x000fe20008000f00 */
[----:B------:R-:W-:Y:S01]  /*110f0*/  UMOV UR10, UR4 ;  /* 0x00000004000a7c82 */ /* 0x000fe20008000000 */
[----:B------:R-:W-:Y:S02]  /*11100*/  WARPGROUP.DEPBAR.LE gsb0, 0x0 ;  /* 0x00008000000079c5 */ /* 0x000fe40000010000 */
[----:B------:R-:W-:-:S06]  /*11110*/  WARPGROUP.ARRIVE ;  /* 0x00000000000079c5 */ /* 0x000fcc0000000000 */
[----:B------:R-:W-:Y:S01]  /*11120*/  HGMMA.64x16x16.F32.BF16 R128, gdesc[UR8], RZ, !UPT, gsb0 ;  /* 0x00200000088079f0 */ /* 0x000fe2000c0018ff */
[C---:B------:R-:W-:Y:S02]  /*11130*/  VIADD R20, R148.reuse, 0x1c0 ;  /* 0x000001c094147836 */ /* 0x040fe40000000000 */
[----:B------:R-:W-:-:S03]  /*11140*/  VIADD R74, R148, 0x42 ;  /* 0x00000042944a7836 */ /* 0x000fc60000000000 */
[----:B------:R-:W-:Y:S01]  /*11150*/  R2UR UR14, R20 ;  /* 0x00000000140e72ca */ /* 0x000fe200000e0000 */
[----:B------:R-:W-:Y:S01]  /*11160*/  VIADD R20, R148, 0x2 ;  /* 0x0000000294147836 */ /* 0x000fe20000000000 */
[----:B------:R-:W-:Y:S01]  /*11170*/  R2UR UR26, R74 ;  /* 0x000000004a1a72ca */ /* 0x000fe200000e0000 */
[----:B------:R-:W-:-:S03]  /*11180*/  VIADD R74, R148, 0x142 ;  /* 0x00000142944a7836 */ /* 0x000fc60000000000 */
[----:B------:R-:W-:Y:S01]  /*11190*/  R2UR UR22, R20 ;  /* 0x00000000141672ca */ /* 0x000fe200000e0000 */
[----:B------:R-:W-:Y:S01]  /*111a0*/  VIADD R20, R148, 0xc2 ;  /* 0x000000c294147836 */ /* 0x000fe20000000000 */
[----:B------:R-:W-:Y:S01]  /*111b0*/  R2UR UR42, R74 ;  /* 0x000000004a2a72ca */ /* 0x000fe200000e0000 */
[----:B------:R-:W-:-:S03]  /*111c0*/  VIADD R74, R148, 0x240 ;  /* 0x00000240944a7836 */ /* 0x000fc60000000000 */
[----:B------:R-:W-:Y:S01]  /*111d0*/  R2UR UR34, R20 ;  /* 0x00000000142272ca */ /* 0x000fe200000e0000 */
[----:B------:R-:W-:Y:S01]  /*111e0*/  VIADD R20, R148, 0x182 ;  /* 0x0000018294147836 */ /* 0x000fe20000000000 */
[----:B------:R-:W-:-:S04]  /*111f0*/  R2UR UR4, R74 ;  /* 0x000000004a0472ca */ /* 0x000fc800000e0000 */
[----:B------:R-:W-:Y:S01]  /*11200*/  R2UR UR46, R20 ;  /* 0x00000000142e72ca */ /* 0x000fe200000e0000 */
[----:B------:R-:W-:-:S05]  /*11210*/  VIADD R20, R148, 0x202 ;  /* 0x0000020294147836 */ /* 0x000fca0000000000 */
[----:B------:R-:W-:-:S03]  /*11220*/  R2UR UR54, R20 ;  /* 0x00000000143672ca */ /* 0x000fc600000e0000 */
[----:B------:R-:W-:Y:S01]  /*11230*/  IMAD.U32 R20, RZ, RZ, UR4 ;  /* 0x00000004ff147e24 */ /* 0x000fe2000f8e00ff */
[----:B------:R-:W-:Y:S01]  /*11240*/  R2UR UR4, R8 ;  /* 0x00000000080472ca */ /* 0x000fe200000e0000 */
[----:B------:R-:W-:Y:S02]  /*11250*/  WARPGROUP.DEPBAR.LE gsb0, 0x0 ;  /* 0x00008000000079c5 */ /* 0x000fe40000010000 */
[----:B------:R-:W-:-:S10]  /*11260*/  WARPGROUP.ARRIVE ;  /* 0x00000000000079c5 */ /* 0x000fd40000000000 */
[----:B------:R-:W-:Y:S01]  /*11270*/  HGMMA.64x16x16.F32.BF16 R120, gdesc[UR4], RZ, !UPT, gsb0 ;  /* 0x00200000047879f0 */ /* 0x000fe2000c0018ff */
[----:B------:R-:W-:Y:S02]  /*11280*/  R2UR UR59, R82 ;  /* 0x00000000523b72ca */ /* 0x000fe400000e0000 */
[----:B------:R-:W-:Y:S02]  /*11290*/  R2UR UR58, R83 ;  /* 0x00000000533a72ca */ /* 0x000fe400000e0000 */
[----:B------:R-:W-:Y:S02]  /*112a0*/  R2UR UR56, R8 ;  /* 0x00000000083872ca */ /* 0x000fe400000e0000 */
[----:B------:R-:W-:Y:S01]  /*112b0*/  R2UR UR57, R9 ;  /* 0x00000000093972ca */ /* 0x000fe200000e0000 */
[----:B------:R-:W-:-:S05]  /*112c0*/  VIADD R74, R148, 0x2c0 ;  /* 0x000002c0944a7836 */ /* 0x000fca0000000000 */
[----:B------:R-:W-:Y:S01]  /*112d0*/  R2UR UR40, R74 ;  /* 0x000000004a2872ca */ /* 0x000fe200000e0000 */
[----:B------:R-:W-:Y:S01]  /*112e0*/  VIADD R74, R148, 0x340 ;  /* 0x00000340944a7836 */ /* 0x000fe20000000000 */
[----:B------:R-:W-:Y:S02]  /*112f0*/  WARPGROUP.DEPBAR.LE gsb0, 0x0 ;  /* 0x00008000000079c5 */ /* 0x000fe40000010000 */
[----:B------:R-:W-:-:S06]  /*11300*/  WARPGROUP.ARRIVE ;  /* 0x00000000000079c5 */ /* 0x000fcc0000000000 */
[----:B------:R-:W-:Y:S01]  /*11310*/  HGMMA.64x16x16.F32.BF16 R112, gdesc[UR56], RZ, !UPT, gsb0 ;  /* 0x00200000387079f0 */ /* 0x000fe2000c0018ff */
[C---:B------:R-:W-:Y:S02]  /*11320*/  R2UR UR27, R75.reuse ;  /* 0x000000004b1b72ca */ /* 0x040fe400000e0000 */
[C---:B------:R-:W-:Y:S02]  /*11330*/  R2UR UR43, R75.reuse ;  /* 0x000000004b2b72ca */ /* 0x040fe400000e0000 */
[C---:B------:R-:W-:Y:S02]  /*11340*/  R2UR UR41, R75.reuse ;  /* 0x000000004b2972ca */ /* 0x040fe400000e0000 */
        /* <DEDUP_REMOVED lines=9> */
[----:B------:R-:W-:Y:S02]  /*113e0*/  R2UR UR58, R74 ;  /* 0x000000004a3a72ca */ /* 0x000fe400000e0000 */
[----:B------:R-:W-:Y:S02]  /*113f0*/  R2UR UR59, R75 ;  /* 0x000000004b3b72ca */ /* 0x000fe400000e0000 */
[----:B------:R-:W-:-:S02]  /*11400*/  R2UR UR8, R78 ;  /* 0x000000004e0872ca */ /* 0x000fc400000e0000 */
[----:B------:R-:W-:Y:S02]  /*11410*/  R2UR UR56, R8 ;  /* 0x00000000083872ca */ /* 0x000fe400000e0000 */
[----:B------:R-:W-:Y:S01]  /*11420*/  R2UR UR57, R9 ;  /* 0x00000000093972ca */ /* 0x000fe200000e0000 */
[----:B------:R1:W-:Y:S06]  /*11430*/  STL [R1+0xfc], R17 ;  /* 0x0000fc1101007387 */ /* 0x0003ec0000100800 */
[----:B------:R-:W-:Y:S01]  /*11440*/  MOV R153, UR59 ;  /* 0x0000003b00997c02 */ /* 0x000fe20008000f00 */
[----:B------:R-:W-:Y:S01]  /*11450*/  UMOV UR59, UR9 ;  /* 0x00000009003b7c82 */ /* 0x000fe20008000000 */
[----:B-1----:R-:W-:Y:S01]  /*11460*/  MOV R17, UR58 ;  /* 0x0000003a00117c02 */ /* 0x002fe20008000f00 */
[----:B------:R-:W-:Y:S01]  /*11470*/  UMOV UR58, UR8 ;  /* 0x00000008003a7c82 */ /* 0x000fe20008000000 */
[----:B------:R-:W-:-:S02]  /*11480*/  WARPGROUP.DEPBAR.LE gsb0, 0x0 ;  /* 0x00008000000079c5 */ /* 0x000fc40000010000 */
[----:B------:R-:W-:-:S06]  /*11490*/  WARPGROUP.ARRIVE ;  /* 0x00000000000079c5 */ /* 0x000fcc0000000000 */
[----:B------:R-:W-:Y:S01]  /*114a0*/  HGMMA.64x16x16.F32.BF16 R104, gdesc[UR56], RZ, !UPT, gsb0 ;  /* 0x00200000386879f0 */ /* 0x000fe2000c0018ff */
[----:B------:R-:W-:Y:S02]  /*114b0*/  R2UR UR7, R76 ;  /* 0x000000004c0772ca */ /* 0x000fe400000e0000 */
[----:B------:R-:W-:Y:S02]  /*114c0*/  R2UR UR6, R77 ;  /* 0x000000004d0672ca */ /* 0x000fe400000e0000 */
[----:B------:R-:W-:Y:S02]  /*114d0*/  R2UR UR4, R8 ;  /* 0x00000000080472ca */ /* 0x000fe400000e0000 */
        /* <DEDUP_REMOVED lines=11> */
[----:B------:R-:W-:Y:S01]  /*11590*/  VIADD R72, R148, 0x200 ;  /* 0x0000020094487836 */ /* 0x000fe20000000000 */
[----:B------:R-:W-:Y:S02]  /*115a0*/  R2UR UR12, R8 ;  /* 0x00000000080c72ca */ /* 0x000fe400000e0000 */
[----:B------:R-:W-:Y:S02]  /*115b0*/  R2UR UR13, R9 ;  /* 0x00000000090d72ca */ /* 0x000fe400000e0000 */
[----:B------:R-:W-:Y:S01]  /*115c0*/  R2UR UR18, R72 ;  /* 0x00000000481272ca */ /* 0x000fe200000e0000 */
[----:B------:R-:W-:-:S05]  /*115d0*/  VIADD R72, R148, 0x82 ;  /* 0x0000008294487836 */ /* 0x000fca0000000000 */
[----:B------:R-:W-:Y:S01]  /*115e0*/  R2UR UR30, R72 ;  /* 0x00000000481e72ca */ /* 0x000fe200000e0000 */
[----:B------:R-:W-:-:S05]  /*115f0*/  VIADD R72, R148, 0x102 ;  /* 0x0000010294487836 */ /* 0x000fca0000000000 */
[----:B------:R-:W-:Y:S01]  /*11600*/  R2UR UR38, R72 ;  /* 0x00000000482672ca */ /* 0x000fe200000e0000 */
[----:B------:R-:W-:-:S05]  /*11610*/  VIADD R72, R148, 0x1c2 ;  /* 0x000001c294487836 */ /* 0x000fca0000000000 */
[----:B------:R-:W-:Y:S01]  /*11620*/  R2UR UR50, R72 ;  /* 0x00000000483272ca */ /* 0x000fe200000e0000 */
[----:B------:R-:W-:Y:S01]  /*11630*/  VIADD R72, R148, 0x280 ;  /* 0x0000028094487836 */ /* 0x000fe20000000000 */
[----:B------:R-:W-:Y:S02]  /*11640*/  WARPGROUP.DEPBAR.LE gsb0, 0x0 ;  /* 0x00008000000079c5 */ /* 0x000fe40000010000 */
[----:B------:R-:W-:-:S06]  /*11650*/  WARPGROUP.ARRIVE ;  /* 0x00000000000079c5 */ /* 0x000fcc0000000000 */
[----:B------:R-:W-:Y:S01]  /*11660*/  HGMMA.64x16x16.F32.BF16 R80, gdesc[UR12], RZ, !UPT, gsb0 ;  /* 0x002000000c5079f0 */ /* 0x000fe2000c0018ff */
[----:B------:R-:W-:Y:S01]  /*11670*/  R2UR UR28, R72 ;  /* 0x00000000481c72ca */ /* 0x000fe200000e0000 */
[----:B------:R-:W-:-:S05]  /*11680*/  VIADD R72, R148, 0x300 ;  /* 0x0000030094487836 */ /* 0x000fca0000000000 */
[----:B------:R-:W-:Y:S01]  /*11690*/  R2UR UR48, R72 ;  /* 0x00000000483072ca */ /* 0x000fe200000e0000 */
[----:B------:R-:W-:Y:S01]  /*116a0*/  VIADD R72, R148, 0x380 ;  /* 0x0000038094487836 */ /* 0x000fe20000000000 */
[C---:B------:R-:W-:Y:S02]  /*116b0*/  R2UR UR19, R73.reuse ;  /* 0x00000000491372ca */ /* 0x040fe400000e0000 */
[C---:B------:R-:W-:Y:S02]  /*116c0*/  R2UR UR31, R73.reuse ;  /* 0x00000000491f72ca */ /* 0x040fe400000e0000 */
[C---:B------:R-:W-:Y:S02]  /*116d0*/  R2UR UR39, R73.reuse ;  /* 0x00000000492772ca */ /* 0x040fe400000e0000 */
[C---:B------:R-:W-:Y:S02]  /*116e0*/  R2UR UR51, R73.reuse ;  /* 0x00000000493372ca */ /* 0x040fe400000e0000 */
[----:B------:R-:W-:-:S02]  /*116f0*/  R2UR UR29, R73 ;  /* 0x00000000491d72ca */ /* 0x000fc400000e0000 */
[C---:B------:R-:W-:Y:S02]  /*11700*/  R2UR UR49, R73.reuse ;  /* 0x00000000493172ca */ /* 0x040fe400000e0000 */
[----:B------:R-:W-:Y:S01]  /*11710*/  R2UR UR36, R72 ;  /* 0x00000000482472ca */ /* 0x000fe200000e0000 */
[----:B------:R-:W-:Y:S01]  /*11720*/  VIADD R72, R148, 0x400 ;  /* 0x0000040094487836 */ /* 0x000fe20000000000 */
[----:B------:R-:W-:Y:S01]  /*11730*/  R2UR UR37, R73 ;  /* 0x00000000492572ca */ /* 0x000fe200000e0000 */
[----:B------:R-:W-:-:S03]  /*11740*/  IMAD.MOV.U32 R73, RZ, RZ, -0x7fffffe0 ;  /* 0x80000020ff497424 */ /* 0x000fc600078e00ff */
[----:B------:R-:W-:Y:S01]  /*11750*/  R2UR UR32, R72 ;  /* 0x00000000482072ca */ /* 0x000fe200000e0000 */
[C---:B------:R-:W-:Y:S01]  /*11760*/  VIADD R72, R148.reuse, 0x242 ;  /* 0x0000024294487836 */ /* 0x040fe20000000000 */
[----:B------:R-:W-:Y:S01]  /*11770*/  R2UR UR33, R73 ;  /* 0x00000000492172ca */ /* 0x000fe200000e0000 */
[----:B------:R-:W-:Y:S01]  /*11780*/  IMAD.MOV.U32 R73, RZ, RZ, -0x7fffffe0 ;  /* 0x80000020ff497424 */ /* 0x000fe200078e00ff */
[----:B------:R1:W-:Y:S01]  /*11790*/  STL [R1+0xf8], R16 ;  /* 0x0000f81001007387 */ /* 0x0003e20000100800 */
[----:B------:R-:W-:-:S03]  /*117a0*/  VIADD R74, R148, 0x282 ;  /* 0x00000282944a7836 */ /* 0x000fc60000000000 */
[----:B------:R2:W-:Y:S01]  /*117b0*/  STL [R1+0xf4], R15 ;  /* 0x0000f40f01007387 */ /* 0x0005e20000100800 */
[----:B------:R-:W-:Y:S01]  /*117c0*/  IMAD.MOV.U32 R75, RZ, RZ, -0x7fffffe0 ;  /* 0x80000020ff4b7424 */ /* 0x000fe200078e00ff */
[----:B-1----:R-:W-:Y:S02]  /*117d0*/  MOV R16, UR61 ;  /* 0x0000003d00107c02 */ /* 0x002fe40008000f00 */
[----:B------:R-:W-:Y:S02]  /*117e0*/  R2UR UR61, R73 ;  /* 0x00000000493d72ca */ /* 0x000fe400000e0000 */
[----:B--2---:R-:W-:Y:S01]  /*117f0*/  MOV R15, UR60 ;  /* 0x0000003c000f7c02 */ /* 0x004fe20008000f00 */
        /* <DEDUP_REMOVED lines=11> */
[----:B------:R-:W-:-:S02]  /*118b0*/  R2UR UR16, R8 ;  /* 0x00000000081072ca */ /* 0x000fc400000e0000 */
[----:B------:R-:W-:Y:S01]  /*118c0*/  R2UR UR17, R9 ;  /* 0x00000000091172ca */ /* 0x000fe200000e0000 */
[----:B------:R-:W-:Y:S02]  /*118d0*/  WARPGROUP.DEPBAR.LE gsb0, 0x0 ;  /* 0x00008000000079c5 */ /* 0x000fe40000010000 */
[----:B------:R-:W-:Y:S02]  /*118e0*/  R2UR UR8, R74 ;  /* 0x000000004a0872ca */ /* 0x000fe400000e0000 */
[----:B------:R-:W-:Y:S02]  /*118f0*/  R2UR UR9, R75 ;  /* 0x000000004b0972ca */ /* 0x000fe400000e0000 */
[----:B------:R-:W-:Y:S02]  /*11900*/  R2UR UR56, R72 ;  /* 0x00000000483872ca */ /* 0x000fe400000e0000 */
[----:B------:R-:W-:Y:S02]  /*11910*/  R2UR UR57, R73 ;  /* 0x00000000493972ca */ /* 0x000fe400000e0000 */
[----:B------:R-:W-:-:S06]  /*11920*/  WARPGROUP.ARRIVE ;  /* 0x00000000000079c5 */ /* 0x000fcc0000000000 */
[----:B------:R-:W-:Y:S01]  /*11930*/  HGMMA.64x16x16.F32.BF16 R72, gdesc[UR16], RZ, !UPT, gsb0 ;  /* 0x00200000104879f0 */ /* 0x000fe2000c0018ff */
[----:B------:R-:W-:Y:S02]  /*11940*/  R2UR UR20, R6 ;  /* 0x00000000061472ca */ /* 0x000fe400000e0000 */
[----:B------:R-:W-:Y:S01]  /*11950*/  R2UR UR21, R7 ;  /* 0x00000000071572ca */ /* 0x000fe200000e0000 */
[----:B------:R-:W-:Y:S02]  /*11960*/  WARPGROUP.DEPBAR.LE gsb0, 0x0 ;  /* 0x00008000000079c5 */ /* 0x000fe40000010000 */
[----:B------:R-:W-:-:S10]  /*11970*/  WARPGROUP.ARRIVE ;  /* 0x00000000000079c5 */ /* 0x000fd40000000000 */
[----:B------:R-:W-:Y:S01]  /*11980*/  HGMMA.64x16x16.F32.BF16 R136, gdesc[UR20], R136, gsb0 ;  /* 0x00200000148879f0 */ /* 0x000fe20008001888 */
[----:B------:R-:W-:Y:S01]  /*11990*/  UMOV UR16, UR24 ;  /* 0x0000001800107c82 */ /* 0x000fe20008000000 */
[----:B------:R-:W-:Y:S01]  /*119a0*/  UMOV UR17, UR25 ;  /* 0x0000001900117c82 */ /* 0x000fe20008000000 */
        /* <DEDUP_REMOVED lines=33> */
[----:B------:R-:W-:Y:S01]  /*11bc0*/  IMAD.U32 R146, RZ, RZ, UR4 ;  /* 0x00000004ff927e24 */ /* 0x000fe2000f8e00ff */
[----:B------:R-:W-:Y:S01]  /*11bd0*/  UMOV UR4, UR44 ;  /* 0x0000002c00047c82 */ /* 0x000fe20008000000 */
[----:B------:R-:W-:Y:S01]  /*11be0*/  IMAD.U32 R147, RZ, RZ, UR5 ;  /* 0x00000005ff937e24 */ /* 0x000fe2000f8e00ff */
[----:B------:R-:W-:Y:S01]  /*11bf0*/  UMOV UR5, UR45 ;  /* 0x0000002d00057c82 */ /* 0x000fe20008000000 */
[----:B------:R-:W-:Y:S02]  /*11c00*/  R2UR UR44, R6 ;  /* 0x00000000062c72ca */ /* 0x000fe400000e0000 */
[----:B------:R-:W-:Y:S01]  /*11c10*/  R2UR UR45, R7 ;  /* 0x00000000072d72ca */ /* 0x000fe200000e0000 */
[----:B------:R-:W-:Y:S02]  /*11c20*/  VIADD R150, R148, 0x382 ;  /* 0x0000038294967836 */ /* 0x000fe40000000000 */
[----:B------:R-:W-:-:S03]  /*11c30*/  IMAD.MOV.U32 R151, RZ, RZ, -0x7fffffe0 ;  /* 0x80000020ff977424 */ /* 0x000fc600078e00ff */
[----:B------:R-:W-:Y:S01]  /*11c40*/  R2UR UR6, R150 ;  /* 0x00000000960672ca */ /* 0x000fe200000e0000 */
[----:B------:R-:W-:Y:S02]  /*11c50*/  WARPGROUP.DEPBAR.LE gsb0, 0x0 ;  /* 0x00008000000079c5 */ /* 0x000fe40000010000 */
[----:B------:R-:W-:-:S06]  /*11c60*/  WARPGROUP.ARRIVE ;  /* 0x00000000000079c5 */ /* 0x000fcc0000000000 */
[----:B------:R-:W-:Y:S01]  /*11c70*/  HGMMA.64x16x16.F32.BF16 R88, gdesc[UR44], R88, gsb0 ;  /* 0x002000002c5879f0 */ /* 0x000fe20008001858 */
[----:B------:R-:W-:-:S03]  /*11c80*/  R2UR UR7, R151 ;  /* 0x00000000970772ca */ /* 0x000fc600000e0000 */
[----:B------:R-:W-:Y:S01]  /*11c90*/  MOV R156, UR6 ;  /* 0x00000006009c7c02 */ /* 0x000fe20008000f00 */
[----:B------:R-:W-:Y:S01]  /*11ca0*/  UMOV UR6, UR48 ;  /* 0x0000003000067c82 */ /* 0x000fe20008000000 */
[----:B------:R-:W-:-:S08]  /*11cb0*/  R2UR UR48, R6 ;  /* 0x00000000063072ca */ /* 0x000fd000000e0000 */
[----:B------:R-:W-:Y:S01]  /*11cc0*/  MOV R157, UR7 ;  /* 0x00000007009d7c02 */ /* 0x000fe20008000f00 */
[----:B------:R-:W-:Y:S01]  /*11cd0*/  UMOV UR7, UR49 ;  /* 0x0000003100077c82 */ /* 0x000fe20008000000 */
[----:B------:R-:W-:Y:S01]  /*11ce0*/  R2UR UR49, R7 ;  /* 0x00000000073172ca */ /* 0x000fe200000e0000 */
[----:B------:R-:W-:Y:S02]  /*11cf0*/  WARPGROUP.DEPBAR.LE gsb0, 0x0 ;  /* 0x00008000000079c5 */ /* 0x000fe40000010000 */
[----:B------:R-:W-:-:S10]  /*11d00*/  WARPGROUP.ARRIVE ;  /* 0x00000000000079c5 */ /* 0x000fd40000000000 */
[----:B------:R-:W-:Y:S01]  /*11d10*/  HGMMA.64x16x16.F32.BF16 R80, gdesc[UR48], R80, gsb0 ;  /* 0x00200000305079f0 */ /* 0x000fe20008001850 */
[----:B------:R-:W-:Y:S02]  /*11d20*/  R2UR UR52, R6 ;  /* 0x00000000063472ca */ /* 0x000fe400000e0000 */
[----:B------:R-:W-:Y:S01]  /*11d30*/  R2UR UR53, R7 ;  /* 0x00000000073572ca */ /* 0x000fe200000e0000 */
[----:B------:R-:W-:Y:S02]  /*11d40*/  VIADD R150, R148, 0x3c2 ;  /* 0x000003c294967836 */ /* 0x000fe40000000000 */
        /* <DEDUP_REMOVED lines=13> */
[----:B------:R-:W-:Y:S02]  /*11e20*/  WARPGROUP.DEPBAR.LE gsb0, 0x0 ;  /* 0x00008000000079c5 */ /* 0x000fe40000010000 */
[----:B------:R-:W-:-:S06]  /*11e30*/  WARPGROUP.ARRIVE ;  /* 0x00000000000079c5 */ /* 0x000fcc0000000000 */
[----:B------:R-:W-:Y:S01]  /*11e40*/  HGMMA.64x16x16.F32.BF16 R72, gdesc[UR52], R72, gsb0 ;  /* 0x00200000344879f0 */ /* 0x000fe20008001848 */
[----:B------:R-:W-:Y:S01]  /*11e50*/  UMOV UR42, UR22 ;  /* 0x00000016002a7c82 */ /* 0x000fe20008000000 */
[----:B------:R-:W-:Y:S01]  /*11e60*/  UMOV UR43, UR23 ;  /* 0x00000017002b7c82 */ /* 0x000fe20008000000 */
[----:B------:R-:W-:Y:S01]  /*11e70*/  R2UR UR22, R150 ;  /* 0x00000000961672ca */ /* 0x000fe200000e0000 */
[----:B------:R-:W-:Y:S01]  /*11e80*/  VIADD R150, R148, 0x4c0 ;  /* 0x000004c094967836 */ /* 0x000fe20000000000 */
[----:B------:R-:W-:Y:S01]  /*11e90*/  R2UR UR23, R151 ;  /* 0x00000000971772ca */ /* 0x000fe200000e0000 */
[----:B------:R-:W-:-:S03]  /*11ea0*/  IMAD.MOV.U32 R151, RZ, RZ, -0x7fffffe0 ;  /* 0x80000020ff977424 */ /* 0x000fc600078e00ff */
[----:B------:R-:W-:Y:S02]  /*11eb0*/  R2UR UR38, R150 ;  /* 0x00000000962672ca */ /* 0x000fe400000e0000 */
[----:B------:R-:W-:Y:S02]  /*11ec0*/  R2UR UR39, R151 ;  /* 0x00000000972772ca */ /* 0x000fe400000e0000 */
[----:B------:R-:W-:Y:S02]  /*11ed0*/  R2UR UR36, R12 ;  /* 0x000000000c2472ca */ /* 0x000fe400000e0000 */
[----:B------:R-:W-:-:S07]  /*11ee0*/  R2UR UR37, R13 ;  /* 0x000000000d2572ca */ /* 0x000fce00000e0000 */
[----:B------:R-:W-:Y:S02]  /*11ef0*/  MOV R154, UR38 ;  /* 0x00000026009a7c02 */ /* 0x000fe40008000f00 */
[----:B------:R-:W-:Y:S02]  /*11f00*/  MOV R155, UR39 ;  /* 0x00000027009b7c02 */ /* 0x000fe40008000f00 */
[----:B------:R-:W-:Y:S02]  /*11f10*/  R2UR UR38, R20 ;  /* 0x00000000142672ca */ /* 0x000fe400000e0000 */
[----:B------:R-:W-:Y:S01]  /*11f20*/  R2UR UR39, R21 ;  /* 0x00000000152772ca */ /* 0x000fe200000e0000 */
[----:B------:R-:W-:Y:S02]  /*11f30*/  WARPGROUP.DEPBAR.LE gsb0, 0x0 ;  /* 0x00008000000079c5 */ /* 0x000fe40000010000 */
[----:B------:R-:W-:-:S10]  /*11f40*/  WARPGROUP.ARRIVE ;  /* 0x00000000000079c5 */ /* 0x000fd40000000000 */
[----:B------:R-:W-:Y:S01]  /*11f50*/  HGMMA.64x16x16.F32.BF16 R136, gdesc[UR36], R136, gsb0 ;  /* 0x00200000248879f0 */ /* 0x000fe20008001888 */
[----:B------:R1:W-:Y:S04]  /*11f60*/  STL [R1+0xf0], R14 ;  /* 0x0000f00e01007387 */ /* 0x0003e80000100800 */
[----:B------:R2:W-:Y:S01]  /*11f70*/  STL [R1+0xec], R0 ;  /* 0x0000ec0001007387 */ /* 0x0005e20000100800 */
[----:B-1----:R-:W-:Y:S01]  /*11f80*/  MOV R14, UR23 ;  /* 0x00000017000e7c02 */ /* 0x002fe20008000f00 */
[----:B------:R-:W-:Y:S01]  /*11f90*/  UMOV UR23, UR21 ;  /* 0x0000001500177c82 */ /* 0x000fe20008000000 */
[----:B------:R-:W-:Y:S02]  /*11fa0*/  R2UR UR21, R13 ;  /* 0x000000000d1572ca */ /* 0x000fe400000e0000 */
[----:B--2---:R-:W-:Y:S01]  /*11fb0*/  MOV R0, UR22 ;  /* 0x0000001600007c02 */ /* 0x004fe20008000f00 */
[----:B------:R-:W-:Y:S01]  /*11fc0*/  UMOV UR22, UR20 ;  /* 0x0000001400167c82 */ /* 0x000fe20008000000 */
[----:B------:R-:W-:Y:S01]  /*11fd0*/  R2UR UR20, R12 ;  /* 0x000000000c1472ca */ /* 0x000fe200000e0000 */
[----:B------:R-:W-:-:S02]  /*11fe0*/  WARPGROUP.DEPBAR.LE gsb0, 0x0 ;  /* 0x00008000000079c5 */ /* 0x000fc40000010000 */
[----:B------:R-:W-:-:S10]  /*11ff0*/  WARPGROUP.ARRIVE ;  /* 0x00000000000079c5 */ /* 0x000fd40000000000 */
[----:B------:R-:W-:Y:S01]  /*12000*/  HGMMA.64x16x16.F32.BF16 R128, gdesc[UR20], R128, gsb0 ;  /* 0x00200000148079f0 */ /* 0x000fe20008001880 */
        /* <DEDUP_REMOVED lines=12> */
[----:B------:R-:W-:Y:S02]  /*120d0*/  R2UR UR52, R12 ;  /* 0x000000000c3472ca */ /* 0x000fe400000e0000 */
[----:B------:R-:W-:Y:S01]  /*120e0*/  R2UR UR53, R13 ;  /* 0x000000000d3572ca */ /* 0x000fe200000e0000 */
[----:B------:R-:W-:Y:S02]  /*120f0*/  WARPGROUP.DEPBAR.LE gsb0, 0x0 ;  /* 0x00008000000079c5 */ /* 0x000fe40000010000 */
[----:B------:R-:W-:-:S10]  /*12100*/  WARPGROUP.ARRIVE ;  /* 0x00000000000079c5 */ /* 0x000fd40000000000 */
[----:B------:R-:W-:Y:S01]  /*12110*/  HGMMA.64x16x16.F32.BF16 R104, gdesc[UR52], R104, gsb0 ;  /* 0x00200000346879f0 */ /* 0x000fe20008001868 */
[----:B------:R-:W-:Y:S02]  /*12120*/  R2UR UR48, R12 ;  /* 0x000000000c3072ca */ /* 0x000fe400000e0000 */
[----:B------:R-:W-:Y:S01]  /*12130*/  R2UR UR49, R13 ;  /* 0x000000000d3172ca */ /* 0x000fe200000e0000 */
[----:B------:R-:W-:Y:S01]  /*12140*/  UMOV UR50, UR12 ;  /* 0x0000000c00327c82 */ /* 0x000fe20008000000 */
[----:B------:R-:W-:Y:S01]  /*12150*/  UMOV UR51, UR13 ;  /* 0x0000000d00337c82 */ /* 0x000fe20008000000 */
[----:B------:R-:W-:Y:S02]  /*12160*/  WARPGROUP.DEPBAR.LE gsb0, 0x0 ;  /* 0x00008000000079c5 */ /* 0x000fe40000010000 */
[----:B------:R-:W-:-:S08]  /*12170*/  WARPGROUP.ARRIVE ;  /* 0x00000000000079c5 */ /* 0x000fd00000000000 */
        /* <DEDUP_REMOVED lines=10> */
[----:B------:R-:W-:Y:S02]  /*12220*/  VIADD R20, R148, 0x500 ;  /* 0x0000050094147836 */ /* 0x000fe40000000000 */
[----:B------:R-:W-:-:S03]  /*12230*/  IMAD.MOV.U32 R21, RZ, RZ, -0x7fffffe0 ;  /* 0x80000020ff157424 */ /* 0x000fc600078e00ff */
[----:B------:R-:W-:Y:S02]  /*12240*/  R2UR UR30, R20 ;  /* 0x00000000141e72ca */ /* 0x000fe400000e0000 */
[----:B------:R-:W-:Y:S01]  /*12250*/  R2UR UR31, R21 ;  /* 0x00000000151f72ca */ /* 0x000fe200000e0000 */
[----:B------:R-:W-:Y:S02]  /*12260*/  WARPGROUP.DEPBAR.LE gsb0, 0x0 ;  /* 0x00008000000079c5 */ /* 0x000fe40000010000 */
[----:B------:R-:W-:-:S06]  /*12270*/  WARPGROUP.ARRIVE ;  /* 0x00000000000079c5 */ /* 0x000fcc0000000000 */
[----:B------:R-:W-:Y:S01]  /*12280*/  HGMMA.64x16x16.F32.BF16 R80, gdesc[UR40], R80, gsb0 ;  /* 0x00200000285079f0 */ /* 0x000fe20008001850 */
[----:B------:R-:W-:Y:S02]  /*12290*/  VIADD R20, R148, 0x540 ;  /* 0x0000054094147836 */ /* 0x000fe40000000000 */
[----:B------:R-:W-:-:S03]  /*122a0*/  IMAD.MOV.U32 R150, RZ, RZ, R153 ;  /* 0x000000ffff967224 */ /* 0x000fc600078e0099 */
[----:B------:R-:W-:Y:S01]  /*122b0*/  R2UR UR26, R20 ;  /* 0x00000000141a72ca */ /* 0x000fe200000e0000 */
[----:B------:R-:W-:Y:S01]  /*122c0*/  IMAD.MOV.U32 R20, RZ, RZ, R150 ;  /* 0x000000ffff147224 */ /* 0x000fe200078e0096 */
[----:B------:R-:W-:Y:S01]  /*122d0*/  MOV R153, UR31 ;  /* 0x0000001f00997c02 */ /* 0x000fe20008000f00 */
[----:B------:R-:W-:Y:S01]  /*122e0*/  UMOV UR31, UR59 ;  /* 0x0000003b001f7c82 */ /* 0x000fe20008000000 */
[----:B------:R-:W-:Y:S01]  /*122f0*/  MOV R151, UR30 ;  /* 0x0000001e00977c02 */ /* 0x000fe20008000f00 */
[----:B------:R-:W-:Y:S01]  /*12300*/  UMOV UR30, UR58 ;  /* 0x0000003a001e7c82 */ /* 0x000fe20008000000 */
[----:B------:R-:W-:Y:S01]  /*12310*/  UMOV UR22, UR56 ;  /* 0x0000003800167c82 */ /* 0x000fe20008000000 */
[----:B------:R-:W-:Y:S01]  /*12320*/  UMOV UR23, UR57 ;  /* 0x0000003900177c82 */ /* 0x000fe20008000000 */
[----:B------:R-:W-:Y:S02]  /*12330*/  R2UR UR59, R20 ;  /* 0x00000000143b72ca */ /* 0x000fe400000e0000 */
[----:B------:R-:W-:-:S02]  /*12340*/  R2UR UR58, R17 ;  /* 0x00000000113a72ca */ /* 0x000fc400000e0000 */
[----:B------:R-:W-:Y:S02]  /*12350*/  R2UR UR56, R12 ;  /* 0x000000000c3872ca */ /* 0x000fe400000e0000 */
[----:B------:R-:W-:Y:S01]  /*12360*/  R2UR UR57, R13 ;  /* 0x000000000d3972ca */ /* 0x000fe200000e0000 */
[----:B------:R-:W-:Y:S02]  /*12370*/  WARPGROUP.DEPBAR.LE gsb0, 0x0 ;  /* 0x00008000000079c5 */ /* 0x000fe40000010000 */
[----:B------:R-:W-:Y:S01]  /*12380*/  WARPGROUP.ARRIVE ;  /* 0x00000000000079c5 */ /* 0x000fe20000000000 */
[----:B------:R-:W-:Y:S01]  /*12390*/  IMAD.MOV.U32 R21, RZ, RZ, -0x7fffffe0 ;  /* 0x80000020ff157424 */ /* 0x000fe200078e00ff */
[----:B------:R-:W-:Y:S02]  /*123a0*/  MOV R149, UR26 ;  /* 0x0000001a00957c02 */ /* 0x000fe40008000f00 */
[----:B------:R-:W-:Y:S02]  /*123b0*/  R2UR UR24, R10 ;  /* 0x000000000a1872ca */ /* 0x000fe400000e0000 */
[----:B------:R-:W-:-:S04]  /*123c0*/  R2UR UR25, R11 ;  /* 0x000000000b1972ca */ /* 0x000fc800000e0000 */
[----:B------:R-:W-:Y:S01]  /*123d0*/  HGMMA.64x16x16.F32.BF16 R72, gdesc[UR56], R72, gsb0 ;  /* 0x00200000384879f0 */ /* 0x000fe20008001848 */
[C---:B------:R-:W-:Y:S02]  /*123e0*/  R2UR UR56, R10.reuse ;  /* 0x000000000a3872ca */ /* 0x040fe400000e0000 */
[C---:B------:R-:W-:Y:S02]  /*123f0*/  R2UR UR28, R10.reuse ;  /* 0x000000000a1c72ca */ /* 0x040fe400000e0000 */
[C---:B------:R-:W-:Y:S02]  /*12400*/  R2UR UR29, R11.reuse ;  /* 0x000000000b1d72ca */ /* 0x040fe400000e0000 */
[C---:B------:R-:W-:Y:S02]  /*12410*/  R2UR UR36, R10.reuse ;  /* 0x000000000a2472ca */ /* 0x040fe400000e0000 */
[C---:B------:R-:W-:Y:S01]  /*12420*/  R2UR UR37, R11.reuse ;  /* 0x000000000b2572ca */ /* 0x040fe200000e0000 */
[----:B------:R-:W-:Y:S01]  /*12430*/  UMOV UR38, UR8 ;  /* 0x0000000800267c82 */ /* 0x000fe20008000000 */
[----:B------:R-:W-:Y:S01]  /*12440*/  R2UR UR57, R11 ;  /* 0x000000000b3972ca */ /* 0x000fe200000e0000 */
[----:B------:R-:W-:Y:S01]  /*12450*/  UMOV UR58, UR60 ;  /* 0x0000003c003a7c82 */ /* 0x000fe20008000000 */
[----:B------:R-:W-:Y:S01]  /*12460*/  UMOV UR59, UR61 ;  /* 0x0000003d003b7c82 */ /* 0x000fe20008000000 */
[----:B------:R-:W-:Y:S01]  /*12470*/  UMOV UR39, UR9 ;  /* 0x0000000900277c82 */ /* 0x000fe20008000000 */
[----:B------:R-:W-:-:S02]  /*12480*/  R2UR UR20, R10 ;  /* 0x000000000a1472ca */ /* 0x000fc400000e0000 */
[----:B------:R-:W-:Y:S02]  /*12490*/  R2UR UR21, R11 ;  /* 0x000000000b1572ca */ /* 0x000fe400000e0000 */
[----:B------:R-:W-:Y:S02]  /*124a0*/  R2UR UR7, R157 ;  /* 0x000000009d0772ca */ /* 0x000fe400000e0000 */
[----:B------:R-:W-:Y:S02]  /*124b0*/  R2UR UR6, R156 ;  /* 0x000000009c0672ca */ /* 0x000fe400000e0000 */
[C---:B------:R-:W-:Y:S02]  /*124c0*/  R2UR UR4, R10.reuse ;  /* 0x000000000a0472ca */ /* 0x040fe400000e0000 */
[----:B------:R-:W-:Y:S02]  /*124d0*/  R2UR UR5, R11 ;  /* 0x000000000b0572ca */ /* 0x000fe400000e0000 */
[----:B------:R-:W-:-:S02]  /*124e0*/  R2UR UR12, R10 ;  /* 0x000000000a0c72ca */ /* 0x000fc400000e0000 */
[C---:B------:R-:W-:Y:S02]  /*124f0*/  R2UR UR13, R11.reuse ;  /* 0x000000000b0d72ca */ /* 0x040fe400000e0000 */
[----:B------:R-:W-:Y:S02]  /*12500*/  R2UR UR16, R10 ;  /* 0x000000000a1072ca */ /* 0x000fe400000e0000 */
[----:B------:R-:W-:Y:S01]  /*12510*/  R2UR UR17, R11 ;  /* 0x000000000b1172ca */ /* 0x000fe200000e0000 */
[----:B------:R-:W-:Y:S01]  /*12520*/  VIADD R20, R148, 0x580 ;  /* 0x0000058094147836 */ /* 0x000fe20000000000 */
[----:B------:R-:W-:Y:S01]  /*12530*/  R2UR UR32, R4 ;  /* 0x00000000042072ca */ /* 0x000fe200000e0000 */
[----:B------:R1:W5:Y:S01]  /*12540*/  LDL.LU R17, [R1+0xfc] ;  /* 0x0000fc0001117983 */ /* 0x0003620000300800 */
[----:B------:R-:W-:Y:S02]  /*12550*/  WARPGROUP.DEPBAR.LE gsb0, 0x0 ;  /* 0x00008000000079c5 */ /* 0x000fe40000010000 */
[----:B------:R-:W-:-:S06]  /*12560*/  WARPGROUP.ARRIVE ;  /* 0x00000000000079c5 */ /* 0x000fcc0000000000 */
[----:B------:R-:W-:Y:S01]  /*12570*/  HGMMA.64x16x16.F32.BF16 R136, gdesc[UR56], R136, gsb0 ;  /* 0x00200000388879f0 */ /* 0x000fe20008001888 */
[----:B------:R-:W-:Y:S02]  /*12580*/  R2UR UR27, R21 ;  /* 0x00000000151b72ca */ /* 0x000fe400000e0000 */
[----:B------:R-:W-:-:S11]  /*12590*/  R2UR UR26, R146 ;  /* 0x00000000921a72ca */ /* 0x000fd600000e0000 */
[----:B------:R-:W-:Y:S02]  /*125a0*/  MOV R150, UR27 ;  /* 0x0000001b00967c02 */ /* 0x000fe40008000f00 */
[----:B------:R-:W-:Y:S01]  /*125b0*/  R2UR UR27, R147 ;  /* 0x00000000931b72ca */ /* 0x000fe200000e0000 */
[----:B------:R-:W-:Y:S02]  /*125c0*/  WARPGROUP.DEPBAR.LE gsb0, 0x0 ;  /* 0x00008000000079c5 */ /* 0x000fe40000010000 */
[----:B------:R-:W-:-:S10]  /*125d0*/  WARPGROUP.ARRIVE ;  /* 0x00000000000079c5 */ /* 0x000fd40000000000 */
        /* <DEDUP_REMOVED lines=52> */
[----:B------:R-:W-:Y:S01]  /*12920*/  IMAD.MOV.U32 R21, RZ, RZ, -0x7fffffe0 ;  /* 0x80000020ff157424 */ /* 0x000fe200078e00ff */
        /* <DEDUP_REMOVED lines=83> */
[----:B------:R-:W-:-:S02]  /*12e60*/  R2UR UR17, R3 ;  /* 0x00000000031172ca */ /* 0x000fc400000e0000 */
[----:B------:R-:W-:Y:S02]  /*12e70*/  R2UR UR61, R16 ;  /* 0x00000000103d72ca */ /* 0x000fe400000e0000 */
[----:B------:R1:W5:Y:S01]  /*12e80*/  LDL.LU R16, [R1+0xf8] ;  /* 0x0000f80001107983 */ /* 0x0003620000300800 */
[----:B------:R-:W-:-:S03]  /*12e90*/  R2UR UR60, R15 ;  /* 0x000000000f3c72ca */ /* 0x000fc600000e0000 */
[----:B------:R1:W5:Y:S04]  /*12ea0*/  LDL.LU R15, [R1+0xf4] ;  /* 0x0000f400010f7983 */ /* 0x0003680000300800 */
[----:B------:R1:W5:Y:S04]  /*12eb0*/  LDL.LU R14, [R1+0xf0] ;  /* 0x0000f000010e7983 */ /* 0x0003680000300800 */
[----:B------:R1:W5:Y:S01]  /*12ec0*/  LDL.LU R0, [R1+0xec] ;  /* 0x0000ec0001007983 */ /* 0x0003620000300800 */
[----:B------:R-:W-:Y:S02]  /*12ed0*/  WARPGROUP.DEPBAR.LE gsb0, 0x0 ;  /* 0x00008000000079c5 */ /* 0x000fe40000010000 */
[----:B------:R-:W-:-:S06]  /*12ee0*/  WARPGROUP.ARRIVE ;  /* 0x00000000000079c5 */ /* 0x000fcc0000000000 */
        /* <DEDUP_REMOVED lines=38> */
[----:B-1----:R-:W-:Y:S05]  /*13150*/  @P2 BRA `(.L_x_2449) ;  /* 0x0000000000302947 */ /* 0x002fea0003800000 */
[----:B------:R-:W-:Y:S05]  /*13160*/  @!P1 BRA `(.L_x_2450) ;  /* 0x0000000000049947 */ /* 0x000fea0003800000 */
[----:B------:R-:W-:Y:S01]  /*13170*/  BPT.TRAP 0x1 ;  /* 0x000000040000795c */ /* 0x000fe20000300000 */
.L_x_2450:
[----:B------:R-:W-:Y:S01]  /*13180*/  SHF.L.U32 R20, R152, 0x1f, RZ ;  /* 0x0000001f98147819 */ /* 0x000fe200000006ff */
[----:B-----5:R-:W-:-:S04]  /*13190*/  IMAD R21, R14, 0x8, R16 ;  /* 0x000000080e157824 */ /* 0x020fc800078e0210 */
[----:B------:R1:W2:Y:S01]  /*131a0*/  SYNCS.PHASECHK.TRANS64.TRYWAIT P2, [R21+URZ+0x31c50], R20 ;  /* 0x031c5014150075a7 */ /* 0x0002a2000804017f */
[----:B------:R-:W-:Y:S05]  /*131b0*/  @!P1 BRA `(.L_x_2451) ;  /* 0x0000000000049947 */ /* 0x000fea0003800000 */
[----:B------:R-:W-:Y:S01]  /*131c0*/  BPT.TRAP 0x1 ;  /* 0x000000040000795c */ /* 0x000fe20000300000 */
.L_x_2451:
[----:B------:R-:W-:Y:S04]  /*131d0*/  BSSY B0, `(.L_x_2449) ;  /* 0x0000004000007945 */ /* 0x000fe80003800000 */
[----:B--2---:R-:W-:Y:S05]  /*131e0*/  @P2 BRA `(.L_x_2452) ;  /* 0x0000000000082947 */ /* 0x004fea0003800000 */
[----:B------:R-:W2:Y:S02]  /*131f0*/  SYNCS.PHASECHK.TRANS64.TRYWAIT P2, [R21+URZ+0x31c50], R20 ;  /* 0x031c5014150075a7 */ /* 0x000ea4000804017f */
[----:B--2---:R-:W-:Y:S05]  /*13200*/  @!P2 BRA `(.L_x_2453) ;  /* 0x0000015000dca947 */ /* 0x004fea0003800000 */
.L_x_2452:
[----:B------:R-:W-:Y:S05]  /*13210*/  BSYNC B0 ;  /* 0x0000000000007941 */ /* 0x000fea0003800000 */
.L_x_2449:
[----:B------:R-:W3:Y:S01]  /*13220*/  LDL R147, [R1+0x88] ;  /* 0x0000880001937983 */ /* 0x000ee20000100800 */
[----:B-12---:R-:W1:Y:S03]  /*13230*/  LDC R21, c[0x0][0x448] ;  /* 0x00011200ff157b82 */ /* 0x006e660000000800 */
[----:B------:R-:W3:Y:S01]  /*13240*/  LDL R20, [R1+0x94] ;  /* 0x0000940001147983 */ /* 0x000ee20000100800 */
[----:B------:R-:W-:Y:S01]  /*13250*/  FMUL.FTZ R142, R142, UR60 ;  /* 0x0000003c8e8e7c20 */ /* 0x000fe20008410000 */
[----:B------:R-:W-:-:S03]  /*13260*/  FMUL.FTZ R153, R119, UR60 ;  /* 0x0000003c77997c20 */ /* 0x000fc60008410000 */
[----:B------:R2:W-:Y:S01]  /*13270*/  MUFU.TANH R149, R142 ;  /* 0x0000008e00957308 */ /* 0x0005e20000002400 */
[----:B------:R-:W-:Y:S01]  /*13280*/  FMUL.FTZ R119, R98, UR60 ;  /* 0x0000003c62777c20 */ /* 0x000fe20008410000 */
[----:B------:R-:W-:Y:S01]  /*13290*/  FMUL.FTZ R98, R101, UR60 ;  /* 0x0000003c65627c20 */ /* 0x000fe20008410000 */
[----:B------:R-:W-:Y:S01]  /*132a0*/  FMUL.FTZ R155, R115, UR60 ;  /* 0x0000003c739b7c20 */ /* 0x000fe20008410000 */
[----:B------:R-:W-:Y:S01]  /*132b0*/  FMUL.FTZ R101, R92, UR60 ;  /* 0x0000003c5c657c20 */ /* 0x000fe20008410000 */
[----:B------:R-:W4:Y:S01]  /*132c0*/  LDL R115, [R1+0x34] ;  /* 0x0000340001737983 */ /* 0x000f220000100800 */
[----:B--2---:R-:W-:-:S03]  /*132d0*/  FMUL.FTZ R142, R95, UR60 ;  /* 0x0000003c5f8e7c20 */ /* 0x004fc60008410000 */
[----:B------:R-:W4:Y:S04]  /*132e0*/  LDL R92, [R1+0x40] ;  /* 0x00004000015c7983 */ /* 0x000f280000100800 */
[----:B------:R-:W2:Y:S01]  /*132f0*/  LDL R95, [R1+0x84] ;  /* 0x00008400015f7983 */ /* 0x000ea20000100800 */
[----:B-1----:R-:W-:-:S13]  /*13300*/  ISETP.NE.AND P2, PT, R21, 0x1, PT ;  /* 0x000000011500780c */ /* 0x002fda0003f45270 */
[----:B------:R-:W1:Y:S08]  /*13310*/  @P2 LDC R146, c[0x0][0x44c] ;  /* 0x00011300ff922b82 */ /* 0x000e700000000800 */
[----:B------:R-:W0:Y:S01]  /*13320*/  @P2 LDC R21, c[0x0][0x450] ;  /* 0x00011400ff152b82 */ /* 0x000e220000000800 */
[----:B------:R-:W-:-:S04]  /*13330*/  FMUL.FTZ R130, R130, UR60 ;  /* 0x0000003c82827c20 */ /* 0x000fc80008410000 */
[----:B------:R1:W-:Y:S01]  /*13340*/  MUFU.TANH R152, R130 ;  /* 0x0000008200987308 */ /* 0x0003e20000002400 */
[----:B------:R-:W-:Y:S05]  /*13350*/  WARPSYNC.ALL ;  /* 0x0000000000007948 */ /* 0x000fea0003800000 */
[----:B------:R-:W-:Y:S01]  /*13360*/  FMUL.FTZ R134, R134, UR60 ;  /* 0x0000003c86867c20 */ /* 0x000fe20008410000 */
[----:B------:R-:W-:Y:S01]  /*13370*/  FMUL.FTZ R135, R135, UR60 ;  /* 0x0000003c87877c20 */ /* 0x000fe20008410000 */
[----:B------:R-:W-:Y:S01]  /*13380*/  FMUL.FTZ R138, R138, UR60 ;  /* 0x0000003c8a8a7c20 */ /* 0x000fe20008410000 */
[----:B-1----:R-:W-:Y:S01]  /*13390*/  FMUL.FTZ R130, R132, UR60 ;  /* 0x0000003c84827c20 */ /* 0x002fe20008410000 */
        /* <DEDUP_REMOVED lines=23> */
[----:B------:R-:W-:-:S02]  /*13510*/  ULDC UR4, c[0x0][0x988] ;  /* 0x0002620000047ab9 */ /* 0x000fc40000000800 */
[----:B------:R-:W-:Y:S08]  /*13520*/  MUFU.TANH R148, R139 ;  /* 0x0000008b00947308 */ /* 0x000ff00000002400 */
[----:B------:R-:W-:Y:S01]  /*13530*/  MUFU.TANH R139, R122 ;  /* 0x0000007a008b7308 */ /* 0x000fe20000002400 */
[----:B------:R-:W-:-:S07]  /*13540*/  FMUL.FTZ R118, R111, UR60 ;  /* 0x0000003c6f767c20 */ /* 0x000fce0008410000 */
[----:B------:R-:W0:Y:S01]  /*13550*/  MUFU.TANH R122, R126 ;  /* 0x0000007e007a7308 */ /* 0x000e220000002400 */
[----:B------:R-:W-:-:S07]  /*13560*/  FMUL.FTZ R111, R91, UR60 ;  /* 0x0000003c5b6f7c20 */ /* 0x000fce0008410000 */
[----:B------:R1:W-:Y:S08]  /*13570*/  MUFU.TANH R151, R131 ;  /* 0x0000008300977308 */ /* 0x0003f00000002400 */
[----:B------:R-:W-:Y:S01]  /*13580*/  MUFU.TANH R129, R129 ;  /* 0x0000008100817308 */ /* 0x000fe20000002400 */
[----:B-1----:R-:W-:Y:S01]  /*13590*/  FMUL.FTZ R131, R121, UR60 ;  /* 0x0000003c79837c20 */ /* 0x002fe20008410000 */
[----:B------:R-:W-:-:S06]  /*135a0*/  FMUL.FTZ R121, R124, UR60 ;  /* 0x0000003c7c797c20 */ /* 0x000fcc0008410000 */
[----:B------:R-:W-:Y:S01]  /*135b0*/  MUFU.TANH R130, R130 ;  /* 0x0000008200827308 */ /* 0x000fe20000002400 */
[----:B------:R-:W-:Y:S02]  /*135c0*/  IMAD.MOV.U32 R124, RZ, RZ, R150 ;  /* 0x000000ffff7c7224 */ /* 0x000fe400078e0096 */
[----:B------:R-:W-:Y:S01]  /*135d0*/  FMUL.FTZ R127, R113, UR60 ;  /* 0x0000003c717f7c20 */ /* 0x000fe20008410000 */
[----:B------:R-:W-:-:S04]  /*135e0*/  FMUL.FTZ R150, R110, UR60 ;  /* 0x0000003c6e967c20 */ /* 0x000fc80008410000 */
[----:B------:R-:W-:Y:S01]  /*135f0*/  MUFU.TANH R132, R132 ;  /* 0x0000008400847308 */ /* 0x000fe20000002400 */
[----:B------:R-:W-:Y:S01]  /*13600*/  FMUL.FTZ R113, R117, UR60 ;  /* 0x0000003c75717c20 */ /* 0x000fe20008410000 */
[----:B------:R-:W-:Y:S01]  /*13610*/  FMUL.FTZ R110, R97, UR60 ;  /* 0x0000003c616e7c20 */ /* 0x000fe20008410000 */
[----:B0-----:R-:W-:-:S05]  /*13620*/  IMAD.MOV.U32 R97, RZ, RZ, R122 ;  /* 0x000000ffff617224 */ /* 0x001fca00078e007a */
[----:B------:R-:W-:Y:S01]  /*13630*/  MUFU.TANH R131, R131 ;  /* 0x0000008300837308 */ /* 0x000fe20000002400 */
[----:B------:R-:W-:Y:S01]  /*13640*/  FMUL.FTZ R122, R103, UR60 ;  /* 0x0000003c677a7c20 */ /* 0x000fe20008410000 */
[----:B------:R-:W-:Y:S01]  /*13650*/  FMUL.FTZ R114, R85, UR60 ;  /* 0x0000003c55727c20 */ /* 0x000fe20008410000 */
[----:B------:R-:W-:-:S05]  /*13660*/  FMUL.FTZ R103, R84, UR60 ;  /* 0x0000003c54677c20 */ /* 0x000fca0008410000 */
[----:B------:R-:W-:Y:S08]  /*13670*/  MUFU.TANH R128, R128 ;  /* 0x0000008000807308 */ /* 0x000ff00000002400 */
        /* <DEDUP_REMOVED lines=9> */
[----:B------:R-:W-:Y:S01]  /*13710*/  MUFU.TANH R110, R110 ;  /* 0x0000006e006e7308 */ /* 0x000fe20000002400 */
[----:B---3--:R-:W-:-:S04]  /*13720*/  IMAD.IADD R20, R20, 0x1, R147 ;  /* 0x0000000114147824 */ /* 0x008fc800078e0293 */
[----:B------:R-:W-:-:S05]  /*13730*/  @P2 IMAD.HI.U32 R146, R20, R146, RZ ;  /* 0x0000009214922227 */ /* 0x000fca00078e00ff */
[----:B------:R-:W-:-:S05]  /*13740*/  @P2 SHF.R.U32.HI R20, RZ, R21, R146 ;  /* 0x00000015ff142219 */ /* 0x000fca0000011692 */
[----:B------:R-:W0:Y:S01]  /*13750*/  SHFL.IDX PT, R116, R20, RZ, 0x1c1f ;  /* 0x001c1fff14747589 */ /* 0x000e2200000e0000 */
[----:B------:R1:W-:Y:S01]  /*13760*/  MUFU.TANH R146, R134 ;  /* 0x0000008600927308 */ /* 0x0003e20000002400 */
[----:B------:R-:W-:Y:S01]  /*13770*/  FMUL.FTZ R21, R137, UR60 ;  /* 0x0000003c89157c20 */ /* 0x000fe20008410000 */
[----:B------:R-:W-:Y:S01]  /*13780*/  FMUL.FTZ R137, R141, UR60 ;  /* 0x0000003c8d897c20 */ /* 0x000fe20008410000 */
[----:B-1----:R-:W-:Y:S02]  /*13790*/  IMAD.MOV.U32 R134, RZ, RZ, R152 ;  /* 0x000000ffff867224 */ /* 0x002fe400078e0098 */
[----:B------:R-:W-:Y:S01]  /*137a0*/  FMUL.FTZ R152, R106, UR60 ;  /* 0x0000003c6a987c20 */ /* 0x000fe20008410000 */
[----:B------:R-:W-:Y:S01]  /*137b0*/  FMUL.FTZ R106, R108, UR60 ;  /* 0x0000003c6c6a7c20 */ /* 0x000fe20008410000 */
[----:B------:R-:W-:Y:S01]  /*137c0*/  FMUL.FTZ R108, R72, UR60 ;  /* 0x0000003c486c7c20 */ /* 0x000fe20008410000 */
[----:B-----5:R-:W-:Y:S01]  /*137d0*/  IMAD R72, R0, -0x90, RZ ;  /* 0xffffff7000487824 */ /* 0x020fe200078e02ff */
[----:B------:R-:W1:Y:S04]  /*137e0*/  MUFU.TANH R141, R135 ;  /* 0x00000087008d7308 */ /* 0x000e680000002400 */
[----:B--2---:R-:W-:-:S04]  /*137f0*/  IADD3 R72, -R95, 0x1, R72 ;  /* 0x000000015f487810 */ /* 0x004fc80007ffe148 */
[----:B------:R2:W-:Y:S01]  /*13800*/  MUFU.TANH R147, R138 ;  /* 0x0000008a00937308 */ /* 0x0005e20000002400 */
[----:B----4-:R-:W-:Y:S01]  /*13810*/  IADD3 R115, -R115, R72, R92 ;  /* 0x0000004873737210 */ /* 0x010fe20007ffe15c */
[----:B--2---:R-:W-:-:S06]  /*13820*/  FMUL.FTZ R138, R140, UR60 ;  /* 0x0000003c8c8a7c20 */ /* 0x004fcc0008410000 */
[----:B------:R-:W-:Y:S01]  /*13830*/  MUFU.TANH R137, R137 ;  /* 0x0000008900897308 */ /* 0x000fe20000002400 */
[----:B0-----:R-:W-:-:S07]  /*13840*/  IMAD.IADD R116, R115, 0x1, R116 ;  /* 0x0000000173747824 */ /* 0x001fce00078e0274 */
[----:B------:R-:W0:Y:S08]  /*13850*/  MUFU.TANH R138, R138 ;  /* 0x0000008a008a7308 */ /* 0x000e300000002400 */
[----:B------:R-:W2:Y:S01]  /*13860*/  MUFU.TANH R140, R123 ;  /* 0x0000007b008c7308 */ /* 0x000ea20000002400 */
[----:B-1----:R-:W-:-:S07]  /*13870*/  IMAD.MOV.U32 R91, RZ, RZ, R141 ;  /* 0x000000ffff5b7224 */ /* 0x002fce00078e008d */
[----:B------:R-:W1:Y:S01]  /*13880*/  MUFU.TANH R21, R21 ;  /* 0x0000001500157308 */ /* 0x000e620000002400 */
[C---:B------:R-:W-:Y:S01]  /*13890*/  ISETP.GT.AND P3, PT, R116.reuse, RZ, PT ;  /* 0x000000ff7400720c */ /* 0x040fe20003f64270 */
[----:B------:R-:W-:Y:S01]  /*138a0*/  IMAD.MOV.U32 R92, RZ, RZ, R91 ;  /* 0x000000ffff5c7224 */ /* 0x000fe200078e005b */
[----:B------:R-:W-:Y:S02]  /*138b0*/  ISETP.GT.AND P2, PT, R116, 0x8, PT ;  /* 0x000000087400780c */ /* 0x000fe40003f44270 */
[----:B------:R-:W-:Y:S02]  /*138c0*/  FSEL R91, R136, -INF , P3 ;  /* 0xff800000885b7808 */ /* 0x000fe40001800000 */
[C---:B------:R-:W-:Y:S02]  /*138d0*/  ISETP.GT.AND P3, PT, R116.reuse, 0x9, PT ;  /* 0x000000097400780c */ /* 0x040fe40003f64270 */
[----:B------:R-:W-:Y:S01]  /*138e0*/  ISETP.GT.AND P4, PT, R116, 0x1, PT ;  /* 0x000000017400780c */ /* 0x000fe20003f84270 */
[----:B------:R-:W-:Y:S01]  /*138f0*/  IMAD.MOV.U32 R135, RZ, RZ, R151 ;  /* 0x000000ffff877224 */ /* 0x000fe200078e0097 */
[----:B0-----:R-:W-:Y:S01]  /*13900*/  FSEL R72, R138, -INF , P2 ;  /* 0xff8000008a487808 */ /* 0x001fe20001000000 */
[----:B--2---:R-:W-:Y:S01]  /*13910*/  IMAD.MOV.U32 R126, RZ, RZ, R140 ;  /* 0x000000ffff7e7224 */ /* 0x004fe200078e008c */
[----:B------:R-:W-:-:S02]  /*13920*/  ISETP.GT.AND P2, PT, R116, 0x11, PT ;  /* 0x000000117400780c */ /* 0x000fc40003f44270 */
[----:B------:R-:W-:Y:S02]  /*13930*/  FSEL R85, R137, -INF , P3 ;  /* 0xff80000089557808 */ /* 0x000fe40001800000 */
[----:B-1----:R-:W-:Y:S01]  /*13940*/  FSEL R84, R21, -INF , P4 ;  /* 0xff80000015547808 */ /* 0x002fe20002000000 */
[----:B------:R-:W-:Y:S01]  /*13950*/  IMAD.MOV.U32 R21, RZ, RZ, R97 ;  /* 0x000000ffff157224 */ /* 0x000fe200078e0061 */
[C---:B------:R-:W-:Y:S01]  /*13960*/  ISETP.GT.AND P3, PT, R116.reuse, 0x18, PT ;  /* 0x000000187400780c */ /* 0x040fe20003f64270 */
[----:B------:R-:W-:Y:S02]  /*13970*/  IMAD.MOV.U32 R138, RZ, RZ, R126 ;  /* 0x000000ffff8a7224 */ /* 0x000fe400078e007e */
[----:B------:R-:W-:Y:S01]  /*13980*/  IMAD.MOV.U32 R97, RZ, RZ, R135 ;  /* 0x000000ffff617224 */ /* 0x000fe200078e0087 */
[----:B------:R-:W-:Y:S01]  /*13990*/  FSEL R135, R129, -INF , P2 ;  /* 0xff80000081877808 */ /* 0x000fe20001000000 */
[----:B------:R-:W-:Y:S01]  /*139a0*/  IMAD.MOV.U32 R126, RZ, RZ, R134 ;  /* 0x000000ffff7e7224 */ /* 0x000fe200078e0086 */
[----:B------:R-:W-:-:S02]  /*139b0*/  ISETP.GT.AND P2, PT, R116, 0x20, PT ;  /* 0x000000207400780c */ /* 0x000fc40003f44270 */
[----:B------:R-:W-:Y:S02]  /*139c0*/  FSEL R134, R130, -INF , P3 ;  /* 0xff80000082867808 */ /* 0x000fe40001800000 */
[----:B------:R-:W-:Y:S01]  /*139d0*/  ISETP.GT.AND P3, PT, R116, 0x21, PT ;  /* 0x000000217400780c */ /* 0x000fe20003f64270 */
[----:B------:R-:W0:Y:S01]  /*139e0*/  MUFU.TANH R106, R106 ;  /* 0x0000006a006a7308 */ /* 0x000e220000002400 */
[----:B------:R-:W-:Y:S01]  /*139f0*/  IMAD.MOV.U32 R123, RZ, RZ, R149 ;  /* 0x000000ffff7b7224 */ /* 0x000fe200078e0095 */
[----:B------:R-:W-:Y:S01]  /*13a00*/  FSEL R132, R132, -INF , P2 ;  /* 0xff80000084847808 */ /* 0x000fe20001000000 */
[----:B------:R-:W-:Y:S01]  /*13a10*/  FMUL.FTZ R149, R99, UR60 ;  /* 0x0000003c63957c20 */ /* 0x000fe20008410000 */
[----:B------:R-:W-:Y:S01]  /*13a20*/  ISETP.GT.AND P4, PT, R116, 0x10, PT ;  /* 0x000000107400780c */ /* 0x000fe20003f84270 */
[----:B------:R-:W-:Y:S01]  /*13a30*/  FMUL.FTZ R99, R100, UR60 ;  /* 0x0000003c64637c20 */ /* 0x000fe20008410000 */
[----:B------:R-:W-:Y:S02]  /*13a40*/  ISETP.GT.AND P2, PT, R116, 0x29, PT ;  /* 0x000000297400780c */ /* 0x000fe40003f44270 */
[----:B------:R-:W-:Y:S01]  /*13a50*/  FSEL R131, R131, -INF , P3 ;  /* 0xff80000083837808 */ /* 0x000fe20001800000 */
[----:B------:R-:W-:Y:S01]  /*13a60*/  FMUL.FTZ R100, R88, UR60 ;  /* 0x0000003c58647c20 */ /* 0x000fe20008410000 */
[----:B------:R-:W-:Y:S01]  /*13a70*/  ISETP.GT.AND P3, PT, R116, 0x30, PT ;  /* 0x000000307400780c */ /* 0x000fe20003f64270 */
[----:B------:R-:W-:Y:S01]  /*13a80*/  FMUL.FTZ R151, R107, UR60 ;  /* 0x0000003c6b977c20 */ /* 0x000fe20008410000 */
[----:B------:R-:W-:-:S02]  /*13a90*/  FSEL R136, R128, -INF , P4 ;  /* 0xff80000080887808 */ /* 0x000fc40002000000 */
[----:B------:R-:W-:Y:S01]  /*13aa0*/  FSEL R129, R120, -INF , P2 ;  /* 0xff80000078817808 */ /* 0x000fe20001000000 */
[----:B------:R-:W-:Y:S01]  /*13ab0*/  FMUL.FTZ R107, R109, UR60 ;  /* 0x0000003c6d6b7c20 */ /* 0x000fe20008410000 */
[----:B------:R-:W-:Y:S01]  /*13ac0*/  ISETP.GT.AND P4, PT, R116, 0x19, PT ;  /* 0x000000197400780c */ /* 0x000fe20003f84270 */
[----:B------:R-:W-:Y:S01]  /*13ad0*/  FMUL.FTZ R140, R90, UR60 ;  /* 0x0000003c5a8c7c20 */ /* 0x000fe20008410000 */
[----:B------:R-:W-:Y:S02]  /*13ae0*/  ISETP.GT.AND P2, PT, R116, 0x38, PT ;  /* 0x000000387400780c */ /* 0x000fe40003f44270 */
[----:B------:R-:W-:Y:S01]  /*13af0*/  FSEL R128, R112, -INF , P3 ;  /* 0xff80000070807808 */ /* 0x000fe20001800000 */
[----:B------:R-:W1:Y:S01]  /*13b00*/  MUFU.TANH R104, R104 ;  /* 0x0000006800687308 */ /* 0x000e620000002400 */
[----:B------:R-:W-:Y:S01]  /*13b10*/  ISETP.GT.AND P3, PT, R116, 0x39, PT ;  /* 0x000000397400780c */ /* 0x000fe20003f64270 */
[----:B------:R-:W-:Y:S01]  /*13b20*/  FMUL.FTZ R90, R93, UR60 ;  /* 0x0000003c5d5a7c20 */ /* 0x000fe20008410000 */
[----:B------:R-:W-:Y:S01]  /*13b30*/  FMUL.FTZ R88, R89, UR60 ;  /* 0x0000003c59587c20 */ /* 0x000fe20008410000 */
[----:B------:R-:W-:Y:S01]  /*13b40*/  FMUL.FTZ R93, R81, UR60 ;  /* 0x0000003c515d7c20 */ /* 0x000fe20008410000 */
[----:B------:R-:W-:-:S03]  /*13b50*/  FSEL R133, R133, -INF , P4 ;  /* 0xff80000085857808 */ /* 0x000fc60002000000 */
[----:B------:R-:W2:Y:S01]  /*13b60*/  MUFU.TANH R98, R98 ;  /* 0x0000006200627308 */ /* 0x000ea20000002400 */
[----:B------:R-:W-:Y:S01]  /*13b70*/  FSEL R125, R125, -INF , P2 ;  /* 0xff8000007d7d7808 */ /* 0x000fe20001000000 */
[----:B------:R-:W-:Y:S01]  /*13b80*/  IMAD.MOV.U32 R89, RZ, RZ, R146 ;  /* 0x000000ffff597224 */ /* 0x000fe200078e0092 */
[C---:B------:R-:W-:Y:S02]  /*13b90*/  ISETP.GT.AND P4, PT, R116.reuse, 0x28, PT ;  /* 0x000000287400780c */ /* 0x040fe40003f84270 */
[----:B------:R-:W-:-:S03]  /*13ba0*/  ISETP.GT.AND P2, PT, R116, 0x41, PT ;  /* 0x000000417400780c */ /* 0x000fc60003f44270 */
[----:B------:R-:W3:Y:S01]  /*13bb0*/  MUFU.TANH R100, R100 ;  /* 0x0000006400647308 */ /* 0x000ee20000002400 */
[----:B------:R-:W-:Y:S01]  /*13bc0*/  FSEL R81, R113, -INF , P3 ;  /* 0xff80000071517808 */ /* 0x000fe20001800000 */
[----:B------:R-:W-:Y:S01]  /*13bd0*/  FMUL.FTZ R143, R94, UR60 ;  /* 0x0000003c5e8f7c20 */ /* 0x000fe20008410000 */
[----:B------:R-:W-:Y:S01]  /*13be0*/  ISETP.GT.AND P3, PT, R116, 0x48, PT ;  /* 0x000000487400780c */ /* 0x000fe20003f64270 */
[----:B------:R-:W4:Y:S01]  /*13bf0*/  SHFL.IDX PT, R20, R20, 0x1, 0x1c1f ;  /* 0x003c1f0014147f89 */ /* 0x000f2200000e0000 */
[----:B------:R-:W-:Y:S01]  /*13c00*/  FMUL.FTZ R94, R80, UR60 ;  /* 0x0000003c505e7c20 */ /* 0x000fe20008410000 */
[----:B------:R-:W-:Y:S02]  /*13c10*/  FSEL R130, R121, -INF , P4 ;  /* 0xff80000079827808 */ /* 0x000fe40002000000 */
[----:B------:R-:W-:Y:S01]  /*13c20*/  MUFU.TANH R107, R107 ;  /* 0x0000006b006b7308 */ /* 0x000fe20000002400 */
[----:B------:R-:W-:Y:S01]  /*13c30*/  IMAD.MOV.U32 R112, RZ, RZ, R89 ;  /* 0x000000ffff707224 */ /* 0x000fe200078e0059 */
[----:B------:R-:W-:Y:S01]  /*13c40*/  FSEL R80, R105, -INF , P2 ;  /* 0xff80000069507808 */ /* 0x000fe20001000000 */
[----:B------:R-:W-:Y:S01]  /*13c50*/  IMAD.MOV.U32 R117, RZ, RZ, R139 ;  /* 0x000000ffff757224 */ /* 0x000fe200078e008b */
[----:B------:R-:W-:-:S04]  /*13c60*/  ISETP.GT.AND P4, PT, R116, 0x31, PT ;  /* 0x000000317400780c */ /* 0x000fc80003f84270 */
[----:B------:R-:W4:Y:S01]  /*13c70*/  MUFU.TANH R101, R101 ;  /* 0x0000006500657308 */ /* 0x000f220000002400 */
[----:B------:R-:W-:Y:S01]  /*13c80*/  ISETP.GT.AND P2, PT, R116, 0x50, PT ;  /* 0x000000507400780c */ /* 0x000fe20003f44270 */
[----:B------:R-:W-:Y:S01]  /*13c90*/  FMUL.FTZ R139, R102, UR60 ;  /* 0x0000003c668b7c20 */ /* 0x000fe20008410000 */
[----:B0-----:R-:W-:Y:S01]  /*13ca0*/  FSEL R89, R106, -INF , P3 ;  /* 0xff8000006a597808 */ /* 0x001fe20001800000 */
[----:B------:R-:W-:Y:S01]  /*13cb0*/  FMUL.FTZ R102, R73, UR60 ;  /* 0x0000003c49667c20 */ /* 0x000fe20008410000 */
[----:B------:R-:W-:-:S03]  /*13cc0*/  ISETP.GT.AND P3, PT, R116, 0x51, PT ;  /* 0x000000517400780c */ /* 0x000fc60003f64270 */
[----:B------:R-:W0:Y:S01]  /*13cd0*/  MUFU.TANH R90, R90 ;  /* 0x0000005a005a7308 */ /* 0x000e220000002400 */
[----:B------:R-:W-:Y:S01]  /*13ce0*/  IMAD.MOV.U32 R113, RZ, RZ, R97 ;  /* 0x000000ffff717224 */ /* 0x000fe200078e0061 */
[----:B------:R-:W-:Y:S02]  /*13cf0*/  FSEL R127, R127, -INF , P4 ;  /* 0xff8000007f7f7808 */ /* 0x000fe40002000000 */
[----:B------:R-:W-:-:S04]  /*13d00*/  FSEL R97, R96, -INF , P2 ;  /* 0xff80000060617808 */ /* 0x000fc80001000000 */
[----:B------:R-:W-:Y:S01]  /*13d10*/  MUFU.TANH R99, R99 ;  /* 0x0000006300637308 */ /* 0x000fe20000002400 */
[C---:B------:R-:W-:Y:S02]  /*13d20*/  ISETP.GT.AND P4, PT, R116.reuse, 0x40, PT ;  /* 0x000000407400780c */ /* 0x040fe40003f84270 */
[----:B------:R-:W-:Y:S02]  /*13d30*/  ISETP.GT.AND P2, PT, R116, 0x59, PT ;  /* 0x000000597400780c */ /* 0x000fe40003f44270 */
[----:B------:R-:W-:-:S03]  /*13d40*/  FSEL R110, R110, -INF , P3 ;  /* 0xff8000006e6e7808 */ /* 0x000fc60001800000 */
[----:B------:R-:W0:Y:S01]  /*13d50*/  MUFU.TANH R93, R93 ;  /* 0x0000005d005d7308 */ /* 0x000e220000002400 */
[----:B------:R-:W-:Y:S01]  /*13d60*/  ISETP.GT.AND P3, PT, R116, 0x60, PT ;  /* 0x000000607400780c */ /* 0x000fe20003f64270 */
[----:B------:R-:W-:-:S06]  /*13d70*/  FMUL.FTZ R109, R76, UR60 ;  /* 0x0000003c4c6d7c20 */ /* 0x000fcc0008410000 */
[----:B------:R-:W0:Y:S01]  /*13d80*/  MUFU.TANH R103, R103 ;  /* 0x0000006700677308 */ /* 0x000e220000002400 */
[----:B------:R-:W-:Y:S01]  /*13d90*/  IMAD.MOV.U32 R95, RZ, RZ, R117 ;  /* 0x000000ffff5f7224 */ /* 0x000fe200078e0075 */
[----:B-1----:R-:W-:Y:S01]  /*13da0*/  FSEL R76, R104, -INF , P4 ;  /* 0xff800000684c7808 */ /* 0x002fe20002000000 */
[----:B------:R-:W-:Y:S01]  /*13db0*/  IMAD.MOV.U32 R120, RZ, RZ, R92 ;  /* 0x000000ffff787224 */ /* 0x000fe200078e005c */
[----:B--2---:R-:W-:-:S04]  /*13dc0*/  FSEL R73, R98, -INF , P2 ;  /* 0xff80000062497808 */ /* 0x004fc80001000000 */
[----:B------:R-:W1:Y:S01]  /*13dd0*/  MUFU.TANH R88, R88 ;  /* 0x0000005800587308 */ /* 0x000e620000002400 */
[C---:B------:R-:W-:Y:S02]  /*13de0*/  ISETP.GT.AND P4, PT, R116.reuse, 0x49, PT ;  /* 0x000000497400780c */ /* 0x040fe40003f84270 */
[----:B------:R-:W-:Y:S02]  /*13df0*/  ISETP.GT.AND P2, PT, R116, 0x68, PT ;  /* 0x000000687400780c */ /* 0x000fe40003f44270 */
[----:B---3--:R-:W-:-:S03]  /*13e00*/  FSEL R92, R100, -INF , P3 ;  /* 0xff800000645c7808 */ /* 0x008fc60001800000 */
[----:B------:R-:W2:Y:S01]  /*13e10*/  MUFU.TANH R102, R102 ;  /* 0x0000006600667308 */ /* 0x000ea20000002400 */
[----:B------:R-:W-:Y:S01]  /*13e20*/  ISETP.GT.AND P3, PT, R116, 0x69, PT ;  /* 0x000000697400780c */ /* 0x000fe20003f64270 */
[----:B------:R-:W-:Y:S01]  /*13e30*/  FMUL.FTZ R117, R86, UR60 ;  /* 0x0000003c56757c20 */ /* 0x000fe20008410000 */
[----:B------:R-:W-:Y:S02]  /*13e40*/  IMAD.MOV.U32 R121, RZ, RZ, R95 ;  /* 0x000000ffff797224 */ /* 0x000fe400078e005f */
[----:B------:R-:W-:Y:S01]  /*13e50*/  FMUL.FTZ R141, R82, UR60 ;  /* 0x0000003c528d7c20 */ /* 0x000fe20008410000 */
[----:B----4-:R-:W-:Y:S02]  /*13e60*/  FSEL R95, R101, -INF , P2 ;  /* 0xff800000655f7808 */ /* 0x010fe40001000000 */
[----:B------:R-:W3:Y:S01]  /*13e70*/  MUFU.TANH R94, R94 ;  /* 0x0000005e005e7308 */ /* 0x000ee20000002400 */
[----:B------:R-:W-:Y:S02]  /*13e80*/  ISETP.GT.AND P2, PT, R116, 0x71, PT ;  /* 0x000000717400780c */ /* 0x000fe40003f44270 */
[----:B0-----:R-:W-:-:S02]  /*13e90*/  FSEL R82, R90, -INF , P3 ;  /* 0xff8000005a527808 */ /* 0x001fc40001800000 */
[----:B------:R-:W-:-:S03]  /*13ea0*/  ISETP.GT.AND P3, PT, R116, 0x78, PT ;  /* 0x000000787400780c */ /* 0x000fc60003f64270 */
[----:B------:R0:W-:Y:S01]  /*13eb0*/  MUFU.TANH R86, R77 ;  /* 0x0000004d00567308 */ /* 0x0001e20000002400 */
[----:B------:R-:W-:Y:S01]  /*13ec0*/  FSEL R101, R93, -INF , P2 ;  /* 0xff8000005d657808 */ /* 0x000fe20001000000 */
[----:B------:R-:W-:Y:S01]  /*13ed0*/  IMAD.IADD R20, R115, 0x1, R20 ;  /* 0x0000000173147824 */ /* 0x000fe200078e0214 */
[----:B------:R-:W-:Y:S02]  /*13ee0*/  FSEL R93, R103, -INF , P3 ;  /* 0xff800000675d7808 */ /* 0x000fe40001800000 */
[----:B0-----:R-:W-:Y:S02]  /*13ef0*/  FSEL R77, R107, -INF , P4 ;  /* 0xff8000006b4d7808 */ /* 0x001fe40002000000 */
[C---:B------:R-:W-:Y:S01]  /*13f00*/  ISETP.GT.AND P4, PT, R116.reuse, 0x58, PT ;  /* 0x000000587400780c */ /* 0x040fe20003f84270 */
[----:B------:R-:W0:Y:S01]  /*13f10*/  MUFU.TANH R114, R114 ;  /* 0x0000007200727308 */ /* 0x000e220000002400 */
[----:B------:R-:W-:Y:S02]  /*13f20*/  ISETP.GT.AND P3, PT, R116, 0x81, PT ;  /* 0x000000817400780c */ /* 0x000fe40003f64270 */
[----:B------:R-:W-:-:S02]  /*13f30*/  FSEL R96, R99, -INF , P4 ;  /* 0xff80000063607808 */ /* 0x000fc40002000000 */
[----:B------:R-:W-:Y:S01]  /*13f40*/  ISETP.GT.AND P4, PT, R116, 0x61, PT ;  /* 0x000000617400780c */ /* 0x000fe20003f84270 */
[----:B------:R-:W-:Y:S02]  /*13f50*/  FMUL.FTZ R146, R83, UR60 ;  /* 0x0000003c53927c20 */ /* 0x000fe40008410000 */
[----:B------:R-:W4:Y:S01]  /*13f60*/  MUFU.TANH R109, R109 ;  /* 0x0000006d006d7308 */ /* 0x000f220000002400 */
[----:B------:R-:W-:Y:S01]  /*13f70*/  IMAD.MOV.U32 R137, RZ, RZ, R126 ;  /* 0x000000ffff897224 */ /* 0x000fe200078e007e */
[----:B-1----:R-:W-:Y:S01]  /*13f80*/  FSEL R83, R88, -INF , P4 ;  /* 0xff80000058537808 */ /* 0x002fe20002000000 */
[----:B------:R-:W-:Y:S01]  /*13f90*/  IMAD.MOV.U32 R126, RZ, RZ, R147 ;  /* 0x000000ffff7e7224 */ /* 0x000fe200078e0093 */
[----:B------:R-:W-:Y:S02]  /*13fa0*/  ISETP.GT.AND P4, PT, R116, 0x70, PT ;  /* 0x000000707400780c */ /* 0x000fe40003f84270 */
[----:B--2---:R-:W-:Y:S02]  /*13fb0*/  FSEL R99, R102, -INF , P3 ;  /* 0xff80000066637808 */ /* 0x004fe40001800000 */
[----:B------:R-:W-:-:S02]  /*13fc0*/  ISETP.GT.AND P3, PT, R20, RZ, PT ;  /* 0x000000ff1400720c */ /* 0x000fc40003f64270 */
[----:B---3--:R-:W-:Y:S02]  /*13fd0*/  FSEL R88, R94, -INF , P4 ;  /* 0xff8000005e587808 */ /* 0x008fe40002000000 */
[----:B------:R-:W-:Y:S02]  /*13fe0*/  ISETP.GT.AND P4, PT, R116, 0x79, PT ;  /* 0x000000797400780c */ /* 0x000fe40003f84270 */
[----:B------:R-:W-:Y:S02]  /*13ff0*/  FSEL R126, R126, -INF , P3 ;  /* 0xff8000007e7e7808 */ /* 0x000fe40001800000 */
[----:B------:R-:W-:Y:S02]  /*14000*/  ISETP.GT.AND P3, PT, R20, 0x9, PT ;  /* 0x000000091400780c */ /* 0x000fe40003f64270 */
[----:B0-----:R-:W-:Y:S02]  /*14010*/  FSEL R100, R114, -INF , P4 ;  /* 0xff80000072647808 */ /* 0x001fe40002000000 */
[----:B------:R-:W-:-:S02]  /*14020*/  ISETP.GT.AND P4, PT, R116, 0x88, PT ;  /* 0x000000887400780c */ /* 0x000fc40003f84270 */
[----:B------:R-:W-:Y:S02]  /*14030*/  FSEL R124, R124, -INF , P3 ;  /* 0xff8000007c7c7808 */ /* 0x000fe40001800000 */
[C---:B------:R-:W-:Y:S01]  /*14040*/  ISETP.GT.AND P3, PT, R20.reuse, 0x18, PT ;  /* 0x000000181400780c */ /* 0x040fe20003f64270 */
[----:B------:R-:W-:Y:S01]  /*14050*/  IMAD.MOV.U32 R104, RZ, RZ, R148 ;  /* 0x000000ffff687224 */ /* 0x000fe200078e0094 */
[----:B----4-:R-:W-:Y:S02]  /*14060*/  FSEL R90, R109, -INF , P4 ;  /* 0xff8000006d5a7808 */ /* 0x010fe40002000000 */
[----:B------:R-:W-:Y:S02]  /*14070*/  ISETP.GT.AND P4, PT, R20, 0x1, PT ;  /* 0x000000011400780c */ /* 0x000fe40003f84270 */
[----:B------:R-:W-:Y:S02]  /*14080*/  FSEL R112, R112, -INF , P3 ;  /* 0xff80000070707808 */ /* 0x000fe40001800000 */
[----:B------:R-:W-:Y:S01]  /*14090*/  ISETP.GT.AND P3, PT, R20, 0x21, PT ;  /* 0x000000211400780c */ /* 0x000fe20003f64270 */
[----:B------:R-:W-:Y:S01]  /*140a0*/  FMUL.FTZ R148, R87, UR60 ;  /* 0x0000003c57947c20 */ /* 0x000fe20008410000 */
[----:B------:R-:W-:-:S02]  /*140b0*/  FSEL R87, R104, -INF , P4 ;  /* 0xff80000068577808 */ /* 0x000fc40002000000 */
[----:B------:R-:W-:Y:S02]  /*140c0*/  FSEL R104, R138, -INF , P3 ;  /* 0xff8000008a687808 */ /* 0x000fe40001800000 */
[----:B------:R-:W2:Y:S01]  /*140d0*/  LDL.LU R138, [R1+0x18] ;  /* 0x00001800018a7983 */ /* 0x000ea20000300800 */
[----:B------:R-:W-:-:S04]  /*140e0*/  ISETP.GT.AND P4, PT, R20, 0x10, PT ;  /* 0x000000101400780c */ /* 0x000fc80003f84270 */
[----:B------:R-:W-:Y:S02]  /*140f0*/  FSEL R137, R137, -INF , P4 ;  /* 0xff80000089897808 */ /* 0x000fe40002000000 */
[----:B------:R-:W-:-:S04]  /*14100*/  ISETP.GT.AND P4, PT, R20, 0x19, PT ;  /* 0x000000191400780c */ /* 0x000fc80003f84270 */
[----:B------:R-:W-:Y:S02]  /*14110*/  FSEL R102, R120, -INF , P4 ;  /* 0xff80000078667808 */ /* 0x000fe40002000000 */
[----:B------:R-:W-:-:S04]  /*14120*/  ISETP.GT.AND P4, PT, R20, 0x28, PT ;  /* 0x000000281400780c */ /* 0x000fc80003f84270 */
[----:B------:R-:W-:Y:S02]  /*14130*/  FSEL R105, R21, -INF , P4 ;  /* 0xff80000015697808 */ /* 0x000fe40002000000 */
        /* <DEDUP_REMOVED lines=16> */
[----:B------:R-:W-:-:S04]  /*14240*/  FMNMX.FTZ R21, R81, R21, !PT ;  /* 0x0000001551157209 */ /* 0x000fc80007810000 */
[----:B------:R-:W-:-:S04]  /*14250*/  FMNMX.FTZ R21, R76, R21, !PT ;  /* 0x000000154c157209 */ /* 0x000fc80007810000 */
[----:B------:R-:W-:-:S04]  /*14260*/  FMNMX.FTZ R21, R80, R21, !PT ;  /* 0x0000001550157209 */ /* 0x000fc80007810000 */
[----:B------:R-:W-:Y:S02]  /*14270*/  FMNMX.FTZ R21, R89, R21, !PT ;  /* 0x0000001559157209 */ /* 0x000fe40007810000 */
[----:B------:R-:W-:Y:S02]  /*14280*/  ISETP.GT.AND P2, PT, R116, 0x80, PT ;  /* 0x000000807400780c */ /* 0x000fe40003f44270 */
[----:B------:R-:W-:Y:S02]  /*14290*/  FMNMX.FTZ R21, R77, R21, !PT ;  /* 0x000000154d157209 */ /* 0x000fe40007810000 */
[----:B0-----:R-:W-:Y:S02]  /*142a0*/  FSEL R94, R108, -INF , P2 ;  /* 0xff8000006c5e7808 */ /* 0x001fe40001000000 */
[----:B------:R-:W-:Y:S02]  /*142b0*/  ISETP.GT.AND P2, PT, R116, 0x89, PT ;  /* 0x000000897400780c */ /* 0x000fe40003f44270 */
[----:B------:R-:W-:-:S02]  /*142c0*/  FMNMX.FTZ R21, R97, R21, !PT ;  /* 0x0000001561157209 */ /* 0x000fc40007810000 */
[----:B------:R-:W-:Y:S02]  /*142d0*/  FSEL R98, R86, -INF , P2 ;  /* 0xff80000056627808 */ /* 0x000fe40001000000 */
[----:B------:R-:W-:Y:S02]  /*142e0*/  FMNMX.FTZ R21, R110, R21, !PT ;  /* 0x000000156e157209 */ /* 0x000fe40007810000 */
[----:B------:R-:W-:Y:S01]  /*142f0*/  ISETP.GT.AND P2, PT, R20, 0x8, PT ;  /* 0x000000081400780c */ /* 0x000fe20003f44270 */
[----:B------:R-:W0:Y:S01]  /*14300*/  MUFU.TANH R157, R157 ;  /* 0x0000009d009d7308 */ /* 0x000e220000002400 */
[----:B------:R-:W-:Y:S02]  /*14310*/  FMNMX.FTZ R21, R96, R21, !PT ;  /* 0x0000001560157209 */ /* 0x000fe40007810000 */
[----:B------:R-:W-:Y:S02]  /*14320*/  FSEL R123, R123, -INF , P2 ;  /* 0xff8000007b7b7808 */ /* 0x000fe40001000000 */
[----:B------:R-:W-:-:S03]  /*14330*/  ISETP.GT.AND P2, PT, R20, 0x11, PT ;  /* 0x000000111400780c */ /* 0x000fc60003f44270 */
[----:B------:R-:W1:Y:S01]  /*14340*/  MUFU.TANH R156, R156 ;  /* 0x0000009c009c7308 */ /* 0x000e620000002400 */
[----:B------:R-:W-:-:S07]  /*14350*/  FMNMX.FTZ R21, R73, R21, !PT ;  /* 0x0000001549157209 */ /* 0x000fce0007810000 */
[----:B------:R-:W3:Y:S01]  /*14360*/  MUFU.TANH R155, R155 ;  /* 0x0000009b009b7308 */ /* 0x000ee20000002400 */
[----:B------:R-:W-:Y:S02]  /*14370*/  FSEL R113, R113, -INF , P2 ;  /* 0xff80000071717808 */ /* 0x000fe40001000000 */
[----:B------:R-:W-:-:S05]  /*14380*/  ISETP.GT.AND P2, PT, R20, 0x20, PT ;  /* 0x000000201400780c */ /* 0x000fca0003f44270 */
[----:B------:R-:W4:Y:S01]  /*14390*/  MUFU.TANH R154, R154 ;  /* 0x0000009a009a7308 */ /* 0x000f220000002400 */
[----:B------:R-:W-:-:S07]  /*143a0*/  FMNMX.FTZ R21, R92, R21, !PT ;  /* 0x000000155c157209 */ /* 0x000fce0007810000 */
[----:B------:R-:W4:Y:S01]  /*143b0*/  MUFU.TANH R153, R153 ;  /* 0x0000009900997308 */ /* 0x000f220000002400 */
[----:B------:R-:W-:-:S07]  /*143c0*/  FSEL R103, R121, -INF , P2 ;  /* 0xff80000079677808 */ /* 0x000fce0001000000 */
[----:B------:R-:W4:Y:S01]  /*143d0*/  MUFU.TANH R152, R152 ;  /* 0x0000009800987308 */ /* 0x000f220000002400 */
[C---:B------:R-:W-:Y:S02]  /*143e0*/  ISETP.GT.AND P2, PT, R20.reuse, 0x29, PT ;  /* 0x000000291400780c */ /* 0x040fe40003f44270 */
[C---:B------:R-:W-:Y:S02]  /*143f0*/  ISETP.GT.AND P3, PT, R20.reuse, 0x30, PT ;  /* 0x000000301400780c */ /* 0x040fe40003f64270 */
[----:B------:R-:W-:-:S03]  /*14400*/  ISETP.GT.AND P4, PT, R20, 0x31, PT ;  /* 0x000000311400780c */ /* 0x000fc60003f84270 */
[----:B------:R-:W4:Y:S01]  /*14410*/  MUFU.TANH R151, R151 ;  /* 0x0000009700977308 */ /* 0x000f220000002400 */
[----:B------:R-:W-:-:S07]  /*14420*/  FMNMX.FTZ R21, R83, R21, !PT ;  /* 0x0000001553157209 */ /* 0x000fce0007810000 */
[----:B------:R-:W-:Y:S01]  /*14430*/  MUFU.TANH R150, R150 ;  /* 0x0000009600967308 */ /* 0x000fe20000002400 */
[----:B0-----:R-:W-:-:S07]  /*14440*/  FSEL R106, R157, -INF , P2 ;  /* 0xff8000009d6a7808 */ /* 0x001fce0001000000 */
[----:B------:R-:W0:Y:S01]  /*14450*/  MUFU.TANH R118, R118 ;  /* 0x0000007600767308 */ /* 0x000e220000002400 */
[----:B-1----:R-:W-:Y:S02]  /*14460*/  FSEL R107, R156, -INF , P3 ;  /* 0xff8000009c6b7808 */ /* 0x002fe40001800000 */
[----:B---3--:R-:W-:Y:S02]  /*14470*/  FSEL R108, R155, -INF , P4 ;  /* 0xff8000009b6c7808 */ /* 0x008fe40002000000 */
[----:B------:R-:W-:-:S03]  /*14480*/  FMNMX.FTZ R21, R95, R21, !PT ;  /* 0x000000155f157209 */ /* 0x000fc60007810000 */
[----:B------:R-:W1:Y:S01]  /*14490*/  MUFU.TANH R119, R119 ;  /* 0x0000007700777308 */ /* 0x000e620000002400 */
[C---:B------:R-:W-:Y:S02]  /*144a0*/  ISETP.GT.AND P2, PT, R20.reuse, 0x38, PT ;  /* 0x000000381400780c */ /* 0x040fe40003f44270 */
[C---:B------:R-:W-:Y:S02]  /*144b0*/  ISETP.GT.AND P3, PT, R20.reuse, 0x39, PT ;  /* 0x000000391400780c */ /* 0x040fe40003f64270 */
[----:B------:R-:W-:-:S03]  /*144c0*/  ISETP.GT.AND P4, PT, R20, 0x40, PT ;  /* 0x000000401400780c */ /* 0x000fc60003f84270 */
[----:B------:R-:W-:Y:S01]  /*144d0*/  MUFU.TANH R149, R149 ;  /* 0x0000009500957308 */ /* 0x000fe20000002400 */
[----:B------:R-:W-:-:S07]  /*144e0*/  FMNMX.FTZ R21, R82, R21, !PT ;  /* 0x0000001552157209 */ /* 0x000fce0007810000 */
[----:B------:R-:W3:Y:S01]  /*144f0*/  MUFU.TANH R139, R139 ;  /* 0x0000008b008b7308 */ /* 0x000ee20000002400 */
[----:B----4-:R-:W-:Y:S02]  /*14500*/  FSEL R109, R154, -INF , P2 ;  /* 0xff8000009a6d7808 */ /* 0x010fe40001000000 */
[----:B------:R-:W-:Y:S02]  /*14510*/  FSEL R114, R153, -INF , P3 ;  /* 0xff80000099727808 */ /* 0x000fe40001800000 */
[----:B------:R-:W-:-:S03]  /*14520*/  FSEL R115, R152, -INF , P4 ;  /* 0xff80000098737808 */ /* 0x000fc60002000000 */
[----:B------:R-:W4:Y:S01]  /*14530*/  MUFU.TANH R122, R122 ;  /* 0x0000007a007a7308 */ /* 0x000f220000002400 */
[C---:B------:R-:W-:Y:S02]  /*14540*/  ISETP.GT.AND P2, PT, R20.reuse, 0x41, PT ;  /* 0x000000411400780c */ /* 0x040fe40003f44270 */
[C---:B------:R-:W-:Y:S02]  /*14550*/  ISETP.GT.AND P3, PT, R20.reuse, 0x48, PT ;  /* 0x000000481400780c */ /* 0x040fe40003f64270 */
[----:B------:R-:W-:-:S03]  /*14560*/  ISETP.GT.AND P4, PT, R20, 0x49, PT ;  /* 0x000000491400780c */ /* 0x000fc60003f84270 */
[----:B------:R-:W4:Y:S01]  /*14570*/  MUFU.TANH R140, R140 ;  /* 0x0000008c008c7308 */ /* 0x000f220000002400 */
[----:B------:R-:W-:-:S07]  /*14580*/  FMNMX.FTZ R21, R88, R21, !PT ;  /* 0x0000001558157209 */ /* 0x000fce0007810000 */
[----:B------:R-:W4:Y:S01]  /*14590*/  MUFU.TANH R111, R111 ;  /* 0x0000006f006f7308 */ /* 0x000f220000002400 */
[----:B------:R-:W-:Y:S02]  /*145a0*/  FSEL R116, R151, -INF , P2 ;  /* 0xff80000097747808 */ /* 0x000fe40001000000 */
[----:B0-----:R-:W-:Y:S02]  /*145b0*/  FSEL R118, R118, -INF , P4 ;  /* 0xff80000076767808 */ /* 0x001fe40002000000 */
[----:B------:R-:W-:-:S03]  /*145c0*/  ISETP.GT.AND P2, PT, R20, 0x50, PT ;  /* 0x000000501400780c */ /* 0x000fc60003f44270 */
[----:B------:R-:W0:Y:S01]  /*145d0*/  MUFU.TANH R143, R143 ;  /* 0x0000008f008f7308 */ /* 0x000e220000002400 */
[----:B------:R-:W-:Y:S02]  /*145e0*/  ISETP.GT.AND P4, PT, R20, 0x58, PT ;  /* 0x000000581400780c */ /* 0x000fe40003f84270 */
[----:B------:R-:W-:-:S05]  /*145f0*/  FMNMX.FTZ R21, R101, R21, !PT ;  /* 0x0000001565157209 */ /* 0x000fca0007810000 */
[----:B------:R-:W0:Y:S01]  /*14600*/  MUFU.TANH R142, R142 ;  /* 0x0000008e008e7308 */ /* 0x000e220000002400 */
[----:B-1----:R-:W-:-:S07]  /*14610*/  FSEL R119, R119, -INF , P2 ;  /* 0xff80000077777808 */ /* 0x002fce0001000000 */
[----:B------:R-:W1:Y:S01]  /*14620*/  MUFU.TANH R141, R141 ;  /* 0x0000008d008d7308 */ /* 0x000e620000002400 */
[----:B---3--:R-:W-:-:S07]  /*14630*/  FSEL R121, R139, -INF , P4 ;  /* 0xff8000008b797808 */ /* 0x008fce0002000000 */
[----:B------:R3:W-:Y:S01]  /*14640*/  MUFU.TANH R147, R117 ;  /* 0x0000007500937308 */ /* 0x0007e20000002400 */
[C---:B------:R-:W-:Y:S02]  /*14650*/  ISETP.GT.AND P2, PT, R20.reuse, 0x59, PT ;  /* 0x000000591400780c */ /* 0x040fe40003f44270 */
[----:B------:R-:W-:Y:S02]  /*14660*/  ISETP.GT.AND P4, PT, R20, 0x61, PT ;  /* 0x000000611400780c */ /* 0x000fe40003f84270 */
[----:B---3--:R-:W-:Y:S02]  /*14670*/  FSEL R117, R150, -INF , P3 ;  /* 0xff80000096757808 */ /* 0x008fe40001800000 */
[----:B------:R-:W-:Y:S01]  /*14680*/  ISETP.GT.AND P3, PT, R20, 0x51, PT ;  /* 0x000000511400780c */ /* 0x000fe20003f64270 */
[----:B------:R-:W3:Y:S01]  /*14690*/  MUFU.TANH R146, R146 ;  /* 0x0000009200927308 */ /* 0x000ee20000002400 */
[----:B------:R-:W-:Y:S02]  /*146a0*/  FMNMX.FTZ R21, R93, R21, !PT ;  /* 0x000000155d157209 */ /* 0x000fe40007810000 */
[----:B------:R-:W-:-:S02]  /*146b0*/  FSEL R120, R149, -INF , P3 ;  /* 0xff80000095787808 */ /* 0x000fc40001800000 */
[----:B------:R-:W-:-:S03]  /*146c0*/  ISETP.GT.AND P3, PT, R20, 0x60, PT ;  /* 0x000000601400780c */ /* 0x000fc60003f64270 */
[----:B------:R-:W3:Y:S01]  /*146d0*/  MUFU.TANH R148, R148 ;  /* 0x0000009400947308 */ /* 0x000ee20000002400 */
[----:B----4-:R-:W-:Y:S02]  /*146e0*/  FSEL R122, R122, -INF , P2 ;  /* 0xff8000007a7a7808 */ /* 0x010fe40001000000 */
[----:B------:R-:W-:Y:S02]  /*146f0*/  FSEL R140, R140, -INF , P3 ;  /* 0xff8000008c8c7808 */ /* 0x000fe40001800000 */
[----:B------:R-:W-:Y:S02]  /*14700*/  FSEL R111, R111, -INF , P4 ;  /* 0xff8000006f6f7808 */ /* 0x000fe40002000000 */
[----:B------:R-:W-:Y:S02]  /*14710*/  FMNMX.FTZ R21, R100, R21, !PT ;  /* 0x0000001564157209 */ /* 0x000fe40007810000 */
[C---:B------:R-:W-:Y:S02]  /*14720*/  ISETP.GT.AND P2, PT, R20.reuse, 0x68, PT ;  /* 0x000000681400780c */ /* 0x040fe40003f44270 */
[----:B------:R-:W-:-:S02]  /*14730*/  ISETP.GT.AND P3, PT, R20, 0x69, PT ;  /* 0x000000691400780c */ /* 0x000fc40003f64270 */
[----:B------:R-:W-:Y:S02]  /*14740*/  ISETP.GT.AND P4, PT, R20, 0x70, PT ;  /* 0x000000701400780c */ /* 0x000fe40003f84270 */
[----:B------:R-:W-:Y:S02]  /*14750*/  FMNMX.FTZ R21, R94, R21, !PT ;  /* 0x000000155e157209 */ /* 0x000fe40007810000 */
[----:B0-----:R-:W-:Y:S02]  /*14760*/  FSEL R143, R143, -INF , P2 ;  /* 0xff8000008f8f7808 */ /* 0x001fe40001000000 */
[----:B------:R-:W-:Y:S02]  /*14770*/  FSEL R142, R142, -INF , P3 ;  /* 0xff8000008e8e7808 */ /* 0x000fe40001800000 */
[----:B-1----:R-:W-:Y:S02]  /*14780*/  FSEL R141, R141, -INF , P4 ;  /* 0xff8000008d8d7808 */ /* 0x002fe40002000000 */
[----:B------:R-:W-:-:S02]  /*14790*/  ISETP.GT.AND P2, PT, R20, 0x71, PT ;  /* 0x000000711400780c */ /* 0x000fc40003f44270 */
[C---:B------:R-:W-:Y:S02]  /*147a0*/  ISETP.GT.AND P3, PT, R20.reuse, 0x78, PT ;  /* 0x000000781400780c */ /* 0x040fe40003f64270 */
[----:B------:R-:W-:Y:S02]  /*147b0*/  ISETP.GT.AND P4, PT, R20, 0x79, PT ;  /* 0x000000791400780c */ /* 0x000fe40003f84270 */
[----:B------:R-:W-:Y:S02]  /*147c0*/  FMNMX.FTZ R21, R99, R21, !PT ;  /* 0x0000001563157209 */ /* 0x000fe40007810000 */
[----:B---3--:R-:W-:Y:S02]  /*147d0*/  FSEL R146, R146, -INF , P2 ;  /* 0xff80000092927808 */ /* 0x008fe40001000000 */
[----:B------:R-:W-:Y:S02]  /*147e0*/  FSEL R147, R147, -INF , P3 ;  /* 0xff80000093937808 */ /* 0x000fe40001800000 */
[----:B------:R-:W-:-:S02]  /*147f0*/  FSEL R148, R148, -INF , P4 ;  /* 0xff80000094947808 */ /* 0x000fc40002000000 */
[C---:B------:R-:W-:Y:S02]  /*14800*/  ISETP.GT.AND P2, PT, R20.reuse, 0x80, PT ;  /* 0x000000801400780c */ /* 0x040fe40003f44270 */
[C---:B------:R-:W-:Y:S02]  /*14810*/  ISETP.GT.AND P3, PT, R20.reuse, 0x81, PT ;  /* 0x000000811400780c */ /* 0x040fe40003f64270 */
[C---:B------:R-:W-:Y:S02]  /*14820*/  ISETP.GT.AND P4, PT, R20.reuse, 0x88, PT ;  /* 0x000000881400780c */ /* 0x040fe40003f84270 */
[----:B------:R-:W-:Y:S02]  /*14830*/  ISETP.GT.AND P5, PT, R20, 0x89, PT ;  /* 0x000000891400780c */ /* 0x000fe40003fa4270 */
        /* <DEDUP_REMOVED lines=9> */
[----:B------:R-:W-:-:S04]  /*148d0*/  IMAD.U32 R21, RZ, RZ, UR4 ;  /* 0x00000004ff157e24 */ /* 0x000fc8000f8e00ff */
[----:B------:R-:W-:Y:S01]  /*148e0*/  FMUL.FTZ R86, R20, R21 ;  /* 0x0000001514567220 */ /* 0x000fe20000410000 */
[----:B------:R-:W-:-:S04]  /*148f0*/  FMUL.FTZ R74, R74, UR60 ;  /* 0x0000003c4a4a7c20 */ /* 0x000fc80008410000 */
[----:B------:R-:W-:Y:S01]  /*14900*/  FSEL R86, R86, RZ, P6 ;  /* 0x000000ff56567208 */ /* 0x000fe20003000000 */
[----:B------:R-:W-:-:S04]  /*14910*/  FMUL.FTZ R15, R15, R21 ;  /* 0x000000150f0f7220 */ /* 0x000fc80000410000 */
[-CC-:B------:R-:W-:Y:S01]  /*14920*/  FFMA.FTZ R91, R91, R21.reuse, -R86.reuse ;  /* 0x000000155b5b7223 */ /* 0x180fe20000010856 */
[----:B------:R-:W0:Y:S08]  /*14930*/  MUFU.TANH R74, R74 ;  /* 0x0000004a004a7308 */ /* 0x000e300000002400 */
[----:B------:R-:W-:Y:S08]  /*14940*/  MUFU.EX2 R91, R91 ;  /* 0x0000005b005b7308 */ /* 0x000ff00000000800 */
[----:B------:R-:W2:Y:S01]  /*14950*/  MUFU.EX2 R15, R15 ;  /* 0x0000000f000f7308 */ /* 0x000ea20000000800 */
[----:B0-----:R-:W-:Y:S01]  /*14960*/  FSEL R149, R74, -INF , P2 ;  /* 0xff8000004a957808 */ /* 0x001fe20001000000 */
        /* <DEDUP_REMOVED lines=35> */
[----:B--2---:R-:W-:-:S02]  /*14ba0*/  FFMA.FTZ R86, R15, R138, R91 ;  /* 0x0000008a0f567223 */ /* 0x004fc4000001005b */
[----:B------:R-:W2:Y:S01]  /*14bb0*/  LDL R138, [R1+0x7c] ;  /* 0x00007c00018a7983 */ /* 0x000ea20000100800 */
[----:B------:R-:W0:Y:S08]  /*14bc0*/  MUFU.EX2 R84, R84 ;  /* 0x0000005400547308 */ /* 0x000e300000000800 */
[----:B------:R-:W1:Y:S08]  /*14bd0*/  MUFU.EX2 R72, R72 ;  /* 0x0000004800487308 */ /* 0x000e700000000800 */
[----:B------:R-:W3:Y:S01]  /*14be0*/  MUFU.EX2 R85, R85 ;  /* 0x0000005500557308 */ /* 0x000ee20000000800 */
[C---:B0-----:R-:W-:Y:S01]  /*14bf0*/  FADD.FTZ R86, R84.reuse, R86 ;  /* 0x0000005654567221 */ /* 0x041fe20000010000 */
[----:B------:R-:W-:-:S03]  /*14c00*/  F2FP.BF16.F32.PACK_AB R84, R84, R91 ;  /* 0x0000005b5454723e */ /* 0x000fc600000010ff */
[----:B-1----:R-:W-:-:S04]  /*14c10*/  FADD.FTZ R86, R72, R86 ;  /* 0x0000005648567221 */ /* 0x002fc80000010000 */
[C---:B---3--:R-:W-:Y:S01]  /*14c20*/  FADD.FTZ R91, R85.reuse, R86 ;  /* 0x00000056555b7221 */ /* 0x048fe20000010000 */
[----:B------:R-:W-:Y:S02]  /*14c30*/  F2FP.BF16.F32.PACK_AB R86, R85, R72 ;  /* 0x000000485556723e */ /* 0x000fe400000010ff */
        /* <DEDUP_REMOVED lines=26> */
[----:B------:R-:W-:-:S03]  /*14de0*/  FMUL.FTZ R150, R75, UR60 ;  /* 0x0000003c4b967c20 */ /* 0x000fc60008410000 */
[----:B------:R-:W-:Y:S01]  /*14df0*/  FMNMX.FTZ R72, R143, R72, !PT ;  /* 0x000000488f487209 */ /* 0x000fe20007810000 */
[----:B------:R-:W-:-:S03]  /*14e00*/  FMUL.FTZ R151, R78, UR60 ;  /* 0x0000003c4e977c20 */ /* 0x000fc60008410000 */
[----:B------:R-:W-:Y:S01]  /*14e10*/  FMNMX.FTZ R72, R142, R72, !PT ;  /* 0x000000488e487209 */ /* 0x000fe20007810000 */
[----:B------:R-:W0:Y:S01]  /*14e20*/  MUFU.TANH R150, R150 ;  /* 0x0000009600967308 */ /* 0x000e220000002400 */
[----:B------:R-:W-:Y:S02]  /*14e30*/  FMUL.FTZ R152, R79, UR60 ;  /* 0x0000003c4f987c20 */ /* 0x000fe40008410000 */
[----:B------:R-:W-:-:S04]  /*14e40*/  FMNMX.FTZ R72, R141, R72, !PT ;  /* 0x000000488d487209 */ /* 0x000fc80007810000 */
[----:B------:R-:W-:Y:S01]  /*14e50*/  FMNMX.FTZ R72, R146, R72, !PT ;  /* 0x0000004892487209 */ /* 0x000fe20007810000 */
[----:B------:R-:W1:Y:S03]  /*14e60*/  MUFU.TANH R151, R151 ;  /* 0x0000009700977308 */ /* 0x000e660000002400 */
[----:B------:R-:W-:-:S05]  /*14e70*/  FMNMX.FTZ R72, R147, R72, !PT ;  /* 0x0000004893487209 */ /* 0x000fca0007810000 */
[----:B------:R-:W3:Y:S01]  /*14e80*/  MUFU.TANH R152, R152 ;  /* 0x0000009800987308 */ /* 0x000ee20000002400 */
[----:B------:R-:W-:Y:S02]  /*14e90*/  FMNMX.FTZ R72, R148, R72, !PT ;  /* 0x0000004894487209 */ /* 0x000fe40007810000 */
[----:B0-----:R-:W-:Y:S02]  /*14ea0*/  FSEL R150, R150, -INF , P3 ;  /* 0xff80000096967808 */ /* 0x001fe40001800000 */
[----:B------:R-:W-:Y:S02]  /*14eb0*/  FMNMX.FTZ R72, R149, R72, !PT ;  /* 0x0000004895487209 */ /* 0x000fe40007810000 */
[----:B-1----:R-:W-:Y:S02]  /*14ec0*/  FSEL R151, R151, -INF , P4 ;  /* 0xff80000097977808 */ /* 0x002fe40002000000 */
[----:B------:R-:W-:-:S04]  /*14ed0*/  FMNMX.FTZ R72, R150, R72, !PT ;  /* 0x0000004896487209 */ /* 0x000fc80007810000 */
[----:B------:R-:W-:Y:S02]  /*14ee0*/  FMNMX.FTZ R72, R151, R72, !PT ;  /* 0x0000004897487209 */ /* 0x000fe40007810000 */
[----:B---3--:R-:W-:-:S04]  /*14ef0*/  FSEL R152, R152, -INF , P5 ;  /* 0xff80000098987808 */ /* 0x008fc80002800000 */
[----:B------:R-:W-:-:S05]  /*14f00*/  FMNMX.FTZ R72, R152, R72, !PT ;  /* 0x0000004898487209 */ /* 0x000fca0007810000 */
[----:B------:R-:W0:Y:S02]  /*14f10*/  SHFL.BFLY PT, R75, R72, 0x2, 0x1f ;  /* 0x0c401f00484b7f89 */ /* 0x000e2400000e0000 */
[----:B0-----:R-:W-:-:S05]  /*14f20*/  FMNMX.FTZ R72, R72, R75, !PT ;  /* 0x0000004b48487209 */ /* 0x001fca0007810000 */
[----:B------:R-:W0:Y:S02]  /*14f30*/  SHFL.BFLY PT, R75, R72, 0x1, 0x1f ;  /* 0x0c201f00484b7f89 */ /* 0x000e2400000e0000 */
[----:B0-----:R-:W-:-:S04]  /*14f40*/  FMNMX.FTZ R72, R72, R75, !PT ;  /* 0x0000004b48487209 */ /* 0x001fc80007810000 */
[C---:B------:R-:W-:Y:S01]  /*14f50*/  FSETP.NEU.FTZ.AND P2, PT, R72.reuse, -INF , PT ;  /* 0xff8000004800780b */ /* 0x040fe20003f5d000 */
[----:B------:R-:W-:-:S03]  /*14f60*/  FMUL.FTZ R110, R72, R21 ;  /* 0x00000015486e7220 */ /* 0x000fc60000410000 */
[----:B------:R-:W-:Y:S02]  /*14f70*/  FSEL R85, R72, RZ, P2 ;  /* 0x000000ff48557208 */ /* 0x000fe40001000000 */
[----:B------:R-:W-:-:S03]  /*14f80*/  FSEL R110, R110, RZ, P2 ;  /* 0x000000ff6e6e7208 */ /* 0x000fc60001000000 */
[----:B------:R-:W-:Y:S02]  /*14f90*/  FADD.FTZ R85, -R85, R145 ;  /* 0x0000009155557221 */ /* 0x000fe40000010100 */
        /* <DEDUP_REMOVED lines=36> */
[----:B------:R-:W-:Y:S01]  /*151e0*/  WARPGROUP.ARRIVE ;  /* 0x00000000000079c5 */ /* 0x000fe20000000000 */
[----:B------:R-:W3:Y:S01]  /*151f0*/  LDL.LU R137, [R1+0x38] ;  /* 0x0000380001897983 */ /* 0x000ee20000300800 */
[----:B--2---:R-:W-:-:S05]  /*15200*/  LOP3.LUT R110, R138, 0x10000, RZ, 0xfc, !PT ;  /* 0x000100008a6e7812 */ /* 0x004fca00078efcff */
        /* <DEDUP_REMOVED lines=10> */
[C---:B------:R-:W-:Y:S01]  /*152b0*/  VIADD R112, R110.reuse, 0x900 ;  /* 0x000009006e707836 */ /* 0x040fe20000000000 */
[----:B------:R-:W-:-:S04]  /*152c0*/  R2UR UR4, R110 ;  /* 0x000000006e0472ca */ /* 0x000fc800000e0000 */
[----:B------:R-:W-:Y:S01]  /*152d0*/  R2UR UR28, R112 ;  /* 0x00000000701c72ca */ /* 0x000fe200000e0000 */
[C---:B------:R-:W-:Y:S02]  /*152e0*/  VIADD R112, R110.reuse, 0xa80 ;  /* 0x00000a806e707836 */ /* 0x040fe40000000000 */
[----:B------:R-:W-:-:S05]  /*152f0*/  VIADD R110, R110, 0xc00 ;  /* 0x00000c006e6e7836 */ /* 0x000fca0000000000 */
[----:B------:R-:W-:Y:S01]  /*15300*/  R2UR UR36, R110 ;  /* 0x000000006e2472ca */ /* 0x000fe200000e0000 */
[----:B------:R-:W-:-:S05]  /*15310*/  VIADD R110, R16, 0x200 ;  /* 0x00000200106e7836 */ /* 0x000fca0000000000 */
[----:B------:R-:W-:Y:S01]  /*15320*/  SHF.R.U32.HI R110, RZ, 0x4, R110 ;  /* 0x00000004ff6e7819 */ /* 0x000fe2000001166e */
[----:B------:R-:W-:-:S03]  /*15330*/  IMAD.MOV.U32 R111, RZ, RZ, -0x3ffffff0 ;  /* 0xc0000010ff6f7424 */ /* 0x000fc600078e00ff */
[----:B------:R-:W-:-:S04]  /*15340*/  LOP3.LUT R110, R110, 0x3fff, RZ, 0xc0, !PT ;  /* 0x00003fff6e6e7812 */ /* 0x000fc800078ec0ff */
[----:B------:R-:W-:Y:S02]  /*15350*/  LOP3.LUT R110, R110, 0x2400000, RZ, 0xfc, !PT ;  /* 0x024000006e6e7812 */ /* 0x000fe400078efcff */
[C---:B------:R-:W-:Y:S02]  /*15360*/  R2UR UR5, R111.reuse ;  /* 0x000000006f0572ca */ /* 0x040fe400000e0000 */
[----:B------:R-:W-:Y:S01]  /*15370*/  R2UR UR37, R111 ;  /* 0x000000006f2572ca */ /* 0x000fe200000e0000 */
[----:B------:R-:W-:Y:S02]  /*15380*/  IMAD R110, R14, 0x6c0, R110 ;  /* 0x000006c00e6e7824 */ /* 0x000fe400078e026e */
[----:B------:R-:W-:-:S03]  /*15390*/  IMAD.MOV.U32 R111, RZ, RZ, -0x7fffffe0 ;  /* 0x80000020ff6f7424 */ /* 0x000fc600078e00ff */
[----:B------:R-:W-:Y:S02]  /*153a0*/  R2UR UR6, R110 ;  /* 0x000000006e0672ca */ /* 0x000fe400000e0000 */
[----:B------:R-:W-:-:S13]  /*153b0*/  R2UR UR7, R111 ;  /* 0x000000006f0772ca */ /* 0x000fda00000e0000 */
[----:B------:R-:W-:Y:S01]  /*153c0*/  HGMMA.64x96x16.F32.BF16 R24, gdesc[UR4].tnspB, R24, gsb0 ;  /* 0x41600000041879f0 */ /* 0x000fe20008001818 */
[----:B------:R-:W-:Y:S01]  /*153d0*/  IMAD.MOV.U32 R113, RZ, RZ, -0x3ffffff0 ;  /* 0xc0000010ff717424 */ /* 0x000fe200078e00ff */
[----:B------:R-:W-:Y:S01]  /*153e0*/  R2UR UR32, R112 ;  /* 0x00000000702072ca */ /* 0x000fe200000e0000 */
[----:B------:R-:W-:-:S03]  /*153f0*/  VIADD R112, R110, 0x40 ;  /* 0x000000406e707836 */ /* 0x000fc60000000000 */
[C---:B------:R-:W-:Y:S02]  /*15400*/  R2UR UR9, R113.reuse ;  /* 0x00000000710972ca */ /* 0x040fe400000e0000 */
[C---:B------:R-:W-:Y:S02]  /*15410*/  R2UR UR13, R113.reuse ;  /* 0x00000000710d72ca */ /* 0x040fe400000e0000 */
[C---:B------:R-:W-:Y:S02]  /*15420*/  R2UR UR17, R113.reuse ;  /* 0x00000000711172ca */ /* 0x040fe400000e0000 */
[C---:B------:R-:W-:Y:S02]  /*15430*/  R2UR UR21, R113.reuse ;  /* 0x00000000711572ca */ /* 0x040fe400000e0000 */
[C---:B------:R-:W-:Y:S02]  /*15440*/  R2UR UR25, R113.reuse ;  /* 0x00000000711972ca */ /* 0x040fe400000e0000 */
[----:B------:R-:W-:-:S02]  /*15450*/  R2UR UR29, R113 ;  /* 0x00000000711d72ca */ /* 0x000fc400000e0000 */
[----:B------:R-:W-:Y:S01]  /*15460*/  R2UR UR33, R113 ;  /* 0x00000000712172ca */ /* 0x000fe200000e0000 */
[----:B------:R-:W-:Y:S01]  /*15470*/  IMAD.MOV.U32 R113, RZ, RZ, -0x7fffffe0 ;  /* 0x80000020ff717424 */ /* 0x000fe200078e00ff */
[----:B------:R-:W-:-:S04]  /*15480*/  R2UR UR10, R112 ;  /* 0x00000000700a72ca */ /* 0x000fc800000e0000 */
[----:B------:R-:W-:Y:S01]  /*15490*/  R2UR UR11, R113 ;  /* 0x00000000710b72ca */ /* 0x000fe200000e0000 */
[----:B------:R-:W-:Y:S02]  /*154a0*/  WARPGROUP.DEPBAR.LE gsb0, 0x0 ;  /* 0x00008000000079c5 */ /* 0x000fe40000010000 */
[----:B------:R-:W-:-:S10]  /*154b0*/  WARPGROUP.ARRIVE ;  /* 0x00000000000079c5 */ /* 0x000fd40000000000 */
[----:B------:R-:W-:Y:S01]  /*154c0*/  HGMMA.64x96x16.F32.BF16 R24, gdesc[UR8].tnspB, R24, gsb0 ;  /* 0x41600000081879f0 */ /* 0x000fe20008001818 */
[----:B------:R-:W-:Y:S02]  /*154d0*/  VIADD R112, R110, 0x80 ;  /* 0x000000806e707836 */ /* 0x000fe40000000000 */
[----:B------:R-:W-:-:S03]  /*154e0*/  IMAD.MOV.U32 R113, RZ, RZ, -0x7fffffe0 ;  /* 0x80000020ff717424 */ /* 0x000fc600078e00ff */
[----:B------:R-:W-:Y:S02]  /*154f0*/  R2UR UR14, R112 ;  /* 0x00000000700e72ca */ /* 0x000fe400000e0000 */
[----:B------:R-:W-:Y:S01]  /*15500*/  R2UR UR15, R113 ;  /* 0x00000000710f72ca */ /* 0x000fe200000e0000 */
[----:B------:R-:W-:Y:S02]  /*15510*/  VIADD R112, R110, 0xc0 ;  /* 0x000000c06e707836 */ /* 0x000fe40000000000 */
[----:B------:R-:W-:Y:S01]  /*15520*/  IMAD.MOV.U32 R113, RZ, RZ, -0x7fffffe0 ;  /* 0x80000020ff717424 */ /* 0x000fe200078e00ff */
[----:B------:R-:W-:Y:S02]  /*15530*/  WARPGROUP.DEPBAR.LE gsb0, 0x0 ;  /* 0x00008000000079c5 */ /* 0x000fe40000010000 */
[----:B------:R-:W-:-:S07]  /*15540*/  WARPGROUP.ARRIVE ;  /* 0x00000000000079c5 */ /* 0x000fce0000000000 */
[----:B------:R-:W-:Y:S01]  /*15550*/  HGMMA.64x96x16.F32.BF16 R24, gdesc[UR12].tnspB, R24, gsb0 ;  /* 0x416000000c1879f0 */ /* 0x000fe20008001818 */
[----:B------:R-:W-:Y:S02]  /*15560*/  R2UR UR18, R112 ;  /* 0x00000000701272ca */ /* 0x000fe400000e0000 */
[----:B------:R-:W-:Y:S01]  /*15570*/  R2UR UR19, R113 ;  /* 0x00000000711372ca */ /* 0x000fe200000e0000 */
[----:B------:R-:W-:Y:S02]  /*15580*/  VIADD R112, R110, 0x100 ;  /* 0x000001006e707836 */ /* 0x000fe40000000000 */
[----:B------:R-:W-:-:S03]  /*15590*/  IMAD.MOV.U32 R113, RZ, RZ, -0x7fffffe0 ;  /* 0x80000020ff717424 */ /* 0x000fc600078e00ff */
[----:B------:R-:W-:Y:S01]  /*155a0*/  R2UR UR22, R112 ;  /* 0x00000000701672ca */ /* 0x000fe200000e0000 */
[----:B------:R-:W-:Y:S02]  /*155b0*/  WARPGROUP.DEPBAR.LE gsb0, 0x0 ;  /* 0x00008000000079c5 */ /* 0x000fe40000010000 */
[----:B------:R-:W-:-:S06]  /*155c0*/  WARPGROUP.ARRIVE ;  /* 0x00000000000079c5 */ /* 0x000fcc0000000000 */
        /* <DEDUP_REMOVED lines=30> */
[----:B------:R-:W-:Y:S01]  /*157b0*/  FMUL.FTZ R85, R85, R21 ;  /* 0x0000001555557220 */ /* 0x000fe20000410000 */
[----:B------:R-:W-:Y:S08]  /*157c0*/  MUFU.EX2 R126, R126 ;  /* 0x0000007e007e7308 */ /* 0x000ff00000000800 */
[----:B------:R-:W3:Y:S08]  /*157d0*/  MUFU.EX2 R110, R85 ;  /* 0x00000055006e7308 */ /* 0x000ef00000000800 */
[----:B------:R-:W0:Y:S08]  /*157e0*/  MUFU.EX2 R87, R87 ;  /* 0x0000005700577308 */ /* 0x000e300000000800 */
[----:B------:R-:W1:Y:S01]  /*157f0*/  MUFU.EX2 R123, R123 ;  /* 0x0000007b007b7308 */ /* 0x000e620000000800 */
[----:B------:R-:W2:Y:S01]  /*15800*/  S2R R155, SR_TID.X ;  /* 0x00000000009b7919 */ /* 0x000ea20000002100 */
[----:B---3--:R-:W-:-:S06]  /*15810*/  FFMA.FTZ R111, R110, R137, R126 ;  /* 0x000000896e6f7223 */ /* 0x008fcc000001007e */
[----:B------:R-:W3:Y:S08]  /*15820*/  MUFU.EX2 R136, R136 ;  /* 0x0000008800887308 */ /* 0x000ef00000000800 */
[----:B------:R-:W4:Y:S01]  /*15830*/  MUFU.EX2 R124, R124 ;  /* 0x0000007c007c7308 */ /* 0x000f220000000800 */
[----:B0-----:R-:W-:-:S07]  /*15840*/  FADD.FTZ R111, R87, R111 ;  /* 0x0000006f576f7221 */ /* 0x001fce0000010000 */
[----:B------:R-:W0:Y:S01]  /*15850*/  MUFU.EX2 R135, R135 ;  /* 0x0000008700877308 */ /* 0x000e220000000800 */
[----:B------:R-:W-:Y:S02]  /*15860*/  WARPGROUP.DEPBAR.LE gsb0, 0x0 ;  /* 0x00008000000079c5 */ /* 0x000fe40000010000 */
[----:B------:R-:W-:-:S06]  /*15870*/  WARPGROUP.ARRIVE ;  /* 0x00000000000079c5 */ /* 0x000fcc0000000000 */
[----:B------:R-:W-:Y:S01]  /*15880*/  HGMMA.64x96x16.F32.BF16 R24, gdesc[UR36].tnspB, R24, gsb0 ;  /* 0x41600000241879f0 */ /* 0x000fe20008001818 */
[----:B------:R-:W2:Y:S01]  /*15890*/  MUFU.EX2 R75, R75 ;  /* 0x0000004b004b7308 */ /* 0x000ea20000000800 */
[----:B------:R-:W-:Y:S02]  /*158a0*/  @!P0 IMAD R112, R14, 0x8, R16 ;  /* 0x000000080e708824 */ /* 0x000fe400078e0210 */
[----:B-1----:R-:W-:-:S05]  /*158b0*/  FADD.FTZ R14, R123, R111 ;  /* 0x0000006f7b0e7221 */ /* 0x002fca0000010000 */
[----:B------:R-:W1:Y:S08]  /*158c0*/  MUFU.EX2 R134, R134 ;  /* 0x0000008600867308 */ /* 0x000e700000000800 */
[----:B------:R-:W1:Y:S01]  /*158d0*/  MUFU.EX2 R78, R78 ;  /* 0x0000004e004e7308 */ /* 0x000e620000000800 */
[----:B---3--:R-:W-:Y:S01]  /*158e0*/  FADD.FTZ R91, R136, R91 ;  /* 0x0000005b885b7221 */ /* 0x008fe20000010000 */
[----:B----4-:R-:W-:-:S06]  /*158f0*/  FADD.FTZ R14, R124, R14 ;  /* 0x0000000e7c0e7221 */ /* 0x010fcc0000010000 */
[----:B------:R-:W3:Y:S08]  /*15900*/  MUFU.EX2 R133, R133 ;  /* 0x0000008500857308 */ /* 0x000ef00000000800 */
[----:B------:R-:W4:Y:S01]  /*15910*/  MUFU.EX2 R79, R79 ;  /* 0x0000004f004f7308 */ /* 0x000f220000000800 */
[----:B0-----:R-:W-:Y:S01]  /*15920*/  FADD.FTZ R91, R135, R91 ;  /* 0x0000005b875b7221 */ /* 0x001fe20000010000 */
[----:B--2---:R-:W-:-:S06]  /*15930*/  FADD.FTZ R14, R75, R14 ;  /* 0x0000000e4b0e7221 */ /* 0x004fcc0000010000 */
[----:B------:R-:W0:Y:S08]  /*15940*/  MUFU.EX2 R132, R132 ;  /* 0x0000008400847308 */ /* 0x000e300000000800 */
[----:B------:R-:W2:Y:S01]  /*15950*/  MUFU.EX2 R102, R102 ;  /* 0x0000006600667308 */ /* 0x000ea20000000800 */
[----:B-1----:R-:W-:Y:S01]  /*15960*/  FADD.FTZ R91, R134, R91 ;  /* 0x0000005b865b7221 */ /* 0x002fe20000010000 */
[----:B------:R-:W-:-:S06]  /*15970*/  FADD.FTZ R14, R78, R14 ;  /* 0x0000000e4e0e7221 */ /* 0x000fcc0000010000 */
        /* <DEDUP_REMOVED lines=10> */
[----:B------:R-:W-:Y:S01]  /*15a20*/  SHF.R.U32.HI R138, RZ, 0x7, R155 ;  /* 0x00000007ff8a7819 */ /* 0x000fe2000001169b */
[----:B-1----:R-:W-:-:S06]  /*15a30*/  FADD.FTZ R91, R131, R91 ;  /* 0x0000005b835b7221 */ /* 0x002fcc0000010000 */
[----:B------:R-:W1:Y:S01]  /*15a40*/  MUFU.EX2 R128, R128 ;  /* 0x0000008000807308 */ /* 0x000e620000000800 */
[----:B------:R-:W-:-:S07]  /*15a50*/  FADD.FTZ R14, R103, R14 ;  /* 0x0000000e670e7221 */ /* 0x000fce0000010000 */
[----:B------:R-:W1:Y:S01]  /*15a60*/  MUFU.EX2 R106, R106 ;  /* 0x0000006a006a7308 */ /* 0x000e620000000800 */
[----:B---3--:R-:W-:Y:S01]  /*15a70*/  FADD.FTZ R91, R130, R91 ;  /* 0x0000005b825b7221 */ /* 0x008fe20000010000 */
[----:B------:R-:W-:-:S06]  /*15a80*/  VIADD R85, R138, 0x9 ;  /* 0x000000098a557836 */ /* 0x000fcc0000000000 */
[----:B------:R-:W3:Y:S01]  /*15a90*/  MUFU.EX2 R127, R127 ;  /* 0x0000007f007f7308 */ /* 0x000ee20000000800 */
[----:B----4-:R-:W-:Y:S01]  /*15aa0*/  FADD.FTZ R14, R104, R14 ;  /* 0x0000000e680e7221 */ /* 0x010fe20000010000 */
[----:B------:R-:W-:-:S06]  /*15ab0*/  ISETP.GE.U32.AND P2, PT, R155, 0x180, PT ;  /* 0x000001809b00780c */ /* 0x000fcc0003f46070 */
[----:B------:R-:W4:Y:S01]  /*15ac0*/  MUFU.EX2 R107, R107 ;  /* 0x0000006b006b7308 */ /* 0x000f220000000800 */
[----:B------:R-:W-:Y:S02]  /*15ad0*/  @!P0 IMAD R113, R19, 0x8, R16 ;  /* 0x0000000813718824 */ /* 0x000fe400078e0210 */
[----:B0-----:R-:W-:-:S05]  /*15ae0*/  FADD.FTZ R91, R129, R91 ;  /* 0x0000005b815b7221 */ /* 0x001fca0000010000 */
[----:B------:R-:W0:Y:S01]  /*15af0*/  MUFU.EX2 R125, R125 ;  /* 0x0000007d007d7308 */ /* 0x000e220000000800 */
[----:B--2---:R-:W-:Y:S01]  /*15b00*/  FADD.FTZ R14, R105, R14 ;  /* 0x0000000e690e7221 */ /* 0x004fe20000010000 */
[----:B------:R-:W-:-:S06]  /*15b10*/  SEL R85, R85, 0x9, !P2 ;  /* 0x0000000955557807 */ /* 0x000fcc0005000000 */
[----:B------:R-:W2:Y:S01]  /*15b20*/  MUFU.EX2 R108, R108 ;  /* 0x0000006c006c7308 */ /* 0x000ea20000000800 */
[----:B------:R-:W-:Y:S01]  /*15b30*/  @!P0 VIADD R113, R113, 0x31c40 ;  /* 0x00031c4071718836 */ /* 0x000fe20000000000 */
[----:B------:R-:W-:Y:S01]  /*15b40*/  F2FP.BF16.F32.PACK_AB R137, R78, R75 ;  /* 0x0000004b4e89723e */ /* 0x000fe200000010ff */
[----:B------:R-:W-:-:S05]  /*15b50*/  @!P0 VIADD R112, R112, 0x31c60 ;  /* 0x00031c6070708836 */ /* 0x000fca0000000000 */
[----:B------:R-:W2:Y:S01]  /*15b60*/  MUFU.EX2 R81, R81 ;  /* 0x0000005100517308 */ /* 0x000ea20000000800 */
[----:B-1----:R-:W-:Y:S01]  /*15b70*/  FADD.FTZ R75, R128, R91 ;  /* 0x0000005b804b7221 */ /* 0x002fe20000010000 */
[----:B------:R-:W-:-:S06]  /*15b80*/  FADD.FTZ R14, R106, R14 ;  /* 0x0000000e6a0e7221 */ /* 0x000fcc0000010000 */
[----:B------:R-:W1:Y:S01]  /*15b90*/  MUFU.EX2 R109, R109 ;  /* 0x0000006d006d7308 */ /* 0x000e620000000800 */
[----:B------:R-:W-:Y:S02]  /*15ba0*/  WARPGROUP.DEPBAR.LE gsb0, 0x0 ;  /* 0x00008000000079c5 */ /* 0x000fe40000010000 */
[----:B------:R4:W-:Y:S06]  /*15bb0*/  BAR.ARV R85, 0x100 ;  /* 0x000400550000751d */ /* 0x0009ec0000002000 */
[----:B------:R-:W1:Y:S01]  /*15bc0*/  MUFU.EX2 R76, R76 ;  /* 0x0000004c004c7308 */ /* 0x000e620000000800 */
[----:B------:R-:W-:Y:S01]  /*15bd0*/  @!P0 PRMT R113, RZ, 0x654, R113 ;  /* 0x00000654ff718816 */ /* 0x000fe20000000071 */
[----:B---3--:R-:W-:Y:S01]  /*15be0*/  FADD.FTZ R75, R127, R75 ;  /* 0x0000004b7f4b7221 */ /* 0x008fe20000010000 */
[----:B----4-:R-:W-:-:S05]  /*15bf0*/  F2FP.BF16.F32.PACK_AB R85, R87, R126 ;  /* 0x0000007e5755723e */ /* 0x010fca00000010ff */
[----:B------:R-:W3:Y:S01]  /*15c00*/  MUFU.EX2 R114, R114 ;  /* 0x0000007200727308 */ /* 0x000ee20000000800 */
[----:B------:R-:W-:Y:S01]  /*15c10*/  @!P0 PRMT R112, RZ, 0x654, R112 ;  /* 0x00000654ff708816 */ /* 0x000fe20000000070 */
[----:B------:R-:W-:Y:S01]  /*15c20*/  FADD.FTZ R14, R107, R14 ;  /* 0x0000000e6b0e7221 */ /* 0x000fe20000010000 */
[----:B------:R-:W-:Y:S01]  /*15c30*/  F2FP.BF16.F32.PACK_AB R87, R124, R123 ;  /* 0x0000007b7c57723e */ /* 0x000fe200000010ff */
[----:B------:R4:W-:Y:S04]  /*15c40*/  @!P0 SYNCS.ARRIVE.TRANS64.RED.A1T0 RZ, [R113+URZ], RZ ;  /* 0x000000ff71ff89a7 */ /* 0x0009e8000810043f */
[----:B------:R-:W4:Y:S01]  /*15c50*/  MUFU.EX2 R80, R80 ;  /* 0x0000005000507308 */ /* 0x000f220000000800 */
[----:B0-----:R-:W-:Y:S01]  /*15c60*/  FADD.FTZ R75, R125, R75 ;  /* 0x0000004b7d4b7221 */ /* 0x001fe20000010000 */
[----:B--2---:R-:W-:Y:S01]  /*15c70*/  FADD.FTZ R14, R108, R14 ;  /* 0x0000000e6c0e7221 */ /* 0x004fe20000010000 */
[----:B------:R2:W-:Y:S05]  /*15c80*/  @!P0 SYNCS.ARRIVE.TRANS64.RED.A1T0 RZ, [R112+URZ], RZ ;  /* 0x000000ff70ff89a7 */ /* 0x0005ea000810043f */
[----:B------:R-:W0:Y:S01]  /*15c90*/  MUFU.EX2 R115, R115 ;  /* 0x0000007300737308 */ /* 0x000e220000000800 */
[----:B------:R2:W-:Y:S01]  /*15ca0*/  STSM.16.M88.4 [R17+0x24300], R84 ;  /* 0x0243005411007844 */ /* 0x0005e20000000200 */
[----:B------:R-:W-:-:S06]  /*15cb0*/  FADD.FTZ R75, R81, R75 ;  /* 0x0000004b514b7221 */ /* 0x000fcc0000010000 */
[----:B------:R-:W0:Y:S01]  /*15cc0*/  MUFU.EX2 R89, R89 ;  /* 0x0000005900597308 */ /* 0x000e220000000800 */
[----:B-1----:R-:W-:-:S07]  /*15cd0*/  FADD.FTZ R14, R109, R14 ;  /* 0x0000000e6d0e7221 */ /* 0x002fce0000010000 */
[----:B------:R-:W1:Y:S01]  /*15ce0*/  MUFU.EX2 R116, R116 ;  /* 0x0000007400747308 */ /* 0x000e620000000800 */
[----:B------:R-:W-:Y:S01]  /*15cf0*/  FADD.FTZ R78, R76, R75 ;  /* 0x0000004b4c4e7221 */ /* 0x000fe20000010000 */
[----:B---3--:R-:W-:-:S06]  /*15d00*/  FADD.FTZ R75, R114, R14 ;  /* 0x0000000e724b7221 */ /* 0x008fcc0000010000 */
[----:B------:R-:W3:Y:S08]  /*15d10*/  MUFU.EX2 R77, R77 ;  /* 0x0000004d004d7308 */ /* 0x000ef00000000800 */
[----:B--2---:R-:W-:Y:S08]  /*15d20*/  MUFU.EX2 R84, R83 ;  /* 0x0000005300547308 */ /* 0x004ff00000000800 */
[----:B------:R-:W2:Y:S01]  /*15d30*/  MUFU.EX2 R83, R117 ;  /* 0x0000007500537308 */ /* 0x000ea20000000800 */
[----:B----4-:R-:W-:Y:S01]  /*15d40*/  FADD.FTZ R14, R80, R78 ;  /* 0x0000004e500e7221 */ /* 0x010fe20000010000 */
[----:B0-----:R-:W-:-:S06]  /*15d50*/  FADD.FTZ R75, R115, R75 ;  /* 0x0000004b734b7221 */ /* 0x001fcc0000010000 */
[----:B------:R-:W0:Y:S08]  /*15d60*/  MUFU.EX2 R97, R97 ;  /* 0x0000006100617308 */ /* 0x000e300000000800 */
[----:B------:R-:W4:Y:S01]  /*15d70*/  MUFU.EX2 R118, R118 ;  /* 0x0000007600767308 */ /* 0x000f220000000800 */
[----:B------:R-:W-:Y:S01]  /*15d80*/  FADD.FTZ R14, R89, R14 ;  /* 0x0000000e590e7221 */ /* 0x000fe20000010000 */
[----:B-1----:R-:W-:-:S06]  /*15d90*/  FADD.FTZ R75, R116, R75 ;  /* 0x0000004b744b7221 */ /* 0x002fcc0000010000 */
[----:B------:R-:W1:Y:S08]  /*15da0*/  MUFU.EX2 R74, R74 ;  /* 0x0000004a004a7308 */ /* 0x000e700000000800 */
[----:B------:R-:W1:Y:S01]  /*15db0*/  MUFU.EX2 R119, R119 ;  /* 0x0000007700777308 */ /* 0x000e620000000800 */
[----:B---3--:R-:W-:Y:S01]  /*15dc0*/  FADD.FTZ R14, R77, R14 ;  /* 0x0000000e4d0e7221 */ /* 0x008fe20000010000 */
[----:B--2---:R-:W-:-:S06]  /*15dd0*/  FADD.FTZ R75, R83, R75 ;  /* 0x0000004b534b7221 */ /* 0x004fcc0000010000 */
[----:B------:R-:W2:Y:S08]  /*15de0*/  MUFU.EX2 R96, R96 ;  /* 0x0000006000607308 */ /* 0x000eb00000000800 */
[----:B------:R-:W3:Y:S01]  /*15df0*/  MUFU.EX2 R120, R120 ;  /* 0x0000007800787308 */ /* 0x000ee20000000800 */
[----:B0-----:R-:W-:Y:S01]  /*15e00*/  FADD.FTZ R14, R97, R14 ;  /* 0x0000000e610e7221 */ /* 0x001fe20000010000 */
[----:B----4-:R-:W-:-:S06]  /*15e10*/  FADD.FTZ R75, R118, R75 ;  /* 0x0000004b764b7221 */ /* 0x010fcc0000010000 */
[----:B------:R-:W0:Y:S08]  /*15e20*/  MUFU.EX2 R73, R73 ;  /* 0x0000004900497308 */ /* 0x000e300000000800 */
[----:B------:R-:W4:Y:S01]  /*15e30*/  MUFU.EX2 R121, R121 ;  /* 0x0000007900797308 */ /* 0x000f220000000800 */
[----:B-1----:R-:W-:Y:S01]  /*15e40*/  FADD.FTZ R14, R74, R14 ;  /* 0x0000000e4a0e7221 */ /* 0x002fe20000010000 */
[----:B------:R-:W-:-:S06]  /*15e50*/  FADD.FTZ R75, R119, R75 ;  /* 0x0000004b774b7221 */ /* 0x000fcc0000010000 */
[----:B------:R-:W1:Y:S08]  /*15e60*/  MUFU.EX2 R92, R92 ;  /* 0x0000005c005c7308 */ /* 0x000e700000000800 */
[----:B------:R-:W1:Y:S01]  /*15e70*/  MUFU.EX2 R122, R122 ;  /* 0x0000007a007a7308 */ /* 0x000e620000000800 */
[----:B--2---:R-:W-:Y:S01]  /*15e80*/  FADD.FTZ R14, R96, R14 ;  /* 0x0000000e600e7221 */ /* 0x004fe20000010000 */
[----:B---3--:R-:W-:-:S06]  /*15e90*/  FADD.FTZ R75, R120, R75 ;  /* 0x0000004b784b7221 */ /* 0x008fcc0000010000 */
[----:B------:R-:W2:Y:S01]  /*15ea0*/  MUFU.EX2 R140, R140 ;  /* 0x0000008c008c7308 */ /* 0x000ea20000000800 */
[----:B0-----:R-:W-:Y:S01]  /*15eb0*/  FADD.FTZ R14, R73, R14 ;  /* 0x0000000e490e7221 */ /* 0x001fe20000010000 */
[----:B----4-:R-:W-:-:S06]  /*15ec0*/  FADD.FTZ R75, R121, R75 ;  /* 0x0000004b794b7221 */ /* 0x010fcc0000010000 */
[----:B------:R-:W0:Y:S08]  /*15ed0*/  MUFU.EX2 R95, R95 ;  /* 0x0000005f005f7308 */ /* 0x000e300000000800 */
[----:B------:R-:W3:Y:S01]  /*15ee0*/  MUFU.EX2 R145, R145 ;  /* 0x0000009100917308 */ /* 0x000ee20000000800 */
[----:B-1----:R-:W-:Y:S01]  /*15ef0*/  FADD.FTZ R14, R92, R14 ;  /* 0x0000000e5c0e7221 */ /* 0x002fe20000010000 */
[----:B------:R-:W-:-:S06]  /*15f00*/  FADD.FTZ R75, R122, R75 ;  /* 0x0000004b7a4b7221 */ /* 0x000fcc0000010000 */
[----:B------:R-:W1:Y:S08]  /*15f10*/  MUFU.EX2 R85, R82 ;  /* 0x0000005200557308 */ /* 0x000e700000000800 */
[----:B------:R-:W4:Y:S01]  /*15f20*/  MUFU.EX2 R143, R143 ;  /* 0x0000008f008f7308 */ /* 0x000f220000000800 */
[----:B------:R-:W-:Y:S01]  /*15f30*/  FADD.FTZ R14, R84, R14 ;  /* 0x0000000e540e7221 */ /* 0x000fe20000010000 */
[----:B--2---:R-:W-:-:S06]  /*15f40*/  FADD.FTZ R75, R140, R75 ;  /* 0x0000004b8c4b7221 */ /* 0x004fcc0000010000 */
[----:B------:R-:W2:Y:S08]  /*15f50*/  MUFU.EX2 R88, R88 ;  /* 0x0000005800587308 */ /* 0x000eb00000000800 */
[----:B------:R-:W2:Y:S01]  /*15f60*/  MUFU.EX2 R142, R142 ;  /* 0x0000008e008e7308 */ /* 0x000ea20000000800 */
[----:B0-----:R-:W-:Y:S01]  /*15f70*/  FADD.FTZ R14, R95, R14 ;  /* 0x0000000e5f0e7221 */ /* 0x001fe20000010000 */
[----:B---3--:R-:W-:-:S06]  /*15f80*/  FADD.FTZ R75, R145, R75 ;  /* 0x0000004b914b7221 */ /* 0x008fcc0000010000 */
[----:B------:R-:W0:Y:S08]  /*15f90*/  MUFU.EX2 R101, R101 ;  /* 0x0000006500657308 */ /* 0x000e300000000800 */
[----:B------:R-:W3:Y:S01]  /*15fa0*/  MUFU.EX2 R141, R141 ;  /* 0x0000008d008d7308 */ /* 0x000ee20000000800 */
[----:B-1----:R-:W-:Y:S01]  /*15fb0*/  FADD.FTZ R14, R85, R14 ;  /* 0x0000000e550e7221 */ /* 0x002fe20000010000 */
[----:B----4-:R-:W-:-:S06]  /*15fc0*/  FADD.FTZ R75, R143, R75 ;  /* 0x0000004b8f4b7221 */ /* 0x010fcc0000010000 */
[----:B------:R-:W1:Y:S01]  /*15fd0*/  MUFU.EX2 R93, R93 ;  /* 0x0000005d005d7308 */ /* 0x000e620000000800 */
[----:B------:R-:W-:-:S07]  /*15fe0*/  F2FP.BF16.F32.PACK_AB R80, R80, R76 ;  /* 0x0000004c5050723e */ /* 0x000fce00000010ff */
[----:B------:R-:W4:Y:S01]  /*15ff0*/  MUFU.EX2 R146, R146 ;  /* 0x0000009200927308 */ /* 0x000f220000000800 */
[----:B------:R-:W-:Y:S01]  /*16000*/  F2FP.BF16.F32.PACK_AB R76, R74, R97 ;  /* 0x000000614a4c723e */ /* 0x000fe200000010ff */
[----:B--2---:R-:W-:Y:S01]  /*16010*/  FADD.FTZ R14, R88, R14 ;  /* 0x0000000e580e7221 */ /* 0x004fe20000010000 */
[----:B------:R-:W-:-:S05]  /*16020*/  FADD.FTZ R74, R142, R75 ;  /* 0x0000004b8e4a7221 */ /* 0x000fca0000010000 */
[----:B------:R-:W2:Y:S01]  /*16030*/  MUFU.EX2 R91, R147 ;  /* 0x00000093005b7308 */ /* 0x000ea20000000800 */
[----:B------:R-:W-:Y:S01]  /*16040*/  F2FP.BF16.F32.PACK_AB R78, R73, R96 ;  /* 0x00000060494e723e */ /* 0x000fe200000010ff */
[----:B0-----:R-:W-:Y:S01]  /*16050*/  FADD.FTZ R14, R101, R14 ;  /* 0x0000000e650e7221 */ /* 0x001fe20000010000 */
[----:B---3--:R-:W-:-:S05]  /*16060*/  FADD.FTZ R73, R141, R74 ;  /* 0x0000004a8d497221 */ /* 0x008fca0000010000 */
[----:B------:R-:W0:Y:S01]  /*16070*/  MUFU.EX2 R148, R148 ;  /* 0x0000009400947308 */ /* 0x000e220000000800 */
[----:B-1----:R-:W-:Y:S01]  /*16080*/  FADD.FTZ R75, R93, R14 ;  /* 0x0000000e5d4b7221 */ /* 0x002fe20000010000 */
[----:B----4-:R-:W-:-:S06]  /*16090*/  FADD.FTZ R14, R146, R73 ;  /* 0x00000049920e7221 */ /* 0x010fcc0000010000 */
[----:B------:R-:W1:Y:S01]  /*160a0*/  MUFU.EX2 R149, R149 ;  /* 0x0000009500957308 */ /* 0x000e620000000800 */
[----:B--2---:R-:W-:-:S07]  /*160b0*/  FADD.FTZ R73, R91, R14 ;  /* 0x0000000e5b497221 */ /* 0x004fce0000010000 */
[----:B------:R-:W2:Y:S08]  /*160c0*/  MUFU.EX2 R100, R100 ;  /* 0x0000006400647308 */ /* 0x000eb00000000800 */
[----:B------:R-:W3:Y:S01]  /*160d0*/  MUFU.EX2 R150, R150 ;  /* 0x0000009600967308 */ /* 0x000ee20000000800 */
[----:B0-----:R-:W-:-:S07]  /*160e0*/  FADD.FTZ R14, R148, R73 ;  /* 0x00000049940e7221 */ /* 0x001fce0000010000 */
[----:B------:R-:W0:Y:S01]  /*160f0*/  MUFU.EX2 R94, R94 ;  /* 0x0000005e005e7308 */ /* 0x000e220000000800 */
[----:B-1----:R-:W-:-:S07]  /*16100*/  FADD.FTZ R73, R149, R14 ;  /* 0x0000000e95497221 */ /* 0x002fce0000010000 */
[----:B------:R-:W1:Y:S01]  /*16110*/  MUFU.EX2 R99, R99 ;  /* 0x0000006300637308 */ /* 0x000e620000000800 */
[----:B--2---:R-:W-:-:S07]  /*16120*/  FADD.FTZ R75, R100, R75 ;  /* 0x0000004b644b7221 */ /* 0x004fce0000010000 */
[----:B------:R-:W2:Y:S08]  /*16130*/  MUFU.EX2 R86, R90 ;  /* 0x0000005a00567308 */ /* 0x000eb00000000800 */
[----:B------:R-:W-:Y:S08]  /*16140*/  MUFU.EX2 R151, R151 ;  /* 0x0000009700977308 */ /* 0x000ff00000000800 */
[----:B------:R-:W4:Y:S01]  /*16150*/  MUFU.EX2 R152, R152 ;  /* 0x0000009800987308 */ /* 0x000f220000000800 */
[----:B---3--:R-:W-:Y:S01]  /*16160*/  FADD.FTZ R14, R150, R73 ;  /* 0x00000049960e7221 */ /* 0x008fe20000010000 */
[----:B0-----:R-:W-:Y:S01]  /*16170*/  FADD.FTZ R74, R94, R75 ;  /* 0x0000004b5e4a7221 */ /* 0x001fe20000010000 */
[----:B------:R-:W3:Y:S05]  /*16180*/  LDL R73, [R1+0x30] ;  /* 0x0000300001497983 */ /* 0x000eea0000100800 */
[----:B------:R-:W0:Y:S01]  /*16190*/  MUFU.EX2 R98, R98 ;  /* 0x0000006200627308 */ /* 0x000e220000000800 */
[----:B-1----:R-:W-:-:S04]  /*161a0*/  FADD.FTZ R75, R99, R74 ;  /* 0x0000004a634b7221 */ /* 0x002fc80000010000 */
[----:B--2---:R-:W-:Y:S01]  /*161b0*/  FADD.FTZ R75, R86, R75 ;  /* 0x0000004b564b7221 */ /* 0x004fe20000010000 */
[----:B----4-:R-:W-:Y:S01]  /*161c0*/  F2FP.BF16.F32.PACK_AB R87, R152, R151 ;  /* 0x000000979857723e */ /* 0x010fe200000010ff */
[----:B------:R-:W-:-:S04]  /*161d0*/  FADD.FTZ R151, R151, R14 ;  /* 0x0000000e97977221 */ /* 0x000fc80000010000 */
[----:B------:R-:W-:Y:S01]  /*161e0*/  FADD.FTZ R14, R152, R151 ;  /* 0x00000097980e7221 */ /* 0x000fe20000010000 */
[----:B0-----:R-:W-:-:S05]  /*161f0*/  FADD.FTZ R74, R98, R75 ;  /* 0x0000004b624a7221 */ /* 0x001fca0000010000 */
[----:B------:R-:W-:Y:S04]  /*16200*/  STL [R1+0x18], R74 ;  /* 0x0000184a01007387 */ /* 0x000fe80000100800 */
[----:B------:R-:W-:Y:S04]  /*16210*/  STL [R1+0x38], R14 ;  /* 0x0000380e01007387 */ /* 0x000fe80000100800 */
[----:B------:R1:W5:Y:S01]  /*16220*/  LDL R152, [R1+0x3c] ;  /* 0x00003c0001987983 */ /* 0x0003620000100800 */
[----:B------:R-:W-:Y:S02]  /*16230*/  F2FP.BF16.F32.PACK_AB R136, R135, R136 ;  /* 0x000000888788723e */ /* 0x000fe400000010ff */
[----:B------:R-:W-:-:S02]  /*16240*/  F2FP.BF16.F32.PACK_AB R138, R133, R134 ;  /* 0x00000086858a723e */ /* 0x000fc400000010ff */
[----:B------:R-:W-:Y:S02]  /*16250*/  F2FP.BF16.F32.PACK_AB R139, R102, R79 ;  /* 0x0000004f668b723e */ /* 0x000fe400000010ff */
[----:B------:R-:W-:Y:S02]  /*16260*/  F2FP.BF16.F32.PACK_AB R132, R131, R132 ;  /* 0x000000848384723e */ /* 0x000fe400000010ff */
        /* <DEDUP_REMOVED lines=8> */
[----:B------:R-:W-:Y:S02]  /*162f0*/  F2FP.BF16.F32.PACK_AB R82, R77, R89 ;  /* 0x000000594d52723e */ /* 0x000fe400000010ff */
[----:B------:R-:W-:Y:S01]  /*16300*/  F2FP.BF16.F32.PACK_AB R83, R118, R83 ;  /* 0x000000537653723e */ /* 0x000fe200000010ff */
[----:B------:R-:W-:Y:S01]  /*16310*/  STSM.16.M88.4 [R17+0x25b00], R136 ;  /* 0x025b008811007844 */ /* 0x000fe20000000200 */
[----:B------:R-:W-:-:S03]  /*16320*/  F2FP.BF16.F32.PACK_AB R77, R120, R119 ;  /* 0x00000077784d723e */ /* 0x000fc600000010ff */
[----:B------:R-:W-:Y:S01]  /*16330*/  STSM.16.M88.4 [R17+0x27300], R132 ;  /* 0x0273008411007844 */ /* 0x000fe20000000200 */
[----:B------:R-:W-:-:S03]  /*16340*/  F2FP.BF16.F32.PACK_AB R79, R122, R121 ;  /* 0x000000797a4f723e */ /* 0x000fc600000010ff */
[----:B------:R-:W-:Y:S01]  /*16350*/  STSM.16.M88.4 [R17+0x28b00], R128 ;  /* 0x028b008011007844 */ /* 0x000fe20000000200 */
[----:B------:R-:W-:-:S03]  /*16360*/  F2FP.BF16.F32.PACK_AB R88, R101, R88 ;  /* 0x000000586558723e */ /* 0x000fc600000010ff */
[----:B------:R0:W-:Y:S01]  /*16370*/  STSM.16.M88.4 [R17+0x2a300], R80 ;  /* 0x02a3005011007844 */ /* 0x0001e20000000200 */
[----:B------:R-:W-:Y:S02]  /*16380*/  F2FP.BF16.F32.PACK_AB R89, R146, R141 ;  /* 0x0000008d9259723e */ /* 0x000fe400000010ff */
[----:B------:R-:W-:Y:S02]  /*16390*/  F2FP.BF16.F32.PACK_AB R90, R100, R93 ;  /* 0x0000005d645a723e */ /* 0x000fe400000010ff */
[----:B------:R-:W-:Y:S02]  /*163a0*/  F2FP.BF16.F32.PACK_AB R91, R148, R91 ;  /* 0x0000005b945b723e */ /* 0x000fe400000010ff */
[----:B------:R-:W-:Y:S01]  /*163b0*/  F2FP.BF16.F32.PACK_AB R86, R98, R86 ;  /* 0x000000566256723e */ /* 0x000fe200000010ff */
[----:B------:R1:W-:Y:S01]  /*163c0*/  STSM.16.M88.4 [R17+0x2bb00], R76 ;  /* 0x02bb004c11007844 */ /* 0x0003e20000000200 */
[----:B0-----:R-:W-:Y:S02]  /*163d0*/  F2FP.BF16.F32.PACK_AB R80, R84, R92 ;  /* 0x0000005c5450723e */ /* 0x001fe400000010ff */
[----:B------:R-:W-:-:S02]  /*163e0*/  F2FP.BF16.F32.PACK_AB R81, R145, R140 ;  /* 0x0000008c9151723e */ /* 0x000fc400000010ff */
[----:B------:R-:W-:Y:S02]  /*163f0*/  F2FP.BF16.F32.PACK_AB R82, R85, R95 ;  /* 0x0000005f5552723e */ /* 0x000fe400000010ff */
[----:B------:R-:W-:Y:S02]  /*16400*/  F2FP.BF16.F32.PACK_AB R83, R142, R143 ;  /* 0x0000008f8e53723e */ /* 0x000fe400000010ff */
[----:B------:R-:W-:Y:S02]  /*16410*/  F2FP.BF16.F32.PACK_AB R84, R99, R94 ;  /* 0x0000005e6354723e */ /* 0x000fe400000010ff */
[----:B------:R-:W-:Y:S01]  /*16420*/  F2FP.BF16.F32.PACK_AB R85, R150, R149 ;  /* 0x000000959655723e */ /* 0x000fe200000010ff */
[----:B------:R1:W-:Y:S04]  /*16430*/  STSM.16.M88.4 [R17+0x2d300], R80 ;  /* 0x02d3005011007844 */ /* 0x0003e80000000200 */
[----:B------:R1:W-:Y:S04]  /*16440*/  STSM.16.M88.4 [R17+0x2eb00], R88 ;  /* 0x02eb005811007844 */ /* 0x0003e80000000200 */
[----:B------:R1:W-:Y:S01]  /*16450*/  STSM.16.M88.4 [R17+0x30300], R84 ;  /* 0x0303005411007844 */ /* 0x0003e20000000200 */
[----:B------:R-:W-:Y:S01]  /*16460*/  @!PT LDS RZ, [RZ] ;  /* 0x00000000fffff984 */ /* 0x000fe20000000800 */
[----:B------:R-:W-:Y:S01]  /*16470*/  @!PT LDS RZ, [RZ] ;  /* 0x00000000fffff984 */ /* 0x000fe20000000800 */
[----:B------:R-:W-:Y:S01]  /*16480*/  @!PT LDS RZ, [RZ] ;  /* 0x00000000fffff984 */ /* 0x000fe20000000800 */
[----:B------:R-:W-:Y:S01]  /*16490*/  @!PT LDS RZ, [RZ] ;  /* 0x00000000fffff984 */ /* 0x000fe20000000800 */
[----:B------:R0:W-:Y:S06]  /*164a0*/  MEMBAR.ALL.CTA ;  /* 0x0000000000007992 */ /* 0x0001ec0000008000 */
[----:B0-----:R-:W0:Y:S01]  /*164b0*/  FENCE.VIEW.ASYNC.S ;  /* 0x00000000000073c6 */ /* 0x001e220000000000 */
        /* <DEDUP_REMOVED lines=50> */
[----:B------:R-:W-:Y:S01]  /*167e0*/  IMAD.MOV.U32 R15, RZ, RZ, R20 ;  /* 0x000000ffff0f7224 */ /* 0x000fe200078e0014 */
[C---:B---3--:R-:W-:Y:S01]  /*167f0*/  ISETP.GT.AND P2, PT, R0.reuse, R73, PT ;  /* 0x000000490000720c */ /* 0x048fe20003f44270 */
[----:B------:R-:W-:Y:S01]  /*16800*/  VIADD R0, R0, 0xffffffff ;  /* 0xffffffff00007836 */ /* 0x000fe20000000000 */
[----:B0-----:R-:W-:-:S11]  /*16810*/  NOP ;  /* 0x0000000000007918 */ /* 0x001fd60000000000 */
[----:B-1----:R-:W-:Y:S05]  /*16820*/  @P2 BRA `(.L_x_2454) ;  /* 0xffffffa000f82947 */ /* 0x002fea000383ffff */
[----:B------:R0:W-:Y:S02]  /*16830*/  STL [R1+0x14], R0 ;  /* 0x0000140001007387 */ /* 0x0001e40000100800 */
.L_x_2443:
[----:B------:R-:W2:Y:S04]  /*16840*/  LDL R14, [R1+0x8c] ;  /* 0x00008c00010e7983 */ /* 0x000ea80000100800 */
[----:B0-----:R-:W2:Y:S02]  /*16850*/  LDL R0, [R1+0x14] ;  /* 0x0000140001007983 */ /* 0x001ea40000100800 */
[----:B--2---:R-:W-:-:S13]  /*16860*/  ISETP.GE.AND P2, PT, R0, R14, PT ;  /* 0x0000000e0000720c */ /* 0x004fda0003f46270 */
[----:B------:R-:W-:Y:S05]  /*16870*/  @!P2 BRA `(.L_x_2455) ;  /* 0x00000050007ca947 */ /* 0x000fea0003800000 */
[----:B------:R0:W5:Y:S01]  /*16880*/  LDL.LU R145, [R1+0x3c] ;  /* 0x00003c0001917983 */ /* 0x0001620000300800 */
[----:B------:R-:W-:Y:S02]  /*16890*/  IMAD.MOV.U32 R15, RZ, RZ, R72 ;  /* 0x000000ffff0f7224 */ /* 0x000fe400078e0048 */
[----:B------:R-:W-:Y:S02]  /*168a0*/  IMAD.MOV.U32 R0, RZ, RZ, R20 ;  /* 0x000000ffff007224 */ /* 0x000fe400078e0014 */
[----:B------:R-:W-:-:S07]  /*168b0*/  IMAD.MOV.U32 R14, RZ, RZ, R19 ;  /* 0x000000ffff0e7224 */ /* 0x000fce00078e0013 */
.L_x_2466:
        /* <DEDUP_REMOVED lines=9> */
[----:B------:R-:W-:Y:S05]  /*16950*/  @P2 BRA `(.L_x_2456) ;  /* 0x0000000000302947 */ /* 0x000fea0003800000 */
[----:B------:R-:W-:Y:S05]  /*16960*/  @!P1 BRA `(.L_x_2457) ;  /* 0x0000000000049947 */ /* 0x000fea0003800000 */
[----:B------:R-:W-:Y:S01]  /*16970*/  BPT.TRAP 0x1 ;  /* 0x000000040000795c */ /* 0x000fe20000300000 */
.L_x_2457:
[----:B------:R-:W-:Y:S01]  /*16980*/  IMAD R20, R19, 0x8, R16 ;  /* 0x0000000813147824 */ /* 0x000fe200078e0210 */
[----:B-1----:R-:W-:-:S04]  /*16990*/  SHF.L.U32 R21, R21, 0x1f, RZ ;  /* 0x0000001f15157819 */ /* 0x002fc800000006ff */
[----:B------:R1:W2:Y:S01]  /*169a0*/  SYNCS.PHASECHK.TRANS64.TRYWAIT P3, [R20+URZ+0x31c30], R21 ;  /* 0x031c3015140075a7 */ /* 0x0002a2000806017f */
[----:B------:R-:W-:Y:S05]  /*169b0*/  @!P1 BRA `(.L_x_2458) ;  /* 0x0000000000049947 */ /* 0x000fea0003800000 */
[----:B------:R-:W-:Y:S01]  /*169c0*/  BPT.TRAP 0x1 ;  /* 0x000000040000795c */ /* 0x000fe20000300000 */
.L_x_2458:
[----:B------:R-:W-:Y:S04]  /*169d0*/  BSSY B0, `(.L_x_2456) ;  /* 0x0000004000007945 */ /* 0x000fe80003800000 */
[----:B--2---:R-:W-:Y:S05]  /*169e0*/  @P3 BRA `(.L_x_2459) ;  /* 0x0000000000083947 */ /* 0x004fea0003800000 */
[----:B------:R-:W2:Y:S02]  /*169f0*/  SYNCS.PHASECHK.TRANS64.TRYWAIT P3, [R20+URZ+0x31c30], R21 ;  /* 0x031c3015140075a7 */ /* 0x000ea4000806017f */
[----:B--2---:R-:W-:Y:S05]  /*16a00*/  @!P3 BRA `(.L_x_2460) ;  /* 0x0000011800f0b947 */ /* 0x004fea0003800000 */
.L_x_2459:
[----:B------:R-:W-:Y:S05]  /*16a10*/  BSYNC B0 ;  /* 0x0000000000007941 */ /* 0x000fea0003800000 */
.L_x_2456:
        /* <DEDUP_REMOVED lines=107> */
[----:B------:R-:W-:-:S05]  /*170d0*/  R2UR UR57, R9 ;  /* 0x00000000093972ca */ /* 0x000fca00000e0000 */
[----:B------:R-:W-:Y:S02]  /*170e0*/  MOV R157, UR58 ;  /* 0x0000003a009d7c02 */ /* 0x000fe40008000f00 */
[----:B------:R-:W-:Y:S01]  /*170f0*/  MOV R152, UR59 ;  /* 0x0000003b00987c02 */ /* 0x000fe20008000f00 */
[----:B------:R-:W-:Y:S01]  /*17100*/  UMOV UR59, UR9 ;  /* 0x00000009003b7c82 */ /* 0x000fe20008000000 */
[----:B------:R-:W-:Y:S01]  /*17110*/  UMOV UR58, UR8 ;  /* 0x00000008003a7c82 */ /* 0x000fe20008000000 */
        /* <DEDUP_REMOVED lines=246> */
[----:B------:R-:W-:-:S05]  /*18080*/  IMAD.MOV.U32 R21, RZ, RZ, -0x7fffffe0 ;  /* 0x80000020ff157424 */ /* 0x000fca00078e00ff */
[----:B------:R-:W-:Y:S01]  /*18090*/  R2UR UR27, R21 ;  /* 0x00000000151b72ca */ /* 0x000fe200000e0000 */
[----:B------:R-:W-:Y:S02]  /*180a0*/  WARPGROUP.DEPBAR.LE gsb0, 0x0 ;  /* 0x00008000000079c5 */ /* 0x000fe40000010000 */
[----:B------:R-:W-:-:S06]  /*180b0*/  WARPGROUP.ARRIVE ;  /* 0x00000000000079c5 */ /* 0x000fcc0000000000 */
[----:B------:R-:W-:Y:S04]  /*180c0*/  HGMMA.64x16x16.F32.BF16 R136, gdesc[UR56], R136, gsb0 ;  /* 0x00200000388879f0 */ /* 0x000fe80008001888 */
[----:B------:R-:W-:Y:S02]  /*180d0*/  MOV R150, UR27 ;  /* 0x0000001b00967c02 */ /* 0x000fe40008000f00 */
[----:B------:R-:W-:Y:S02]  /*180e0*/  MOV R149, UR26 ;  /* 0x0000001a00957c02 */ /* 0x000fe40008000f00 */
        /* <DEDUP_REMOVED lines=210> */
.L_x_2462:
[----:B------:R-:W-:Y:S01]  /*18e10*/  SHF.L.U32 R20, R145, 0x1f, RZ ;  /* 0x0000001f91147819 */ /* 0x000fe200000006ff */
[----:B-----5:R-:W-:-:S04]  /*18e20*/  IMAD R21, R14, 0x8, R16 ;  /* 0x000000080e157824 */ /* 0x020fc800078e0210 */
[----:B------:R1:W2:Y:S01]  /*18e30*/  SYNCS.PHASECHK.TRANS64.TRYWAIT P2, [R21+URZ+0x31c50], R20 ;  /* 0x031c5014150075a7 */ /* 0x0002a2000804017f */
[----:B------:R-:W-:Y:S05]  /*18e40*/  @!P1 BRA `(.L_x_2463) ;  /* 0x0000000000049947 */ /* 0x000fea0003800000 */
[----:B------:R-:W-:Y:S01]  /*18e50*/  BPT.TRAP 0x1 ;  /* 0x000000040000795c */ /* 0x000fe20000300000 */
.L_x_2463:
[----:B------:R-:W-:Y:S04]  /*18e60*/  BSSY B0, `(.L_x_2461) ;  /* 0x0000004000007945 */ /* 0x000fe80003800000 */
[----:B--2---:R-:W-:Y:S05]  /*18e70*/  @P2 BRA `(.L_x_2464) ;  /* 0x0000000000082947 */ /* 0x004fea0003800000 */
[----:B------:R-:W2:Y:S02]  /*18e80*/  SYNCS.PHASECHK.TRANS64.TRYWAIT P2, [R21+URZ+0x31c50], R20 ;  /* 0x031c5014150075a7 */ /* 0x000ea4000804017f */
[----:B--2---:R-:W-:Y:S05]  /*18e90*/  @!P2 BRA `(.L_x_2465) ;  /* 0x000000f400e0a947 */ /* 0x004fea0003800000 */
.L_x_2464:
[----:B------:R-:W-:Y:S05]  /*18ea0*/  BSYNC B0 ;  /* 0x0000000000007941 */ /* 0x000fea0003800000 */
.L_x_2461:
        /* <DEDUP_REMOVED lines=8> */
[----:B------:R-:W-:Y:S01]  /*18f30*/  STL [R1+0xf0], R3 ;  /* 0x0000f00301007387 */ /* 0x000fe20000100800 */
[----:B------:R-:W-:Y:S01]  /*18f40*/  FMUL.FTZ R137, R120, UR61 ;  /* 0x0000003d78897c20 */ /* 0x000fe20008410000 */
[----:B------:R-:W-:Y:S01]  /*18f50*/  FMUL.FTZ R136, R121, UR61 ;  /* 0x0000003d79887c20 */ /* 0x000fe20008410000 */
[----:B------:R-:W-:Y:S01]  /*18f60*/  FMUL.FTZ R129, R124, UR61 ;  /* 0x0000003d7c817c20 */ /* 0x000fe20008410000 */
[----:B------:R3:W-:Y:S01]  /*18f70*/  STL [R1+0xec], R2 ;  /* 0x0000ec0201007387 */ /* 0x0007e20000100800 */
[----:B------:R-:W-:Y:S01]  /*18f80*/  FMUL.FTZ R128, R125, UR61 ;  /* 0x0000003d7d807c20 */ /* 0x000fe20008410000 */
[----:B------:R-:W4:Y:S01]  /*18f90*/  MUFU.TANH R155, R155 ;  /* 0x0000009b009b7308 */ /* 0x000f220000002400 */
[----:B------:R-:W-:Y:S01]  /*18fa0*/  FMUL.FTZ R112, R112, UR61 ;  /* 0x0000003d70707c20 */ /* 0x000fe20008410000 */
[----:B------:R-:W-:Y:S01]  /*18fb0*/  FMUL.FTZ R113, R113, UR61 ;  /* 0x0000003d71717c20 */ /* 0x000fe20008410000 */
[----:B------:R-:W-:Y:S01]  /*18fc0*/  FMUL.FTZ R125, R116, UR61 ;  /* 0x0000003d747d7c20 */ /* 0x000fe20008410000 */
[----:B------:R-:W-:Y:S01]  /*18fd0*/  FMUL.FTZ R116, R117, UR61 ;  /* 0x0000003d75747c20 */ /* 0x000fe20008410000 */
[----:B------:R-:W-:Y:S01]  /*18fe0*/  FMUL.FTZ R104, R104, UR61 ;  /* 0x0000003d68687c20 */ /* 0x000fe20008410000 */
[----:B------:R-:W-:Y:S01]  /*18ff0*/  FMUL.FTZ R105, R105, UR61 ;  /* 0x0000003d69697c20 */ /* 0x000fe20008410000 */
[----:B------:R-:W-:Y:S01]  /*19000*/  FMUL.FTZ R108, R108, UR61 ;  /* 0x0000003d6c6c7c20 */ /* 0x000fe20008410000 */
[----:B------:R-:W0:Y:S01]  /*19010*/  MUFU.TANH R146, R146 ;  /* 0x0000009200927308 */ /* 0x000e220000002400 */
[----:B-12---:R-:W-:Y:S01]  /*19020*/  FMNMX.FTZ R20, R156, R0, !PT ;  /* 0x000000009c147209 */ /* 0x006fe20007810000 */
[----:B------:R-:W-:Y:S01]  /*19030*/  FMUL.FTZ R109, R109, UR61 ;  /* 0x0000003d6d6d7c20 */ /* 0x000fe20008410000 */
[----:B------:R-:W-:Y:S01]  /*19040*/  FMUL.FTZ R96, R96, UR61 ;  /* 0x0000003d60607c20 */ /* 0x000fe20008410000 */
[----:B------:R-:W-:Y:S01]  /*19050*/  FMUL.FTZ R97, R97, UR61 ;  /* 0x0000003d61617c20 */ /* 0x000fe20008410000 */
[----:B------:R-:W-:Y:S01]  /*19060*/  FMUL.FTZ R117, R100, UR61 ;  /* 0x0000003d64757c20 */ /* 0x000fe20008410000 */
[----:B------:R-:W-:Y:S01]  /*19070*/  FMUL.FTZ R101, R101, UR61 ;  /* 0x0000003d65657c20 */ /* 0x000fe20008410000 */
[----:B------:R-:W-:Y:S01]  /*19080*/  FMUL.FTZ R88, R88, UR61 ;  /* 0x0000003d58587c20 */ /* 0x000fe20008410000 */
[----:B------:R-:W1:Y:S01]  /*19090*/  MUFU.TANH R145, R145 ;  /* 0x0000009100917308 */ /* 0x000e620000002400 */
[----:B----4-:R-:W-:Y:S01]  /*190a0*/  FMNMX.FTZ R20, R155, R20, !PT ;  /* 0x000000149b147209 */ /* 0x010fe20007810000 */
        /* <DEDUP_REMOVED lines=13> */
[----:B------:R-:W-:Y:S05]  /*19180*/  WARPSYNC.ALL ;  /* 0x0000000000007948 */ /* 0x000fea0003800000 */
[----:B---3--:R0:W3:Y:S01]  /*19190*/  MUFU.TANH R2, R138 ;  /* 0x0000008a00027308 */ /* 0x0080e20000002400 */
[----:B-1----:R-:W-:Y:S01]  /*191a0*/  FMNMX.FTZ R20, R145, R20, !PT ;  /* 0x0000001491147209 */ /* 0x002fe20007810000 */
[----:B------:R-:W-:Y:S01]  /*191b0*/  FMUL.FTZ R134, R134, UR61 ;  /* 0x0000003d86867c20 */ /* 0x000fe20008410000 */
[----:B------:R-:W-:Y:S01]  /*191c0*/  FMUL.FTZ R139, R139, UR61 ;  /* 0x0000003d8b8b7c20 */ /* 0x000fe20008410000 */
[----:B------:R-:W-:Y:S01]  /*191d0*/  ULDC UR4, c[0x0][0x988] ;  /* 0x0002620000047ab9 */ /* 0x000fe20000000800 */
[----:B--2---:R-:W-:Y:S01]  /*191e0*/  FMNMX.FTZ R20, R141, R20, !PT ;  /* 0x000000148d147209 */ /* 0x004fe20007810000 */
[----:B------:R-:W-:Y:S01]  /*191f0*/  FMUL.FTZ R126, R126, UR61 ;  /* 0x0000003d7e7e7c20 */ /* 0x000fe20008410000 */
[----:B------:R-:W-:Y:S01]  /*19200*/  FMUL.FTZ R123, R123, UR61 ;  /* 0x0000003d7b7b7c20 */ /* 0x000fe20008410000 */
[----:B------:R-:W1:Y:S01]  /*19210*/  MUFU.TANH R140, R140 ;  /* 0x0000008c008c7308 */ /* 0x000e620000002400 */
[----:B0-----:R-:W-:Y:S01]  /*19220*/  FMUL.FTZ R138, R132, UR61 ;  /* 0x0000003d848a7c20 */ /* 0x001fe20008410000 */
[----:B------:R-:W-:Y:S01]  /*19230*/  FMUL.FTZ R132, R133, UR61 ;  /* 0x0000003d85847c20 */ /* 0x000fe20008410000 */
[----:B------:R-:W-:Y:S01]  /*19240*/  FMUL.FTZ R114, R114, UR61 ;  /* 0x0000003d72727c20 */ /* 0x000fe20008410000 */
[----:B------:R-:W-:Y:S01]  /*19250*/  FMUL.FTZ R157, R115, UR61 ;  /* 0x0000003d739d7c20 */ /* 0x000fe20008410000 */
[----:B------:R-:W-:Y:S01]  /*19260*/  FMUL.FTZ R143, R143, UR61 ;  /* 0x0000003d8f8f7c20 */ /* 0x000fe20008410000 */
[----:B------:R-:W-:Y:S01]  /*19270*/  FMUL.FTZ R122, R122, UR61 ;  /* 0x0000003d7a7a7c20 */ /* 0x000fe20008410000 */
[----:B------:R-:W-:Y:S01]  /*19280*/  FMUL.FTZ R131, R131, UR61 ;  /* 0x0000003d83837c20 */ /* 0x000fe20008410000 */
[----:B------:R-:W0:Y:S01]  /*19290*/  MUFU.TANH R138, R138 ;  /* 0x0000008a008a7308 */ /* 0x000e220000002400 */
[----:B---3--:R-:W-:Y:S01]  /*192a0*/  STL [R1+0x40], R2 ;  /* 0x0000400201007387 */ /* 0x008fe20000100800 */
[----:B------:R-:W-:Y:S01]  /*192b0*/  FMUL.FTZ R142, R142, UR61 ;  /* 0x0000003d8e8e7c20 */ /* 0x000fe20008410000 */
[----:B------:R-:W-:Y:S01]  /*192c0*/  FMUL.FTZ R130, R130, UR61 ;  /* 0x0000003d82827c20 */ /* 0x000fe20008410000 */
[----:B------:R-:W-:Y:S01]  /*192d0*/  FMUL.FTZ R135, R135, UR61 ;  /* 0x0000003d87877c20 */ /* 0x000fe20008410000 */
[----:B------:R-:W-:-:S03]  /*192e0*/  FMUL.FTZ R127, R127, UR61 ;  /* 0x0000003d7f7f7c20 */ /* 0x000fc60008410000 */
        /* <DEDUP_REMOVED lines=60> */
[----:B------:R2:W-:Y:S01]  /*196b0*/  MUFU.TANH R3, R139 ;  /* 0x0000008b00037308 */ /* 0x0005e20000002400 */
[----:B-1----:R-:W-:-:S05]  /*196c0*/  FMNMX.FTZ R20, R147, R20, !PT ;  /* 0x0000001493147209 */ /* 0x002fca0007810000 */
[----:B------:R-:W1:Y:S02]  /*196d0*/  SHFL.BFLY PT, R21, R20, 0x2, 0x1f ;  /* 0x0c401f0014157f89 */ /* 0x000e6400000e0000 */
[----:B------:R-:W-:Y:S01]  /*196e0*/  MUFU.TANH R93, R126 ;  /* 0x0000007e005d7308 */ /* 0x000fe20000002400 */
[----:B--2---:R-:W-:Y:S01]  /*196f0*/  FMUL.FTZ R139, R118, UR61 ;  /* 0x0000003d768b7c20 */ /* 0x004fe20008410000 */
[----:B0-----:R-:W-:-:S06]  /*19700*/  IMAD.MOV.U32 R118, RZ, RZ, R152 ;  /* 0x000000ffff767224 */ /* 0x001fcc00078e0098 */
[----:B------:R-:W-:Y:S08]  /*19710*/  MUFU.TANH R81, R123 ;  /* 0x0000007b00517308 */ /* 0x000ff00000002400 */
[----:B------:R-:W-:Y:S01]  /*19720*/  MUFU.TANH R100, R114 ;  /* 0x0000007200647308 */ /* 0x000fe20000002400 */
[----:B-1----:R-:W-:-:S07]  /*19730*/  FMNMX.FTZ R20, R20, R21, !PT ;  /* 0x0000001514147209 */ /* 0x002fce0007810000 */
[----:B------:R-:W0:Y:S01]  /*19740*/  MUFU.TANH R133, R143 ;  /* 0x0000008f00857308 */ /* 0x000e220000002400 */
[----:B------:R-:W1:Y:S07]  /*19750*/  SHFL.BFLY PT, R21, R20, 0x1, 0x1f ;  /* 0x0c201f0014157f89 */ /* 0x000e6e00000e0000 */
[----:B------:R0:W-:Y:S08]  /*19760*/  MUFU.TANH R84, R122 ;  /* 0x0000007a00547308 */ /* 0x0001f00000002400 */
[----:B------:R-:W-:Y:S01]  /*19770*/  MUFU.TANH R143, R131 ;  /* 0x00000083008f7308 */ /* 0x000fe20000002400 */
[----:B0-----:R-:W-:-:S07]  /*19780*/  IMAD.MOV.U32 R122, RZ, RZ, R133 ;  /* 0x000000ffff7a7224 */ /* 0x001fce00078e0085 */
[----:B------:R-:W-:Y:S01]  /*19790*/  MUFU.TANH R2, R142 ;  /* 0x0000008e00027308 */ /* 0x000fe20000002400 */
[----:B-1----:R-:W-:Y:S01]  /*197a0*/  FMNMX.FTZ R20, R20, R21, !PT ;  /* 0x0000001514147209 */ /* 0x002fe20007810000 */
[----:B------:R-:W-:-:S04]  /*197b0*/  IMAD.U32 R21, RZ, RZ, UR4 ;  /* 0x00000004ff157e24 */ /* 0x000fc8000f8e00ff */
[CC--:B------:R-:W-:Y:S01]  /*197c0*/  FMUL.FTZ R152, R20.reuse, R21.reuse ;  /* 0x0000001514987220 */ /* 0x0c0fe20000410000 */
[----:B------:R-:W-:Y:S01]  /*197d0*/  FADD.FTZ R0, -R20, R0 ;  /* 0x0000000014007221 */ /* 0x000fe20000010100 */
[----:B------:R0:W-:Y:S02]  /*197e0*/  MUFU.TANH R142, R130 ;  /* 0x00000082008e7308 */ /* 0x0001e40000002400 */
[-CC-:B------:R-:W-:Y:S01]  /*197f0*/  FFMA.FTZ R126, R113, R21.reuse, -R152.reuse ;  /* 0x00000015717e7223 */ /* 0x180fe20000010898 */
[-C--:B------:R-:W-:Y:S01]  /*19800*/  FMUL.FTZ R0, R0, R21.reuse ;  /* 0x0000001500007220 */ /* 0x080fe20000410000 */
[----:B------:R-:W2:Y:S01]  /*19810*/  LDL.LU R113, [R1+0x18] ;  /* 0x0000180001717983 */ /* 0x000ea20000300800 */
[-CC-:B------:R-:W-:Y:S01]  /*19820*/  FFMA.FTZ R114, R156, R21.reuse, -R152.reuse ;  /* 0x000000159c727223 */ /* 0x180fe20000010898 */
[-CC-:B------:R-:W-:Y:S01]  /*19830*/  FFMA.FTZ R115, R155, R21.reuse, -R152.reuse ;  /* 0x000000159b737223 */ /* 0x180fe20000010898 */
[-CC-:B------:R-:W-:Y:S01]  /*19840*/  FFMA.FTZ R77, R104, R21.reuse, -R152.reuse ;  /* 0x00000015684d7223 */ /* 0x180fe20000010898 */
[----:B------:R-:W3:Y:S01]  /*19850*/  LDL.LU R123, [R1+0x40] ;  /* 0x00004000017b7983 */ /* 0x000ee20000300800 */
[----:B------:R-:W-:Y:S01]  /*19860*/  MUFU.EX2 R0, R0 ;  /* 0x0000000000007308 */ /* 0x000fe20000000800 */
[-CC-:B------:R-:W-:Y:S01]  /*19870*/  FFMA.FTZ R72, R146, R21.reuse, -R152.reuse ;  /* 0x0000001592487223 */ /* 0x180fe20000010898 */
[-CC-:B------:R-:W-:Y:S01]  /*19880*/  FFMA.FTZ R145, R145, R21.reuse, -R152.reuse ;  /* 0x0000001591917223 */ /* 0x180fe20000010898 */
[-CC-:B------:R-:W-:Y:S01]  /*19890*/  FFMA.FTZ R76, R97, R21.reuse, -R152.reuse ;  /* 0x00000015614c7223 */ /* 0x180fe20000010898 */
[-CC-:B------:R-:W-:Y:S01]  /*198a0*/  FFMA.FTZ R73, R101, R21.reuse, -R152.reuse ;  /* 0x0000001565497223 */ /* 0x180fe20000010898 */
[----:B0-----:R-:W-:-:S03]  /*198b0*/  FFMA.FTZ R130, R136, R21, -R152 ;  /* 0x0000001588827223 */ /* 0x001fc60000010898 */
[----:B------:R0:W1:Y:S01]  /*198c0*/  MUFU.TANH R80, R135 ;  /* 0x0000008700507308 */ /* 0x0000620000002400 */
[-CC-:B------:R-:W-:Y:S01]  /*198d0*/  FFMA.FTZ R85, R121, R21.reuse, -R152.reuse ;  /* 0x0000001579557223 */ /* 0x180fe20000010898 */
[-CC-:B------:R-:W-:Y:S01]  /*198e0*/  FFMA.FTZ R131, R137, R21.reuse, -R152.reuse ;  /* 0x0000001589837223 */ /* 0x180fe20000010898 */
[-CC-:B------:R-:W-:Y:S01]  /*198f0*/  FFMA.FTZ R133, R138, R21.reuse, -R152.reuse ;  /* 0x000000158a857223 */ /* 0x180fe20000010898 */
[-C--:B------:R-:W-:Y:S01]  /*19900*/  FFMA.FTZ R134, R140, R21.reuse, -R152 ;  /* 0x000000158c867223 */ /* 0x080fe20000010898 */
[----:B------:R-:W-:Y:S02]  /*19910*/  IMAD.MOV.U32 R155, RZ, RZ, R100 ;  /* 0x000000ffff9b7224 */ /* 0x000fe400078e0064 */
[----:B------:R-:W-:Y:S01]  /*19920*/  FMUL.FTZ R82, R82, UR61 ;  /* 0x0000003d52527c20 */ /* 0x000fe20008410000 */
[----:B------:R-:W-:Y:S01]  /*19930*/  FMUL.FTZ R83, R83, UR61 ;  /* 0x0000003d53537c20 */ /* 0x000fe20008410000 */
[----:B------:R4:W-:Y:S01]  /*19940*/  MUFU.EX2 R104, R114 ;  /* 0x0000007200687308 */ /* 0x0009e20000000800 */
[-CC-:B------:R-:W-:Y:S01]  /*19950*/  FFMA.FTZ R97, R117, R21.reuse, -R152.reuse ;  /* 0x0000001575617223 */ /* 0x180fe20000010898 */
[----:B------:R-:W-:Y:S01]  /*19960*/  FMUL.FTZ R86, R86, UR61 ;  /* 0x0000003d56567c20 */ /* 0x000fe20008410000 */
[----:B------:R-:W-:Y:S01]  /*19970*/  FMUL.FTZ R87, R87, UR61 ;  /* 0x0000003d57577c20 */ /* 0x000fe20008410000 */
[-CC-:B------:R-:W-:Y:S01]  /*19980*/  FFMA.FTZ R132, R132, R21.reuse, -R152.reuse ;  /* 0x0000001584847223 */ /* 0x180fe20000010898 */
[-CC-:B------:R-:W-:Y:S01]  /*19990*/  FFMA.FTZ R129, R129, R21.reuse, -R152.reuse ;  /* 0x0000001581817223 */ /* 0x180fe20000010898 */
[----:B------:R-:W-:-:S02]  /*199a0*/  FFMA.FTZ R128, R128, R21, -R152 ;  /* 0x0000001580807223 */ /* 0x000fc40000010898 */
[----:B------:R-:W-:Y:S01]  /*199b0*/  MUFU.EX2 R115, R115 ;  /* 0x0000007300737308 */ /* 0x000fe20000000800 */
[----:B------:R-:W-:Y:S01]  /*199c0*/  FMUL.FTZ R117, R106, UR61 ;  /* 0x0000003d6a757c20 */ /* 0x000fe20008410000 */
[----:B------:R-:W-:Y:S02]  /*199d0*/  IMAD.MOV.U32 R136, RZ, RZ, R93 ;  /* 0x000000ffff887224 */ /* 0x000fe400078e005d */
[----:B0-----:R-:W-:-:S04]  /*199e0*/  FFMA.FTZ R135, R141, R21, -R152 ;  /* 0x000000158d877223 */ /* 0x001fc80000010898 */
[----:B------:R-:W-:Y:S01]  /*199f0*/  MUFU.EX2 R72, R72 ;  /* 0x0000004800487308 */ /* 0x000fe20000000800 */
[----:B------:R-:W-:Y:S01]  /*19a00*/  FMUL.FTZ R121, R98, UR61 ;  /* 0x0000003d62797c20 */ /* 0x000fe20008410000 */
[----:B-1----:R-:W-:Y:S02]  /*19a10*/  IMAD.MOV.U32 R137, RZ, RZ, R80 ;  /* 0x000000ffff897224 */ /* 0x002fe400078e0050 */
[----:B------:R-:W-:-:S04]  /*19a20*/  IMAD.MOV.U32 R138, RZ, RZ, R81 ;  /* 0x000000ffff8a7224 */ /* 0x000fc800078e0051 */
[----:B------:R-:W-:Y:S01]  /*19a30*/  MUFU.EX2 R106, R145 ;  /* 0x00000091006a7308 */ /* 0x000fe20000000800 */
[-CC-:B------:R-:W-:Y:S01]  /*19a40*/  FFMA.FTZ R93, R88, R21.reuse, -R152.reuse ;  /* 0x00000015585d7223 */ /* 0x180fe20000010898 */
[-C--:B------:R-:W-:Y:S01]  /*19a50*/  FFMA.FTZ R88, R89, R21.reuse, -R152 ;  /* 0x0000001559587223 */ /* 0x080fe20000010898 */
[----:B------:R-:W-:Y:S02]  /*19a60*/  IMAD.MOV.U32 R141, RZ, RZ, R84 ;  /* 0x000000ffff8d7224 */ /* 0x000fe400078e0054 */
[-C--:B------:R-:W-:Y:S01]  /*19a70*/  FFMA.FTZ R89, R124, R21.reuse, -R152 ;  /* 0x000000157c597223 */ /* 0x080fe20000010898 */
[----:B------:R-:W-:Y:S02]  /*19a80*/  IMAD.MOV.U32 R124, RZ, RZ, R122 ;  /* 0x000000ffff7c7224 */ /* 0x000fe400078e007a */
[----:B------:R-:W-:Y:S02]  /*19a90*/  IMAD.MOV.U32 R122, RZ, RZ, R143 ;  /* 0x000000ffff7a7224 */ /* 0x000fe400078e008f */
[----:B------:R-:W-:Y:S01]  /*19aa0*/  FFMA.FTZ R143, R153, R21, -R152 ;  /* 0x00000015998f7223 */ /* 0x000fe20000010898 */
[----:B------:R-:W-:Y:S01]  /*19ab0*/  IMAD.MOV.U32 R153, RZ, RZ, R141 ;  /* 0x000000ffff997224 */ /* 0x000fe200078e008d */
[----:B------:R0:W1:Y:S01]  /*19ac0*/  MUFU.TANH R92, R127 ;  /* 0x0000007f005c7308 */ /* 0x0000620000002400 */
[----:B------:R-:W-:-:S02]  /*19ad0*/  IMAD.MOV.U32 R98, RZ, RZ, R142 ;  /* 0x000000ffff627224 */ /* 0x000fc400078e008e */
[----:B----4-:R-:W-:Y:S02]  /*19ae0*/  IMAD.MOV.U32 R114, RZ, RZ, R137 ;  /* 0x000000ffff727224 */ /* 0x010fe400078e0089 */
[-C--:B------:R-:W-:Y:S01]  /*19af0*/  FFMA.FTZ R140, R154, R21.reuse, -R152 ;  /* 0x000000159a8c7223 */ /* 0x080fe20000010898 */
[----:B------:R-:W-:Y:S02]  /*19b00*/  IMAD.MOV.U32 R154, RZ, RZ, R138 ;  /* 0x000000ffff9a7224 */ /* 0x000fe400078e008a */
[-C--:B------:R-:W-:Y:S01]  /*19b10*/  FFMA.FTZ R80, R109, R21.reuse, -R152 ;  /* 0x000000156d507223 */ /* 0x080fe20000010898 */
[----:B------:R-:W-:Y:S01]  /*19b20*/  IMAD.MOV.U32 R109, RZ, RZ, R136 ;  /* 0x000000ffff6d7224 */ /* 0x000fe200078e0088 */
[----:B------:R-:W4:Y:S01]  /*19b30*/  MUFU.TANH R157, R157 ;  /* 0x0000009d009d7308 */ /* 0x000f220000002400 */
[-CC-:B0-----:R-:W-:Y:S01]  /*19b40*/  FFMA.FTZ R127, R112, R21.reuse, -R152.reuse ;  /* 0x00000015707f7223 */ /* 0x181fe20000010898 */
[----:B------:R-:W-:Y:S01]  /*19b50*/  FFMA.FTZ R84, R116, R21, -R152 ;  /* 0x0000001574547223 */ /* 0x000fe20000010898 */
[----:B------:R-:W-:-:S05]  /*19b60*/  FMUL.FTZ R116, R119, UR61 ;  /* 0x0000003d77747c20 */ /* 0x000fca0008410000 */
[----:B------:R-:W0:Y:S01]  /*19b70*/  MUFU.TANH R139, R139 ;  /* 0x0000008b008b7308 */ /* 0x000e220000002400 */
[----:B-1----:R-:W-:Y:S02]  /*19b80*/  IMAD.MOV.U32 R112, RZ, RZ, R92 ;  /* 0x000000ffff707224 */ /* 0x002fe400078e005c */
[----:B------:R-:W-:Y:S02]  /*19b90*/  FFMA.FTZ R92, R108, R21, -R152 ;  /* 0x000000156c5c7223 */ /* 0x000fe40000010898 */
[----:B------:R-:W-:-:S03]  /*19ba0*/  IMAD.MOV.U32 R108, RZ, RZ, R112 ;  /* 0x000000ffff6c7224 */ /* 0x000fc600078e0070 */
[----:B------:R-:W1:Y:S01]  /*19bb0*/  MUFU.TANH R116, R116 ;  /* 0x0000007400747308 */ /* 0x000e620000002400 */
[----:B------:R-:W-:Y:S01]  /*19bc0*/  FMUL.FTZ R119, R110, UR61 ;  /* 0x0000003d6e777c20 */ /* 0x000fe20008410000 */
[-CC-:B------:R-:W-:Y:S01]  /*19bd0*/  FFMA.FTZ R100, R96, R21.reuse, -R152.reuse ;  /* 0x0000001560647223 */ /* 0x180fe20000010898 */
[----:B------:R-:W-:-:S05]  /*19be0*/  FFMA.FTZ R96, R120, R21, -R152 ;  /* 0x0000001578607223 */ /* 0x000fca0000010898 */
[----:B------:R-:W1:Y:S01]  /*19bf0*/  MUFU.TANH R117, R117 ;  /* 0x0000007500757308 */ /* 0x000e620000002400 */
[----:B------:R-:W-:-:S07]  /*19c00*/  FMUL.FTZ R120, R111, UR61 ;  /* 0x0000003d6f787c20 */ /* 0x000fce0008410000 */
[----:B------:R-:W-:Y:S01]  /*19c10*/  MUFU.TANH R119, R119 ;  /* 0x0000007700777308 */ /* 0x000fe20000002400 */
        /* <DEDUP_REMOVED lines=9> */
[----:B------:R-:W-:Y:S08]  /*19cb0*/  MUFU.TANH R112, R112 ;  /* 0x0000007000707308 */ /* 0x000ff00000002400 */
[----:B------:R-:W-:Y:S08]  /*19cc0*/  MUFU.TANH R136, R136 ;  /* 0x0000008800887308 */ /* 0x000ff00000002400 */
[----:B------:R-:W-:Y:S08]  /*19cd0*/  MUFU.TANH R137, R137 ;  /* 0x0000008900897308 */ /* 0x000ff00000002400 */
[----:B------:R-:W-:Y:S01]  /*19ce0*/  MUFU.TANH R82, R82 ;  /* 0x0000005200527308 */ /* 0x000fe20000002400 */
[----:B------:R-:W-:-:S07]  /*19cf0*/  FMUL.FTZ R142, R74, UR61 ;  /* 0x0000003d4a8e7c20 */ /* 0x000fce0008410000 */
[----:B------:R-:W-:Y:S01]  /*19d00*/  MUFU.TANH R83, R83 ;  /* 0x0000005300537308 */ /* 0x000fe20000002400 */
[----:B------:R-:W-:-:S07]  /*19d10*/  FMUL.FTZ R145, R75, UR61 ;  /* 0x0000003d4b917c20 */ /* 0x000fce0008410000 */
[----:B------:R-:W-:Y:S01]  /*19d20*/  MUFU.TANH R86, R86 ;  /* 0x0000005600567308 */ /* 0x000fe20000002400 */
[----:B--2---:R-:W-:-:S04]  /*19d30*/  FFMA.FTZ R101, R0, R113, R104 ;  /* 0x0000007100657223 */ /* 0x004fc80000010068 */
[----:B------:R-:W-:-:S04]  /*19d40*/  FADD.FTZ R101, R115, R101 ;  /* 0x0000006573657221 */ /* 0x000fc80000010000 */
[----:B------:R-:W-:-:S04]  /*19d50*/  FADD.FTZ R101, R72, R101 ;  /* 0x0000006548657221 */ /* 0x000fc80000010000 */
[C---:B------:R-:W-:Y:S01]  /*19d60*/  FADD.FTZ R141, R106.reuse, R101 ;  /* 0x000000656a8d7221 */ /* 0x040fe20000010000 */
[----:B------:R-:W-:Y:S02]  /*19d70*/  F2FP.BF16.F32.PACK_AB R106, R106, R72 ;  /* 0x000000486a6a723e */ /* 0x000fe400000010ff */
[----:B---3-5:R-:W-:-:S04]  /*19d80*/  FMNMX.FTZ R72, R123, R15, !PT ;  /* 0x0000000f7b487209 */ /* 0x028fc80007810000 */
[----:B------:R-:W-:-:S04]  /*19d90*/  FMNMX.FTZ R72, R3, R72, !PT ;  /* 0x0000004803487209 */ /* 0x000fc80007810000 */
[----:B------:R-:W-:Y:S01]  /*19da0*/  FMNMX.FTZ R72, R2, R72, !PT ;  /* 0x0000004802487209 */ /* 0x000fe20007810000 */
[----:B------:R-:W-:-:S03]  /*19db0*/  IMAD.MOV.U32 R101, RZ, RZ, R122 ;  /* 0x000000ffff657224 */ /* 0x000fc600078e007a */
[----:B------:R-:W-:Y:S02]  /*19dc0*/  FMNMX.FTZ R72, R124, R72, !PT ;  /* 0x000000487c487209 */ /* 0x000fe40007810000 */
[----:B------:R-:W-:Y:S02]  /*19dd0*/  F2FP.BF16.F32.PACK_AB R104, R115, R104 ;  /* 0x000000687368723e */ /* 0x000fe400000010ff */
[----:B------:R-:W-:Y:S01]  /*19de0*/  FMNMX.FTZ R72, R98, R72, !PT ;  /* 0x0000004862487209 */ /* 0x000fe20007810000 */
[----:B------:R-:W-:-:S03]  /*19df0*/  IMAD.MOV.U32 R115, RZ, RZ, R118 ;  /* 0x000000ffff737224 */ /* 0x000fc600078e0076 */
[----:B------:R-:W-:-:S04]  /*19e00*/  FMNMX.FTZ R72, R101, R72, !PT ;  /* 0x0000004865487209 */ /* 0x000fc80007810000 */
[----:B------:R-:W-:-:S04]  /*19e10*/  FMNMX.FTZ R72, R115, R72, !PT ;  /* 0x0000004873487209 */ /* 0x000fc80007810000 */
[----:B------:R-:W-:-:S04]  /*19e20*/  FMNMX.FTZ R72, R114, R72, !PT ;  /* 0x0000004872487209 */ /* 0x000fc80007810000 */
[----:B------:R-:W-:-:S04]  /*19e30*/  FMNMX.FTZ R72, R153, R72, !PT ;  /* 0x0000004899487209 */ /* 0x000fc80007810000 */
[----:B------:R-:W-:-:S04]  /*19e40*/  FMNMX.FTZ R72, R154, R72, !PT ;  /* 0x000000489a487209 */ /* 0x000fc80007810000 */
[----:B------:R-:W-:Y:S01]  /*19e50*/  FMNMX.FTZ R72, R109, R72, !PT ;  /* 0x000000486d487209 */ /* 0x000fe20007810000 */
[----:B------:R-:W-:-:S03]  /*19e60*/  FMUL.FTZ R118, R107, UR61 ;  /* 0x0000003d6b767c20 */ /* 0x000fc60008410000 */
[----:B------:R-:W-:-:S04]  /*19e70*/  FMNMX.FTZ R72, R108, R72, !PT ;  /* 0x000000486c487209 */ /* 0x000fc80007810000 */
[----:B------:R-:W-:Y:S01]  /*19e80*/  FMNMX.FTZ R72, R155, R72, !PT ;  /* 0x000000489b487209 */ /* 0x000fe20007810000 */
[----:B------:R-:W2:Y:S03]  /*19e90*/  MUFU.TANH R118, R118 ;  /* 0x0000007600767308 */ /* 0x000ea60000002400 */
[----:B----4-:R-:W-:-:S04]  /*19ea0*/  FMNMX.FTZ R72, R157, R72, !PT ;  /* 0x000000489d487209 */ /* 0x010fc80007810000 */
[----:B0-----:R-:W-:Y:S01]  /*19eb0*/  FMNMX.FTZ R72, R139, R72, !PT ;  /* 0x000000488b487209 */ /* 0x001fe20007810000 */
[----:B------:R-:W-:-:S03]  /*19ec0*/  FMUL.FTZ R122, R99, UR61 ;  /* 0x0000003d637a7c20 */ /* 0x000fc60008410000 */
[----:B-1----:R-:W-:-:S04]  /*19ed0*/  FMNMX.FTZ R72, R116, R72, !PT ;  /* 0x0000004874487209 */ /* 0x002fc80007810000 */
[----:B------:R-:W-:Y:S01]  /*19ee0*/  FMNMX.FTZ R72, R117, R72, !PT ;  /* 0x0000004875487209 */ /* 0x000fe20007810000 */
[----:B------:R-:W0:Y:S03]  /*19ef0*/  MUFU.TANH R122, R122 ;  /* 0x0000007a007a7308 */ /* 0x000e260000002400 */
[----:B--2---:R-:W-:-:S04]  /*19f00*/  FMNMX.FTZ R72, R118, R72, !PT ;  /* 0x0000004876487209 */ /* 0x004fc80007810000 */
[----:B------:R-:W-:Y:S01]  /*19f10*/  FMNMX.FTZ R72, R119, R72, !PT ;  /* 0x0000004877487209 */ /* 0x000fe20007810000 */
[----:B------:R-:W-:-:S03]  /*19f20*/  FMUL.FTZ R113, R91, UR61 ;  /* 0x0000003d5b717c20 */ /* 0x000fc60008410000 */
[----:B------:R-:W-:-:S04]  /*19f30*/  FMNMX.FTZ R72, R120, R72, !PT ;  /* 0x0000004878487209 */ /* 0x000fc80007810000 */
[----:B------:R-:W-:Y:S01]  /*19f40*/  FMNMX.FTZ R72, R121, R72, !PT ;  /* 0x0000004879487209 */ /* 0x000fe20007810000 */
[----:B------:R-:W1:Y:S03]  /*19f50*/  MUFU.TANH R113, R113 ;  /* 0x0000007100717308 */ /* 0x000e660000002400 */
[----:B0-----:R-:W-:-:S04]  /*19f60*/  FMNMX.FTZ R72, R122, R72, !PT ;  /* 0x000000487a487209 */ /* 0x001fc80007810000 */
[----:B------:R-:W-:-:S04]  /*19f70*/  FMNMX.FTZ R72, R110, R72, !PT ;  /* 0x000000486e487209 */ /* 0x000fc80007810000 */
[----:B------:R-:W-:-:S04]  /*19f80*/  FMNMX.FTZ R72, R111, R72, !PT ;  /* 0x000000486f487209 */ /* 0x000fc80007810000 */
[----:B------:R-:W-:-:S04]  /*19f90*/  FMNMX.FTZ R72, R112, R72, !PT ;  /* 0x0000004870487209 */ /* 0x000fc80007810000 */
[----:B-1----:R-:W-:Y:S01]  /*19fa0*/  FMNMX.FTZ R72, R113, R72, !PT ;  /* 0x0000004871487209 */ /* 0x002fe20007810000 */
[----:B------:R-:W0:Y:S03]  /*19fb0*/  MUFU.TANH R87, R87 ;  /* 0x0000005700577308 */ /* 0x000e260000002400 */
[----:B------:R-:W-:Y:S01]  /*19fc0*/  FMNMX.FTZ R72, R136, R72, !PT ;  /* 0x0000004888487209 */ /* 0x000fe20007810000 */
[----:B------:R-:W-:-:S03]  /*19fd0*/  FFMA.FTZ R125, R125, R21, -R152 ;  /* 0x000000157d7d7223 */ /* 0x000fc60000010898 */
[----:B------:R-:W-:Y:S01]  /*19fe0*/  FMNMX.FTZ R72, R137, R72, !PT ;  /* 0x0000004889487209 */ /* 0x000fe20007810000 */
[-CC-:B------:R-:W-:Y:S01]  /*19ff0*/  FFMA.FTZ R81, R105, R21.reuse, -R152.reuse ;  /* 0x0000001569517223 */ /* 0x180fe20000010898 */
[-CC-:B------:R-:W-:Y:S01]  /*1a000*/  FFMA.FTZ R146, R148, R21.reuse, -R152.reuse ;  /* 0x0000001594927223 */ /* 0x180fe20000010898 */
[-CC-:B------:R-:W-:Y:S01]  /*1a010*/  FFMA.FTZ R149, R149, R21.reuse, -R152.reuse ;  /* 0x0000001595957223 */ /* 0x180fe20000010898 */
[-CC-:B------:R-:W-:Y:S01]  /*1a020*/  FFMA.FTZ R150, R150, R21.reuse, -R152.reuse ;  /* 0x0000001596967223 */ /* 0x180fe20000010898 */
[-CC-:B------:R-:W-:Y:S01]  /*1a030*/  FFMA.FTZ R151, R151, R21.reuse, -R152.reuse ;  /* 0x0000001597977223 */ /* 0x180fe20000010898 */
[----:B------:R-:W1:Y:S01]  /*1a040*/  MUFU.TANH R142, R142 ;  /* 0x0000008e008e7308 */ /* 0x000e620000002400 */
[----:B------:R-:W-:Y:S01]  /*1a050*/  FFMA.FTZ R152, R147, R21, -R152 ;  /* 0x0000001593987223 */ /* 0x000fe20000010898 */
[----:B------:R-:W-:Y:S01]  /*1a060*/  FMNMX.FTZ R72, R82, R72, !PT ;  /* 0x0000004852487209 */ /* 0x000fe20007810000 */
[----:B------:R-:W-:Y:S01]  /*1a070*/  FMUL.FTZ R147, R78, UR61 ;  /* 0x0000003d4e937c20 */ /* 0x000fe20008410000 */
[----:B------:R-:W-:-:S02]  /*1a080*/  FMUL.FTZ R148, R79, UR61 ;  /* 0x0000003d4f947c20 */ /* 0x000fc40008410000 */
[----:B------:R-:W-:Y:S02]  /*1a090*/  FMNMX.FTZ R72, R83, R72, !PT ;  /* 0x0000004853487209 */ /* 0x000fe40007810000 */
[----:B------:R-:W2:Y:S02]  /*1a0a0*/  MUFU.TANH R145, R145 ;  /* 0x0000009100917308 */ /* 0x000ea40000002400 */
[----:B------:R-:W-:-:S06]  /*1a0b0*/  FMNMX.FTZ R72, R86, R72, !PT ;  /* 0x0000004856487209 */ /* 0x000fcc0007810000 */
[----:B------:R-:W3:Y:S01]  /*1a0c0*/  MUFU.TANH R147, R147 ;  /* 0x0000009300937308 */ /* 0x000ee20000002400 */
[----:B0-----:R-:W-:-:S07]  /*1a0d0*/  FMNMX.FTZ R72, R87, R72, !PT ;  /* 0x0000004857487209 */ /* 0x001fce0007810000 */
[----:B------:R-:W0:Y:S01]  /*1a0e0*/  MUFU.TANH R148, R148 ;  /* 0x0000009400947308 */ /* 0x000e220000002400 */
[----:B-1----:R-:W-:-:S04]  /*1a0f0*/  FMNMX.FTZ R72, R142, R72, !PT ;  /* 0x000000488e487209 */ /* 0x002fc80007810000 */
[----:B--2---:R-:W-:-:S04]  /*1a100*/  FMNMX.FTZ R72, R145, R72, !PT ;  /* 0x0000004891487209 */ /* 0x004fc80007810000 */
[----:B---3--:R-:W-:-:S04]  /*1a110*/  FMNMX.FTZ R72, R147, R72, !PT ;  /* 0x0000004893487209 */ /* 0x008fc80007810000 */
[----:B0-----:R-:W-:-:S05]  /*1a120*/  FMNMX.FTZ R72, R148, R72, !PT ;  /* 0x0000004894487209 */ /* 0x001fca0007810000 */
[----:B------:R-:W0:Y:S02]  /*1a130*/  SHFL.BFLY PT, R74, R72, 0x2, 0x1f ;  /* 0x0c401f00484a7f89 */ /* 0x000e2400000e0000 */
[----:B0-----:R-:W-:-:S05]  /*1a140*/  FMNMX.FTZ R72, R72, R74, !PT ;  /* 0x0000004a48487209 */ /* 0x001fca0007810000 */
[----:B------:R-:W0:Y:S02]  /*1a150*/  SHFL.BFLY PT, R74, R72, 0x1, 0x1f ;  /* 0x0c201f00484a7f89 */ /* 0x000e2400000e0000 */
[----:B0-----:R-:W-:-:S05]  /*1a160*/  FMNMX.FTZ R72, R72, R74, !PT ;  /* 0x0000004a48487209 */ /* 0x001fca0007810000 */
[----:B------:R-:W-:-:S04]  /*1a170*/  FMUL.FTZ R138, R72, R21 ;  /* 0x00000015488a7220 */ /* 0x000fc80000410000 */
[-CC-:B------:R-:W-:Y:S01]  /*1a180*/  FFMA.FTZ R105, R123, R21.reuse, -R138.reuse ;  /* 0x000000157b697223 */ /* 0x180fe2000001088a */
[-CC-:B------:R-:W-:Y:S01]  /*1a190*/  FFMA.FTZ R107, R3, R21.reuse, -R138.reuse ;  /* 0x00000015036b7223 */ /* 0x180fe2000001088a */
[-CC-:B------:R-:W-:Y:S01]  /*1a1a0*/  FFMA.FTZ R123, R2, R21.reuse, -R138.reuse ;  /* 0x00000015027b7223 */ /* 0x180fe2000001088a */
[----:B------:R1:W5:Y:S01]  /*1a1b0*/  LDL.LU R3, [R1+0xf0] ;  /* 0x0000f00001037983 */ /* 0x0003620000300800 */
[-CC-:B------:R-:W-:Y:S01]  /*1a1c0*/  FFMA.FTZ R95, R101, R21.reuse, -R138.reuse ;  /* 0x00000015655f7223 */ /* 0x180fe2000001088a */
[-CC-:B------:R-:W-:Y:S02]  /*1a1d0*/  FFMA.FTZ R101, R153, R21.reuse, -R138.reuse ;  /* 0x0000001599657223 */ /* 0x180fe4000001088a */
[----:B------:R1:W5:Y:S04]  /*1a1e0*/  LDL.LU R2, [R1+0xec] ;  /* 0x0000ec0001027983 */ /* 0x0003680000300800 */
[----:B------:R-:W2:Y:S01]  /*1a1f0*/  LDL R153, [R1+0x7c] ;  /* 0x00007c0001997983 */ /* 0x000ea20000100800 */
[----:B------:R-:W-:Y:S01]  /*1a200*/  FFMA.FTZ R91, R110, R21, -R138 ;  /* 0x000000156e5b7223 */ /* 0x000fe2000001088a */
[----:B------:R-:W-:-:S05]  /*1a210*/  VIADD R110, R16, 0x200 ;  /* 0x00000200106e7836 */ /* 0x000fca0000000000 */
        /* <DEDUP_REMOVED lines=75> */
[----:B------:R-:W-:Y:S01]  /*1a6d0*/  FFMA.FTZ R78, R136, R21, -R138 ;  /* 0x00000015884e7223 */ /* 0x000fe2000001088a */
        /* <DEDUP_REMOVED lines=20> */
[-CC-:B------:R-:W-:Y:S01]  /*1a820*/  FFMA.FTZ R103, R109, R21.reuse, -R138.reuse ;  /* 0x000000156d677223 */ /* 0x180fe2000001088a */
[----:B------:R-:W-:Y:S02]  /*1a830*/  FFMA.FTZ R109, R155, R21, -R138 ;  /* 0x000000159b6d7223 */ /* 0x000fe4000001088a */
[----:B------:R-:W0:Y:S01]  /*1a840*/  S2R R155, SR_TID.X ;  /* 0x00000000009b7919 */ /* 0x000e220000002100 */
[----:B------:R-:W-:-:S04]  /*1a850*/  FADD.FTZ R15, -R72, R15 ;  /* 0x0000000f480f7221 */ /* 0x000fc80000010100 */
[-C--:B------:R-:W-:Y:S01]  /*1a860*/  FMUL.FTZ R15, R15, R21.reuse ;  /* 0x000000150f0f7220 */ /* 0x080fe20000410000 */
[----:B------:R-:W-:Y:S01]  /*1a870*/  MUFU.EX2 R105, R105 ;  /* 0x0000006900697308 */ /* 0x000fe20000000800 */
[----:B------:R-:W-:-:S07]  /*1a880*/  FFMA.FTZ R79, R137, R21, -R138 ;  /* 0x00000015894f7223 */ /* 0x000fce000001088a */
[----:B------:R-:W2:Y:S01]  /*1a890*/  MUFU.EX2 R15, R15 ;  /* 0x0000000f000f7308 */ /* 0x000ea20000000800 */
[----:B------:R-:W-:Y:S02]  /*1a8a0*/  WARPGROUP.DEPBAR.LE gsb0, 0x0 ;  /* 0x00008000000079c5 */ /* 0x000fe40000010000 */
[----:B------:R-:W-:-:S06]  /*1a8b0*/  WARPGROUP.ARRIVE ;  /* 0x00000000000079c5 */ /* 0x000fcc0000000000 */
[----:B------:R-:W-:Y:S01]  /*1a8c0*/  HGMMA.64x96x16.F32.BF16 R24, gdesc[UR36].tnspB, R24, gsb0 ;  /* 0x41600000241879f0 */ /* 0x000fe20008001818 */
[----:B------:R-:W3:Y:S01]  /*1a8d0*/  MUFU.EX2 R110, R107 ;  /* 0x0000006b006e7308 */ /* 0x000ee20000000800 */
[----:B0-----:R-:W-:Y:S01]  /*1a8e0*/  SHF.R.U32.HI R137, RZ, 0x7, R155 ;  /* 0x00000007ff897819 */ /* 0x001fe2000001169b */
[----:B------:R-:W-:Y:S01]  /*1a8f0*/  FFMA.FTZ R124, R124, R21, -R138 ;  /* 0x000000157c7c7223 */ /* 0x000fe2000001088a */
[----:B------:R-:W-:-:S03]  /*1a900*/  ISETP.GE.U32.AND P2, PT, R155, 0x180, PT ;  /* 0x000001809b00780c */ /* 0x000fc60003f46070 */
[----:B------:R-:W-:Y:S02]  /*1a910*/  VIADD R111, R137, 0x9 ;  /* 0x00000009896f7836 */ /* 0x000fe40000000000 */
[----:B------:R-:W-:Y:S01]  /*1a920*/  MUFU.EX2 R107, R123 ;  /* 0x0000007b006b7308 */ /* 0x000fe20000000800 */
[----:B--2---:R-:W-:Y:S02]  /*1a930*/  FFMA.FTZ R112, R15, R136, R105 ;  /* 0x000000880f707223 */ /* 0x004fe40000010069 */
[----:B------:R-:W-:-:S05]  /*1a940*/  SEL R111, R111, 0x9, !P2 ;  /* 0x000000096f6f7807 */ /* 0x000fca0005000000 */
[----:B------:R-:W-:Y:S01]  /*1a950*/  MUFU.EX2 R124, R124 ;  /* 0x0000007c007c7308 */ /* 0x000fe20000000800 */
[----:B---3--:R-:W-:Y:S01]  /*1a960*/  F2FP.BF16.F32.PACK_AB R105, R110, R105 ;  /* 0x000000696e69723e */ /* 0x008fe200000010ff */
[----:B------:R-:W-:-:S06]  /*1a970*/  FFMA.FTZ R94, R98, R21, -R138 ;  /* 0x00000015625e7223 */ /* 0x000fcc000001088a */
[----:B------:R-:W0:Y:S01]  /*1a980*/  MUFU.EX2 R135, R135 ;  /* 0x0000008700877308 */ /* 0x000e220000000800 */
[----:B------:R-:W-:-:S07]  /*1a990*/  FFMA.FTZ R98, R115, R21, -R138 ;  /* 0x0000001573627223 */ /* 0x000fce000001088a */
[----:B------:R-:W2:Y:S01]  /*1a9a0*/  MUFU.EX2 R134, R134 ;  /* 0x0000008600867308 */ /* 0x000ea20000000800 */
[----:B------:R-:W-:-:S07]  /*1a9b0*/  FFMA.FTZ R99, R114, R21, -R138 ;  /* 0x0000001572637223 */ /* 0x000fce000001088a */
[----:B------:R-:W3:Y:S01]  /*1a9c0*/  MUFU.EX2 R133, R133 ;  /* 0x0000008500857308 */ /* 0x000ee20000000800 */
[----:B0-----:R-:W-:-:S07]  /*1a9d0*/  FADD.FTZ R141, R135, R141 ;  /* 0x0000008d878d7221 */ /* 0x001fce0000010000 */
[----:B------:R-:W-:Y:S08]  /*1a9e0*/  MUFU.EX2 R136, R76 ;  /* 0x0000004c00887308 */ /* 0x000ff00000000800 */
[----:B------:R-:W-:Y:S08]  /*1a9f0*/  MUFU.EX2 R76, R95 ;  /* 0x0000005f004c7308 */ /* 0x000ff00000000800 */
[----:B------:R-:W0:Y:S01]  /*1aa00*/  MUFU.EX2 R132, R132 ;  /* 0x0000008400847308 */ /* 0x000e220000000800 */
[----:B------:R-:W-:Y:S01]  /*1aa10*/  FFMA.FTZ R102, R154, R21, -R138 ;  /* 0x000000159a667223 */ /* 0x000fe2000001088a */
[----:B--2---:R-:W-:-:S06]  /*1aa20*/  FADD.FTZ R141, R134, R141 ;  /* 0x0000008d868d7221 */ /* 0x004fcc0000010000 */
        /* <DEDUP_REMOVED lines=12> */
[----:B------:R-:W-:Y:S02]  /*1aaf0*/  @!P0 SYNCS.ARRIVE.TRANS64.RED.A1T0 RZ, [R112+URZ], RZ ;  /* 0x000000ff70ff89a7 */ /* 0x000fe4000810043f */
[----:B------:R2:W-:Y:S01]  /*1ab00*/  @!P0 SYNCS.ARRIVE.TRANS64.RED.A1T0 RZ, [R110+URZ], RZ ;  /* 0x000000ff6eff89a7 */ /* 0x0005e2000810043f */
[----:B------:R4:W-:Y:S01]  /*1ab10*/  STSM.16.M88.4 [R17+0x24300], R104 ;  /* 0x0243006811007844 */ /* 0x0009e20000000200 */
[----:B------:R-:W-:Y:S08]  /*1ab20*/  MUFU.EX2 R131, R131 ;  /* 0x0000008300837308 */ /* 0x000ff00000000800 */
[----:B----4-:R-:W-:Y:S08]  /*1ab30*/  MUFU.EX2 R105, R100 ;  /* 0x0000006400697308 */ /* 0x010ff00000000800 */
[----:B------:R-:W-:Y:S08]  /*1ab40*/  MUFU.EX2 R100, R93 ;  /* 0x0000005d00647308 */ /* 0x000ff00000000800 */
[----:B------:R-:W4:Y:S01]  /*1ab50*/  MUFU.EX2 R93, R94 ;  /* 0x0000005e005d7308 */ /* 0x000f220000000800 */
[----:B------:R-:W-:Y:S01]  /*1ab60*/  FADD.FTZ R124, R124, R14 ;  /* 0x0000000e7c7c7221 */ /* 0x000fe20000010000 */
[-CC-:B------:R-:W-:Y:S01]  /*1ab70*/  FFMA.FTZ R108, R108, R21.reuse, -R138.reuse ;  /* 0x000000156c6c7223 */ /* 0x180fe2000001088a */
[-CC-:B------:R-:W-:Y:S01]  /*1ab80*/  FFMA.FTZ R114, R157, R21.reuse, -R138.reuse ;  /* 0x000000159d727223 */ /* 0x180fe2000001088a */
[-CC-:B------:R-:W-:Y:S01]  /*1ab90*/  FFMA.FTZ R115, R139, R21.reuse, -R138.reuse ;  /* 0x000000158b737223 */ /* 0x180fe2000001088a */
[----:B------:R-:W-:-:S03]  /*1aba0*/  FFMA.FTZ R116, R116, R21, -R138 ;  /* 0x0000001574747223 */ /* 0x000fc6000001088a */
[----:B------:R-:W1:Y:S01]  /*1abb0*/  MUFU.EX2 R99, R99 ;  /* 0x0000006300637308 */ /* 0x000e620000000800 */
[-CC-:B------:R-:W-:Y:S01]  /*1abc0*/  FFMA.FTZ R117, R117, R21.reuse, -R138.reuse ;  /* 0x0000001575757223 */ /* 0x180fe2000001088a */
[-CC-:B------:R-:W-:Y:S01]  /*1abd0*/  FFMA.FTZ R118, R118, R21.reuse, -R138.reuse ;  /* 0x0000001576767223 */ /* 0x180fe2000001088a */
[-CC-:B------:R-:W-:Y:S01]  /*1abe0*/  FFMA.FTZ R119, R119, R21.reuse, -R138.reuse ;  /* 0x0000001577777223 */ /* 0x180fe2000001088a */
[-CC-:B------:R-:W-:Y:S01]  /*1abf0*/  FFMA.FTZ R120, R120, R21.reuse, -R138.reuse ;  /* 0x0000001578787223 */ /* 0x180fe2000001088a */
[-CC-:B------:R-:W-:Y:S01]  /*1ac00*/  FFMA.FTZ R121, R121, R21.reuse, -R138.reuse ;  /* 0x0000001579797223 */ /* 0x180fe2000001088a */
[-CC-:B------:R-:W-:Y:S02]  /*1ac10*/  FFMA.FTZ R122, R122, R21.reuse, -R138.reuse ;  /* 0x000000157a7a7223 */ /* 0x180fe4000001088a */
[----:B------:R-:W2:Y:S01]  /*1ac20*/  MUFU.EX2 R130, R130 ;  /* 0x0000008200827308 */ /* 0x000ea20000000800 */
        /* <DEDUP_REMOVED lines=8> */
[----:B------:R-:W-:Y:S01]  /*1acb0*/  MUFU.EX2 R107, R77 ;  /* 0x0000004d006b7308 */ /* 0x000fe20000000800 */
[----:B---3--:R-:W-:-:S07]  /*1acc0*/  FADD.FTZ R141, R133, R141 ;  /* 0x0000008d858d7221 */ /* 0x008fce0000010000 */
[----:B------:R4:W-:Y:S01]  /*1acd0*/  MUFU.EX2 R138, R88 ;  /* 0x00000058008a7308 */ /* 0x0009e20000000800 */
[----:B0-----:R-:W-:-:S07]  /*1ace0*/  FADD.FTZ R141, R132, R141 ;  /* 0x0000008d848d7221 */ /* 0x001fce0000010000 */
[----:B------:R-:W0:Y:S01]  /*1acf0*/  MUFU.EX2 R77, R101 ;  /* 0x00000065004d7308 */ /* 0x000e220000000800 */
[----:B----4-:R-:W-:-:S07]  /*1ad00*/  FADD.FTZ R88, R93, R124 ;  /* 0x0000007c5d587221 */ /* 0x010fce0000010000 */
[----:B------:R-:W3:Y:S01]  /*1ad10*/  MUFU.EX2 R129, R129 ;  /* 0x0000008100817308 */ /* 0x000ee20000000800 */
[----:B------:R-:W-:Y:S01]  /*1ad20*/  FADD.FTZ R88, R76, R88 ;  /* 0x000000584c587221 */ /* 0x000fe20000010000 */
[----:B------:R-:W-:-:S06]  /*1ad30*/  FADD.FTZ R141, R131, R141 ;  /* 0x0000008d838d7221 */ /* 0x000fcc0000010000 */
[----:B------:R-:W4:Y:S01]  /*1ad40*/  MUFU.EX2 R102, R102 ;  /* 0x0000006600667308 */ /* 0x000f220000000800 */
[----:B------:R-:W-:-:S07]  /*1ad50*/  FADD.FTZ R88, R95, R88 ;  /* 0x000000585f587221 */ /* 0x000fce0000010000 */
[----:B------:R-:W4:Y:S01]  /*1ad60*/  MUFU.EX2 R128, R128 ;  /* 0x0000008000807308 */ /* 0x000f220000000800 */
[----:B-1----:R-:W-:Y:S01]  /*1ad70*/  FADD.FTZ R88, R99, R88 ;  /* 0x0000005863587221 */ /* 0x002fe20000010000 */
[----:B--2---:R-:W-:-:S06]  /*1ad80*/  FADD.FTZ R141, R130, R141 ;  /* 0x0000008d828d7221 */ /* 0x004fcc0000010000 */
[----:B------:R-:W1:Y:S08]  /*1ad90*/  MUFU.EX2 R103, R103 ;  /* 0x0000006700677308 */ /* 0x000e700000000800 */
[----:B------:R-:W-:Y:S01]  /*1ada0*/  MUFU.EX2 R127, R127 ;  /* 0x0000007f007f7308 */ /* 0x000fe20000000800 */
[----:B0-----:R-:W-:Y:S01]  /*1adb0*/  FADD.FTZ R88, R77, R88 ;  /* 0x000000584d587221 */ /* 0x001fe20000010000 */
[----:B---3--:R-:W-:-:S06]  /*1adc0*/  FADD.FTZ R141, R129, R141 ;  /* 0x0000008d818d7221 */ /* 0x008fcc0000010000 */
[----:B------:R-:W0:Y:S08]  /*1add0*/  MUFU.EX2 R108, R108 ;  /* 0x0000006c006c7308 */ /* 0x000e300000000800 */
[----:B------:R-:W2:Y:S01]  /*1ade0*/  MUFU.EX2 R126, R126 ;  /* 0x0000007e007e7308 */ /* 0x000ea20000000800 */
[----:B----4-:R-:W-:-:S07]  /*1adf0*/  FADD.FTZ R88, R102, R88 ;  /* 0x0000005866587221 */ /* 0x010fce0000010000 */
[----:B------:R-:W-:Y:S01]  /*1ae00*/  MUFU.EX2 R110, R89 ;  /* 0x00000059006e7308 */ /* 0x000fe20000000800 */
[----:B------:R-:W-:-:S07]  /*1ae10*/  FADD.FTZ R141, R128, R141 ;  /* 0x0000008d808d7221 */ /* 0x000fce0000010000 */
[----:B------:R-:W3:Y:S08]  /*1ae20*/  MUFU.EX2 R89, R109 ;  /* 0x0000006d00597308 */ /* 0x000ef00000000800 */
[----:B------:R-:W4:Y:S01]  /*1ae30*/  MUFU.EX2 R125, R125 ;  /* 0x0000007d007d7308 */ /* 0x000f220000000800 */
[----:B-1----:R-:W-:-:S07]  /*1ae40*/  FADD.FTZ R88, R103, R88 ;  /* 0x0000005867587221 */ /* 0x002fce0000010000 */
[----:B------:R-:W-:Y:S08]  /*1ae50*/  MUFU.EX2 R112, R84 ;  /* 0x0000005400707308 */ /* 0x000ff00000000800 */
[----:B------:R-:W1:Y:S01]  /*1ae60*/  MUFU.EX2 R114, R114 ;  /* 0x0000007200727308 */ /* 0x000e620000000800 */
[----:B0-----:R-:W-:Y:S01]  /*1ae70*/  FADD.FTZ R88, R108, R88 ;  /* 0x000000586c587221 */ /* 0x001fe20000010000 */
[----:B------:R-:W-:-:S06]  /*1ae80*/  F2FP.BF16.F32.PACK_AB R95, R99, R95 ;  /* 0x0000005f635f723e */ /* 0x000fcc00000010ff */
[----:B------:R-:W0:Y:S08]  /*1ae90*/  MUFU.EX2 R115, R115 ;  /* 0x0000007300737308 */ /* 0x000e300000000800 */
[----:B------:R2:W-:Y:S02]  /*1aea0*/  MUFU.EX2 R98, R90 ;  /* 0x0000005a00627308 */ /* 0x0005e40000000800 */
[----:B--2---:R-:W-:-:S06]  /*1aeb0*/  FADD.FTZ R90, R127, R141 ;  /* 0x0000008d7f5a7221 */ /* 0x004fcc0000010000 */
[----:B------:R-:W-:Y:S01]  /*1aec0*/  MUFU.EX2 R113, R81 ;  /* 0x0000005100717308 */ /* 0x000fe20000000800 */
[----:B------:R-:W-:-:S07]  /*1aed0*/  FADD.FTZ R90, R126, R90 ;  /* 0x0000005a7e5a7221 */ /* 0x000fce0000010000 */
[----:B------:R-:W2:Y:S08]  /*1aee0*/  MUFU.EX2 R116, R116 ;  /* 0x0000007400747308 */ /* 0x000eb00000000800 */
[----:B------:R-:W-:Y:S08]  /*1aef0*/  MUFU.EX2 R99, R75 ;  /* 0x0000004b00637308 */ /* 0x000ff00000000800 */
[----:B------:R3:W-:Y:S08]  /*1af00*/  MUFU.EX2 R75, R78 ;  /* 0x0000004e004b7308 */ /* 0x0007f00000000800 */
[----:B------:R-:W-:Y:S01]  /*1af10*/  MUFU.EX2 R106, R92 ;  /* 0x0000005c006a7308 */ /* 0x000fe20000000800 */
[----:B---3--:R-:W-:Y:S01]  /*1af20*/  FADD.FTZ R78, R89, R88 ;  /* 0x00000058594e7221 */ /* 0x008fe20000010000 */
[----:B----4-:R-:W-:-:S06]  /*1af30*/  FADD.FTZ R88, R125, R90 ;  /* 0x0000005a7d587221 */ /* 0x010fcc0000010000 */
[----:B------:R-:W3:Y:S01]  /*1af40*/  MUFU.EX2 R117, R117 ;  /* 0x0000007500757308 */ /* 0x000ee20000000800 */
[----:B-1----:R-:W-:Y:S01]  /*1af50*/  FADD.FTZ R78, R114, R78 ;  /* 0x0000004e724e7221 */ /* 0x002fe20000010000 */
[----:B------:R-:W-:-:S06]  /*1af60*/  FADD.FTZ R88, R112, R88 ;  /* 0x0000005870587221 */ /* 0x000fcc0000010000 */
[----:B------:R-:W-:Y:S01]  /*1af70*/  MUFU.EX2 R123, R80 ;  /* 0x00000050007b7308 */ /* 0x000fe20000000800 */
[----:B0-----:R-:W-:-:S07]  /*1af80*/  FADD.FTZ R78, R115, R78 ;  /* 0x0000004e734e7221 */ /* 0x001fce0000010000 */
[----:B------:R-:W0:Y:S08]  /*1af90*/  MUFU.EX2 R118, R118 ;  /* 0x0000007600767308 */ /* 0x000e300000000800 */
[----:B------:R-:W1:Y:S08]  /*1afa0*/  MUFU.EX2 R119, R119 ;  /* 0x0000007700777308 */ /* 0x000e700000000800 */
[----:B------:R4:W-:Y:S02]  /*1afb0*/  MUFU.EX2 R101, R79 ;  /* 0x0000004f00657308 */ /* 0x0009e40000000800 */
[----:B----4-:R-:W-:-:S06]  /*1afc0*/  FADD.FTZ R79, R107, R88 ;  /* 0x000000586b4f7221 */ /* 0x010fcc0000010000 */
[----:B------:R-:W4:Y:S01]  /*1afd0*/  MUFU.EX2 R120, R120 ;  /* 0x0000007800787308 */ /* 0x000f220000000800 */
[----:B--2---:R-:W-:Y:S01]  /*1afe0*/  FADD.FTZ R88, R116, R78 ;  /* 0x0000004e74587221 */ /* 0x004fe20000010000 */
[----:B------:R-:W-:-:S03]  /*1aff0*/  FADD.FTZ R79, R113, R79 ;  /* 0x0000004f714f7221 */ /* 0x000fc60000010000 */
[----:B---3--:R-:W-:Y:S01]  /*1b000*/  FADD.FTZ R88, R117, R88 ;  /* 0x0000005875587221 */ /* 0x008fe20000010000 */
[----:B------:R-:W-:Y:S02]  /*1b010*/  FADD.FTZ R90, R106, R79 ;  /* 0x0000004f6a5a7221 */ /* 0x000fe40000010000 */
[----:B------:R-:W-:Y:S01]  /*1b020*/  MUFU.EX2 R104, R97 ;  /* 0x0000006100687308 */ /* 0x000fe20000000800 */
[----:B0-----:R-:W-:Y:S01]  /*1b030*/  FADD.FTZ R88, R118, R88 ;  /* 0x0000005876587221 */ /* 0x001fe20000010000 */
[----:B------:R-:W-:Y:S01]  /*1b040*/  F2FP.BF16.F32.PACK_AB R92, R134, R135 ;  /* 0x00000087865c723e */ /* 0x000fe200000010ff */
[----:B------:R-:W-:-:S05]  /*1b050*/  FADD.FTZ R90, R123, R90 ;  /* 0x0000005a7b5a7221 */ /* 0x000fca0000010000 */
[----:B------:R-:W0:Y:S01]  /*1b060*/  MUFU.EX2 R121, R121 ;  /* 0x0000007900797308 */ /* 0x000e220000000800 */
[----:B------:R-:W-:Y:S02]  /*1b070*/  F2FP.BF16.F32.PACK_AB R93, R76, R93 ;  /* 0x0000005d4c5d723e */ /* 0x000fe400000010ff */
[----:B------:R-:W-:Y:S02]  /*1b080*/  F2FP.BF16.F32.PACK_AB R94, R132, R133 ;  /* 0x00000085845e723e */ /* 0x000fe400000010ff */
[----:B------:R-:W-:-:S03]  /*1b090*/  F2FP.BF16.F32.PACK_AB R76, R130, R131 ;  /* 0x00000083824c723e */ /* 0x000fc600000010ff */
[----:B------:R-:W-:Y:S01]  /*1b0a0*/  MUFU.EX2 R137, R73 ;  /* 0x0000004900897308 */ /* 0x000fe20000000800 */
[----:B------:R-:W-:Y:S02]  /*1b0b0*/  F2FP.BF16.F32.PACK_AB R77, R102, R77 ;  /* 0x0000004d664d723e */ /* 0x000fe400000010ff */
[----:B------:R-:W-:Y:S02]  /*1b0c0*/  F2FP.BF16.F32.PACK_AB R78, R128, R129 ;  /* 0x00000081804e723e */ /* 0x000fe400000010ff */
[----:B------:R-:W-:-:S03]  /*1b0d0*/  F2FP.BF16.F32.PACK_AB R79, R108, R103 ;  /* 0x000000676c4f723e */ /* 0x000fc600000010ff */
[----:B------:R-:W2:Y:S01]  /*1b0e0*/  MUFU.EX2 R122, R122 ;  /* 0x0000007a007a7308 */ /* 0x000ea20000000800 */
[----:B------:R-:W-:Y:S01]  /*1b0f0*/  FADD.FTZ R90, R105, R90 ;  /* 0x0000005a695a7221 */ /* 0x000fe20000010000 */
[----:B------:R-:W-:Y:S06]  /*1b100*/  STSM.16.M88.4 [R17+0x25b00], R92 ;  /* 0x025b005c11007844 */ /* 0x000fec0000000200 */
[----:B------:R1:W3:Y:S01]  /*1b110*/  MUFU.EX2 R14, R91 ;  /* 0x0000005b000e7308 */ /* 0x0002e20000000800 */
[----:B------:R0:W-:Y:S01]  /*1b120*/  STSM.16.M88.4 [R17+0x27300], R76 ;  /* 0x0273004c11007844 */ /* 0x0001e20000000200 */
[----:B-1----:R-:W-:-:S06]  /*1b130*/  FADD.FTZ R91, R119, R88 ;  /* 0x00000058775b7221 */ /* 0x002fcc0000010000 */
[----:B------:R-:W-:Y:S01]  /*1b140*/  MUFU.EX2 R97, R96 ;  /* 0x0000006000617308 */ /* 0x000fe20000000800 */
[----:B----4-:R-:W-:Y:S01]  /*1b150*/  FADD.FTZ R91, R120, R91 ;  /* 0x0000005b785b7221 */ /* 0x010fe20000010000 */
[----:B0-----:R-:W-:-:S06]  /*1b160*/  FADD.FTZ R76, R136, R90 ;  /* 0x0000005a884c7221 */ /* 0x001fcc0000010000 */
[----:B------:R-:W0:Y:S01]  /*1b170*/  MUFU.EX2 R74, R74 ;  /* 0x0000004a004a7308 */ /* 0x000e220000000800 */
[----:B------:R-:W-:Y:S01]  /*1b180*/  FADD.FTZ R77, R121, R91 ;  /* 0x0000005b794d7221 */ /* 0x000fe20000010000 */
[----:B------:R-:W-:-:S03]  /*1b190*/  FADD.FTZ R76, R104, R76 ;  /* 0x0000004c684c7221 */ /* 0x000fc60000010000 */
[----:B--2---:R-:W-:Y:S01]  /*1b1a0*/  FADD.FTZ R77, R122, R77 ;  /* 0x0000004d7a4d7221 */ /* 0x004fe20000010000 */
[----:B------:R-:W-:Y:S02]  /*1b1b0*/  FADD.FTZ R76, R137, R76 ;  /* 0x0000004c894c7221 */ /* 0x000fe40000010000 */
[----:B------:R-:W1:Y:S01]  /*1b1c0*/  MUFU.EX2 R139, R85 ;  /* 0x00000055008b7308 */ /* 0x000e620000000800 */
[----:B---3--:R-:W-:Y:S01]  /*1b1d0*/  FADD.FTZ R77, R14, R77 ;  /* 0x0000004d0e4d7221 */ /* 0x008fe20000010000 */
[----:B------:R-:W-:-:S03]  /*1b1e0*/  FADD.FTZ R76, R100, R76 ;  /* 0x0000004c644c7221 */ /* 0x000fc60000010000 */
[----:B------:R-:W-:Y:S01]  /*1b1f0*/  FADD.FTZ R77, R98, R77 ;  /* 0x0000004d624d7221 */ /* 0x000fe20000010000 */
[----:B------:R-:W-:Y:S02]  /*1b200*/  FADD.FTZ R76, R138, R76 ;  /* 0x0000004c8a4c7221 */ /* 0x000fe40000010000 */
[----:B------:R-:W2:Y:S01]  /*1b210*/  MUFU.EX2 R111, R140 ;  /* 0x0000008c006f7308 */ /* 0x000ea20000000800 */
[----:B0-----:R-:W-:Y:S01]  /*1b220*/  FADD.FTZ R77, R74, R77 ;  /* 0x0000004d4a4d7221 */ /* 0x001fe20000010000 */
[----:B------:R-:W-:-:S06]  /*1b230*/  FADD.FTZ R78, R97, R76 ;  /* 0x0000004c614e7221 */ /* 0x000fcc0000010000 */
[----:B------:R-:W-:Y:S01]  /*1b240*/  MUFU.EX2 R85, R143 ;  /* 0x0000008f00557308 */ /* 0x000fe20000000800 */
[----:B------:R-:W-:Y:S01]  /*1b250*/  FADD.FTZ R102, R99, R77 ;  /* 0x0000004d63667221 */ /* 0x000fe20000010000 */
[----:B-1----:R-:W-:-:S06]  /*1b260*/  FADD.FTZ R79, R139, R78 ;  /* 0x0000004e8b4f7221 */ /* 0x002fcc0000010000 */
[----:B------:R-:W0:Y:S01]  /*1b270*/  MUFU.EX2 R82, R82 ;  /* 0x0000005200527308 */ /* 0x000e220000000800 */
[----:B------:R-:W-:Y:S02]  /*1b280*/  F2FP.BF16.F32.PACK_AB R88, R126, R127 ;  /* 0x0000007f7e58723e */ /* 0x000fe400000010ff */
[----:B------:R-:W-:Y:S02]  /*1b290*/  F2FP.BF16.F32.PACK_AB R89, R114, R89 ;  /* 0x000000597259723e */ /* 0x000fe400000010ff */
[----:B------:R-:W-:-:S03]  /*1b2a0*/  F2FP.BF16.F32.PACK_AB R90, R112, R125 ;  /* 0x0000007d705a723e */ /* 0x000fc600000010ff */
[----:B------:R-:W-:Y:S01]  /*1b2b0*/  MUFU.EX2 R96, R146 ;  /* 0x0000009200607308 */ /* 0x000fe20000000800 */
[----:B------:R-:W-:Y:S01]  /*1b2c0*/  F2FP.BF16.F32.PACK_AB R91, R116, R115 ;  /* 0x00000073745b723e */ /* 0x000fe200000010ff */
[----:B------:R-:W-:Y:S01]  /*1b2d0*/  FADD.FTZ R102, R75, R102 ;  /* 0x000000664b667221 */ /* 0x000fe20000010000 */
[----:B------:R-:W-:-:S05]  /*1b2e0*/  F2FP.BF16.F32.PACK_AB R94, R123, R106 ;  /* 0x0000006a7b5e723e */ /* 0x000fca00000010ff */
[----:B------:R-:W1:Y:S01]  /*1b2f0*/  MUFU.EX2 R83, R83 ;  /* 0x0000005300537308 */ /* 0x000e620000000800 */
[----:B------:R-:W-:Y:S01]  /*1b300*/  FADD.FTZ R106, R110, R79 ;  /* 0x0000004f6e6a7221 */ /* 0x000fe20000010000 */
[----:B------:R-:W-:Y:S01]  /*1b310*/  F2FP.BF16.F32.PACK_AB R92, R113, R107 ;  /* 0x0000006b715c723e */ /* 0x000fe200000010ff */
[----:B------:R3:W-:Y:S01]  /*1b320*/  STSM.16.M88.4 [R17+0x28b00], R88 ;  /* 0x028b005811007844 */ /* 0x0007e20000000200 */
[----:B------:R-:W-:-:S04]  /*1b330*/  F2FP.BF16.F32.PACK_AB R93, R118, R117 ;  /* 0x00000075765d723e */ /* 0x000fc800000010ff */
[----:B------:R-:W-:Y:S01]  /*1b340*/  MUFU.EX2 R81, R149 ;  /* 0x0000009500517308 */ /* 0x000fe20000000800 */
[----:B------:R-:W-:Y:S01]  /*1b350*/  F2FP.BF16.F32.PACK_AB R95, R120, R119 ;  /* 0x00000077785f723e */ /* 0x000fe200000010ff */
[----:B--2---:R-:W-:-:S06]  /*1b360*/  FADD.FTZ R106, R111, R106 ;  /* 0x0000006a6f6a7221 */ /* 0x004fcc0000010000 */
[----:B------:R-:W2:Y:S01]  /*1b370*/  MUFU.EX2 R86, R86 ;  /* 0x0000005600567308 */ /* 0x000ea20000000800 */
[----:B---3--:R-:W-:Y:S01]  /*1b380*/  FADD.FTZ R89, R101, R102 ;  /* 0x0000006665597221 */ /* 0x008fe20000010000 */
[----:B------:R3:W-:Y:S06]  /*1b390*/  STSM.16.M88.4 [R17+0x2a300], R92 ;  /* 0x02a3005c11007844 */ /* 0x0007ec0000000200 */
[----:B------:R-:W-:Y:S01]  /*1b3a0*/  MUFU.EX2 R84, R150 ;  /* 0x0000009600547308 */ /* 0x000fe20000000800 */
[----:B------:R-:W-:Y:S01]  /*1b3b0*/  F2FP.BF16.F32.PACK_AB R79, R98, R14 ;  /* 0x0000000e624f723e */ /* 0x000fe200000010ff */
[----:B0-----:R-:W-:-:S06]  /*1b3c0*/  FADD.FTZ R14, R82, R89 ;  /* 0x00000059520e7221 */ /* 0x001fcc0000010000 */
[----:B------:R-:W0:Y:S01]  /*1b3d0*/  MUFU.EX2 R87, R87 ;  /* 0x0000005700577308 */ /* 0x000e220000000800 */
[----:B------:R-:W-:Y:S01]  /*1b3e0*/  F2FP.BF16.F32.PACK_AB R89, R99, R74 ;  /* 0x0000004a6359723e */ /* 0x000fe200000010ff */
[----:B---3--:R-:W-:-:S06]  /*1b3f0*/  FADD.FTZ R93, R85, R106 ;  /* 0x0000006a555d7221 */ /* 0x008fcc0000010000 */
[----:B------:R-:W3:Y:S01]  /*1b400*/  MUFU.EX2 R142, R142 ;  /* 0x0000008e008e7308 */ /* 0x000ee20000000800 */
[----:B-1----:R-:W-:Y:S01]  /*1b410*/  FADD.FTZ R91, R83, R14 ;  /* 0x0000000e535b7221 */ /* 0x002fe20000010000 */
[----:B------:R-:W-:-:S06]  /*1b420*/  FADD.FTZ R74, R96, R93 ;  /* 0x0000005d604a7221 */ /* 0x000fcc0000010000 */
[----:B------:R-:W1:Y:S01]  /*1b430*/  MUFU.EX2 R73, R151 ;  /* 0x0000009700497308 */ /* 0x000e620000000800 */
[----:B--2---:R-:W-:Y:S01]  /*1b440*/  FADD.FTZ R14, R86, R91 ;  /* 0x0000005b560e7221 */ /* 0x004fe20000010000 */
[----:B------:R-:W-:Y:S01]  /*1b450*/  FADD.FTZ R95, R81, R74 ;  /* 0x0000004a515f7221 */ /* 0x000fe20000010000 */
[----:B------:R-:W-:Y:S02]  /*1b460*/  F2FP.BF16.F32.PACK_AB R91, R101, R75 ;  /* 0x0000004b655b723e */ /* 0x000fe400000010ff */
[----:B0-----:R-:W-:Y:S01]  /*1b470*/  FADD.FTZ R75, R87, R14 ;  /* 0x0000000e574b7221 */ /* 0x001fe20000010000 */
[C---:B------:R-:W-:Y:S01]  /*1b480*/  FADD.FTZ R74, R84.reuse, R95 ;  /* 0x0000005f544a7221 */ /* 0x040fe20000010000 */
[----:B------:R-:W-:Y:S02]  /*1b490*/  F2FP.BF16.F32.PACK_AB R84, R84, R81 ;  /* 0x000000515454723e */ /* 0x000fe400000010ff */
[----:B---3--:R-:W-:Y:S01]  /*1b4a0*/  FADD.FTZ R14, R142, R75 ;  /* 0x0000004b8e0e7221 */ /* 0x008fe20000010000 */
[----:B------:R-:W2:Y:S01]  /*1b4b0*/  LDL R81, [R1+0x8c] ;  /* 0x00008c0001517983 */ /* 0x000ea20000100800 */
[----:B-1----:R-:W-:-:S03]  /*1b4c0*/  FADD.FTZ R75, R73, R74 ;  /* 0x0000004a494b7221 */ /* 0x002fc60000010000 */
[----:B------:R-:W2:Y:S01]  /*1b4d0*/  LDL.LU R74, [R1+0x14] ;  /* 0x00001400014a7983 */ /* 0x000ea20000300800 */
[----:B------:R-:W-:Y:S08]  /*1b4e0*/  MUFU.EX2 R80, R152 ;  /* 0x0000009800507308 */ /* 0x000ff00000000800 */
[----:B------:R-:W0:Y:S08]  /*1b4f0*/  MUFU.EX2 R145, R145 ;  /* 0x0000009100917308 */ /* 0x000e300000000800 */
[----:B------:R-:W-:Y:S08]  /*1b500*/  MUFU.EX2 R147, R147 ;  /* 0x0000009300937308 */ /* 0x000ff00000000800 */
[----:B------:R-:W1:Y:S01]  /*1b510*/  MUFU.EX2 R148, R148 ;  /* 0x0000009400947308 */ /* 0x000e620000000800 */
        /* <DEDUP_REMOVED lines=9> */
[C---:B0-----:R-:W-:Y:S02]  /*1b5b0*/  F2FP.BF16.F32.PACK_AB R85, R145.reuse, R142 ;  /* 0x0000008e9155723e */ /* 0x041fe400000010ff */
[----:B------:R-:W-:Y:S02]  /*1b5c0*/  F2FP.BF16.F32.PACK_AB R86, R80, R73 ;  /* 0x000000495056723e */ /* 0x000fe400000010ff */
[----:B-1----:R-:W-:Y:S01]  /*1b5d0*/  F2FP.BF16.F32.PACK_AB R87, R148, R147 ;  /* 0x000000939457723e */ /* 0x002fe200000010ff */
[----:B------:R-:W-:Y:S04]  /*1b5e0*/  STSM.16.M88.4 [R17+0x2bb00], R76 ;  /* 0x02bb004c11007844 */ /* 0x000fe80000000200 */
[----:B------:R-:W-:Y:S04]  /*1b5f0*/  STSM.16.M88.4 [R17+0x2d300], R88 ;  /* 0x02d3005811007844 */ /* 0x000fe80000000200 */
[----:B------:R-:W-:Y:S04]  /*1b600*/  STSM.16.M88.4 [R17+0x2eb00], R92 ;  /* 0x02eb005c11007844 */ /* 0x000fe80000000200 */
[----:B------:R-:W-:Y:S01]  /*1b610*/  STSM.16.M88.4 [R17+0x30300], R84 ;  /* 0x0303005411007844 */ /* 0x000fe20000000200 */
[----:B------:R-:W-:Y:S01]  /*1b620*/  @!PT LDS RZ, [RZ] ;  /* 0x00000000fffff984 */ /* 0x000fe20000000800 */
[----:B------:R-:W-:Y:S01]  /*1b630*/  @!PT LDS RZ, [RZ] ;  /* 0x00000000fffff984 */ /* 0x000fe20000000800 */
[----:B------:R-:W-:Y:S01]  /*1b640*/  @!PT LDS RZ, [RZ] ;  /* 0x00000000fffff984 */ /* 0x000fe20000000800 */
[----:B------:R-:W-:Y:S01]  /*1b650*/  @!PT LDS RZ, [RZ] ;  /* 0x00000000fffff984 */ /* 0x000fe20000000800 */
[----:B------:R0:W-:Y:S06]  /*1b660*/  MEMBAR.ALL.CTA ;  /* 0x0000000000007992 */ /* 0x0001ec0000008000 */
[----:B0-----:R-:W0:Y:S01]  /*1b670*/  FENCE.VIEW.ASYNC.S ;  /* 0x00000000000073c6 */ /* 0x001e220000000000 */
[----:B------:R-:W-:Y:S01]  /*1b680*/  FADD.FTZ R14, R145, R14 ;  /* 0x0000000e910e7221 */ /* 0x000fe20000010000 */
[----:B------:R-:W-:-:S03]  /*1b690*/  FADD.FTZ R75, R80, R75 ;  /* 0x0000004b504b7221 */ /* 0x000fc60000010000 */
[----:B------:R-:W-:Y:S01]  /*1b6a0*/  FADD.FTZ R147, R147, R14 ;  /* 0x0000000e93937221 */ /* 0x000fe20000010000 */
[-C--:B------:R-:W-:Y:S01]  /*1b6b0*/  FMUL.FTZ R24, R24, R0.reuse ;  /* 0x0000000018187220 */ /* 0x080fe20000410000 */
        /* <DEDUP_REMOVED lines=24> */
[----:B------:R-:W-:Y:S01]  /*1b840*/  STL [R1+0x18], R75 ;  /* 0x0000184b01007387 */ /* 0x000fe20000100800 */
[-C--:B------:R-:W-:Y:S01]  /*1b850*/  FMUL.FTZ R26, R26, R15.reuse ;  /* 0x0000000f1a1a7220 */ /* 0x080fe20000410000 */
[----:B------:R-:W-:-:S02]  /*1b860*/  FMUL.FTZ R27, R27, R15 ;  /* 0x0000000f1b1b7220 */ /* 0x000fc40000410000 */
[----:B------:R1:W-:Y:S01]  /*1b870*/  STL [R1+0x38], R14 ;  /* 0x0000380e01007387 */ /* 0x0003e20000100800 */
[-C--:B------:R-:W-:Y:S01]  /*1b880*/  FMUL.FTZ R30, R30, R15.reuse ;  /* 0x0000000f1e1e7220 */ /* 0x080fe20000410000 */
[-C--:B------:R-:W-:Y:S01]  /*1b890*/  FMUL.FTZ R31, R31, R15.reuse ;  /* 0x0000000f1f1f7220 */ /* 0x080fe20000410000 */
[-C--:B------:R-:W-:Y:S01]  /*1b8a0*/  FMUL.FTZ R34, R34, R15.reuse ;  /* 0x0000000f22227220 */ /* 0x080fe20000410000 */
        /* <DEDUP_REMOVED lines=20> */
[----:B-1----:R-:W-:-:S02]  /*1b9f0*/  IMAD.MOV.U32 R14, RZ, RZ, R19 ;  /* 0x000000ffff0e7224 */ /* 0x002fc400078e0013 */
[----:B------:R-:W-:Y:S01]  /*1ba00*/  IMAD.MOV.U32 R15, RZ, RZ, R72 ;  /* 0x000000ffff0f7224 */ /* 0x000fe200078e0048 */
[C---:B--2---:R-:W-:Y:S01]  /*1ba10*/  ISETP.GT.AND P2, PT, R74.reuse, R81, PT ;  /* 0x000000514a00720c */ /* 0x044fe20003f44270 */
[----:B------:R-:W-:-:S05]  /*1ba20*/  VIADD R0, R74, 0xffffffff ;  /* 0xffffffff4a007836 */ /* 0x000fca0000000000 */
[----:B------:R1:W-:Y:S02]  /*1ba30*/  STL [R1+0x14], R0 ;  /* 0x0000140001007387 */ /* 0x0003e40000100800 */
[----:B-1----:R-:W-:Y:S01]  /*1ba40*/  IMAD.MOV.U32 R0, RZ, RZ, R20 ;  /* 0x000000ffff007224 */ /* 0x002fe200078e0014 */
[----:B0-----:R-:W-:-:S04]  /*1ba50*/  NOP ;  /* 0x0000000000007918 */ /* 0x001fc80000000000 */
[----:B---3--:R-:W-:Y:S05]  /*1ba60*/  @P2 BRA `(.L_x_2466) ;  /* 0xffffffac00942947 */ /* 0x008fea000383ffff */
.L_x_2455:
[----:B------:R-:W-:Y:S05]  /*1ba70*/  WARPSYNC.ALL ;  /* 0x0000000000007948 */ /* 0x000fea0003800000 */
[----:B------:R-:W-:Y:S06]  /*1ba80*/  BAR.ARV 0x8, 0x200 ;  /* 0x0208000000007b1d */ /* 0x000fec0000002000 */
[----:B------:R-:W-:Y:S05]  /*1ba90*/  @!P1 BRA `(.L_x_2467) ;  /* 0x0000000000049947 */ /* 0x000fea0003800000 */
[----:B------:R-:W-:Y:S01]  /*1baa0*/  BPT.TRAP 0x1 ;  /* 0x000000040000795c */ /* 0x000fe20000300000 */
.L_x_2467:
[----:B-----5:R-:W2:Y:S01]  /*1bab0*/  LDL R2, [R1+0x3c] ;  /* 0x00003c0001027983 */ /* 0x020ea20000100800 */
[----:B------:R-:W-:Y:S01]  /*1bac0*/  IMAD R0, R19, 0x8, R16 ;  /* 0x0000000813007824 */ /* 0x000fe200078e0210 */
[----:B--2---:R-:W-:-:S04]  /*1bad0*/  SHF.L.U32 R3, R2, 0x1f, RZ ;  /* 0x0000001f02037819 */ /* 0x004fc800000006ff */
[----:B------:R0:W1:Y:S01]  /*1bae0*/  SYNCS.PHASECHK.TRANS64.TRYWAIT P2, [R0+URZ+0x31c50], R3 ;  /* 0x031c5003000075a7 */ /* 0x000062000804017f */
[----:B------:R-:W-:Y:S05]  /*1baf0*/  @!P1 BRA `(.L_x_2468) ;  /* 0x0000000000049947 */ /* 0x000fea0003800000 */
[----:B------:R-:W-:Y:S01]  /*1bb00*/  BPT.TRAP 0x1 ;  /* 0x000000040000795c */ /* 0x000fe20000300000 */
.L_x_2468:
[----:B------:R-:W2:Y:S01]  /*1bb10*/  LDL.LU R2, [R1+0x7c] ;  /* 0x00007c0001027983 */ /* 0x000ea20000300800 */
[----:B------:R-:W-:Y:S02]  /*1bb20*/  VIADD R16, R16, 0x200 ;  /* 0x0000020010107836 */ /* 0x000fe40000000000 */
[----:B------:R-:W-:-:S03]  /*1bb30*/  IMAD.MOV.U32 R5, RZ, RZ, -0x3ffffff0 ;  /* 0xc0000010ff057424 */ /* 0x000fc600078e00ff */
[----:B------:R-:W-:-:S04]  /*1bb40*/  SHF.R.U32.HI R16, RZ, 0x4, R16 ;  /* 0x00000004ff107819 */ /* 0x000fc80000011610 */
[----:B------:R-:W-:-:S04]  /*1bb50*/  LOP3.LUT R16, R16, 0x3fff, RZ, 0xc0, !PT ;  /* 0x00003fff10107812 */ /* 0x000fc800078ec0ff */
[----:B------:R-:W-:Y:S02]  /*1bb60*/  LOP3.LUT R16, R16, 0x2400000, RZ, 0xfc, !PT ;  /* 0x0240000010107812 */ /* 0x000fe400078efcff */
[----:B--2---:R-:W-:Y:S01]  /*1bb70*/  LOP3.LUT R4, R2, 0x10000, RZ, 0xfc, !PT ;  /* 0x0001000002047812 */ /* 0x004fe200078efcff */
[----:B-1----:R-:W-:Y:S06]  /*1bb80*/  @P2 BRA `(.L_x_2469) ;  /* 0x0000000000082947 */ /* 0x002fec0003800000 */
[----:B------:R-:W1:Y:S02]  /*1bb90*/  SYNCS.PHASECHK.TRANS64.TRYWAIT P1, [R0+URZ+0x31c50], R3 ;  /* 0x031c5003000075a7 */ /* 0x000e64000802017f */
[----:B-1----:R-:W-:Y:S05]  /*1bba0*/  @!P1 BRA `(.L_x_2470) ;  /* 0x000000c800b09947 */ /* 0x002fea0003800000 */
.L_x_2469:
[----:B------:R-:W-:Y:S01]  /*1bbb0*/  IMAD R2, R19, 0x6c0, R16 ;  /* 0x000006c013027824 */ /* 0x000fe200078e0210 */
[----:B------:R-:W2:Y:S01]  /*1bbc0*/  LDL.LU R11, [R1+0x18] ;  /* 0x00001800010b7983 */ /* 0x000ea20000300800 */
[----:B01----:R-:W-:Y:S01]  /*1bbd0*/  IMAD.MOV.U32 R3, RZ, RZ, -0x7fffffe0 ;  /* 0x80000020ff037424 */ /* 0x003fe200078e00ff */
        /* <DEDUP_REMOVED lines=10> */
[----:B------:R-:W3:Y:S01]  /*1bc80*/  LDL.LU R10, [R1+0x38] ;  /* 0x00003800010a7983 */ /* 0x000ee20000300800 */
[----:B------:R-:W-:-:S02]  /*1bc90*/  IMAD.MOV.U32 R3, RZ, RZ, -0x7fffffe0 ;  /* 0x80000020ff037424 */ /* 0x000fc400078e00ff */
[----:B------:R-:W-:Y:S01]  /*1bca0*/  IMAD.MOV.U32 R5, RZ, RZ, -0x3ffffff0 ;  /* 0xc0000010ff057424 */ /* 0x000fe200078e00ff */
[----:B------:R-:W4:Y:S01]  /*1bcb0*/  LDL.LU R12, [R1+0x3c] ;  /* 0x00003c00010c7983 */ /* 0x000f220000300800 */
[----:B------:R-:W-:-:S05]  /*1bcc0*/  VIADD R19, R19, 0x1 ;  /* 0x0000000113137836 */ /* 0x000fca0000000000 */
        /* <DEDUP_REMOVED lines=62> */
[C---:B------:R-:W-:Y:S01]  /*1c0b0*/  VIADD R8, R2.reuse, 0x1c0 ;  /* 0x000001c002087836 */ /* 0x040fe20000000000 */
        /* <DEDUP_REMOVED lines=15> */
[----:B--2---:R-:W0:Y:S01]  /*1c1b0*/  SHFL.BFLY PT, R2, R11, 0x2, 0x1f ;  /* 0x0c401f000b027f89 */ /* 0x004e2200000e0000 */
[----:B------:R-:W-:Y:S02]  /*1c1c0*/  R2UR UR7, R3 ;  /* 0x00000000030772ca */ /* 0x000fe400000e0000 */
[----:B------:R-:W-:Y:S01]  /*1c1d0*/  R2UR UR4, R4 ;  /* 0x00000000040472ca */ /* 0x000fe200000e0000 */
[----:B---3--:R-:W1:Y:S01]  /*1c1e0*/  SHFL.BFLY PT, R3, R10, 0x2, 0x1f ;  /* 0x0c401f000a037f89 */ /* 0x008e6200000e0000 */
[----:B------:R-:W-:Y:S01]  /*1c1f0*/  R2UR UR5, R5 ;  /* 0x00000000050572ca */ /* 0x000fe200000e0000 */
[----:B0-----:R-:W-:Y:S01]  /*1c200*/  FADD.FTZ R2, R2, R11 ;  /* 0x0000000b02027221 */ /* 0x001fe20000010000 */
[----:B-1----:R-:W-:-:S04]  /*1c210*/  FADD.FTZ R4, R3, R10 ;  /* 0x0000000a03047221 */ /* 0x002fc80000010000 */
[----:B------:R-:W0:Y:S04]  /*1c220*/  SHFL.BFLY PT, R3, R2, 0x1, 0x1f ;  /* 0x0c201f0002037f89 */ /* 0x000e2800000e0000 */
[----:B------:R-:W1:Y:S01]  /*1c230*/  SHFL.BFLY PT, R5, R4, 0x1, 0x1f ;  /* 0x0c201f0004057f89 */ /* 0x000e6200000e0000 */
[----:B0-----:R-:W-:Y:S01]  /*1c240*/  FADD.FTZ R10, R2, R3 ;  /* 0x00000003020a7221 */ /* 0x001fe20000010000 */
[----:B------:R-:W-:Y:S01]  /*1c250*/  SEL R2, RZ, 0x1, P1 ;  /* 0x00000001ff027807 */ /* 0x000fe20000800000 */
[----:B-1----:R-:W-:-:S03]  /*1c260*/  FADD.FTZ R11, R4, R5 ;  /* 0x00000005040b7221 */ /* 0x002fc60000010000 */
[----:B------:R-:W-:Y:S01]  /*1c270*/  FSETP.NE.FTZ.AND P2, PT, R10, RZ, PT ;  /* 0x000000ff0a00720b */ /* 0x000fe20003f55000 */
[----:B------:R-:W-:Y:S01]  /*1c280*/  IMAD.MOV.U32 R5, RZ, RZ, RZ ;  /* 0x000000ffff057224 */ /* 0x000fe200078e00ff */
[----:B----4-:R-:W-:Y:S02]  /*1c290*/  LOP3.LUT R12, R12, R2, RZ, 0x3c, !PT ;  /* 0x000000020c0c7212 */ /* 0x010fe400078e3cff */
[----:B------:R-:W-:-:S09]  /*1c2a0*/  FSETP.NE.FTZ.AND P3, PT, R11, RZ, PT ;  /* 0x000000ff0b00720b */ /* 0x000fd20003f75000 */
[----:B------:R-:W0:Y:S08]  /*1c2b0*/  @P2 MUFU.LG2 R6, R10 ;  /* 0x0000000a00062308 */ /* 0x000e300000000c00 */
[----:B------:R1:W-:Y:S01]  /*1c2c0*/  @P2 MUFU.RCP R5, R10 ;  /* 0x0000000a00052308 */ /* 0x0003e20000001000 */
[----:B------:R-:W-:Y:S02]  /*1c2d0*/  WARPGROUP.DEPBAR.LE gsb0, 0x0 ;  /* 0x00008000000079c5 */ /* 0x000fe40000010000 */
[----:B-1----:R-:W2:Y:S01]  /*1c2e0*/  LDL.LU R10, [R1+0xac] ;  /* 0x0000ac00010a7983 */ /* 0x002ea20000300800 */
[----:B------:R-:W-:Y:S01]  /*1c2f0*/  WARPGROUP.ARRIVE ;  /* 0x00000000000079c5 */ /* 0x000fe20000000000 */
[----:B------:R-:W-:-:S03]  /*1c300*/  IMAD.MOV.U32 R3, RZ, RZ, RZ ;  /* 0x000000ffff037224 */ /* 0x000fc600078e00ff */
[----:B------:R-:W1:Y:S02]  /*1c310*/  @P3 MUFU.LG2 R8, R11 ;  /* 0x0000000b00083308 */ /* 0x000e640000000c00 */
[----:B------:R-:W-:Y:S01]  /*1c320*/  HGMMA.64x96x16.F32.BF16 R24, gdesc[UR4].tnspB, R24, gsb0 ;  /* 0x41600000041879f0 */ /* 0x000fe20008001818 */
[----:B------:R3:W-:Y:S05]  /*1c330*/  STL [R1+0x3c], R12 ;  /* 0x00003c0c01007387 */ /* 0x0007ea0000100800 */
[----:B------:R-:W4:Y:S01]  /*1c340*/  @P3 MUFU.RCP R3, R11 ;  /* 0x0000000b00033308 */ /* 0x000f220000001000 */
[----:B------:R-:W-:Y:S02]  /*1c350*/  @!P0 VIADD R4, R0, 0x31c60 ;  /* 0x00031c6000048836 */ /* 0x000fe40000000000 */
[----:B------:R-:W-:Y:S01]  /*1c360*/  @P2 FMUL.FTZ R7, R21, 0.69314718246459960938 ;  /* 0x3f31721815072820 */ /* 0x000fe20000410000 */
[----:B0-----:R-:W-:-:S02]  /*1c370*/  @P2 FMUL.FTZ R6, R6, 0.69314718246459960938 ;  /* 0x3f31721806062820 */ /* 0x001fc40000410000 */
[----:B------:R-:W-:Y:S01]  /*1c380*/  @!P0 PRMT R4, RZ, 0x654, R4 ;  /* 0x00000654ff048816 */ /* 0x000fe20000000004 */
[----:B---3--:R-:W-:Y:S01]  /*1c390*/  @P3 FMUL.FTZ R12, R21, 0.69314718246459960938 ;  /* 0x3f317218150c3820 */ /* 0x008fe20000410000 */
[----:B-1----:R-:W-:Y:S01]  /*1c3a0*/  @P3 FMUL.FTZ R9, R8, 0.69314718246459960938 ;  /* 0x3f31721808093820 */ /* 0x002fe20000410000 */
[----:B------:R-:W-:Y:S02]  /*1c3b0*/  IMAD.MOV.U32 R0, RZ, RZ, -0x800000 ;  /* 0xff800000ff007424 */ /* 0x000fe400078e00ff */
[----:B------:R-:W-:Y:S01]  /*1c3c0*/  @P2 FFMA.FTZ R0, R7, R20, R6 ;  /* 0x0000001407002223 */ /* 0x000fe20000010006 */
[----:B------:R-:W-:Y:S02]  /*1c3d0*/  IMAD.MOV.U32 R2, RZ, RZ, -0x800000 ;  /* 0xff800000ff027424 */ /* 0x000fe400078e00ff */
[----:B------:R-:W-:Y:S01]  /*1c3e0*/  @P3 FFMA.FTZ R2, R12, R72, R9 ;  /* 0x000000480c023223 */ /* 0x000fe20000010009 */
[----:B------:R-:W-:Y:S01]  /*1c3f0*/  SEL R19, R19, RZ, P1 ;  /* 0x000000ff13137207 */ /* 0x000fe20000800000 */
[----:B------:R-:W-:-:S02]  /*1c400*/  WARPGROUP.DEPBAR.LE gsb0, 0x0 ;  /* 0x00008000000079c5 */ /* 0x000fc40000010000 */
        /* <DEDUP_REMOVED lines=25> */
[----:B------:R-:W-:Y:S01]  /*1c5a0*/  PLOP3.LUT P0, PT, PT, PT, PT, 0x8, 0x0 ;  /* 0x000000000000781c */ /* 0x000fe20003f0e170 */
[-C--:B----4-:R-:W-:Y:S01]  /*1c5b0*/  FMUL.FTZ R26, R26, R3.reuse ;  /* 0x000000031a1a7220 */ /* 0x090fe20000410000 */
        /* <DEDUP_REMOVED lines=23> */
[----:B--2---:R-:W-:-:S05]  /*1c730*/  VIADD R10, R10, 0x1 ;  /* 0x000000010a0a7836 */ /* 0x004fca0000000000 */
[----:B------:R0:W-:Y:S02]  /*1c740*/  STL [R1+0xac], R10 ;  /* 0x0000ac0a01007387 */ /* 0x0001e40000100800 */
.L_x_2402:
[----:B------:R-:W-:Y:S05]  /*1c750*/  WARPSYNC.ALL ;  /* 0x0000000000007948 */ /* 0x000fea0003800000 */
[----:B------:R-:W1:Y:S08]  /*1c760*/  S2UR UR5, SR_CgaCtaId ;  /* 0x00000000000579c3 */ /* 0x000e700000008800 */
[----:B------:R-:W-:Y:S06]  /*1c770*/  BAR.SYNC.DEFER_BLOCKING 0x5, 0x200 ;  /* 0x0148000000007b1d */ /* 0x000fec0000010000 */
[----:B------:R-:W-:Y:S01]  /*1c780*/  UMOV UR4, 0x400 ;  /* 0x0000040000047882 */ /* 0x000fe20000000000 */
[----:B------:R-:W-:Y:S01]  /*1c790*/  BSSY B0, `(.L_x_2471) ;  /* 0x00002c9000007945 */ /* 0x000fe20003800000 */
[----:B-1----:R-:W-:-:S06]  /*1c7a0*/  ULEA UR4, UR5, UR4, 0x18 ;  /* 0x0000000405047291 */ /* 0x002fcc000f8ec03f */
[----:B------:R-:W-:-:S05]  /*1c7b0*/  IMAD.U32 R16, RZ, RZ, UR4 ;  /* 0x00000004ff107e24 */ /* 0x000fca000f8e00ff */
[----:B------:R1:W2:Y:S01]  /*1c7c0*/  LDS.128 R108, [R16+0x31cd0] ;  /* 0x031cd000106c7984 */ /* 0x0002a20000000c00 */
[----:B------:R-:W-:Y:S06]  /*1c7d0*/  BAR.ARV 0x4, 0x200 ;  /* 0x0108000000007b1d */ /* 0x000fec0000002000 */
[----:B------:R-:W-:Y:S05]  /*1c7e0*/  @P0 BRA `(.L_x_2472) ;  /* 0x0000002000180947 */ /* 0x000fea0003800000 */
[----:B0-----:R-:W3:Y:S01]  /*1c7f0*/  LDL R4, [R1+0xe8] ;  /* 0x0000e80001047983 */ /* 0x001ee20000100800 */
[----:B------:R-:W-:-:S03]  /*1c800*/  ULDC UR4, c[0x0][0xad4] ;  /* 0x0002b50000047ab9 */ /* 0x000fc60000000800 */
[----:B------:R-:W4:Y:S04]  /*1c810*/  LDL.LU R76, [R1+0x9c] ;  /* 0x00009c00014c7983 */ /* 0x000f280000300800 */
[----:B------:R-:W2:Y:S04]  /*1c820*/  LDL.LU R82, [R1+0xa4] ;  /* 0x0000a40001527983 */ /* 0x000ea80000300800 */
[----:B------:R-:W2:Y:S01]  /*1c830*/  LDL.LU R81, [R1+0xa8] ;  /* 0x0000a80001517983 */ /* 0x000ea20000300800 */
[----:B------:R-:W0:Y:S01]  /*1c840*/  S2R R3, SR_SWINHI ;  /* 0x0000000000037919 */ /* 0x000e220000002f00 */
[----:B------:R-:W-:-:S02]  /*1c850*/  MOV R74, R16 ;  /* 0x00000010004a7202 */ /* 0x000fc40000000f00 */
[----:B0-----:R-:W-:-:S03]  /*1c860*/  MOV R75, R3 ;  /* 0x00000003004b7202 */ /* 0x001fc60000000f00 */
[----:B---3--:R-:W-:-:S03]  /*1c870*/  IMAD.WIDE R4, R4, 0x2, R74 ;  /* 0x0000000204047825 */ /* 0x008fc600078e024a */
[C---:B------:R-:W-:Y:S02]  /*1c880*/  IADD3 R77, P0, R4.reuse, 0x6020, RZ ;  /* 0x00006020044d7810 */ /* 0x040fe40007f1e0ff */
[----:B------:R-:W-:-:S03]  /*1c890*/  LOP3.LUT R3, R4, 0x180, RZ, 0xc0, !PT ;  /* 0x0000018004037812 */ /* 0x000fc600078ec0ff */
[----:B------:R-:W-:Y:S01]  /*1c8a0*/  IMAD.X R11, RZ, RZ, R5, P0 ;  /* 0x000000ffff0b7224 */ /* 0x000fe200000e0605 */
[----:B----4-:R-:W-:Y:S02]  /*1c8b0*/  ISETP.NE.AND P0, PT, R76, RZ, PT ;  /* 0x000000ff4c00720c */ /* 0x010fe40003f05270 */
[----:B------:R-:W-:Y:S02]  /*1c8c0*/  IADD3 R8, P4, R4, 0x20, RZ ;  /* 0x0000002004087810 */ /* 0x000fe40007f9e0ff */
[----:B------:R-:W-:Y:S01]  /*1c8d0*/  SEL R80, R76, UR4, P0 ;  /* 0x000000044c507c07 */ /* 0x000fe20008000000 */
[----:B------:R-:W-:Y:S05]  /*1c8e0*/  WARPSYNC.ALL ;  /* 0x0000000000007948 */ /* 0x000fea0003800000 */
[----:B------:R-:W-:-:S02]  /*1c8f0*/  SHF.R.U64 R3, R3, 0x3, RZ ;  /* 0x0000000303037819 */ /* 0x000fc400000012ff */
[----:B------:R-:W-:Y:S02]  /*1c900*/  LOP3.LUT R6, R8, 0x180, RZ, 0xc0, !PT ;  /* 0x0000018008067812 */ /* 0x000fe400078ec0ff */
        /* <DEDUP_REMOVED lines=19> */
[----:B------:R-:W-:Y:S01]  /*1ca40*/  SHF.R.U64 R42, R42, 0x3, RZ ;  /* 0x000000032a2a7819 */ /* 0x000fe200000012ff */
[----:B------:R-:W-:Y:S01]  /*1ca50*/  IMAD.X R9, RZ, RZ, R5, P1 ;  /* 0x000000ffff097224 */ /* 0x000fe200008e0605 */
[----:B------:R-:W-:-:S02]  /*1ca60*/  LOP3.LUT R40, R6, R7, RZ, 0x3c, !PT ;  /* 0x0000000706287212 */ /* 0x000fc400078e3cff */
[----:B------:R-:W-:Y:S02]  /*1ca70*/  MOV R43, R4 ;  /* 0x00000004002b7202 */ /* 0x000fe40000000f00 */
[----:B------:R-:W-:Y:S02]  /*1ca80*/  LOP3.LUT R14, R3, R10, RZ, 0x3c, !PT ;  /* 0x0000000a030e7212 */ /* 0x000fe400078e3cff */
[----:B------:R-:W-:Y:S02]  /*1ca90*/  F2FP.BF16.F32.PACK_AB R4, R25, R24 ;  /* 0x000000181904723e */ /* 0x000fe400000010ff */
[----:B------:R-:W-:Y:S02]  /*1caa0*/  F2FP.BF16.F32.PACK_AB R5, R27, R26 ;  /* 0x0000001a1b05723e */ /* 0x000fe400000010ff */
[----:B------:R-:W-:Y:S02]  /*1cab0*/  F2FP.BF16.F32.PACK_AB R6, R29, R28 ;  /* 0x0000001c1d06723e */ /* 0x000fe400000010ff */
[----:B------:R-:W-:Y:S01]  /*1cac0*/  F2FP.BF16.F32.PACK_AB R7, R31, R30 ;  /* 0x0000001e1f07723e */ /* 0x000fe200000010ff */
[----:B------:R-:W-:Y:S01]  /*1cad0*/  BAR.SYNC.DEFER_BLOCKING 0x1, 0x180 ;  /* 0x0046000000007b1d */ /* 0x000fe20000010000 */
[----:B------:R-:W-:-:S02]  /*1cae0*/  LOP3.LUT R10, R42, R77, RZ, 0x3c, !PT ;  /* 0x0000004d2a0a7212 */ /* 0x000fc400078e3cff */
[----:B------:R-:W-:Y:S02]  /*1caf0*/  MOV R79, R12 ;  /* 0x0000000c004f7202 */ /* 0x000fe40000000f00 */
[----:B------:R-:W-:Y:S02]  /*1cb00*/  MOV R3, R14 ;  /* 0x0000000e00037202 */ /* 0x000fe40000000f00 */
[----:B------:R-:W-:Y:S02]  /*1cb10*/  MOV R77, R40 ;  /* 0x00000028004d7202 */ /* 0x000fe40000000f00 */
[----:B------:R-:W-:Y:S02]  /*1cb20*/  F2FP.BF16.F32.PACK_AB R12, R33, R32 ;  /* 0x00000020210c723e */ /* 0x000fe400000010ff */
[----:B------:R-:W-:Y:S02]  /*1cb30*/  F2FP.BF16.F32.PACK_AB R13, R35, R34 ;  /* 0x00000022230d723e */ /* 0x000fe400000010ff */
[----:B------:R-:W-:-:S02]  /*1cb40*/  F2FP.BF16.F32.PACK_AB R14, R37, R36 ;  /* 0x00000024250e723e */ /* 0x000fc400000010ff */
[----:B------:R-:W-:Y:S02]  /*1cb50*/  F2FP.BF16.F32.PACK_AB R15, R39, R38 ;  /* 0x00000026270f723e */ /* 0x000fe400000010ff */
[----:B------:R-:W-:Y:S02]  /*1cb60*/  F2FP.BF16.F32.PACK_AB R40, R21, R20 ;  /* 0x000000141528723e */ /* 0x000fe400000010ff */
[----:B------:R-:W-:Y:S02]  /*1cb70*/  F2FP.BF16.F32.PACK_AB R41, R73, R72 ;  /* 0x000000484929723e */ /* 0x000fe400000010ff */
[----:B------:R-:W-:Y:S01]  /*1cb80*/  F2FP.BF16.F32.PACK_AB R42, R45, R44 ;  /* 0x0000002c2d2a723e */ /* 0x000fe200000010ff */
[----:B------:R0:W-:Y:S01]  /*1cb90*/  STSM.16.M88.4 [R43], R4 ;  /* 0x000000042b007844 */ /* 0x0001e20000000200 */
[----:B------:R-:W-:Y:S02]  /*1cba0*/  MOV R78, R8 ;  /* 0x00000008004e7202 */ /* 0x000fe40000000f00 */
[----:B------:R-:W-:-:S02]  /*1cbb0*/  MOV R76, R10 ;  /* 0x0000000a004c7202 */ /* 0x000fc40000000f00 */
[----:B------:R-:W-:Y:S02]  /*1cbc0*/  F2FP.BF16.F32.PACK_AB R8, R57, R56 ;  /* 0x000000383908723e */ /* 0x000fe400000010ff */
[----:B------:R-:W-:Y:S02]  /*1cbd0*/  F2FP.BF16.F32.PACK_AB R9, R59, R58 ;  /* 0x0000003a3b09723e */ /* 0x000fe400000010ff */
[----:B------:R-:W-:Y:S02]  /*1cbe0*/  F2FP.BF16.F32.PACK_AB R10, R61, R60 ;  /* 0x0000003c3d0a723e */ /* 0x000fe400000010ff */
[----:B------:R-:W-:Y:S01]  /*1cbf0*/  F2FP.BF16.F32.PACK_AB R11, R63, R62 ;  /* 0x0000003e3f0b723e */ /* 0x000fe200000010ff */
[----:B------:R-:W-:Y:S01]  /*1cc00*/  STSM.16.M88.4 [R79], R12 ;  /* 0x0000000c4f007844 */ /* 0x000fe20000000200 */
[----:B0-----:R-:W-:Y:S02]  /*1cc10*/  F2FP.BF16.F32.PACK_AB R43, R47, R46 ;  /* 0x0000002e2f2b723e */ /* 0x001fe400000010ff */
[----:B------:R-:W-:-:S02]  /*1cc20*/  F2FP.BF16.F32.PACK_AB R4, R49, R48 ;  /* 0x000000303104723e */ /* 0x000fc400000010ff */
[----:B------:R-:W-:Y:S02]  /*1cc30*/  F2FP.BF16.F32.PACK_AB R5, R51, R50 ;  /* 0x000000323305723e */ /* 0x000fe400000010ff */
[----:B------:R-:W-:Y:S02]  /*1cc40*/  F2FP.BF16.F32.PACK_AB R6, R53, R52 ;  /* 0x000000343506723e */ /* 0x000fe400000010ff */
[----:B------:R-:W-:Y:S01]  /*1cc50*/  F2FP.BF16.F32.PACK_AB R7, R55, R54 ;  /* 0x000000363707723e */ /* 0x000fe200000010ff */
[----:B------:R-:W-:Y:S01]  /*1cc60*/  STSM.16.M88.4 [R3], R40 ;  /* 0x0000002803007844 */ /* 0x000fe20000000200 */
[----:B------:R-:W-:-:S03]  /*1cc70*/  ISETP.GT.AND P2, PT, R80, 0x1, PT ;  /* 0x000000015000780c */ /* 0x000fc60003f44270 */
[----:B------:R-:W-:Y:S04]  /*1cc80*/  STSM.16.M88.4 [R77], R4 ;  /* 0x000000044d007844 */ /* 0x000fe80000000200 */
[----:B------:R0:W-:Y:S02]  /*1cc90*/  STSM.16.M88.4 [R78], R8 ;  /* 0x000000084e007844 */ /* 0x0001e40000000200 */
[----:B0-----:R-:W-:-:S05]  /*1cca0*/  IMAD.MOV.U32 R10, RZ, RZ, 0x9b8 ;  /* 0x000009b8ff0a7424 */ /* 0x001fca00078e00ff */
[----:B------:R-:W-:-:S04]  /*1ccb0*/  SEL R10, R10, 0x978, P2 ;  /* 0x000009780a0a7807 */ /* 0x000fc80001000000 */
[----:B------:R0:W3:Y:S08]  /*1ccc0*/  LDC.64 R4, c[0x0][R10+0x220] ;  /* 0x000088000a047b82 */ /* 0x0000f00000000a00 */
[----:B------:R0:W4:Y:S08]  /*1ccd0*/  LDC.64 R6, c[0x0][R10+0x218] ;  /* 0x000086000a067b82 */ /* 0x0001300000000a00 */
[----:B------:R0:W0:Y:S01]  /*1cce0*/  LDC.64 R8, c[0x0][R10+0x228] ;  /* 0x00008a000a087b82 */ /* 0x0000220000000a00 */
[----:B------:R-:W-:-:S02]  /*1ccf0*/  F2FP.BF16.F32.PACK_AB R12, R65, R64 ;  /* 0x00000040410c723e */ /* 0x000fc400000010ff */
[----:B------:R-:W-:Y:S02]  /*1cd00*/  F2FP.BF16.F32.PACK_AB R13, R67, R66 ;  /* 0x00000042430d723e */ /* 0x000fe400000010ff */
[----:B------:R-:W-:Y:S02]  /*1cd10*/  F2FP.BF16.F32.PACK_AB R14, R69, R68 ;  /* 0x00000044450e723e */ /* 0x000fe400000010ff */
[----:B------:R-:W-:Y:S02]  /*1cd20*/  F2FP.BF16.F32.PACK_AB R15, R71, R70 ;  /* 0x00000046470f723e */ /* 0x000fe400000010ff */
[----:B------:R-:W-:-:S03]  /*1cd30*/  ISETP.NE.U32.AND P3, PT, RZ, UR6, PT ;  /* 0x00000006ff007c0c */ /* 0x000fc6000bf65070 */
[----:B------:R1:W-:Y:S01]  /*1cd40*/  STSM.16.M88.4 [R76], R12 ;  /* 0x0000000c4c007844 */ /* 0x0003e20000000200 */
[----:B------:R-:W-:Y:S01]  /*1cd50*/  BAR.SYNC.DEFER_BLOCKING 0x1, 0x180 ;  /* 0x0046000000007b1d */ /* 0x000fe20000010000 */
[----:B------:R-:W-:Y:S02]  /*1cd60*/  ISETP.NE.AND.EX P3, PT, RZ, UR7, PT, P3 ;  /* 0x00000007ff007c0c */ /* 0x000fe4000bf65330 */
[----:B------:R-:W-:Y:S02]  /*1cd70*/  ISETP.NE.U32.AND P0, PT, RZ, UR4, PT ;  /* 0x00000004ff007c0c */ /* 0x000fe4000bf05070 */
[----:B--2---:R-:W-:-:S03]  /*1cd80*/  IADD3 R40, P1, R82, UR4, RZ ;  /* 0x0000000452287c10 */ /* 0x004fc6000ff3e0ff */
[----:B-1----:R-:W1:Y:S01]  /*1cd90*/  LDC R14, c[0x0][0xbe8] ;  /* 0x0002fa00ff0e7b82 */ /* 0x002e620000000800 */
[----:B------:R-:W-:Y:S02]  /*1cda0*/  ISETP.NE.AND.EX P0, PT, RZ, UR5, PT, P0 ;  /* 0x00000005ff007c0c */ /* 0x000fe4000bf05300 */
[----:B------:R-:W-:-:S03]  /*1cdb0*/  IADD3.X R41, R81, UR5, RZ, P1, !PT ;  /* 0x0000000551297c10 */ /* 0x000fc60008ffe4ff */
[----:B------:R-:W-:Y:S01]  /*1cdc0*/  @P3 IADD3 R42, P1, R82, UR6, RZ ;  /* 0x00000006522a3c10 */ /* 0x000fe2000ff3e0ff */
[----:B------:R-:W-:Y:S01]  /*1cdd0*/  ULDC UR6, c[0x0][0xa88] ;  /* 0x0002a20000067ab9 */ /* 0x000fe20000000800 */
[----:B------:R-:W-:Y:S02]  /*1cde0*/  IMAD.MOV.U32 R3, RZ, RZ, RZ ;  /* 0x000000ffff037224 */ /* 0x000fe400078e00ff */
[----:B------:R-:W-:Y:S01]  /*1cdf0*/  IMAD.U32 R77, RZ, RZ, UR6 ;  /* 0x00000006ff4d7e24 */ /* 0x000fe2000f8e00ff */
[----:B------:R-:W-:Y:S01]  /*1ce00*/  @P3 IADD3.X R43, R81, UR7, RZ, P1, !PT ;  /* 0x00000007512b3c10 */ /* 0x000fe20008ffe4ff */
[----:B------:R-:W-:Y:S02]  /*1ce10*/  ULDC.64 UR8, c[0x0][0x208] ;  /* 0x0000820000087ab9 */ /* 0x000fe40000000a00 */
[----:B------:R2:W5:Y:S04]  /*1ce20*/  @P0 LDG.E R3, desc[UR8][R40.64] ;  /* 0x0000000828030981 */ /* 0x000568000c1e1900 */
[----:B------:R2:W5:Y:S01]  /*1ce30*/  @P3 LDG.E R77, desc[UR8][R42.64] ;  /* 0x000000082a4d3981 */ /* 0x000562000c1e1900 */
[----:B-1----:R-:W-:Y:S01]  /*1ce40*/  ISETP.NE.AND P1, PT, R14, 0x1, PT ;  /* 0x000000010e00780c */ /* 0x002fe20003f25270 */
[----:B0-234-:R-:W-:-:S12]  /*1ce50*/  @P3 BRA `(.L_x_2473) ;  /* 0x0000000000143947 */ /* 0x01dfd80003800000 */
[----:B------:R-:W-:Y:S05]  /*1ce60*/  @!P0 BRA `(.L_x_2473) ;  /* 0x0000000000108947 */ /* 0x000fea0003800000 */
[----:B------:R-:W-:Y:S02]  /*1ce70*/  ULDC.64 UR6, c[0x0][0x208] ;  /* 0x0000820000067ab9 */ /* 0x000fe40000000a00 */
[----:B------:R-:W2:Y:S04]  /*1ce80*/  LDG.E R12, desc[UR6][R40.64] ;  /* 0x00000006280c7981 */ /* 0x000ea8000c1e1900 */
[----:B-----5:R-:W2:Y:S02]  /*1ce90*/  LDG.E R77, desc[UR6][R40.64+0x4] ;  /* 0x00000406284d7981 */ /* 0x020ea4000c1e1900 */
[----:B--2---:R-:W-:-:S07]  /*1cea0*/  IMAD.IADD R77, R77, 0x1, -R12 ;  /* 0x000000014d4d7824 */ /* 0x004fce00078e0a0c */
.L_x_2473:
[----:B------:R-:W2:Y:S01]  /*1ceb0*/  LDL.LU R12, [R1+0xa0] ;  /* 0x0000a000010c7983 */ /* 0x000ea20000300800 */
[----:B------:R-:W-:Y:S01]  /*1cec0*/  ISETP.NE.U32.AND P0, PT, RZ, UR4, PT ;  /* 0x00000004ff007c0c */ /* 0x000fe2000bf05070 */
[----:B------:R-:W0:Y:S02]  /*1ced0*/  LDC.64 R10, c[0x0][R10+0x210] ;  /* 0x000084000a0a7b82 */ /* 0x000e240000000a00 */
[----:B------:R-:W3:Y:S04]  /*1cee0*/  LDL.LU R41, [R1+0xc8] ;  /* 0x0000c80001297983 */ /* 0x000ee80000300800 */
[----:B------:R-:W4:Y:S02]  /*1cef0*/  LDL R42, [R1+0x94] ;  /* 0x00009400012a7983 */ /* 0x000f240000100800 */
[----:B------:R-:W1:Y:S02]  /*1cf00*/  @P1 LDC R40, c[0x0][0xbec] ;  /* 0x0002fb00ff281b82 */ /* 0x000e640000000800 */
[----:B------:R-:W4:Y:S04]  /*1cf10*/  LDL R82, [R1+0x88] ;  /* 0x0000880001527983 */ /* 0x000f280000100800 */
[----:B------:R-:W4:Y:S02]  /*1cf20*/  LDL R80, [R1+0x98] ;  /* 0x0000980001507983 */ /* 0x000f240000100800 */
[----:B------:R-:W0:Y:S02]  /*1cf30*/  @P1 LDC R83, c[0x0][0xbf0] ;  /* 0x0002fc00ff531b82 */ /* 0x000e240000000800 */
[----:B------:R-:W4:Y:S01]  /*1cf40*/  LDL R78, [R1+0xb4] ;  /* 0x0000b400014e7983 */ /* 0x000f220000100800 */
[----:B------:R-:W-:-:S03]  /*1cf50*/  ISETP.NE.AND.EX P0, PT, RZ, UR5, PT, P0 ;  /* 0x00000005ff007c0c */ /* 0x000fc6000bf05300 */
[----:B------:R-:W4:Y:S01]  /*1cf60*/  LDL R84, [R1+0xe4] ;  /* 0x0000e40001547983 */ /* 0x000f220000100800 */
[----:B-----5:R-:W-:Y:S02]  /*1cf70*/  SHF.R.S32.HI R76, RZ, 0x1f, R3 ;  /* 0x0000001fff4c7819 */ /* 0x020fe40000011403 */
[----:B--2---:R-:W-:Y:S02]  /*1cf80*/  SEL R15, R12, RZ, !P0 ;  /* 0x000000ff0c0f7207 */ /* 0x004fe40004000000 */
[----:B------:R-:W2:Y:S01]  /*1cf90*/  LDC.64 R12, c[0x0][0xba8] ;  /* 0x0002ea00ff0c7b82 */ /* 0x000ea20000000a00 */
[----:B---3--:R-:W-:Y:S02]  /*1cfa0*/  SEL R41, R41, RZ, !P0 ;  /* 0x000000ff29297207 */ /* 0x008fe40004000000 */
[----:B------:R-:W-:-:S04]  /*1cfb0*/  IMAD R5, R5, R15, RZ ;  /* 0x0000000f05057224 */ /* 0x000fc800078e02ff */
[C---:B------:R-:W-:Y:S02]  /*1cfc0*/  IMAD R81, R4.reuse, R41, R5 ;  /* 0x0000002904517224 */ /* 0x040fe400078e0205 */
[----:B------:R-:W-:-:S04]  /*1cfd0*/  IMAD.WIDE.U32 R4, R4, R15, RZ ;  /* 0x0000000f04047225 */ /* 0x000fc800078e00ff */
[----:B----4-:R-:W-:Y:S02]  /*1cfe0*/  IMAD.IADD R41, R42, 0x1, R82 ;  /* 0x000000012a297824 */ /* 0x010fe400078e0252 */
[----:B------:R-:W3:Y:S01]  /*1cff0*/  LDL R42, [R1+0xd0] ;  /* 0x0000d000012a7983 */ /* 0x000ee20000100800 */
[-C--:B------:R-:W-:Y:S02]  /*1d000*/  IMAD R79, R7, R80.reuse, RZ ;  /* 0x00000050074f7224 */ /* 0x080fe400078e02ff */
[----:B------:R-:W-:Y:S01]  /*1d010*/  IMAD.WIDE.U32 R6, R6, R80, RZ ;  /* 0x0000005006067225 */ /* 0x000fe200078e00ff */
[----:B------:R-:W-:Y:S02]  /*1d020*/  SEL R43, R78, RZ, P2 ;  /* 0x000000ff4e2b7207 */ /* 0x000fe40001000000 */
[----:B------:R-:W-:Y:S01]  /*1d030*/  IADD3 R6, P0, P3, R4, R6, R3 ;  /* 0x0000000604067210 */ /* 0x000fe20007b1e003 */
[----:B-1----:R-:W-:Y:S01]  /*1d040*/  @P1 IMAD.HI.U32 R4, R41, R40, RZ ;  /* 0x0000002829041227 */ /* 0x002fe200078e00ff */
[----:B--2---:R-:W1:Y:S03]  /*1d050*/  @!P2 LDC R12, c[0x0][0xb50] ;  /* 0x0002d400ff0cab82 */ /* 0x004e660000000800 */
[----:B------:R-:W-:-:S02]  /*1d060*/  IMAD.IADD R81, R5, 0x1, R81 ;  /* 0x0000000105517824 */ /* 0x000fc400078e0251 */
[----:B------:R-:W-:Y:S01]  /*1d070*/  IMAD.MOV.U32 R5, RZ, RZ, R41 ;  /* 0x000000ffff057224 */ /* 0x000fe200078e0029 */
[----:B0-----:R-:W-:Y:S01]  /*1d080*/  @P1 SHF.R.U32.HI R5, RZ, R83, R4 ;  /* 0x00000053ff051219 */ /* 0x001fe20000011604 */
[----:B------:R-:W-:Y:S01]  /*1d090*/  IMAD.IADD R7, R7, 0x1, R79 ;  /* 0x0000000107077824 */ /* 0x000fe200078e024f */
[----:B------:R-:W0:Y:S01]  /*1d0a0*/  @!P2 LDC R13, c[0x0][0xb54] ;  /* 0x0002d500ff0dab82 */ /* 0x000e220000000800 */
        /* <DEDUP_REMOVED lines=17> */
[----:B------:R-:W-:-:S03]  /*1d1c0*/  IMAD.IADD R43, R84, 0x1, R82 ;  /* 0x00000001542b7824 */ /* 0x000fc600078e0252 */
[----:B------:R-:W-:Y:S04]  /*1d1d0*/  SHFL.IDX PT, R4, R12, RZ, 0x1c1f ;  /* 0x001c1fff0c047589 */ /* 0x000fe800000e0000 */
[----:B------:R-:W0:Y:S04]  /*1d1e0*/  SHFL.IDX PT, R5, R13, RZ, 0x1c1f ;  /* 0x001c1fff0d057589 */ /* 0x000e2800000e0000 */
[----:B------:R-:W1:Y:S01]  /*1d1f0*/  SHFL.IDX PT, R7, R13, 0x1, 0x1c1f ;  /* 0x003c1f000d077f89 */ /* 0x000e6200000e0000 */
[----:B------:R-:W-:Y:S02]  /*1d200*/  IMAD R8, R77, R14, RZ ;  /* 0x0000000e4d087224 */ /* 0x000fe400078e02ff */
[----:B------:R-:W-:Y:S01]  /*1d210*/  VIADD R9, R43, 0x8 ;  /* 0x000000082b097836 */ /* 0x000fe20000000000 */
[----:B------:R-:W-:Y:S01]  /*1d220*/  ULDC.64 UR6, c[0x0][0x208] ;  /* 0x0000820000067ab9 */ /* 0x000fe20000000a00 */
[----:B---3--:R-:W-:-:S04]  /*1d230*/  LOP3.LUT P0, RZ, R42, 0x3, RZ, 0xc0, !PT ;  /* 0x000000032aff7812 */ /* 0x008fc8000780c0ff */
        /* <DEDUP_REMOVED lines=19> */
[C---:B------:R-:W-:Y:S02]  /*1d370*/  IADD3 R29, P2, R74.reuse, 0x3000, RZ ;  /* 0x000030004a1d7810 */ /* 0x040fe40007f5e0ff */
[C---:B------:R-:W-:Y:S02]  /*1d380*/  IADD3 R33, P3, R74.reuse, 0x4800, RZ ;  /* 0x000048004a217810 */ /* 0x040fe40007f7e0ff */
[C---:B------:R-:W-:Y:S02]  /*1d390*/  IADD3 R37, P4, R74.reuse, 0x6000, RZ ;  /* 0x000060004a257810 */ /* 0x040fe40007f9e0ff */
[----:B------:R-:W-:Y:S02]  /*1d3a0*/  IADD3 R5, P5, R74, 0x7800, RZ ;  /* 0x000078004a057810 */ /* 0x000fe40007fbe0ff */
[----:B------:R-:W-:-:S02]  /*1d3b0*/  LOP3.LUT R24, R25, 0x180, RZ, 0xc0, !PT ;  /* 0x0000018019187812 */ /* 0x000fc400078ec0ff */
[----:B------:R-:W-:Y:S01]  /*1d3c0*/  LOP3.LUT R28, R29, 0x180, RZ, 0xc0, !PT ;  /* 0x000001801d1c7812 */ /* 0x000fe200078ec0ff */
[----:B------:R-:W-:Y:S01]  /*1d3d0*/  IMAD.X R41, RZ, RZ, R75, P5 ;  /* 0x000000ffff297224 */ /* 0x000fe200028e064b */
[----:B------:R-:W-:Y:S02]  /*1d3e0*/  LOP3.LUT R32, R33, 0x180, RZ, 0xc0, !PT ;  /* 0x0000018021207812 */ /* 0x000fe400078ec0ff */
[----:B------:R-:W-:Y:S02]  /*1d3f0*/  LOP3.LUT R36, R37, 0x180, RZ, 0xc0, !PT ;  /* 0x0000018025247812 */ /* 0x000fe400078ec0ff */
[----:B------:R-:W-:Y:S02]  /*1d400*/  LOP3.LUT R0, R5, 0x180, RZ, 0xc0, !PT ;  /* 0x0000018005007812 */ /* 0x000fe400078ec0ff */
[----:B------:R-:W-:Y:S02]  /*1d410*/  LOP3.LUT R7, R74, 0x180, RZ, 0xc0, !PT ;  /* 0x000001804a077812 */ /* 0x000fe400078ec0ff */
[----:B------:R-:W-:-:S02]  /*1d420*/  SHF.R.U64 R24, R24, 0x3, RZ ;  /* 0x0000000318187819 */ /* 0x000fc400000012ff */
[----:B------:R-:W-:Y:S02]  /*1d430*/  SHF.R.U64 R28, R28, 0x3, RZ ;  /* 0x000000031c1c7819 */ /* 0x000fe400000012ff */
[----:B------:R-:W-:Y:S02]  /*1d440*/  SHF.R.U64 R32, R32, 0x3, RZ ;  /* 0x0000000320207819 */ /* 0x000fe400000012ff */
[----:B------:R-:W-:Y:S02]  /*1d450*/  SHF.R.U64 R36, R36, 0x3, RZ ;  /* 0x0000000324247819 */ /* 0x000fe400000012ff */
[----:B------:R-:W-:Y:S02]  /*1d460*/  SHF.R.U64 R0, R0, 0x3, RZ ;  /* 0x0000000300007819 */ /* 0x000fe400000012ff */
[----:B------:R-:W-:Y:S02]  /*1d470*/  SHF.R.U64 R7, R7, 0x3, RZ ;  /* 0x0000000307077819 */ /* 0x000fe400000012ff */
        /* <DEDUP_REMOVED lines=8> */
[----:B------:R-:W-:Y:S01]  /*1d500*/  LOP3.LUT R40, R0, R5, RZ, 0x3c, !PT ;  /* 0x0000000500287212 */ /* 0x000fe200078e3cff */
[----:B------:R-:W5:Y:S01]  /*1d510*/  LD.E.128 R24, desc[UR4][R24.64] ;  /* 0x0000000418187980 */ /* 0x000f62000c101d00 */
[----:B------:R-:W-:-:S03]  /*1d520*/  LOP3.LUT R74, R7, R74, RZ, 0x3c, !PT ;  /* 0x0000004a074a7212 */ /* 0x000fc600078e3cff */
[----:B------:R-:W5:Y:S04]  /*1d530*/  LD.E.128 R28, desc[UR4][R28.64] ;  /* 0x000000041c1c7980 */ /* 0x000f68000c101d00 */
[----:B------:R0:W5:Y:S04]  /*1d540*/  LD.E.128 R4, desc[UR4][R74.64] ;  /* 0x000000044a047980 */ /* 0x000168000c101d00 */
[----:B------:R-:W5:Y:S04]  /*1d550*/  LD.E.128 R32, desc[UR4][R32.64] ;  /* 0x0000000420207980 */ /* 0x000f68000c101d00 */
[----:B------:R-:W5:Y:S04]  /*1d560*/  LD.E.128 R36, desc[UR4][R36.64] ;  /* 0x0000000424247980 */ /* 0x000f68000c101d00 */
[----:B------:R-:W5:Y:S01]  /*1d570*/  LD.E.128 R40, desc[UR4][R40.64] ;  /* 0x0000000428287980 */ /* 0x000f62000c101d00 */
[----:B------:R-:W-:-:S02]  /*1d580*/  ULDC.64 UR4, c[0x0][0xaa0] ;  /* 0x0002a80000047ab9 */ /* 0x000fc40000000a00 */
[----:B------:R-:W-:Y:S01]  /*1d590*/  IMAD R76, R76, UR4, RZ ;  /* 0x000000044c4c7c24 */ /* 0x000fe2000f8e02ff */
[----:B------:R-:W-:Y:S01]  /*1d5a0*/  SHF.R.S32.HI R12, RZ, 0x1f, R15 ;  /* 0x0000001fff0c7819 */ /* 0x000fe2000001140f */
[----:B------:R-:W-:Y:S01]  /*1d5b0*/  IMAD R0, R45, 0x60, R10 ;  /* 0x000000602d007824 */ /* 0x000fe200078e020a */
[----:B------:R-:W-:Y:S01]  /*1d5c0*/  @!PT LDS RZ, [RZ] ;  /* 0x00000000fffff984 */ /* 0x000fe20000000800 */
[----:B------:R-:W-:Y:S01]  /*1d5d0*/  @!PT LDS RZ, [RZ] ;  /* 0x00000000fffff984 */ /* 0x000fe20000000800 */
[----:B------:R-:W-:Y:S01]  /*1d5e0*/  @!PT LDS RZ, [RZ] ;  /* 0x00000000fffff984 */ /* 0x000fe20000000800 */
[----:B------:R-:W-:Y:S01]  /*1d5f0*/  @!PT LDS RZ, [RZ] ;  /* 0x00000000fffff984 */ /* 0x000fe20000000800 */
[----:B------:R3:W-:Y:S06]  /*1d600*/  MEMBAR.ALL.CTA ;  /* 0x0000000000007992 */ /* 0x0007ec0000008000 */
[----:B---3--:R-:W3:Y:S01]  /*1d610*/  FENCE.VIEW.ASYNC.S ;  /* 0x00000000000073c6 */ /* 0x008ee20000000000 */
[----:B------:R-:W-:-:S02]  /*1d620*/  IMAD R11, R3, UR5, R76 ;  /* 0x00000005030b7c24 */ /* 0x000fc4000f8e024c */
[----:B------:R-:W-:Y:S01]  /*1d630*/  IMAD.WIDE.U32 R2, R3, UR4, RZ ;  /* 0x0000000403027c25 */ /* 0x000fe2000f8e00ff */
[----:B------:R-:W-:-:S03]  /*1d640*/  ULDC.64 UR4, c[0x0][0xae8] ;  /* 0x0002ba0000047ab9 */ /* 0x000fc60000000a00 */
[----:B------:R-:W-:Y:S02]  /*1d650*/  IMAD.IADD R3, R3, 0x1, R11 ;  /* 0x0000000103037824 */ /* 0x000fe400078e020b */
[----:B------:R-:W-:Y:S02]  /*1d660*/  IMAD.IADD R20, R82, 0x1, R0 ;  /* 0x0000000152147824 */ /* 0x000fe400078e0200 */
[----:B------:R-:W-:-:S04]  /*1d670*/  IMAD.WIDE.U32 R2, R80, UR4, R2 ;  /* 0x0000000450027c25 */ /* 0x000fc8000f8e0002 */
[----:B-1----:R-:W-:-:S04]  /*1d680*/  @P1 IMAD.HI.U32 R0, R20, R13, RZ ;  /* 0x0000000d14001227 */ /* 0x002fc800078e00ff */
[----:B------:R-:W-:Y:S01]  /*1d690*/  IMAD R3, R80, UR5, R3 ;  /* 0x0000000550037c24 */ /* 0x000fe2000f8e0203 */
[----:B------:R-:W-:Y:S01]  /*1d6a0*/  ULDC.64 UR4, c[0x0][0xaf0] ;  /* 0x0002bc0000047ab9 */ /* 0x000fe20000000a00 */
[----:B------:R-:W-:Y:S01]  /*1d6b0*/  IMAD.MOV.U32 R11, RZ, RZ, R20 ;  /* 0x000000ffff0b7224 */ /* 0x000fe200078e0014 */
[----:B--2---:R-:W-:Y:S01]  /*1d6c0*/  @P1 SHF.R.U32.HI R11, RZ, R21, R0 ;  /* 0x00000015ff0b1219 */ /* 0x004fe20000011600 */
[----:B------:R-:W-:Y:S02]  /*1d6d0*/  IMAD R12, R12, UR4, RZ ;  /* 0x000000040c0c7c24 */ /* 0x000fe4000f8e02ff */
[----:B------:R-:W-:Y:S01]  /*1d6e0*/  IMAD.WIDE.U32 R2, R15, UR4, R2 ;  /* 0x000000040f027c25 */ /* 0x000fe2000f8e0002 */
[----:B------:R-:W-:-:S03]  /*1d6f0*/  SHF.R.S32.HI R0, RZ, 0x1f, R11 ;  /* 0x0000001fff007819 */ /* 0x000fc6000001140b */
[----:B------:R-:W-:Y:S01]  /*1d700*/  IMAD R13, R15, UR5, R12 ;  /* 0x000000050f0d7c24 */ /* 0x000fe2000f8e020c */
[----:B------:R-:W-:Y:S01]  /*1d710*/  ULDC.64 UR4, c[0x0][0xae0] ;  /* 0x0002b80000047ab9 */ /* 0x000fe20000000a00 */
[----:B------:R-:W-:Y:S02]  /*1d720*/  IMAD.MOV R15, RZ, RZ, -R11 ;  /* 0x000000ffff0f7224 */ /* 0x000fe400078e0a0b */
[----:B------:R-:W-:Y:S02]  /*1d730*/  IMAD.IADD R3, R3, 0x1, R13 ;  /* 0x0000000103037824 */ /* 0x000fe400078e020d */
[----:B------:R-:W-:Y:S02]  /*1d740*/  IMAD R0, R0, UR4, RZ ;  /* 0x0000000400007c24 */ /* 0x000fe4000f8e02ff */
        /* <DEDUP_REMOVED lines=9> */
[----:B------:R-:W-:-:S03]  /*1d7e0*/  IMAD.WIDE.U32 R2, R13, UR4, R2 ;  /* 0x000000040d027c25 */ /* 0x000fc6000f8e0002 */
[----:B---3--:R1:W-:Y:S01]  /*1d7f0*/  SYNCS.ARRIVE.TRANS64.RED.A1T0 RZ, [R0+URZ], RZ ;  /* 0x000000ff00ff79a7 */ /* 0x0083e2000810043f */
[----:B------:R-:W-:Y:S01]  /*1d800*/  IMAD R11, R13, UR5, R12 ;  /* 0x000000050d0b7c24 */ /* 0x000fe2000f8e020c */
[----:B------:R-:W-:-:S03]  /*1d810*/  ULDC.64 UR4, c[0x0][0xa80] ;  /* 0x0002a00000047ab9 */ /* 0x000fc60000000a00 */
[----:B------:R-:W-:Y:S01]  /*1d820*/  IMAD.IADD R3, R3, 0x1, R11 ;  /* 0x0000000103037824 */ /* 0x000fe200078e020b */
[C---:B-1----:R-:W-:Y:S01]  /*1d830*/  LEA R0, P0, R2.reuse, UR4, 0x1 ;  /* 0x0000000402007c11 */ /* 0x042fe2000f8008ff */
[C---:B------:R-:W-:Y:S01]  /*1d840*/  VIADD R44, R9.reuse, 0x20 ;  /* 0x00000020092c7836 */ /* 0x040fe20000000000 */
[----:B------:R-:W-:Y:S01]  /*1d850*/  UMOV UR4, 0xffffffff ;  /* 0xffffffff00047882 */ /* 0x000fe20000000000 */
[----:B------:R-:W-:Y:S01]  /*1d860*/  VIADD R47, R9, 0x40 ;  /* 0x00000040092f7836 */ /* 0x000fe20000000000 */
[----:B------:R-:W-:Y:S02]  /*1d870*/  LEA.HI.X R2, R2, UR5, R3, 0x1, P0 ;  /* 0x0000000502027c11 */ /* 0x000fe400080f0c03 */
[----:B------:R-:W-:Y:S02]  /*1d880*/  SHF.R.S32.HI R46, RZ, 0x1f, R44 ;  /* 0x0000001fff2e7819 */ /* 0x000fe4000001142c */
[----:B------:R-:W-:Y:S01]  /*1d890*/  SHF.R.S32.HI R48, RZ, 0x1f, R47 ;  /* 0x0000001fff307819 */ /* 0x000fe2000001142f */
[----:B0-----:R-:W-:Y:S06]  /*1d8a0*/  BRA.DIV UR4, `(.L_x_2475) ;  /* 0x000000ae04847947 */ /* 0x001fec000b800000 */
[----:B------:R0:W1:Y:S04]  /*1d8b0*/  SHFL.IDX PT, R3, R2, RZ, 0x1c1f ;  /* 0x001c1fff02037589 */ /* 0x00006800000e0000 */
[----:B------:R0:W2:Y:S02]  /*1d8c0*/  SHFL.IDX PT, R14, R0, RZ, 0x1c1f ;  /* 0x001c1fff000e7589 */ /* 0x0000a400000e0000 */
.L_x_2683:
[----:B------:R-:W-:Y:S01]  /*1d8d0*/  IMAD.IADD R45, R10, 0x1, R82 ;  /* 0x000000010a2d7824 */ /* 0x000fe200078e0252 */
[----:B------:R-:W-:Y:S04]  /*1d8e0*/  BSSY B1, `(.L_x_2476) ;  /* 0x0000011000017945 */ /* 0x000fe80003800000 */
[----:B------:R-:W-:-:S13]  /*1d8f0*/  ISETP.GE.AND P0, PT, R45, R8, PT ;  /* 0x000000082d00720c */ /* 0x000fda0003f06270 */
[----:B------:R-:W-:Y:S05]  /*1d900*/  @P0 BRA `(.L_x_2477) ;  /* 0x0000000000380947 */ /* 0x000fea0003800000 */
[----:B------:R-:W-:Y:S01]  /*1d910*/  ULDC UR4, c[0x0][0xac8] ;  /* 0x0002b20000047ab9 */ /* 0x000fe20000000800 */
[----:B------:R-:W-:Y:S01]  /*1d920*/  ULDC.64 UR6, c[0x0][0x208] ;  /* 0x0000820000067ab9 */ /* 0x000fe20000000a00 */
        /* <DEDUP_REMOVED lines=12> */
.L_x_2477:
[----:B------:R-:W-:Y:S05]  /*1d9f0*/  BSYNC B1 ;  /* 0x0000000000017941 */ /* 0x000fea0003800000 */
.L_x_2476:
[----:B------:R-:W-:-:S03]  /*1da00*/  UMOV UR4, 0xffffffff ;  /* 0xffffffff00047882 */ /* 0x000fc60000000000 */
[----:B------:R-:W-:Y:S05]  /*1da10*/  BRA.DIV UR4, `(.L_x_2478) ;  /* 0x000000ae045c7947 */ /* 0x000fea000b800000 */
[----:B-1----:R1:W4:Y:S04]  /*1da20*/  SHFL.IDX PT, R3, R2, 0x1, 0x1c1f ;  /* 0x003c1f0002037f89 */ /* 0x00232800000e0000 */
[----:B--2---:R1:W2:Y:S02]  /*1da30*/  SHFL.IDX PT, R14, R0, 0x1, 0x1c1f ;  /* 0x003c1f00000e7f89 */ /* 0x0042a400000e0000 */
.L_x_2687:
[----:B---3-5:R-:W-:-:S05]  /*1da40*/  VIADD R5, R45, 0x60 ;  /* 0x000000602d057836 */ /* 0x028fca0000000000 */
[----:B------:R-:W-:-:S13]  /*1da50*/  ISETP.GE.AND P0, PT, R5, R8, PT ;  /* 0x000000080500720c */ /* 0x000fda0003f06270 */
[----:B------:R-:W-:Y:S05]  /*1da60*/  @P0 BRA `(.L_x_2479) ;  /* 0x00000018006c0947 */ /* 0x000fea0003800000 */
[----:B------:R-:W-:Y:S01]  /*1da70*/  ULDC UR4, c[0x0][0xac8] ;  /* 0x0002b20000047ab9 */ /* 0x000fe20000000800 */
[----:B------:R-:W-:Y:S01]  /*1da80*/  ULDC.64 UR6, c[0x0][0x208] ;  /* 0x0000820000067ab9 */ /* 0x000fe20000000a00 */
[----:B------:R-:W-:Y:S02]  /*1da90*/  ISETP.GE.AND P2, PT, R44, UR4, PT ;  /* 0x000000042c007c0c */ /* 0x000fe4000bf46270 */
[----:B------:R-:W-:-:S11]  /*1daa0*/  ISETP.GE.AND P1, PT, R9, UR4, PT ;  /* 0x0000000409007c0c */ /* 0x000fd6000bf26270 */
[C---:B--2---:R-:W-:Y:S02]  /*1dab0*/  @!P2 LEA R6, P0, R44.reuse, R14, 0x1 ;  /* 0x0000000e2c06a211 */ /* 0x044fe400078008ff */
[----:B01----:R-:W-:Y:S02]  /*1dac0*/  @!P1 IMAD.MOV.U32 R2, RZ, RZ, R14 ;  /* 0x000000ffff029224 */ /* 0x003fe400078e000e */
[----:B----4-:R-:W-:Y:S02]  /*1dad0*/  @!P2 LEA.HI.X R7, R44, R3, R46, 0x1, P0 ;  /* 0x000000032c07a211 */ /* 0x010fe400000f0c2e */
[----:B------:R-:W-:Y:S01]  /*1dae0*/  ISETP.GE.AND P0, PT, R47, UR4, PT ;  /* 0x000000042f007c0c */ /* 0x000fe2000bf06270 */
[----:B------:R-:W-:-:S05]  /*1daf0*/  @!P1 IMAD.WIDE R4, R9, 0x2, R2 ;  /* 0x0000000209049825 */ /* 0x000fca00078e0202 */
[----:B------:R3:W-:Y:S04]  /*1db00*/  @!P1 ST.E.128 desc[UR6][R4.64], R24 ;  /* 0x0000001804009985 */ /* 0x0007e8000c101d06 */
[----:B------:R3:W-:Y:S03]  /*1db10*/  @!P2 ST.E.128 desc[UR6][R6.64], R32 ;  /* 0x000000200600a985 */ /* 0x0007e6000c101d06 */
[----:B------:R-:W-:Y:S05]  /*1db20*/  @P0 BRA `(.L_x_2479) ;  /* 0x00000018003c0947 */ /* 0x000fea0003800000 */
[----:B------:R-:W-:Y:S01]  /*1db30*/  LEA R14, P0, R47, R14, 0x1 ;  /* 0x0000000e2f0e7211 */ /* 0x000fe200078008ff */
[----:B------:R-:W-:-:S03]  /*1db40*/  ULDC.64 UR4, c[0x0][0x208] ;  /* 0x0000820000047ab9 */ /* 0x000fc60000000a00 */
[----:B------:R-:W-:-:S05]  /*1db50*/  LEA.HI.X R15, R47, R3, R48, 0x1, P0 ;  /* 0x000000032f0f7211 */ /* 0x000fca00000f0c30 */
[----:B------:R0:W-:Y:S01]  /*1db60*/  ST.E.128 desc[UR4][R14.64], R40 ;  /* 0x000000280e007985 */ /* 0x0001e2000c101d04 */
[----:B------:R-:W-:Y:S05]  /*1db70*/  BRA `(.L_x_2479) ;  /* 0x0000001800287947 */ /* 0x000fea0003800000 */
.L_x_2474:
[----:B------:R-:W-:Y:S01]  /*1db80*/  ULDC.64 UR4, c[0x0][0xb08] ;  /* 0x0002c20000047ab9 */ /* 0x000fe20000000a00 */
[----:B0-----:R-:W0:Y:S01]  /*1db90*/  @P1 LDC R6, c[0x0][0xbec] ;  /* 0x0002fb00ff061b82 */ /* 0x001e220000000800 */
[----:B------:R-:W-:Y:S01]  /*1dba0*/  IMAD R76, R76, UR4, RZ ;  /* 0x000000044c4c7c24 */ /* 0x000fe2000f8e02ff */
[----:B------:R-:W-:Y:S01]  /*1dbb0*/  SHF.R.S32.HI R0, RZ, 0x1f, R15 ;  /* 0x0000001fff007819 */ /* 0x000fe2000001140f */
[----:B------:R-:W-:-:S04]  /*1dbc0*/  IMAD.WIDE.U32 R4, R3, UR4, RZ ;  /* 0x0000000403047c25 */ /* 0x000fc8000f8e00ff */
[----:B------:R-:W-:Y:S01]  /*1dbd0*/  IMAD R3, R3, UR5, R76 ;  /* 0x0000000503037c24 */ /* 0x000fe2000f8e024c */
[----:B------:R-:W1:Y:S01]  /*1dbe0*/  @P1 LDC R11, c[0x0][0xbf0] ;  /* 0x0002fc00ff0b1b82 */ /* 0x000e620000000800 */
[----:B------:R-:W-:Y:S02]  /*1dbf0*/  ULDC.64 UR4, c[0x0][0xb38] ;  /* 0x0002ce0000047ab9 */ /* 0x000fe40000000a00 */
        /* <DEDUP_REMOVED lines=38> */
.L_x_2690:
        /* <DEDUP_REMOVED lines=14> */
[----:B------:R-:W-:Y:S01]  /*1df40*/  ULDC.64 UR6, c[0x0][0x208] ;  /* 0x0000820000067ab9 */ /* 0x000fe20000000a00 */
        /* <DEDUP_REMOVED lines=33> */
[C---:B------:R-:W-:Y:S01]  /*1e160*/  VIADD R28, R76.reuse, 0x50 ;  /* 0x000000504c1c7836 */ /* 0x040fe20000000000 */
        /* <DEDUP_REMOVED lines=10> */
[----:B------:R-:W-:Y:S02]  /*1e210*/  @!P4 LEA R6, P5, R75, R14, 0x2 ;  /* 0x0000000e4b06c211 */ /* 0x000fe400078a10ff */
[----:B------:R-:W-:Y:S02]  /*1e220*/  ISETP.GE.AND P0, PT, R15, UR4, PT ;  /* 0x000000040f007c0c */ /* 0x000fe4000bf06270 */
[----:B------:R-:W-:Y:S02]  /*1e230*/  @!P4 LEA.HI.X R7, R75, R3, R12, 0x2, P5 ;  /* 0x000000034b07c211 */ /* 0x000fe400028f140c */
[----:B--2---:R-:W-:-:S02]  /*1e240*/  SHF.R.S32.HI R20, RZ, 0x1f, R13 ;  /* 0x0000001fff147819 */ /* 0x004fc4000001140d */
[CC--:B------:R-:W-:Y:S02]  /*1e250*/  @!P2 LEA R12, P5, R13.reuse, R14.reuse, 0x2 ;  /* 0x0000000e0d0ca211 */ /* 0x0c0fe400078a10ff */
[----:B------:R-:W-:Y:S02]  /*1e260*/  SHF.R.S32.HI R21, RZ, 0x1f, R28 ;  /* 0x0000001fff157819 */ /* 0x000fe4000001141c */
[-C--:B------:R-:W-:Y:S02]  /*1e270*/  @!P2 LEA.HI.X R13, R13, R3.reuse, R20, 0x2, P5 ;  /* 0x000000030d0da211 */ /* 0x080fe400028f1414 */
[C---:B------:R-:W-:Y:S02]  /*1e280*/  @!P1 LEA R20, P5, R28.reuse, R14, 0x2 ;  /* 0x0000000e1c149211 */ /* 0x040fe400078a10ff */
[----:B------:R-:W-:Y:S02]  /*1e290*/  SHF.R.S32.HI R24, RZ, 0x1f, R15 ;  /* 0x0000001fff187819 */ /* 0x000fe4000001140f */
[----:B------:R-:W-:-:S02]  /*1e2a0*/  @!P1 LEA.HI.X R21, R28, R3, R21, 0x2, P5 ;  /* 0x000000031c159211 */ /* 0x000fc400028f1415 */
[C---:B------:R-:W-:Y:S01]  /*1e2b0*/  @!P0 LEA R14, P5, R15.reuse, R14, 0x2 ;  /* 0x0000000e0f0e8211 */ /* 0x040fe200078a10ff */
[----:B------:R3:W-:Y:S03]  /*1e2c0*/  @!P3 ST.E.64 desc[UR6][R10.64], R52 ;  /* 0x000000340a00b985 */ /* 0x0007e6000c101b06 */
[----:B------:R-:W-:Y:S01]  /*1e2d0*/  @!P0 LEA.HI.X R15, R15, R3, R24, 0x2, P5 ;  /* 0x000000030f0f8211 */ /* 0x000fe200028f1418 */
[----:B------:R3:W-:Y:S04]  /*1e2e0*/  @!P4 ST.E.64 desc[UR6][R6.64], R56 ;  /* 0x000000380600c985 */ /* 0x0007e8000c101b06 */
[----:B------:R3:W-:Y:S04]  /*1e2f0*/  @!P2 ST.E.64 desc[UR6][R12.64], R60 ;  /* 0x0000003c0c00a985 */ /* 0x0007e8000c101b06 */
[----:B------:R3:W-:Y:S04]  /*1e300*/  @!P1 ST.E.64 desc[UR6][R20.64], R64 ;  /* 0x0000004014009985 */ /* 0x0007e8000c101b06 */
[----:B------:R3:W-:Y:S02]  /*1e310*/  @!P0 ST.E.64 desc[UR6][R14.64], R68 ;  /* 0x000000440e008985 */ /* 0x0007e4000c101b06 */
.L_x_2482:
[----:B------:R-:W-:Y:S05]  /*1e320*/  BSYNC B1 ;  /* 0x0000000000017941 */ /* 0x000fea0003800000 */
.L_x_2481:
[----:B------:R-:W-:-:S03]  /*1e330*/  UMOV UR4, 0xffffffff ;  /* 0xffffffff00047882 */ /* 0x000fc60000000000 */
[----:B------:R-:W-:Y:S05]  /*1e340*/  BRA.DIV UR4, `(.L_x_2483) ;  /* 0x000000a6048c7947 */ /* 0x000fea000b800000 */
[----:B-1----:R1:W4:Y:S04]  /*1e350*/  SHFL.IDX PT, R3, R2, 0x1, 0x1c1f ;  /* 0x003c1f0002037f89 */ /* 0x00232800000e0000 */
[----:B--23--:R1:W2:Y:S02]  /*1e360*/  SHFL.IDX PT, R14, R0, 0x1, 0x1c1f ;  /* 0x003c1f00000e7f89 */ /* 0x00c2a400000e0000 */
.L_x_2694:
[----:B------:R-:W-:-:S13]  /*1e370*/  ISETP.GE.AND P0, PT, R9, R8, PT ;  /* 0x000000080900720c */ /* 0x000fda0003f06270 */
[----:B------:R-:W-:Y:S05]  /*1e380*/  @P0 BRA `(.L_x_2479) ;  /* 0x0000001000240947 */ /* 0x000fea0003800000 */
[----:B01----:R-:W3:Y:S01]  /*1e390*/  LDL R0, [R1+0xc4] ;  /* 0x0000c40001007983 */ /* 0x003ee20000100800 */
[----:B------:R-:W-:-:S03]  /*1e3a0*/  ULDC UR4, c[0x0][0xac8] ;  /* 0x0002b20000047ab9 */ /* 0x000fc60000000800 */
[----:B------:R-:W5:Y:S04]  /*1e3b0*/  LDL R28, [R1+0x84] ;  /* 0x00008400011c7983 */ /* 0x000f680000100800 */
[----:B------:R-:W4:Y:S04]  /*1e3c0*/  LDL R12, [R1+0xc0] ;  /* 0x0000c000010c7983 */ /* 0x000f280000100800 */
        /* <DEDUP_REMOVED lines=9> */
[----:B-----5:R-:W-:Y:S02]  /*1e460*/  ISETP.GE.AND P5, PT, R28, UR4, PT ;  /* 0x000000041c007c0c */ /* 0x020fe4000bfa6270 */
[----:B----4-:R-:W-:-:S09]  /*1e470*/  ISETP.GE.AND P0, PT, R12, UR4, PT ;  /* 0x000000040c007c0c */ /* 0x010fd2000bf06270 */
[-C--:B--2---:R-:W-:Y:S02]  /*1e480*/  @!P1 LEA R6, P2, R0, R14.reuse, 0x2 ;  /* 0x0000000e00069211 */ /* 0x084fe400078410ff */
        /* <DEDUP_REMOVED lines=14> */
[-C--:B------:R-:W-:Y:S02]  /*1e570*/  @!P3 LEA R10, P5, R24, R14.reuse, 0x2 ;  /* 0x0000000e180ab211 */ /* 0x080fe400078a10ff */
[-C--:B------:R-:W-:Y:S02]  /*1e580*/  @!P4 LEA R12, P2, R20, R14.reuse, 0x2 ;  /* 0x0000000e140cc211 */ /* 0x080fe400078410ff */
[-C--:B------:R-:W-:Y:S02]  /*1e590*/  @!P3 LEA.HI.X R11, R24, R3.reuse, R25, 0x2, P5 ;  /* 0x00000003180bb211 */ /* 0x080fe400028f1419 */
[----:B------:R-:W-:Y:S01]  /*1e5a0*/  @!P4 LEA.HI.X R13, R20, R3, R21, 0x2, P2 ;  /* 0x00000003140dc211 */ /* 0x000fe200010f1415 */
[C---:B------:R-:W-:Y:S01]  /*1e5b0*/  VIADD R21, R28.reuse, 0x40 ;  /* 0x000000401c157836 */ /* 0x040fe20000000000 */
[----:B------:R-:W-:Y:S01]  /*1e5c0*/  ISETP.GE.AND P2, PT, R15, UR4, PT ;  /* 0x000000040f007c0c */ /* 0x000fe2000bf46270 */
[----:B------:R3:W-:Y:S01]  /*1e5d0*/  @!P3 ST.E.64 desc[UR6][R10.64], R38 ;  /* 0x000000260a00b985 */ /* 0x0007e2000c101b06 */
[----:B------:R-:W-:Y:S01]  /*1e5e0*/  SHF.R.S32.HI R24, RZ, 0x1f, R29 ;  /* 0x0000001fff187819 */ /* 0x000fe2000001141d */
[----:B------:R-:W-:Y:S01]  /*1e5f0*/  VIADD R25, R28, 0x48 ;  /* 0x000000481c197836 */ /* 0x000fe20000000000 */
[----:B------:R-:W-:Y:S01]  /*1e600*/  ISETP.GE.AND P3, PT, R21, UR4, PT ;  /* 0x0000000415007c0c */ /* 0x000fe2000bf66270 */
[----:B------:R4:W-:Y:S01]  /*1e610*/  @!P4 ST.E.64 desc[UR6][R12.64], R72 ;  /* 0x000000480c00c985 */ /* 0x0009e2000c101b06 */
[----:B0-----:R-:W-:-:S02]  /*1e620*/  @!P1 LEA R4, P4, R29, R14, 0x2 ;  /* 0x0000000e1d049211 */ /* 0x001fc400078810ff */
[----:B------:R-:W-:Y:S02]  /*1e630*/  SHF.R.S32.HI R2, RZ, 0x1f, R0 ;  /* 0x0000001fff027819 */ /* 0x000fe40000011400 */
[C---:B-1----:R-:W-:Y:S02]  /*1e640*/  @!P0 LEA R6, P5, R0.reuse, R14, 0x2 ;  /* 0x0000000e00068211 */ /* 0x042fe400078a10ff */
        /* <DEDUP_REMOVED lines=9> */
[----:B------:R-:W-:Y:S02]  /*1e6e0*/  SHF.R.S32.HI R2, RZ, 0x1f, R21 ;  /* 0x0000001fff027819 */ /* 0x000fe40000011415 */
[----:B---3--:R-:W-:-:S04]  /*1e6f0*/  @!P3 LEA R10, P4, R21, R14, 0x2 ;  /* 0x0000000e150ab211 */ /* 0x008fc800078810ff */
[----:B------:R-:W-:Y:S02]  /*1e700*/  @!P3 LEA.HI.X R11, R21, R3, R2, 0x2, P4 ;  /* 0x00000003150bb211 */ /* 0x000fe400020f1402 */
[----:B------:R-:W-:Y:S02]  /*1e710*/  SHF.R.S32.HI R2, RZ, 0x1f, R25 ;  /* 0x0000001fff027819 */ /* 0x000fe40000011419 */
[----:B----4-:R-:W-:-:S04]  /*1e720*/  @!P5 LEA R12, P4, R25, R14, 0x2 ;  /* 0x0000000e190cd211 */ /* 0x010fc800078810ff */
[----:B------:R-:W-:Y:S02]  /*1e730*/  @!P5 LEA.HI.X R13, R25, R3, R2, 0x2, P4 ;  /* 0x00000003190dd211 */ /* 0x000fe400020f1402 */
[----:B------:R-:W-:Y:S02]  /*1e740*/  SHF.R.S32.HI R2, RZ, 0x1f, R0 ;  /* 0x0000001fff027819 */ /* 0x000fe40000011400 */
[----:B------:R-:W-:-:S04]  /*1e750*/  @!P1 LEA R20, P4, R0, R14, 0x2 ;  /* 0x0000000e00149211 */ /* 0x000fc800078810ff */
[----:B------:R-:W-:Y:S01]  /*1e760*/  @!P1 LEA.HI.X R21, R0, R3, R2, 0x2, P4 ;  /* 0x0000000300159211 */ /* 0x000fe200020f1402 */
[----:B------:R-:W-:Y:S01]  /*1e770*/  VIADD R0, R28, 0x58 ;  /* 0x000000581c007836 */ /* 0x000fe20000000000 */
[----:B------:R0:W-:Y:S04]  /*1e780*/  @!P0 ST.E.64 desc[UR6][R6.64], R50 ;  /* 0x0000003206008985 */ /* 0x0001e8000c101b06 */
[----:B------:R-:W-:Y:S01]  /*1e790*/  ISETP.GE.AND P0, PT, R0, UR4, PT ;  /* 0x0000000400007c0c */ /* 0x000fe2000bf06270 */
[----:B------:R0:W-:Y:S04]  /*1e7a0*/  @!P2 ST.E.64 desc[UR6][R8.64], R54 ;  /* 0x000000360800a985 */ /* 0x0001e8000c101b06 */
[----:B------:R0:W-:Y:S04]  /*1e7b0*/  @!P3 ST.E.64 desc[UR6][R10.64], R58 ;  /* 0x0000003a0a00b985 */ /* 0x0001e8000c101b06 */
[----:B------:R0:W-:Y:S04]  /*1e7c0*/  @!P5 ST.E.64 desc[UR6][R12.64], R62 ;  /* 0x0000003e0c00d985 */ /* 0x0001e8000c101b06 */
[----:B------:R0:W-:Y:S01]  /*1e7d0*/  @!P1 ST.E.64 desc[UR6][R20.64], R66 ;  /* 0x0000004214009985 */ /* 0x0001e2000c101b06 */
[----:B------:R-:W-:Y:S05]  /*1e7e0*/  @P0 BRA `(.L_x_2479) ;  /* 0x0000000c000c0947 */ /* 0x000fea0003800000 */
[----:B------:R-:W-:Y:S01]  /*1e7f0*/  LEA R14, P0, R0, R14, 0x2 ;  /* 0x0000000e000e7211 */ /* 0x000fe200078010ff */
[----:B------:R-:W-:Y:S01]  /*1e800*/  ULDC.64 UR4, c[0x0][0x208] ;  /* 0x0000820000047ab9 */ /* 0x000fe20000000a00 */
[----:B------:R-:W-:-:S04]  /*1e810*/  SHF.R.S32.HI R2, RZ, 0x1f, R0 ;  /* 0x0000001fff027819 */ /* 0x000fc80000011400 */
[----:B------:R-:W-:-:S05]  /*1e820*/  LEA.HI.X R15, R0, R3, R2, 0x2, P0 ;  /* 0x00000003000f7211 */ /* 0x000fca00000f1402 */
[----:B------:R1:W-:Y:S01]  /*1e830*/  ST.E.64 desc[UR4][R14.64], R70 ;  /* 0x000000460e007985 */ /* 0x0003e2000c101b04 */
[----:B------:R-:W-:Y:S05]  /*1e840*/  BRA `(.L_x_2479) ;  /* 0x0000000800f47947 */ /* 0x000fea0003800000 */
.L_x_2472:
[----:B0-----:R-:W3:Y:S01]  /*1e850*/  LDL.LU R4, [R1+0xa4] ;  /* 0x0000a40001047983 */ /* 0x001ee20000300800 */
[----:B------:R-:W-:Y:S01]  /*1e860*/  ULDC.64 UR6, c[0x0][0xc08] ;  /* 0x0003020000067ab9 */ /* 0x000fe20000000a00 */
[----:B------:R-:W-:Y:S02]  /*1e870*/  ULDC.64 UR4, c[0x0][0xc00] ;  /* 0x0003000000047ab9 */ /* 0x000fe40000000a00 */
[----:B------:R-:W4:Y:S04]  /*1e880*/  LDL.LU R0, [R1+0xa8] ;  /* 0x0000a80001007983 */ /* 0x000f280000300800 */
[----:B------:R-:W2:Y:S01]  /*1e890*/  LDL R8, [R1+0x9c] ;  /* 0x00009c0001087983 */ /* 0x000ea20000100800 */
[----:B------:R-:W-:Y:S01]  /*1e8a0*/  ISETP.NE.U32.AND P1, PT, RZ, UR6, PT ;  /* 0x00000006ff007c0c */ /* 0x000fe2000bf25070 */
[----:B------:R-:W-:Y:S01]  /*1e8b0*/  IMAD.MOV.U32 R7, RZ, RZ, RZ ;  /* 0x000000ffff077224 */ /* 0x000fe200078e00ff */
[----:B------:R-:W-:Y:S01]  /*1e8c0*/  ISETP.NE.U32.AND P0, PT, RZ, UR4, PT ;  /* 0x00000004ff007c0c */ /* 0x000fe2000bf05070 */
[----:B------:R-:W-:Y:S01]  /*1e8d0*/  ULDC.64 UR8, c[0x0][0x208] ;  /* 0x0000820000087ab9 */ /* 0x000fe20000000a00 */
[----:B------:R-:W-:Y:S01]  /*1e8e0*/  ISETP.NE.AND.EX P1, PT, RZ, UR7, PT, P1 ;  /* 0x00000007ff007c0c */ /* 0x000fe2000bf25310 */
[----:B------:R-:W0:Y:S01]  /*1e8f0*/  S2R R9, SR_TID.X ;  /* 0x0000000000097919 */ /* 0x000e220000002100 */
[----:B------:R-:W-:Y:S01]  /*1e900*/  ISETP.NE.AND.EX P0, PT, RZ, UR5, PT, P0 ;  /* 0x00000005ff007c0c */ /* 0x000fe2000bf05300 */
[----:B0-----:R-:W-:-:S05]  /*1e910*/  VIADD R28, R9, 0xffffff80 ;  /* 0xffffff80091c7836 */ /* 0x001fca0000000000 */
[----:B------:R-:W-:Y:S02]  /*1e920*/  ISETP.GT.AND P3, PT, R28, 0xbf, PT ;  /* 0x000000bf1c00780c */ /* 0x000fe40003f64270 */
[----:B---3--:R-:W-:-:S04]  /*1e930*/  IADD3 R2, P2, R4, UR4, RZ ;  /* 0x0000000404027c10 */ /* 0x008fc8000ff5e0ff */
[----:B----4-:R-:W-:Y:S02]  /*1e940*/  IADD3.X R3, R0, UR5, RZ, P2, !PT ;  /* 0x0000000500037c10 */ /* 0x010fe400097fe4ff */
[----:B------:R-:W-:Y:S01]  /*1e950*/  @P1 IADD3 R4, P2, R4, UR6, RZ ;  /* 0x0000000604041c10 */ /* 0x000fe2000ff5e0ff */
[----:B------:R-:W-:Y:S02]  /*1e960*/  ULDC UR4, c[0x0][0xa88] ;  /* 0x0002a20000047ab9 */ /* 0x000fe40000000800 */
[----:B------:R0:W5:Y:S01]  /*1e970*/  @P0 LDG.E R7, desc[UR8][R2.64] ;  /* 0x0000000802070981 */ /* 0x000162000c1e1900 */
[----:B------:R-:W-:Y:S01]  /*1e980*/  @P1 IADD3.X R5, R0, UR7, RZ, P2, !PT ;  /* 0x0000000700051c10 */ /* 0x000fe200097fe4ff */
[----:B------:R-:W-:Y:S01]  /*1e990*/  IMAD.U32 R6, RZ, RZ, UR4 ;  /* 0x00000004ff067e24 */ /* 0x000fe2000f8e00ff */
[----:B--2---:R-:W-:-:S05]  /*1e9a0*/  ISETP.NE.AND P2, PT, R8, RZ, PT ;  /* 0x000000ff0800720c */ /* 0x004fca0003f45270 */
[----:B------:R0:W5:Y:S08]  /*1e9b0*/  @P1 LDG.E R6, desc[UR8][R4.64] ;  /* 0x0000000804061981 */ /* 0x000170000c1e1900 */
[----:B------:R-:W2:Y:S02]  /*1e9c0*/  @!P2 LDC R8, c[0x0][0xad4] ;  /* 0x0002b500ff08ab82 */ /* 0x000ea40000000800 */
[----:B--2---:R0:W-:Y:S01]  /*1e9d0*/  @!P2 STL [R1+0x9c], R8 ;  /* 0x00009c080100a387 */ /* 0x0041e20000100800 */
[----:B------:R-:W-:Y:S01]  /*1e9e0*/  ISETP.GT.AND P2, PT, R8, 0x1, PT ;  /* 0x000000010800780c */ /* 0x000fe20003f44270 */
[----:B------:R-:W-:-:S12]  /*1e9f0*/  @P1 BRA `(.L_x_2484) ;  /* 0x0000000000141947 */ /* 0x000fd80003800000 */
[----:B------:R-:W-:Y:S05]  /*1ea00*/  @!P0 BRA `(.L_x_2484) ;  /* 0x0000000000108947 */ /* 0x000fea0003800000 */
[----:B------:R-:W-:Y:S02]  /*1ea10*/  ULDC.64 UR4, c[0x0][0x208] ;  /* 0x0000820000047ab9 */ /* 0x000fe40000000a00 */
[----:B0-----:R-:W2:Y:S04]  /*1ea20*/  LDG.E R5, desc[UR4][R2.64] ;  /* 0x0000000402057981 */ /* 0x001ea8000c1e1900 */
[----:B-----5:R-:W2:Y:S02]  /*1ea30*/  LDG.E R6, desc[UR4][R2.64+0x4] ;  /* 0x0000040402067981 */ /* 0x020ea4000c1e1900 */
[----:B--2---:R-:W-:-:S07]  /*1ea40*/  IMAD.IADD R6, R6, 0x1, -R5 ;  /* 0x0000000106067824 */ /* 0x004fce00078e0a05 */
.L_x_2484:
[----:B------:R-:W2:Y:S04]  /*1ea50*/  LDL.LU R0, [R1+0xc8] ;  /* 0x0000c80001007983 */ /* 0x000ea80000300800 */
[----:B0-----:R-:W3:Y:S01]  /*1ea60*/  LDL.LU R2, [R1+0xa0] ;  /* 0x0000a00001027983 */ /* 0x001ee20000300800 */
[----:B------:R-:W-:Y:S01]  /*1ea70*/  BSSY B1, `(.L_x_2485) ;  /* 0x0000039000017945 */ /* 0x000fe20003800000 */
[----:B-----5:R-:W-:Y:S02]  /*1ea80*/  SHF.R.S32.HI R24, RZ, 0x1f, R7 ;  /* 0x0000001fff187819 */ /* 0x020fe40000011407 */
[----:B--2---:R-:W-:Y:S02]  /*1ea90*/  SEL R26, R0, RZ, !P0 ;  /* 0x000000ff001a7207 */ /* 0x004fe40004000000 */
[----:B---3--:R-:W-:Y:S01]  /*1eaa0*/  SEL R29, R2, RZ, !P0 ;  /* 0x000000ff021d7207 */ /* 0x008fe20004000000 */
[----:B------:R-:W-:Y:S06]  /*1eab0*/  @P3 BRA `(.L_x_2486) ;  /* 0x0000000000d03947 */ /* 0x000fec0003800000 */
[----:B------:R-:W2:Y:S01]  /*1eac0*/  LDL R2, [R1+0x88] ;  /* 0x0000880001027983 */ /* 0x000ea20000100800 */
        /* <DEDUP_REMOVED lines=12> */
[----:B------:R-:W-:Y:S01]  /*1eb90*/  SEL R20, R20, 0x978, P0 ;  /* 0x0000097814147807 */ /* 0x000fe20000000000 */
[----:B------:R-:W-:-:S03]  /*1eba0*/  ULDC.64 UR4, c[0x0][0x208] ;  /* 0x0000820000047ab9 */ /* 0x000fc60000000a00 */
        /* <DEDUP_REMOVED lines=37> */
.L_x_2486:
[----:B------:R-:W-:Y:S05]  /*1ee00*/  BSYNC B1 ;  /* 0x0000000000017941 */ /* 0x000fea0003800000 */
.L_x_2485:
        /* <DEDUP_REMOVED lines=23> */
[----:B----4-:R-:W-:Y:S02]  /*1ef80*/  IMAD.IADD R9, R20, 0x1, R0 ;  /* 0x0000000114097824 */ /* 0x010fe400078e0200 */
        /* <DEDUP_REMOVED lines=32> */
.L_x_2697:
[----:B------:R-:W-:Y:S01]  /*1f190*/  IMAD R21, R6, R21, RZ ;  /* 0x0000001506157224 */ /* 0x000fe200078e02ff */
[----:B------:R-:W-:Y:S01]  /*1f1a0*/  BSSY B1, `(.L_x_2488) ;  /* 0x0000012000017945 */ /* 0x000fe20003800000 */
[----:B------:R-:W-:-:S05]  /*1f1b0*/  IMAD.IADD R4, R25, 0x1, R20 ;  /* 0x0000000119047824 */ /* 0x000fca00078e0214 */
[----:B------:R-:W-:-:S13]  /*1f1c0*/  ISETP.GE.AND P0, PT, R4, R21, PT ;  /* 0x000000150400720c */ /* 0x000fda0003f06270 */
[----:B------:R-:W-:Y:S05]  /*1f1d0*/  @P0 BRA `(.L_x_2489) ;  /* 0x0000000000380947 */ /* 0x000fea0003800000 */
[----:B------:R-:W-:Y:S01]  /*1f1e0*/  ULDC UR4, c[0x0][0xac8] ;  /* 0x0002b20000047ab9 */ /* 0x000fe20000000800 */
[----:B------:R-:W-:Y:S01]  /*1f1f0*/  ULDC.64 UR6, c[0x0][0x208] ;  /* 0x0000820000067ab9 */ /* 0x000fe20000000a00 */
        /* <DEDUP_REMOVED lines=12> */
.L_x_2489:
[----:B------:R-:W-:Y:S05]  /*1f2c0*/  BSYNC B1 ;  /* 0x0000000000017941 */ /* 0x000fea0003800000 */
.L_x_2488:
[----:B------:R-:W-:-:S03]  /*1f2d0*/  UMOV UR4, 0xffffffff ;  /* 0xffffffff00047882 */ /* 0x000fc60000000000 */
[----:B------:R-:W-:Y:S05]  /*1f2e0*/  BRA.DIV UR4, `(.L_x_2490) ;  /* 0x0000009a04207947 */ /* 0x000fea000b800000 */
[----:B--2---:R2:W0:Y:S04]  /*1f2f0*/  SHFL.IDX PT, R3, R2, 0x1, 0x1c1f ;  /* 0x003c1f0002037f89 */ /* 0x00442800000e0000 */
[----:B---3--:R2:W3:Y:S02]  /*1f300*/  SHFL.IDX PT, R14, R0, 0x1, 0x1c1f ;  /* 0x003c1f00000e7f89 */ /* 0x0084e400000e0000 */
.L_x_2701:
[----:B0-2---:R-:W-:-:S05]  /*1f310*/  VIADD R0, R4, 0x60 ;  /* 0x0000006004007836 */ /* 0x005fca0000000000 */
[----:B------:R-:W-:-:S13]  /*1f320*/  ISETP.GE.AND P0, PT, R0, R21, PT ;  /* 0x000000150000720c */ /* 0x000fda0003f06270 */
[----:B------:R-:W-:Y:S05]  /*1f330*/  @P0 BRA `(.L_x_2479) ;  /* 0x0000000000380947 */ /* 0x000fea0003800000 */
[----:B------:R-:W-:Y:S01]  /*1f340*/  ULDC UR4, c[0x0][0xac8] ;  /* 0x0002b20000047ab9 */ /* 0x000fe20000000800 */
[----:B------:R-:W-:Y:S01]  /*1f350*/  ULDC.64 UR6, c[0x0][0x208] ;  /* 0x0000820000067ab9 */ /* 0x000fe20000000a00 */
[----:B------:R-:W-:Y:S02]  /*1f360*/  ISETP.GE.AND P2, PT, R5, UR4, PT ;  /* 0x0000000405007c0c */ /* 0x000fe4000bf46270 */
[----:B------:R-:W-:Y:S02]  /*1f370*/  ISETP.GE.AND P3, PT, R9, UR4, PT ;  /* 0x0000000409007c0c */ /* 0x000fe4000bf66270 */
[----:B------:R-:W-:-:S09]  /*1f380*/  ISETP.GE.AND P4, PT, R8, UR4, PT ;  /* 0x0000000408007c0c */ /* 0x000fd2000bf86270 */
[----:B------:R-:W-:Y:S02]  /*1f390*/  @!P2 IMAD.MOV.U32 R15, RZ, RZ, R3 ;  /* 0x000000ffff0fa224 */ /* 0x000fe400078e0003 */
[-C--:B---34-:R-:W-:Y:S02]  /*1f3a0*/  @!P3 LEA R12, P0, R9, R14.reuse, 0x1 ;  /* 0x0000000e090cb211 */ /* 0x098fe400078008ff */
[C---:B------:R-:W-:Y:S01]  /*1f3b0*/  @!P4 LEA R2, P1, R8.reuse, R14, 0x1 ;  /* 0x0000000e0802c211 */ /* 0x040fe200078208ff */
[----:B------:R-:W-:Y:S01]  /*1f3c0*/  @!P2 IMAD.WIDE R4, R5, 0x2, R14 ;  /* 0x000000020504a825 */ /* 0x000fe200078e020e */
[-C--:B------:R-:W-:Y:S02]  /*1f3d0*/  @!P3 LEA.HI.X R13, R9, R3.reuse, R10, 0x1, P0 ;  /* 0x00000003090db211 */ /* 0x080fe400000f0c0a */
[----:B------:R-:W-:Y:S02]  /*1f3e0*/  @!P4 LEA.HI.X R3, R8, R3, R7, 0x1, P1 ;  /* 0x000000030803c211 */ /* 0x000fe400008f0c07 */
[----:B------:R0:W-:Y:S04]  /*1f3f0*/  @!P2 ST.E.128 desc[UR6][R4.64], RZ ;  /* 0x000000ff0400a985 */ /* 0x0001e8000c101d06 */
[----:B------:R0:W-:Y:S04]  /*1f400*/  @!P3 ST.E.128 desc[UR6][R12.64], RZ ;  /* 0x000000ff0c00b985 */ /* 0x0001e8000c101d06 */
[----:B------:R0:W-:Y:S02]  /*1f410*/  @!P4 ST.E.128 desc[UR6][R2.64], RZ ;  /* 0x000000ff0200c985 */ /* 0x0001e4000c101d06 */
.L_x_2479:
[----:B------:R-:W-:Y:S05]  /*1f420*/  BSYNC B0 ;  /* 0x0000000000007941 */ /* 0x000fea0003800000 */
.L_x_2471:
[----:B------:R-:W-:Y:S02]  /*1f430*/  ULDC UR4, c[0x0][0xc3c] ;  /* 0x00030f0000047ab9 */ /* 0x000fe40000000800 */
[----:B------:R-:W-:-:S13]  /*1f440*/  ISETP.GE.AND P0, PT, R111, UR4, PT ;  /* 0x000000046f007c0c */ /* 0x000fda000bf06270 */
[----:B------:R-:W-:Y:S05]  /*1f450*/  @!P0 BRA `(.L_x_2491) ;  /* 0xfffffe1c00bc8947 */ /* 0x000fea000383ffff */
[----:B------:R-:W-:Y:S05]  /*1f460*/  BRA `(.L_x_2332) ;  /* 0x0000008800907947 */ /* 0x000fea0003800000 */
.L_x_2330:
        /* <DEDUP_REMOVED lines=18> */
.L_x_2492:
[----:B------:R-:W1:Y:S01]  /*1f590*/  S2R R0, SR_TID.X ;  /* 0x0000000000007919 */ /* 0x000e620000002100 */
[----:B------:R-:W-:Y:S01]  /*1f5a0*/  ULDC UR4, c[0x0][0xc3c] ;  /* 0x00030f0000047ab9 */ /* 0x000fe20000000800 */
[----:B------:R-:W-:Y:S01]  /*1f5b0*/  IMAD.MOV.U32 R6, RZ, RZ, RZ ;  /* 0x000000ffff067224 */ /* 0x000fe200078e00ff */
[----:B------:R-:W-:Y:S01]  /*1f5c0*/  ULDC.64 UR6, c[0x0][0x208] ;  /* 0x0000820000067ab9 */ /* 0x000fe20000000a00 */
[----:B------:R-:W-:Y:S01]  /*1f5d0*/  ULDC UR5, c[0x0][0xc38] ;  /* 0x00030e0000057ab9 */ /* 0x000fe20000000800 */
[----:B-1----:R-:W-:-:S04]  /*1f5e0*/  LOP3.LUT R0, R0, 0x1f, RZ, 0xc0, !PT ;  /* 0x0000001f00007812 */ /* 0x002fc800078ec0ff */
[----:B------:R-:W-:-:S04]  /*1f5f0*/  ISETP.NE.AND P0, PT, R0, 0x1f, PT ;  /* 0x0000001f0000780c */ /* 0x000fc80003f05270 */
[----:B------:R-:W-:-:S13]  /*1f600*/  ISETP.GE.OR P1, PT, R0, UR4, !P0 ;  /* 0x0000000400007c0c */ /* 0x000fda000c726670 */
[----:B------:R-:W1:Y:S08]  /*1f610*/  @!P1 LDC.64 R4, c[0x0][0xc80] ;  /* 0x00032000ff049b82 */ /* 0x000e700000000a00 */
[----:B0-----:R-:W0:Y:S01]  /*1f620*/  @!P1 LDC.64 R2, c[0x0][0xc78] ;  /* 0x00031e00ff029b82 */ /* 0x001e220000000a00 */
[----:B-1----:R-:W-:-:S05]  /*1f630*/  @!P1 IMAD.WIDE.U32 R4, R0, 0x4, R4 ;  /* 0x0000000400049825 */ /* 0x002fca00078e0004 */
[----:B------:R-:W2:Y:S01]  /*1f640*/  @!P1 LDG.E R25, desc[UR6][R4.64] ;  /* 0x0000000604199981 */ /* 0x000ea2000c1e1900 */
[----:B0-----:R-:W-:-:S05]  /*1f650*/  @!P1 IMAD.WIDE.U32 R2, R0, 0x4, R2 ;  /* 0x0000000400029825 */ /* 0x001fca00078e0002 */
        /* <DEDUP_REMOVED lines=32> */
.L_x_2496:
        /* <DEDUP_REMOVED lines=38> */
.L_x_2494:
        /* <DEDUP_REMOVED lines=13> */
.L_x_2497:
        /* <DEDUP_REMOVED lines=17> */
[----:B------:R-:W-:Y:S02]  /*1fca0*/  IMAD.MOV R11, RZ, RZ, -R10 ;  /* 0x000000ffff0b7224 */ /* 0x000fe400078e0a0a */
[----:B------:R-:W-:-:S04]  /*1fcb0*/  IMAD.HI.U32 R2, R3, R8, RZ ;  /* 0x0000000803027227 */ /* 0x000fc800078e00ff */
[----:B------:R-:W-:-:S05]  /*1fcc0*/  IMAD R8, R2, R11, R8 ;  /* 0x0000000b02087224 */ /* 0x000fca00078e0208 */
        /* <DEDUP_REMOVED lines=14> */
[----:B0-----:R-:W-:-:S04]  /*1fdb0*/  IMAD.MOV R8, RZ, RZ, -R3 ;  /* 0x000000ffff087224 */ /* 0x001fc800078e0a03 */
[----:B------:R-:W-:Y:S01]  /*1fdc0*/  IMAD.MOV.U32 R2, RZ, RZ, R8 ;  /* 0x000000ffff027224 */ /* 0x000fe200078e0008 */
[----:B------:R-:W-:-:S03]  /*1fdd0*/  IABS R8, R6 ;  /* 0x0000000600087213 */ /* 0x000fc60000000000 */
[----:B------:R-:W-:Y:S02]  /*1fde0*/  IMAD R9, R2, R5, RZ ;  /* 0x0000000502097224 */ /* 0x000fe400078e02ff */
[----:B------:R-:W-:Y:S02]  /*1fdf0*/  IMAD.MOV.U32 R2, RZ, RZ, RZ ;  /* 0x000000ffff027224 */ /* 0x000fe400078e00ff */
[----:B------:R-:W-:Y:S02]  /*1fe00*/  IMAD.MOV R8, RZ, RZ, -R8 ;  /* 0x000000ffff087224 */ /* 0x000fe400078e0a08 */
[----:B------:R-:W-:Y:S01]  /*1fe10*/  IMAD.HI.U32 R2, R3, R9, R2 ;  /* 0x0000000903027227 */ /* 0x000fe200078e0002 */
[----:B------:R-:W-:-:S05]  /*1fe20*/  IABS R3, R7 ;  /* 0x0000000700037213 */ /* 0x000fca0000000000 */
        /* <DEDUP_REMOVED lines=19> */
.L_x_2498:
[----:B0-----:R-:W0:Y:S01]  /*1ff60*/  LDC.64 R2, c[0x0][0xc90] ;  /* 0x00032400ff027b82 */ /* 0x001e220000000a00 */
[----:B------:R-:W-:Y:S01]  /*1ff70*/  ULDC.64 UR6, c[0x0][0x208] ;  /* 0x0000820000067ab9 */ /* 0x000fe20000000a00 */
[----:B0-----:R-:W-:-:S05]  /*1ff80*/  IMAD.WIDE R2, R27, 0x4, R2 ;  /* 0x000000041b027825 */ /* 0x001fca00078e0202 */
[----:B------:R0:W2:Y:S02]  /*1ff90*/  LDG.E R8, desc[UR6][R2.64] ;  /* 0x0000000602087981 */ /* 0x0000a4000c1e1900 */
[----:B0-----:R-:W-:Y:S02]  /*1ffa0*/  IMAD.MOV.U32 R2, RZ, RZ, RZ ;  /* 0x000000ffff027224 */ /* 0x001fe400078e00ff */
[----:B--2---:R-:W-:-:S05]  /*1ffb0*/  IMAD R5, R25, R8, RZ ;  /* 0x0000000819057224 */ /* 0x004fca00078e02ff */
[----:B------:R-:W-:-:S04]  /*1ffc0*/  IABS R10, R5 ;  /* 0x00000005000a7213 */ /* 0x000fc80000000000 */
[----:B------:R-:W0:Y:S08]  /*1ffd0*/  I2F.RP R6, R10 ;  /* 0x0000000a00067306 */ /* 0x000e300000209400 */
[----:B0-----:R-:W0:Y:S02]  /*1ffe0*/  MUFU.RCP R6, R6 ;  /* 0x0000000600067308 */ /* 0x001e240000001000 */
[----:B0-----:R-:W-:-:S06]  /*1fff0*/  VIADD R7, R6, 0xffffffe ;  /* 0x0ffffffe06077836 */ /* 0x001fcc0000000000 */
[----:B------:R-:W0:Y:S02]  /*20000*/  F2I.FTZ.U32.TRUNC.NTZ R3, R7 ;  /* 0x0000000700037305 */ /* 0x000e24000021f000 */
[----:B0-----:R-:W-:-:S04]  /*20010*/  IMAD.MOV R9, RZ, RZ, -R3 ;  /* 0x000000ffff097224 */ /* 0x001fc800078e0a03 */
[----:B------:R-:W-:-:S04]  /*20020*/  IMAD R9, R9, R10, RZ ;  /* 0x0000000a09097224 */ /* 0x000fc800078e02ff */
        /* <DEDUP_REMOVED lines=21> */
[----:B------:R-:W-:-:S04]  /*20180*/  VIADDMNMX R7, R7, UR5, R8, PT ;  /* 0x0000000507077c46 */ /* 0x000fc8000b800108 */
[----:B------:R-:W-:Y:S01]  /*20190*/  IABS R8, R7 ;  /* 0x0000000700087213 */ /* 0x000fe20000000000 */
[----:B------:R-:W-:-:S03]  /*201a0*/  IMAD.MOV R26, RZ, RZ, -R7 ;  /* 0x000000ffff1a7224 */ /* 0x000fc600078e0a07 */
[----:B------:R-:W0:Y:S08]  /*201b0*/  I2F.RP R9, R8 ;  /* 0x0000000800097306 */ /* 0x000e300000209400 */
[----:B0-----:R-:W0:Y:S02]  /*201c0*/  MUFU.RCP R9, R9 ;  /* 0x0000000900097308 */ /* 0x001e240000001000 */
[----:B0-----:R-:W-:Y:S01]  /*201d0*/  VIADD R3, R9, 0xffffffe ;  /* 0x0ffffffe09037836 */ /* 0x001fe20000000000 */
[----:B------:R-:W-:-:S05]  /*201e0*/  IABS R9, R7 ;  /* 0x0000000700097213 */ /* 0x000fca0000000000 */
[----:B------:R-:W0:Y:S02]  /*201f0*/  F2I.FTZ.U32.TRUNC.NTZ R3, R3 ;  /* 0x0000000300037305 */ /* 0x000e24000021f000 */
[----:B0-----:R-:W-:-:S04]  /*20200*/  IMAD.MOV R11, RZ, RZ, -R3 ;  /* 0x000000ffff0b7224 */ /* 0x001fc800078e0a03 */
[----:B------:R-:W-:-:S04]  /*20210*/  IMAD R5, R11, R8, RZ ;  /* 0x000000080b057224 */ /* 0x000fc800078e02ff */
        /* <DEDUP_REMOVED lines=17> */
.L_x_2499:
[----:B------:R-:W-:-:S05]  /*20330*/  LOP3.LUT R2, RZ, R2, RZ, 0x33, !PT ;  /* 0x00000002ff027212 */ /* 0x000fca00078e33ff */
[----:B------:R-:W-:Y:S01]  /*20340*/  IMAD.IADD R25, R25, 0x1, R2 ;  /* 0x0000000119197824 */ /* 0x000fe200078e0202 */
[----:B------:R-:W-:Y:S06]  /*20350*/  BRA `(.L_x_2500) ;  /* 0x00000000000c7947 */ /* 0x000fec0003800000 */
.L_x_2495:
[----:B------:R-:W-:Y:S02]  /*20360*/  IMAD.MOV.U32 R25, RZ, RZ, RZ ;  /* 0x000000ffff197224 */ /* 0x000fe400078e00ff */
[----:B------:R-:W-:Y:S02]  /*20370*/  IMAD.U32 R24, RZ, RZ, UR6 ;  /* 0x00000006ff187e24 */ /* 0x000fe4000f8e00ff */
[----:B------:R-:W-:-:S07]  /*20380*/  IMAD.MOV.U32 R26, RZ, RZ, RZ ;  /* 0x000000ffff1a7224 */ /* 0x000fce00078e00ff */
.L_x_2500:
[----:B------:R-:W-:-:S13]  /*20390*/  ISETP.NE.AND P0, PT, R0, RZ, PT ;  /* 0x000000ff0000720c */ /* 0x000fda0003f05270 */
[----:B------:R-:W0:Y:S01]  /*203a0*/  @!P0 S2R R3, SR_CgaCtaId ;  /* 0x0000000000038919 */ /* 0x000e220000008800 */
[----:B------:R-:W-:-:S04]  /*203b0*/  @!P0 MOV R0, 0x400 ;  /* 0x0000040000008802 */ /* 0x000fc80000000f00 */
[----:B0-----:R-:W-:-:S05]  /*203c0*/  @!P0 LEA R0, R3, R0, 0x18 ;  /* 0x0000000003008211 */ /* 0x001fca00078ec0ff */
[----:B------:R2:W-:Y:S01]  /*203d0*/  @!P0 STS.128 [R0+0x31cd0], R24 ;  /* 0x031cd01800008388 */ /* 0x0005e20000000c00 */
[----:B------:R-:W-:Y:S06]  /*203e0*/  BAR.ARV 0x5, 0x200 ;  /* 0x0148000000007b1d */ /* 0x000fec0000002000 */
.L_x_2493:
        /* <DEDUP_REMOVED lines=36> */
.L_x_2649:
[----:B------:R-:W0:Y:S01]  /*20630*/  LDC.64 R2, c[0x0][0xc88] ;  /* 0x00032200ff027b82 */ /* 0x000e220000000a00 */
[----:B------:R-:W-:Y:S01]  /*20640*/  ULDC.64 UR4, c[0x0][0x208] ;  /* 0x0000820000047ab9 */ /* 0x000fe20000000a00 */
[----:B0-----:R-:W-:-:S05]  /*20650*/  IMAD.WIDE R2, R27, 0x4, R2 ;  /* 0x000000041b027825 */ /* 0x001fca00078e0202 */
[----:B--2---:R-:W2:Y:S01]  /*20660*/  LDG.E R14, desc[UR4][R2.64] ;  /* 0x00000004020e7981 */ /* 0x004ea2000c1e1900 */
[----:B------:R-:W-:Y:S05]  /*20670*/  YIELD ;  /* 0x0000000000007946 */ /* 0x000fea0003800000 */
[----:B------:R-:W-:Y:S01]  /*20680*/  ULDC.64 UR4, c[0x0][0xa28] ;  /* 0x00028a0000047ab9 */ /* 0x000fe20000000a00 */
[----:B------:R-:W-:Y:S02]  /*20690*/  CS2R R8, SRZ ;  /* 0x0000000000087805 */ /* 0x000fe4000001ff00 */
[----:B------:R-:W-:Y:S01]  /*206a0*/  ISETP.NE.U32.AND P0, PT, RZ, UR4, PT ;  /* 0x00000004ff007c0c */ /* 0x000fe2000bf05070 */
[----:B------:R-:W-:Y:S01]  /*206b0*/  ULDC.64 UR6, c[0x0][0xa00] ;  /* 0x0002800000067ab9 */ /* 0x000fe20000000a00 */
[----:B------:R-:W-:-:S02]  /*206c0*/  ULDC.64 UR8, c[0x0][0x208] ;  /* 0x0000820000087ab9 */ /* 0x000fc40000000a00 */
[----:B------:R-:W-:Y:S02]  /*206d0*/  ISETP.NE.AND.EX P0, PT, RZ, UR5, PT, P0 ;  /* 0x00000005ff007c0c */ /* 0x000fe4000bf05300 */
[----:B--2---:R-:W-:Y:S01]  /*206e0*/  SHF.R.S32.HI R0, RZ, 0x1f, R14 ;  /* 0x0000001fff007819 */ /* 0x004fe2000001140e */
[----:B------:R-:W-:-:S10]  /*206f0*/  IMAD.SHL.U32 R19, R14, 0x4, RZ ;  /* 0x000000040e137824 */ /* 0x000fd400078e00ff */
[C---:B------:R-:W-:Y:S01]  /*20700*/  @P0 LEA R4, P1, R14.reuse, UR4, 0x2 ;  /* 0x000000040e040c11 */ /* 0x040fe2000f8210ff */
[----:B------:R-:W-:Y:S01]  /*20710*/  STL [R1+0x10], R14 ;  /* 0x0000100e01007387 */ /* 0x000fe20000100800 */
[C-C-:B------:R-:W-:Y:S02]  /*20720*/  SHF.L.U64.HI R22, R14.reuse, 0x2, R0.reuse ;  /* 0x000000020e167819 */ /* 0x140fe40000010200 */
[----:B---3--:R-:W-:Y:S01]  /*20730*/  @P0 LEA.HI.X R5, R14, UR5, R0, 0x2, P1 ;  /* 0x000000050e050c11 */ /* 0x008fe200088f1400 */
[----:B------:R-:W-:Y:S01]  /*20740*/  ULDC.64 UR4, c[0x0][0xa08] ;  /* 0x0002820000047ab9 */ /* 0x000fe20000000a00 */
[----:B------:R-:W-:Y:S01]  /*20750*/  ISETP.NE.U32.AND P1, PT, RZ, UR6, PT ;  /* 0x00000006ff007c0c */ /* 0x000fe2000bf25070 */
[----:B------:R0:W-:Y:S01]  /*20760*/  STL [R1+0x2c], R0 ;  /* 0x00002c0001007387 */ /* 0x0001e20000100800 */
[----:B------:R-:W-:-:S03]  /*20770*/  IADD3 R2, P2, R19, UR6, RZ ;  /* 0x0000000613027c10 */ /* 0x000fc6000ff5e0ff */
[----:B-1----:R1:W5:Y:S01]  /*20780*/  @P0 LDG.E R9, desc[UR8][R4.64] ;  /* 0x0000000804090981 */ /* 0x002362000c1e1900 */
        /* <DEDUP_REMOVED lines=34> */
[----:B--2---:R0:W-:Y:S01]  /*209b0*/  STL [R1+0x28], R8 ;  /* 0x0000280801007387 */ /* 0x0041e20000100800 */
[----:B------:R-:W-:Y:S02]  /*209c0*/  IMAD.MOV.U32 R13, RZ, RZ, R8 ;  /* 0x000000ffff0d7224 */ /* 0x000fe400078e0008 */
[----:B0-----:R-:W-:Y:S01]  /*209d0*/  IMAD.U32 R8, RZ, RZ, UR5 ;  /* 0x00000005ff087e24 */ /* 0x001fe2000f8e00ff */
[----:B----4-:R-:W-:Y:S06]  /*209e0*/  @P3 BRA `(.L_x_2502) ;  /* 0x0000000000183947 */ /* 0x010fec0003800000 */
[----:B------:R-:W-:Y:S05]  /*209f0*/  @!P0 BRA `(.L_x_2502) ;  /* 0x0000000000148947 */ /* 0x000fea0003800000 */
[----:B------:R-:W-:Y:S02]  /*20a00*/  ULDC.64 UR4, c[0x0][0x208] ;  /* 0x0000820000047ab9 */ /* 0x000fe40000000a00 */
[----:B------:R-:W2:Y:S04]  /*20a10*/  LDG.E R11, desc[UR4][R2.64] ;  /* 0x00000004020b7981 */ /* 0x000ea8000c1e1900 */
[----:B------:R-:W2:Y:S02]  /*20a20*/  LDG.E R2, desc[UR4][R2.64+0x4] ;  /* 0x0000040402027981 */ /* 0x000ea4000c1e1900 */
[----:B--2---:R-:W-:-:S05]  /*20a30*/  IMAD.IADD R13, R2, 0x1, -R11 ;  /* 0x00000001020d7824 */ /* 0x004fca00078e0a0b */
[----:B------:R0:W-:Y:S02]  /*20a40*/  STL [R1+0x28], R13 ;  /* 0x0000280d01007387 */ /* 0x0001e40000100800 */
.L_x_2502:
[----:B------:R-:W-:Y:S01]  /*20a50*/  ULDC.64 UR4, c[0x0][0xa20] ;  /* 0x0002880000047ab9 */ /* 0x000fe20000000a00 */
[C---:B------:R-:W-:Y:S01]  /*20a60*/  LOP3.LUT R2, R26.reuse, 0xff000000, RZ, 0xc0, !PT ;  /* 0xff0000001a027812 */ /* 0x040fe200078ec0ff */
[----:B------:R-:W-:Y:S01]  /*20a70*/  IMAD.MOV.U32 R23, RZ, RZ, R14 ;  /* 0x000000ffff177224 */ /* 0x000fe200078e000e */
        /* <DEDUP_REMOVED lines=13> */
.L_x_2503:
[----:B------:R-:W-:Y:S05]  /*20b50*/  @!P1 BRA `(.L_x_2504) ;  /* 0x0000000000109947 */ /* 0x000fea0003800000 */
[----:B------:R-:W-:Y:S02]  /*20b60*/  ULDC.64 UR4, c[0x0][0x208] ;  /* 0x0000820000047ab9 */ /* 0x000fe40000000a00 */
[----:B------:R-:W2:Y:S04]  /*20b70*/  LDG.E R10, desc[UR4][R6.64] ;  /* 0x00000004060a7981 */ /* 0x000ea8000c1e1900 */
[----:B------:R-:W2:Y:S02]  /*20b80*/  LDG.E R6, desc[UR4][R6.64+0x4] ;  /* 0x0000040406067981 */ /* 0x000ea4000c1e1900 */
[----:B--2---:R-:W-:-:S07]  /*20b90*/  IMAD.IADD R10, R6, 0x1, -R10 ;  /* 0x00000001060a7824 */ /* 0x004fce00078e0a0a */
.L_x_2504:
[----:B------:R-:W-:Y:S02]  /*20ba0*/  ULDC.64 UR4, c[0x0][0x208] ;  /* 0x0000820000047ab9 */ /* 0x000fe40000000a00 */
[----:B------:R-:W2:Y:S04]  /*20bb0*/  @P2 LDG.E R3, desc[UR4][R4.64] ;  /* 0x0000000404032981 */ /* 0x000ea8000c1e1900 */
[----:B------:R3:W2:Y:S01]  /*20bc0*/  @P2 LDG.E R5, desc[UR4][R4.64+0x4] ;  /* 0x0000040404052981 */ /* 0x0006a2000c1e1900 */
[----:B-----5:R-:W-:Y:S01]  /*20bd0*/  IMAD.IADD R10, R10, 0x1, -R9 ;  /* 0x000000010a0a7824 */ /* 0x020fe200078e0a09 */
[----:B------:R-:W-:Y:S01]  /*20be0*/  LOP3.LUT R12, R2, 0xff, RZ, 0xc0, !PT ;  /* 0x000000ff020c7812 */ /* 0x000fe200078ec0ff */
[----:B------:R-:W-:Y:S04]  /*20bf0*/  BSSY B0, `(.L_x_2505) ;  /* 0x0000037000007945 */ /* 0x000fe80003800000 */
[----:B------:R4:W-:Y:S01]  /*20c00*/  STL [R1+0x3c], R12 ;  /* 0x00003c0c01007387 */ /* 0x0009e20000100800 */
[----:B---3--:R-:W3:Y:S02]  /*20c10*/  LDC R4, c[0x0][0x448] ;  /* 0x00011200ff047b82 */ /* 0x008ee40000000800 */
[----:B---3--:R-:W-:-:S13]  /*20c20*/  ISETP.NE.AND P0, PT, R4, 0x1, PT ;  /* 0x000000010400780c */ /* 0x008fda0003f05270 */
[----:B------:R-:W3:Y:S08]  /*20c30*/  @P0 LDC R6, c[0x0][0x44c] ;  /* 0x00011300ff060b82 */ /* 0x000ef00000000800 */
[----:B------:R-:W0:Y:S01]  /*20c40*/  @P0 LDC R4, c[0x0][0x450] ;  /* 0x00011400ff040b82 */ /* 0x000e220000000800 */
[----:B--2---:R-:W-:Y:S02]  /*20c50*/  @P2 IMAD.IADD R8, R5, 0x1, -R3 ;  /* 0x0000000105082824 */ /* 0x004fe400078e0a03 */
[----:B------:R-:W-:-:S02]  /*20c60*/  IMAD R3, R25, 0xc0, RZ ;  /* 0x000000c019037824 */ /* 0x000fc400078e02ff */
[----:B------:R-:W-:Y:S02]  /*20c70*/  IMAD.IADD R20, R10, 0x1, R8 ;  /* 0x000000010a147824 */ /* 0x000fe400078e0208 */
[----:B------:R-:W-:Y:S02]  /*20c80*/  VIADD R3, R3, 0xbf ;  /* 0x000000bf03037836 */ /* 0x000fe40000000000 */
[C---:B------:R-:W-:Y:S01]  /*20c90*/  VIADD R21, R20.reuse, 0x8f ;  /* 0x0000008f14157836 */ /* 0x040fe20000000000 */
[----:B------:R-:W-:Y:S01]  /*20ca0*/  IADD3 R20, R20, 0x90, -R13 ;  /* 0x0000009014147810 */ /* 0x000fe20007ffe80d */
[----:B---3--:R-:W-:-:S04]  /*20cb0*/  @P0 IMAD.HI.U32 R6, R3, R6, RZ ;  /* 0x0000000603060227 */ /* 0x008fc800078e00ff */
[----:B------:R-:W-:Y:S01]  /*20cc0*/  IMAD.HI R21, R21, 0x38e38e39, RZ ;  /* 0x38e38e3915157827 */ /* 0x000fe200078e02ff */
[----:B0-----:R-:W-:-:S04]  /*20cd0*/  @P0 SHF.R.U32.HI R3, RZ, R4, R6 ;  /* 0x00000004ff030219 */ /* 0x001fc80000011606 */
[----:B------:R-:W-:Y:S01]  /*20ce0*/  SHF.R.U32.HI R4, RZ, 0x1f, R21 ;  /* 0x0000001fff047819 */ /* 0x000fe20000011615 */
[----:B------:R-:W-:-:S03]  /*20cf0*/  IMAD.IADD R3, R20, 0x1, R3 ;  /* 0x0000000114037824 */ /* 0x000fc600078e0203 */
[----:B------:R-:W-:Y:S01]  /*20d00*/  LEA.HI.SX32 R21, R21, R4, 0x1b ;  /* 0x0000000415157211 */ /* 0x000fe200078fdaff */
[----:B------:R-:W-:-:S05]  /*20d10*/  IMAD.HI R3, R3, 0x38e38e39, RZ ;  /* 0x38e38e3903037827 */ /* 0x000fca00078e02ff */
[----:B------:R-:W-:-:S04]  /*20d20*/  SHF.R.U32.HI R4, RZ, 0x1f, R3 ;  /* 0x0000001fff047819 */ /* 0x000fc80000011603 */
[----:B------:R-:W-:-:S04]  /*20d30*/  LEA.HI.SX32 R4, R3, R4, 0x1b ;  /* 0x0000000403047211 */ /* 0x000fc800078fdaff */
[----:B------:R-:W-:Y:S02]  /*20d40*/  VIMNMX R5, R21, R4, PT ;  /* 0x0000000415057248 */ /* 0x000fe40003fe0100 */
[----:B------:R-:W-:Y:S01]  /*20d50*/  SHF.R.U32.HI R4, RZ, 0x10, R2 ;  /* 0x00000010ff047819 */ /* 0x000fe20000011602 */
[----:B------:R-:W-:Y:S01]  /*20d60*/  IMAD.MOV.U32 R2, RZ, RZ, RZ ;  /* 0x000000ffff027224 */ /* 0x000fe200078e00ff */
[----:B------:R-:W-:-:S13]  /*20d70*/  ISETP.GE.AND P0, PT, R5, 0x1, PT ;  /* 0x000000010500780c */ /* 0x000fda0003f06270 */
[----:B----4-:R-:W-:Y:S05]  /*20d80*/  @!P0 BRA `(.L_x_2506) ;  /* 0x0000000000748947 */ /* 0x010fea0003800000 */
[----:B------:R-:W-:Y:S01]  /*20d90*/  ISETP.NE.AND P0, PT, R4, RZ, PT ;  /* 0x000000ff0400720c */ /* 0x000fe20003f05270 */
[----:B------:R-:W-:-:S03]  /*20da0*/  ULDC UR4, c[0x0][0x9f0] ;  /* 0x00027c0000047ab9 */ /* 0x000fc60000000800 */
[----:B------:R-:W-:-:S04]  /*20db0*/  SEL R6, R4, UR4, P0 ;  /* 0x0000000404067c07 */ /* 0x000fc80008000000 */
[----:B------:R-:W-:Y:S02]  /*20dc0*/  IABS R7, R6 ;  /* 0x0000000600077213 */ /* 0x000fe40000000000 */
[----:B------:R-:W-:Y:S02]  /*20dd0*/  IADD3 R9, R6, -0x1, R5 ;  /* 0xffffffff06097810 */ /* 0x000fe40007ffe005 */
[----:B------:R-:W0:Y:S08]  /*20de0*/  I2F.RP R2, R7 ;  /* 0x0000000700027306 */ /* 0x000e300000209400 */
[----:B0-----:R-:W0:Y:S02]  /*20df0*/  MUFU.RCP R2, R2 ;  /* 0x0000000200027308 */ /* 0x001e240000001000 */
[----:B0-----:R-:W-:-:S06]  /*20e00*/  VIADD R2, R2, 0xffffffe ;  /* 0x0ffffffe02027836 */ /* 0x001fcc0000000000 */
[----:B------:R0:W2:Y:S02]  /*20e10*/  F2I.FTZ.U32.TRUNC.NTZ R3, R2 ;  /* 0x0000000200037305 */ /* 0x0000a4000021f000 */
[----:B0-----:R-:W-:-:S04]  /*20e20*/  LOP3.LUT R2, R9, R6, RZ, 0x3c, !PT ;  /* 0x0000000609027212 */ /* 0x001fc800078e3cff */
[----:B------:R-:W-:Y:S01]  /*20e30*/  ISETP.GE.AND P3, PT, R2, RZ, PT ;  /* 0x000000ff0200720c */ /* 0x000fe20003f66270 */
[----:B--2---:R-:W-:-:S04]  /*20e40*/  IMAD.MOV R2, RZ, RZ, -R3 ;  /* 0x000000ffff027224 */ /* 0x004fc800078e0a03 */
[----:B-1----:R-:W-:Y:S02]  /*20e50*/  IMAD R11, R2, R7, RZ ;  /* 0x00000007020b7224 */ /* 0x002fe400078e02ff */
        /* <DEDUP_REMOVED lines=16> */
.L_x_2506:
[----:B------:R-:W-:Y:S05]  /*20f60*/  BSYNC B0 ;  /* 0x0000000000007941 */ /* 0x000fea0003800000 */
.L_x_2505:
        /* <DEDUP_REMOVED lines=24> */
[----:B------:R0:W2:Y:S02]  /*210f0*/  SHFL.IDX PT, R14, R6, RZ, 0x1f ;  /* 0x00001fff060e7589 */ /* 0x0000a400000e0000 */
.L_x_2704:
[----:B--2---:R-:W-:Y:S02]  /*21100*/  ISETP.NE.AND P0, PT, R14, RZ, PT ;  /* 0x000000ff0e00720c */ /* 0x004fe40003f05270 */
[----:B------:R-:W-:-:S11]  /*21110*/  PLOP3.LUT P6, PT, PT, PT, PT, 0x8, 0x0 ;  /* 0x000000000000781c */ /* 0x000fd60003fce170 */
[----:B------:R-:W-:Y:S05]  /*21120*/  @P0 BRA `(.L_x_2510) ;  /* 0x00000000000c0947 */ /* 0x000fea0003800000 */
[----:B------:R-:W-:-:S03]  /*21130*/  UMOV UR4, 0xffffffff ;  /* 0xffffffff00047882 */ /* 0x000fc60000000000 */
[----:B------:R-:W-:Y:S05]  /*21140*/  BRA.DIV UR4, `(.L_x_2511) ;  /* 0x0000007e04047947 */ /* 0x000fea000b800000 */
[----:B------:R-:W-:-:S13]  /*21150*/  ELECT P6, URZ, PT ;  /* 0x00000000003f782f */ /* 0x000fda00038c0000 */
.L_x_2510:
        /* <DEDUP_REMOVED lines=9> */
.L_x_2707:
[----:B------:R-:W-:Y:S05]  /*211f0*/  BSYNC B1 ;  /* 0x0000000000017941 */ /* 0x000fea0003800000 */
.L_x_2512:
[----:B------:R-:W-:Y:S04]  /*21200*/  BSSY B1, `(.L_x_2514) ;  /* 0x000008c000017945 */ /* 0x000fe80003800000 */
[----:B------:R-:W-:Y:S05]  /*21210*/  @!P6 BRA `(.L_x_2515) ;  /* 0x000000080028e947 */ /* 0x000fea0003800000 */
[----:B------:R-:W1:Y:S01]  /*21220*/  LDL R8, [R1] ;  /* 0x0000000001087983 */ /* 0x000e620000100800 */
[----:B------:R-:W-:Y:S01]  /*21230*/  IMAD R9, R29, 0x8, R16 ;  /* 0x000000081d097824 */ /* 0x000fe200078e0210 */
[----:B------:R-:W2:Y:S01]  /*21240*/  S2R R7, SR_TID.X ;  /* 0x0000000000077919 */ /* 0x000ea20000002100 */
[----:B------:R-:W-:Y:S01]  /*21250*/  BSSY B2, `(.L_x_2516) ;  /* 0x0000006000027945 */ /* 0x000fe20003800000 */
[----:B--2---:R-:W-:-:S04]  /*21260*/  LOP3.LUT R7, R7, 0x7f, RZ, 0xc0, !PT ;  /* 0x0000007f07077812 */ /* 0x004fc800078ec0ff */
[----:B------:R-:W-:Y:S02]  /*21270*/  ISETP.NE.AND P1, PT, R7, RZ, PT ;  /* 0x000000ff0700720c */ /* 0x000fe40003f25270 */
[----:B-1----:R-:W-:-:S04]  /*21280*/  SHF.L.U32 R11, R8, 0x1f, RZ ;  /* 0x0000001f080b7819 */ /* 0x002fc800000006ff */
[----:B------:R-:W1:Y:S02]  /*21290*/  SYNCS.PHASECHK.TRANS64.TRYWAIT P0, [R9+URZ+0x31ca0], R11 ;  /* 0x031ca00b090075a7 */ /* 0x000e64000800017f */
[----:B-1----:R-:W-:Y:S05]  /*212a0*/  @!P0 BRA `(.L_x_2517) ;  /* 0x0000007800e08947 */ /* 0x002fea0003800000 */
.L_x_2708:
[----:B------:R-:W-:Y:S05]  /*212b0*/  BSYNC B2 ;  /* 0x0000000000027941 */ /* 0x000fea0003800000 */
.L_x_2516:
        /* <DEDUP_REMOVED lines=9> */
.L_x_2519:
[----:B------:R-:W-:Y:S05]  /*21350*/  BSYNC B2 ;  /* 0x0000000000027941 */ /* 0x000fea0003800000 */
.L_x_2518:
        /* <DEDUP_REMOVED lines=12> */
.L_x_2520:
        /* <DEDUP_REMOVED lines=16> */
.L_x_2521:
        /* <DEDUP_REMOVED lines=16> */
.L_x_2522:
        /* <DEDUP_REMOVED lines=13> */
.L_x_2709:
[----:B------:R-:W-:Y:S05]  /*216f0*/  BSYNC B2 ;  /* 0x0000000000027941 */ /* 0x000fea0003800000 */
.L_x_2523:
[----:B------:R-:W-:Y:S01]  /*21700*/  BSSY B2, `(.L_x_2525) ;  /* 0x000000b000027945 */ /* 0x000fe20003800000 */
[----:B------:R-:W-:Y:S02]  /*21710*/  IMAD.MOV.U32 R10, RZ, RZ, 0x0 ;  /* 0x00000000ff0a7424 */ /* 0x000fe400078e00ff */
[----:B01----:R-:W-:Y:S01]  /*21720*/  IMAD.MOV.U32 R11, RZ, RZ, 0x12f00000 ;  /* 0x12f00000ff0b7424 */ /* 0x003fe200078e00ff */
        /* <DEDUP_REMOVED lines=8> */
.L_x_2526:
[----:B------:R-:W-:Y:S05]  /*217b0*/  BSYNC B2 ;  /* 0x0000000000027941 */ /* 0x000fea0003800000 */
.L_x_2525:
        /* <DEDUP_REMOVED lines=8> */
.L_x_2527:
        /* <DEDUP_REMOVED lines=15> */
.L_x_2528:
        /* <DEDUP_REMOVED lines=15> */
.L_x_2529:
        /* <DEDUP_REMOVED lines=10> */
.L_x_2515:
[----:B------:R-:W-:Y:S05]  /*21ac0*/  BSYNC B1 ;  /* 0x0000000000017941 */ /* 0x000fea0003800000 */
.L_x_2514:
[----:B0-----:R-:W2:Y:S01]  /*21ad0*/  LDL.LU R6, [R1] ;  /* 0x0000000001067983 */ /* 0x001ea20000300800 */
        /* <DEDUP_REMOVED lines=10> */
.L_x_2546:
[----:B------:R-:W-:Y:S05]  /*21b80*/  YIELD ;  /* 0x0000000000007946 */ /* 0x000fea0003800000 */
[----:B------:R-:W-:Y:S04]  /*21b90*/  BSSY B1, `(.L_x_2530) ;  /* 0x000008c000017945 */ /* 0x000fe80003800000 */
[----:B--2---:R-:W-:Y:S05]  /*21ba0*/  @!P6 BRA `(.L_x_2531) ;  /* 0x000000080028e947 */ /* 0x004fea0003800000 */
        /* <DEDUP_REMOVED lines=9> */
.L_x_2710:
[----:B------:R-:W-:Y:S05]  /*21c40*/  BSYNC B2 ;  /* 0x0000000000027941 */ /* 0x000fea0003800000 */
.L_x_2532:
        /* <DEDUP_REMOVED lines=9> */
.L_x_2535:
[----:B------:R-:W-:Y:S05]  /*21ce0*/  BSYNC B2 ;  /* 0x0000000000027941 */ /* 0x000fea0003800000 */
.L_x_2534:
        /* <DEDUP_REMOVED lines=10> */
[----:B------:R-:W-:-:S10]  /*21d90*/  UMOV UR7, 0x12f00000 ;  /* 0x12f0000000077882 */ /* 0x000fd40000000000 */
.L_x_2536:
        /* <DEDUP_REMOVED lines=12> */
[----:B------:R-:W-:Y:S01]  /*21e60*/  UMOV UR6, 0x0 ;  /* 0x0000000000067882 */ /* 0x000fe20000000000 */
[----:B------:R-:W-:Y:S02]  /*21e70*/  UMOV UR7, 0x12f00000 ;  /* 0x12f0000000077882 */ /* 0x000fe40000000000 */
[----:B------:R-:W-:Y:S01]  /*21e80*/  R2UR UR10, R11 ;  /* 0x000000000b0a72ca */ /* 0x000fe200000e0000 */
[----:B------:R-:W-:-:S14]  /*21e90*/  VIADD R11, R7, 0x18e00 ;  /* 0x00018e00070b7836 */ /* 0x000fdc0000000000 */
.L_x_2537:
        /* <DEDUP_REMOVED lines=16> */
.L_x_2538:
        /* <DEDUP_REMOVED lines=13> */
.L_x_2711:
[----:B------:R-:W-:Y:S05]  /*22070*/  BSYNC B2 ;  /* 0x0000000000027941 */ /* 0x000fea0003800000 */
.L_x_2539:
        /* <DEDUP_REMOVED lines=11> */
.L_x_2542:
[----:B------:R-:W-:Y:S05]  /*22130*/  BSYNC B2 ;  /* 0x0000000000027941 */ /* 0x000fea0003800000 */
.L_x_2541:
        /* <DEDUP_REMOVED lines=8> */
.L_x_2543:
        /* <DEDUP_REMOVED lines=11> */
[----:B------:R-:W-:Y:S01]  /*22270*/  R2UR UR6, R12 ;  /* 0x000000000c0672ca */ /* 0x000fe200000e0000 */
[----:B------:R-:W-:Y:S01]  /*22280*/  VIADD R5, R7, 0x2600 ;  /* 0x0000260007057836 */ /* 0x000fe20000000000 */
[----:B------:R-:W-:Y:S02]  /*22290*/  R2UR UR7, R13 ;  /* 0x000000000d0772ca */ /* 0x000fe400000e0000 */
[----:B------:R-:W-:Y:S02]  /*222a0*/  R2UR UR10, R8 ;  /* 0x00000000080a72ca */ /* 0x000fe400000e0000 */
[----:B------:R-:W-:-:S13]  /*222b0*/  PLOP3.LUT P1, PT, PT, PT, PT, 0x80, 0x0 ;  /* 0x000000000000781c */ /* 0x000fda0003f2f070 */
.L_x_2544:
        /* <DEDUP_REMOVED lines=15> */
.L_x_2545:
        /* <DEDUP_REMOVED lines=10> */
.L_x_2531:
[----:B------:R-:W-:Y:S05]  /*22450*/  BSYNC B1 ;  /* 0x0000000000017941 */ /* 0x000fea0003800000 */
.L_x_2530:
        /* <DEDUP_REMOVED lines=10> */
.L_x_2508:
[----:B------:R-:W-:Y:S05]  /*22500*/  BSYNC B0 ;  /* 0x0000000000007941 */ /* 0x000fea0003800000 */
.L_x_2507:
[----:B------:R-:W3:Y:S01]  /*22510*/  LDC R0, c[0x0][0x448] ;  /* 0x00011200ff007b82 */ /* 0x000ee20000000800 */
[----:B------:R-:W-:Y:S01]  /*22520*/  IMAD.MOV.U32 R2, RZ, RZ, 0xc0 ;  /* 0x000000c0ff027424 */ /* 0x000fe200078e00ff */
[----:B------:R-:W-:Y:S01]  /*22530*/  ISETP.NE.AND P2, PT, R4, RZ, PT ;  /* 0x000000ff0400720c */ /* 0x000fe20003f45270 */
[----:B------:R-:W-:Y:S05]  /*22540*/  @!P0 WARPSYNC.ALL ;  /* 0x0000000000008948 */ /* 0x000fea0003800000 */
[----:B------:R-:W-:Y:S01]  /*22550*/  IMAD R2, R25, R2, 0xbf ;  /* 0x000000bf19027424 */ /* 0x000fe200078e0202 */
[----:B------:R-:W-:Y:S06]  /*22560*/  BSSY B0, `(.L_x_2547) ;  /* 0x000002b000007945 */ /* 0x000fec0003800000 */
[----:B------:R-:W4:Y:S08]  /*22570*/  @!P2 LDC R4, c[0x0][0x9f0] ;  /* 0x00027c00ff04ab82 */ /* 0x000f300000000800 */
[----:B------:R-:W-:Y:S01]  /*22580*/  @!P0 BAR.SYNC.DEFER_BLOCKING 0xc, 0x200 ;  /* 0x0308000000008b1d */ /* 0x000fe20000010000 */
[----:B---3--:R-:W-:-:S13]  /*22590*/  ISETP.NE.AND P1, PT, R0, 0x1, PT ;  /* 0x000000010000780c */ /* 0x008fda0003f25270 */
[----:B------:R-:W3:Y:S08]  /*225a0*/  @P1 LDC R3, c[0x0][0x44c] ;  /* 0x00011300ff031b82 */ /* 0x000ef00000000800 */
[----:B------:R-:W5:Y:S01]  /*225b0*/  @P1 LDC R0, c[0x0][0x450] ;  /* 0x00011400ff001b82 */ /* 0x000f620000000800 */
[----:B---3--:R-:W-:-:S05]  /*225c0*/  @P1 IMAD.HI.U32 R3, R2, R3, RZ ;  /* 0x0000000302031227 */ /* 0x008fca00078e00ff */
[----:B-----5:R-:W-:-:S05]  /*225d0*/  @P1 SHF.R.U32.HI R2, RZ, R0, R3 ;  /* 0x00000000ff021219 */ /* 0x020fca0000011603 */
[----:B------:R-:W-:-:S04]  /*225e0*/  IMAD.IADD R0, R20, 0x1, R2 ;  /* 0x0000000114007824 */ /* 0x000fc800078e0202 */
[----:B------:R-:W-:-:S05]  /*225f0*/  IMAD.HI R0, R0, 0x38e38e39, RZ ;  /* 0x38e38e3900007827 */ /* 0x000fca00078e02ff */
[----:B------:R-:W-:-:S04]  /*22600*/  SHF.R.U32.HI R2, RZ, 0x1f, R0 ;  /* 0x0000001fff027819 */ /* 0x000fc80000011600 */
[----:B------:R-:W-:-:S04]  /*22610*/  LEA.HI.SX32 R2, R0, R2, 0x1b ;  /* 0x0000000200027211 */ /* 0x000fc800078fdaff */
[----:B------:R-:W-:-:S04]  /*22620*/  VIMNMX R7, R21, R2, PT ;  /* 0x0000000215077248 */ /* 0x000fc80003fe0100 */
[----:B------:R-:W-:Y:S01]  /*22630*/  ISETP.GE.AND P1, PT, R7, 0x1, PT ;  /* 0x000000010700780c */ /* 0x000fe20003f26270 */
[----:B------:R3:W-:Y:S04]  /*22640*/  STL [R1+0x1c], R7 ;  /* 0x00001c0701007387 */ /* 0x0007e80000100800 */
[----:B------:R3:W-:Y:S08]  /*22650*/  STL [R1+0x24], RZ ;  /* 0x000024ff01007387 */ /* 0x0007f00000100800 */
[----:B---34-:R-:W-:Y:S05]  /*22660*/  @!P1 BRA `(.L_x_2548) ;  /* 0x0000000000689947 */ /* 0x018fea0003800000 */
[-C--:B------:R-:W-:Y:S02]  /*22670*/  IABS R0, R4.reuse ;  /* 0x0000000400007213 */ /* 0x080fe40000000000 */
[----:B0-----:R-:W-:Y:S02]  /*22680*/  IABS R6, R4 ;  /* 0x0000000400067213 */ /* 0x001fe40000000000 */
        /* <DEDUP_REMOVED lines=24> */
.L_x_2548:
[----:B------:R-:W-:Y:S05]  /*22810*/  BSYNC B0 ;  /* 0x0000000000007941 */ /* 0x000fea0003800000 */
.L_x_2547:
[----:B------:R-:W4:Y:S04]  /*22820*/  LDL R0, [R1+0x24] ;  /* 0x0000240001007983 */ /* 0x000f280000100800 */
[----:B------:R-:W4:Y:S01]  /*22830*/  LDL R2, [R1+0x3c] ;  /* 0x00003c0001027983 */ /* 0x000f220000100800 */
[----:B------:R-:W-:Y:S01]  /*22840*/  BSSY B7, `(.L_x_2549) ;  /* 0x0000427000077945 */ /* 0x000fe20003800000 */
[----:B----4-:R-:W-:-:S05]  /*22850*/  IMAD R2, R2, R0, RZ ;  /* 0x0000000002027224 */ /* 0x010fca00078e02ff */
[----:B------:R-:W-:Y:S01]  /*22860*/  VIADDMNMX R0, R2, R0, R7, PT ;  /* 0x0000000002007246 */ /* 0x000fe20003800107 */
        /* <DEDUP_REMOVED lines=11> */
[----:B------:R-:W3:Y:S01]  /*22920*/  FLO.U32 R0, UR4 ;  /* 0x0000000400007d00 */ /* 0x000ee200080e0000 */
[----:B------:R-:W-:Y:S01]  /*22930*/  ULDC.64 UR6, c[0x0][0x208] ;  /* 0x0000820000067ab9 */ /* 0x000fe20000000a00 */
        /* <DEDUP_REMOVED lines=9> */
.L_x_2550:
        /* <DEDUP_REMOVED lines=11> */
[----:B0-----:R-:W-:Y:S02]  /*22a80*/  IMAD.U32 R6, RZ, RZ, UR8 ;  /* 0x00000008ff067e24 */ /* 0x001fe4000f8e00ff */
[----:B------:R-:W-:-:S02]  /*22a90*/  IMAD.U32 R7, RZ, RZ, UR9 ;  /* 0x00000009ff077e24 */ /* 0x000fc4000f8e00ff */
[----:B------:R-:W-:Y:S02]  /*22aa0*/  IMAD.U32 R10, RZ, RZ, UR4 ;  /* 0x00000004ff0a7e24 */ /* 0x000fe4000f8e00ff */
[----:B-1----:R-:W-:Y:S02]  /*22ab0*/  IMAD.U32 R11, RZ, RZ, UR5 ;  /* 0x00000005ff0b7e24 */ /* 0x002fe4000f8e00ff */
[----:B--2---:R-:W-:Y:S02]  /*22ac0*/  IMAD.MOV.U32 R8, RZ, RZ, 0x70 ;  /* 0x00000070ff087424 */ /* 0x004fe400078e00ff */
[----:B------:R-:W-:Y:S02]  /*22ad0*/  IMAD.MOV.U32 R12, RZ, RZ, 0x1 ;  /* 0x00000001ff0c7424 */ /* 0x000fe400078e00ff */
[----:B------:R-:W-:-:S07]  /*22ae0*/  IMAD.MOV.U32 R13, RZ, RZ, RZ ;  /* 0x000000ffff0d7224 */ /* 0x000fce00078e00ff */
[----:B------:R-:W-:-:S07]  /*22af0*/  LEPC R20, `(.L_x_2553) ;  /* 0x000000001014794e */ /* 0x000fce0000000000 */
[----:B----4-:R-:W-:Y:S05]  /*22b00*/  CALL.ABS.NOINC R2 ;  /* 0x0000000002007343 */ /* 0x010fea0003c00000 */
.L_x_2553:
[----:B------:R-:W-:Y:S05]  /*22b10*/  BSYNC B6 ;  /* 0x0000000000067941 */ /* 0x000fea0003800000 */
.L_x_2552:
        /* <DEDUP_REMOVED lines=20> */
.L_x_2556:
        /* <DEDUP_REMOVED lines=16> */
.L_x_2555:
[----:B------:R-:W-:Y:S05]  /*22d60*/  BSYNC B6 ;  /* 0x0000000000067941 */ /* 0x000fea0003800000 */
.L_x_2554:
[----:B------:R-:W-:Y:S01]  /*22d70*/  ULDC.64 UR4, c[0x0][0x9f8] ;  /* 0x00027e0000047ab9 */ /* 0x000fe20000000a00 */
[----:B------:R-:W4:Y:S01]  /*22d80*/  LDL R20, [R1+0x20] ;  /* 0x0000200001147983 */ /* 0x000f220000100800 */
[----:B------:R-:W-:Y:S01]  /*22d90*/  ISETP.NE.U32.AND P0, PT, RZ, UR4, PT ;  /* 0x00000004ff007c0c */ /* 0x000fe2000bf05070 */
[----:B------:R-:W-:-:S03]  /*22da0*/  ULDC.64 UR6, c[0x0][0x208] ;  /* 0x0000820000067ab9 */ /* 0x000fc60000000a00 */
        /* <DEDUP_REMOVED lines=18> */
.L_x_2714:
        /* <DEDUP_REMOVED lines=10> */
.L_x_2717:
[----:B------:R-:W-:Y:S05]  /*22f70*/  @!P6 BRA `(.L_x_2558) ;  /* 0x000000040018e947 */ /* 0x000fea0003800000 */
[----:B------:R-:W-:-:S04]  /*22f80*/  ISETP.NE.U32.AND P0, PT, R2, RZ, PT ;  /* 0x000000ff0200720c */ /* 0x000fc80003f05070 */
[----:B------:R-:W-:-:S13]  /*22f90*/  ISETP.NE.AND.EX P0, PT, R3, RZ, PT, P0 ;  /* 0x000000ff0300720c */ /* 0x000fda0003f05300 */
[----:B------:R-:W-:Y:S05]  /*22fa0*/  @!P0 BRA `(.L_x_2560) ;  /* 0x00000000004c8947 */ /* 0x000fea0003800000 */
[----:B------:R-:W4:Y:S01]  /*22fb0*/  LDC R6, c[0x0][0x43c] ;  /* 0x00010f00ff067b82 */ /* 0x000f220000000800 */
[----:B0-----:R-:W-:Y:S01]  /*22fc0*/  IMAD.MOV.U32 R0, RZ, RZ, R22 ;  /* 0x000000ffff007224 */ /* 0x001fe200078e0016 */
[----:B------:R-:W-:Y:S01]  /*22fd0*/  ULDC.64 UR4, c[0x0][0x428] ;  /* 0x00010a0000047ab9 */ /* 0x000fe20000000a00 */
[----:B------:R-:W-:Y:S01]  /*22fe0*/  ULDC.64 UR6, c[0x0][0x208] ;  /* 0x0000820000067ab9 */ /* 0x000fe20000000a00 */
[----:B----4-:R-:W-:-:S13]  /*22ff0*/  ISETP.NE.AND P0, PT, R6, 0x1, PT ;  /* 0x000000010600780c */ /* 0x010fda0003f05270 */
        /* <DEDUP_REMOVED lines=14> */
.L_x_2560:
[----:B0-----:R-:W-:Y:S01]  /*230e0*/  IMAD R0, R18, 0x8, R16 ;  /* 0x0000000812007824 */ /* 0x001fe200078e0210 */
[----:B----4-:R-:W-:-:S04]  /*230f0*/  SHF.L.U32 R2, R28, 0x1f, RZ ;  /* 0x0000001f1c027819 */ /* 0x010fc800000006ff */
[----:B------:R-:W0:Y:S02]  /*23100*/  SYNCS.PHASECHK.TRANS64.TRYWAIT P0, [R0+URZ+0x31c40], R2 ;  /* 0x031c4002000075a7 */ /* 0x000e24000800017f */
[----:B0-----:R-:W-:Y:S05]  /*23110*/  @!P0 BRA `(.L_x_2561) ;  /* 0x0000005c00e88947 */ /* 0x001fea0003800000 */
.L_x_2718:
        /* <DEDUP_REMOVED lines=11> */
.L_x_2562:
        /* <DEDUP_REMOVED lines=33> */
.L_x_2558:
[----:B------:R-:W4:Y:S04]  /*233e0*/  LDL.LU R4, [R1+0x18] ;  /* 0x0000180001047983 */ /* 0x000f280000300800 */
[----:B------:R-:W5:Y:S04]  /*233f0*/  LDL.LU R6, [R1+0x10] ;  /* 0x0000100001067983 */ /* 0x000f680000300800 */
        /* <DEDUP_REMOVED lines=32> */
[----:B-1----:R-:W-:Y:S02]  /*23600*/  IMAD.U32 R11, RZ, RZ, UR9 ;  /* 0x00000009ff0b7e24 */ /* 0x002fe4000f8e00ff */
[----:B------:R-:W-:Y:S02]  /*23610*/  IMAD.MOV.U32 R8, RZ, RZ, 0x70 ;  /* 0x00000070ff087424 */ /* 0x000fe400078e00ff */
[----:B------:R-:W-:Y:S02]  /*23620*/  IMAD.MOV.U32 R12, RZ, RZ, 0x1 ;  /* 0x00000001ff0c7424 */ /* 0x000fe400078e00ff */
[----:B------:R-:W-:-:S07]  /*23630*/  IMAD.MOV.U32 R13, RZ, RZ, RZ ;  /* 0x000000ffff0d7224 */ /* 0x000fce00078e00ff */
[----:B------:R-:W-:-:S07]  /*23640*/  LEPC R20, `(.L_x_2564) ;  /* 0x000000001014794e */ /* 0x000fce0000000000 */
[----:B0-----:R-:W-:Y:S05]  /*23650*/  CALL.ABS.NOINC R2 ;  /* 0x0000000002007343 */ /* 0x001fea0003c00000 */
.L_x_2564:
[----:B------:R-:W-:Y:S05]  /*23660*/  BSYNC B6 ;  /* 0x0000000000067941 */ /* 0x000fea0003800000 */
.L_x_2563:
        /* <DEDUP_REMOVED lines=9> */
[----:B-1----:R-:W1:Y:S01]  /*23700*/  S2R R11, SR_TID.X ;  /* 0x00000000000b7919 */ /* 0x002e620000002100 */
[----:B---3--:R-:W-:-:S13]  /*23710*/  ISETP.NE.AND P1, PT, R10, 0x1, PT ;  /* 0x000000010a00780c */ /* 0x008fda0003f25270 */
        /* <DEDUP_REMOVED lines=26> */
[--C-:B------:R-:W-:Y:S01]  /*238c0*/  SHF.R.S32.HI R5, RZ, 0x1f, R4.reuse ;  /* 0x0000001fff057819 */ /* 0x100fe20000011404 */
[----:B------:R-:W-:-:S04]  /*238d0*/  IMAD.MOV R8, RZ, RZ, -R4 ;  /* 0x000000ffff087224 */ /* 0x000fc800078e0a04 */
[----:B------:R-:W-:Y:S02]  /*238e0*/  IMAD R5, R5, UR4, RZ ;  /* 0x0000000405057c24 */ /* 0x000fe4000f8e02ff */
[----:B------:R-:W-:Y:S02]  /*238f0*/  IMAD R8, R10, R8, R0 ;  /* 0x000000080a087224 */ /* 0x000fe400078e0200 */
[C---:B------:R-:W-:Y:S02]  /*23900*/  IMAD R6, R4.reuse, UR5, R5 ;  /* 0x0000000504067c24 */ /* 0x040fe4000f8e0205 */
[----:B------:R-:W-:-:S04]  /*23910*/  IMAD.WIDE.U32 R4, R4, UR4, R2 ;  /* 0x0000000404047c25 */ /* 0x000fc8000f8e0002 */
[----:B------:R-:W-:Y:S01]  /*23920*/  IMAD.IADD R5, R5, 0x1, R6 ;  /* 0x0000000105057824 */ /* 0x000fe200078e0206 */
[----:B------:R-:W-:Y:S01]  /*23930*/  SHF.R.S32.HI R6, RZ, 0x1f, R8 ;  /* 0x0000001fff067819 */ /* 0x000fe20000011408 */
[----:B------:R-:W-:-:S04]  /*23940*/  VIADD R0, R0, 0x80 ;  /* 0x0000008000007836 */ /* 0x000fc80000000000 */
[----:B------:R-:W-:Y:S02]  /*23950*/  IMAD R9, R6, UR6, RZ ;  /* 0x0000000606097c24 */ /* 0x000fe4000f8e02ff */
[----:B------:R-:W-:-:S04]  /*23960*/  IMAD.WIDE.U32 R6, R8, UR6, R4 ;  /* 0x0000000608067c25 */ /* 0x000fc8000f8e0004 */
[----:B------:R-:W-:Y:S01]  /*23970*/  IMAD R5, R8, UR7, R9 ;  /* 0x0000000708057c24 */ /* 0x000fe2000f8e0209 */
[----:B------:R-:W-:Y:S01]  /*23980*/  LEA R4, P0, R6, UR8, 0x1 ;  /* 0x0000000806047c11 */ /* 0x000fe2000f8008ff */
[----:B------:R-:W0:Y:S02]  /*23990*/  @P1 LDC R8, c[0x0][0x450] ;  /* 0x00011400ff081b82 */ /* 0x000e240000000800 */
[----:B------:R-:W-:-:S05]  /*239a0*/  IMAD.IADD R5, R7, 0x1, R5 ;  /* 0x0000000107057824 */ /* 0x000fca00078e0205 */
[----:B------:R-:W-:Y:S01]  /*239b0*/  LEA.HI.X R5, R6, UR9, R5, 0x1, P0 ;  /* 0x0000000906057c11 */ /* 0x000fe200080f0c05 */
[----:B------:R-:W1:Y:S01]  /*239c0*/  @P1 LDC R7, c[0x0][0x44c] ;  /* 0x00011300ff071b82 */ /* 0x000e620000000800 */
[----:B------:R-:W-:Y:S02]  /*239d0*/  IMAD.MOV.U32 R6, RZ, RZ, R0 ;  /* 0x000000ffff067224 */ /* 0x000fe400078e0000 */
[----:B-1----:R-:W-:-:S05]  /*239e0*/  @P1 IMAD.HI.U32 R7, R0, R7, RZ ;  /* 0x0000000700071227 */ /* 0x002fca00078e00ff */
[----:B0-----:R-:W-:Y:S02]  /*239f0*/  @P1 SHF.R.U32.HI R6, RZ, R8, R7 ;  /* 0x00000008ff061219 */ /* 0x001fe40000011607 */
[----:B------:R0:W5:Y:S03]  /*23a00*/  LDL R8, [R1+0xc] ;  /* 0x00000c0001087983 */ /* 0x0001660000100800 */
        /* <DEDUP_REMOVED lines=81> */
.L_x_2731:
[----:B------:R-:W-:Y:S01]  /*23f20*/  VIADD R25, R25, 0xa0 ;  /* 0x000000a019197836 */ /* 0x000fe20000000000 */
[----:B------:R-:W-:-:S04]  /*23f30*/  ULDC.64 UR4, c[0x0][0x208] ;  /* 0x0000820000047ab9 */ /* 0x000fc80000000a00 */
[----:B------:R-:W-:-:S13]  /*23f40*/  ISETP.GE.AND P3, PT, R25, R0, PT ;  /* 0x000000001900720c */ /* 0x000fda0003f66270 */
[----:B-1----:R-:W-:-:S05]  /*23f50*/  @!P3 LEA R2, P4, R20, R2, 0x1 ;  /* 0x000000021402b211 */ /* 0x002fca00078808ff */
[----:B------:R-:W-:-:S05]  /*23f60*/  @!P3 IMAD.X R3, RZ, RZ, R6, P4 ;  /* 0x000000ffff03b224 */ /* 0x000fca00020e0606 */
[----:B------:R-:W-:Y:S01]  /*23f70*/  @!PT LDS RZ, [RZ] ;  /* 0x00000000fffff984 */ /* 0x000fe20000000800 */
[----:B------:R-:W-:Y:S01]  /*23f80*/  @!PT LDS RZ, [RZ] ;  /* 0x00000000fffff984 */ /* 0x000fe20000000800 */
[----:B------:R-:W-:Y:S01]  /*23f90*/  @!PT LDS RZ, [RZ] ;  /* 0x00000000fffff984 */ /* 0x000fe20000000800 */
[----:B------:R-:W-:Y:S04]  /*23fa0*/  @!P3 LDGSTS.E.BYPASS.LTC128B.128 [R8+0x10200], desc[UR4][R2.64], !P2 ;  /* 0x102000000208bfae */ /* 0x000fe8000d101d44 */
[----:B------:R-:W-:Y:S04]  /*23fb0*/  @!P3 LDGSTS.E.BYPASS.LTC128B.128 [R8+0x13200], desc[UR4][R2.64+0x40], !P1 ;  /* 0x132000400208bfae */ /* 0x000fe8000c901d44 */
[----:B------:R1:W-:Y:S01]  /*23fc0*/  @!P3 LDGSTS.E.BYPASS.LTC128B.128 [R8+0x16200], desc[UR4][R2.64+0x80], !P0 ;  /* 0x162000800208bfae */ /* 0x0003e2000c101d44 */
[----:B------:R-:W-:Y:S01]  /*23fd0*/  PLOP3.LUT P0, PT, PT, PT, PT, 0x80, 0x0 ;  /* 0x000000000000781c */ /* 0x000fe20003f0f070 */
[----:B------:R-:W-:Y:S01]  /*23fe0*/  NOP ;  /* 0x0000000000007918 */ /* 0x000fe20000000000 */
[----:B-1----:R-:W-:-:S11]  /*23ff0*/  VIADD R8, R16, 0x31c00 ;  /* 0x00031c0010087836 */ /* 0x002fd60000000000 */
.L_x_2566:
[----:B------:R-:W-:Y:S02]  /*24000*/  PLOP3.LUT P1, PT, P1, P0, PT, 0xa2, 0x0 ;  /* 0x000000000000781c */ /* 0x000fe40000f21472 */
[----:B------:R-:W-:-:S08]  /*24010*/  @P0 R2UR P1, UR4, R16 ;  /* 0x00000000100402ca */ /* 0x000fd00000020000 */
[----:B------:R-:W-:-:S05]  /*24020*/  @P0 PLOP3.LUT P0, PT, P1, PT, PT, 0x80, 0x0 ;  /* 0x000000000000081c */ /* 0x000fca0000f0f070 */
[----:B------:R-:W-:Y:S01]  /*24030*/  @!P1 SYNCS.ARRIVE.TRANS64.RED.A0T1 RZ, [UR4+0x31c00], RZ ;  /* 0x031c00ffffff99a7 */ /* 0x000fe20008200404 */
[----:B------:R-:W-:Y:S07]  /*24040*/  @!P1 ARRIVES.LDGSTSBAR.64.TRANSCNT [UR4+0x31c00] ;  /* 0x031c0000ff0099b0 */ /* 0x000fee0008000a84 */
[----:B------:R-:W-:Y:S05]  /*24050*/  @P0 BRA.U.ANY `(.L_x_2566) ;  /* 0xfffffffd00e80947 */ /* 0x000fea000393ffff */
[----:B------:R-:W2:Y:S02]  /*24060*/  LDL.LU R2, [R1+0x38] ;  /* 0x0000380001027983 */ /* 0x000ea40000300800 */
        /* <DEDUP_REMOVED lines=11> */
.L_x_2732:
[----:B------:R-:W-:Y:S05]  /*24120*/  BSYNC B0 ;  /* 0x0000000000007941 */ /* 0x000fea0003800000 */
.L_x_2567:
        /* <DEDUP_REMOVED lines=53> */
.L_x_2575:
[----:B------:R-:W-:Y:S01]  /*24480*/  IMAD R3, R5, 0x8, R16 ;  /* 0x0000000805037824 */ /* 0x000fe200078e0210 */
[----:B------:R-:W-:Y:S01]  /*24490*/  SHF.L.U32 R2, R10, 0x1f, RZ ;  /* 0x0000001f0a027819 */ /* 0x000fe200000006ff */
[----:B------:R-:W-:Y:S03]  /*244a0*/  BSSY B3, `(.L_x_2576) ;  /* 0x0000003000037945 */ /* 0x000fe60003800000 */
[----:B------:R-:W1:Y:S02]  /*244b0*/  SYNCS.PHASECHK.TRANS64.TRYWAIT P0, [R3+URZ+0x31c40], R2 ;  /* 0x031c4002030075a7 */ /* 0x000e64000800017f */
[----:B-1----:R-:W-:Y:S05]  /*244c0*/  @!P0 BRA `(.L_x_2577) ;  /* 0x00000054003c8947 */ /* 0x002fea0003800000 */
.L_x_2733:
[----:B------:R-:W-:Y:S05]  /*244d0*/  BSYNC B3 ;  /* 0x0000000000037941 */ /* 0x000fea0003800000 */
.L_x_2576:
        /* <DEDUP_REMOVED lines=12> */
.L_x_2579:
[----:B------:R-:W-:Y:S05]  /*245a0*/  BSYNC B3 ;  /* 0x0000000000037941 */ /* 0x000fea0003800000 */
.L_x_2578:
        /* <DEDUP_REMOVED lines=11> */
.L_x_2580:
        /* <DEDUP_REMOVED lines=16> */
.L_x_2581:
        /* <DEDUP_REMOVED lines=16> */
.L_x_2582:
        /* <DEDUP_REMOVED lines=15> */
.L_x_2734:
[----:B------:R-:W-:Y:S05]  /*24950*/  BSYNC B3 ;  /* 0x0000000000037941 */ /* 0x000fea0003800000 */
.L_x_2583:
        /* <DEDUP_REMOVED lines=12> */
.L_x_2586:
[----:B------:R-:W-:Y:S05]  /*24a20*/  BSYNC B3 ;  /* 0x0000000000037941 */ /* 0x000fea0003800000 */
.L_x_2585:
        /* <DEDUP_REMOVED lines=11> */
.L_x_2587:
        /* <DEDUP_REMOVED lines=15> */
.L_x_2588:
        /* <DEDUP_REMOVED lines=15> */
.L_x_2589:
        /* <DEDUP_REMOVED lines=12> */
.L_x_2574:
[----:B------:R-:W-:Y:S05]  /*24d80*/  BSYNC B1 ;  /* 0x0000000000017941 */ /* 0x000fea0003800000 */
.L_x_2573:
[----:B------:R-:W2:Y:S01]  /*24d90*/  LDL.LU R0, [R1+0x20] ;  /* 0x0000200001007983 */ /* 0x000ea20000300800 */
[----:B------:R-:W-:Y:S02]  /*24da0*/  IMAD.MOV.U32 R18, RZ, RZ, R5 ;  /* 0x000000ffff127224 */ /* 0x000fe400078e0005 */
[----:B------:R-:W-:Y:S02]  /*24db0*/  IMAD.MOV.U32 R28, RZ, RZ, R10 ;  /* 0x000000ffff1c7224 */ /* 0x000fe400078e000a */
[----:B--2---:R-:W-:-:S07]  /*24dc0*/  VIADD R0, R0, 0xfffffffd ;  /* 0xfffffffd00007836 */ /* 0x004fce0000000000 */
.L_x_2572:
[----:B------:R-:W-:Y:S05]  /*24dd0*/  BSYNC B2 ;  /* 0x0000000000027941 */ /* 0x000fea0003800000 */
.L_x_2571:
[----:B------:R-:W-:Y:S01]  /*24de0*/  VIADD R9, R9, 0xfffffffe ;  /* 0xfffffffe09097836 */ /* 0x000fe20000000000 */
[----:B------:R-:W-:-:S04]  /*24df0*/  LOP3.LUT R4, RZ, R4, RZ, 0x33, !PT ;  /* 0x00000004ff047212 */ /* 0x000fc800078e33ff */
[----:B------:R-:W-:-:S13]  /*24e00*/  ISETP.NE.AND P0, PT, R9, R4, PT ;  /* 0x000000040900720c */ /* 0x000fda0003f05270 */
[----:B------:R-:W-:Y:S05]  /*24e10*/  @!P0 BRA `(.L_x_2570) ;  /* 0x0000001400a08947 */ /* 0x000fea0003800000 */
[----:B------:R-:W-:-:S07]  /*24e20*/  IMAD.MOV.U32 R4, RZ, RZ, R19 ;  /* 0x000000ffff047224 */ /* 0x000fce00078e0013 */
.L_x_2624:
        /* <DEDUP_REMOVED lines=34> */
.L_x_2592:
[----:B------:R-:W-:Y:S01]  /*25050*/  IMAD R3, R6, 0x8, R16 ;  /* 0x0000000806037824 */ /* 0x000fe200078e0210 */
[----:B------:R-:W-:Y:S01]  /*25060*/  SHF.L.U32 R2, R7, 0x1f, RZ ;  /* 0x0000001f07027819 */ /* 0x000fe200000006ff */
[----:B------:R-:W-:Y:S03]  /*25070*/  BSSY B2, `(.L_x_2593) ;  /* 0x0000003000027945 */ /* 0x000fe60003800000 */
[----:B------:R-:W1:Y:S02]  /*25080*/  SYNCS.PHASECHK.TRANS64.TRYWAIT P0, [R3+URZ+0x31c40], R2 ;  /* 0x031c4002030075a7 */ /* 0x000e64000800017f */
[----:B-1----:R-:W-:Y:S05]  /*25090*/  @!P0 BRA `(.L_x_2594) ;  /* 0x0000004800708947 */ /* 0x002fea0003800000 */
.L_x_2735:
[----:B------:R-:W-:Y:S05]  /*250a0*/  BSYNC B2 ;  /* 0x0000000000027941 */ /* 0x000fea0003800000 */
.L_x_2593:
        /* <DEDUP_REMOVED lines=12> */
.L_x_2596:
[----:B------:R-:W-:Y:S05]  /*25170*/  BSYNC B2 ;  /* 0x0000000000027941 */ /* 0x000fea0003800000 */
.L_x_2595:
        /* <DEDUP_REMOVED lines=11> */
.L_x_2597:
        /* <DEDUP_REMOVED lines=16> */
.L_x_2598:
        /* <DEDUP_REMOVED lines=16> */
.L_x_2599:
        /* <DEDUP_REMOVED lines=15> */
.L_x_2736:
[----:B------:R-:W-:Y:S05]  /*25520*/  BSYNC B2 ;  /* 0x0000000000027941 */ /* 0x000fea0003800000 */
.L_x_2600:
        /* <DEDUP_REMOVED lines=11> */
.L_x_2603:
[----:B------:R-:W-:Y:S05]  /*255e0*/  BSYNC B2 ;  /* 0x0000000000027941 */ /* 0x000fea0003800000 */
.L_x_2602:
        /* <DEDUP_REMOVED lines=10> */
.L_x_2604:
        /* <DEDUP_REMOVED lines=15> */
.L_x_2605:
        /* <DEDUP_REMOVED lines=15> */
.L_x_2606:
        /* <DEDUP_REMOVED lines=12> */
.L_x_2591:
[----:B------:R-:W-:Y:S05]  /*25930*/  BSYNC B1 ;  /* 0x0000000000017941 */ /* 0x000fea0003800000 */
.L_x_2590:
        /* <DEDUP_REMOVED lines=34> */
.L_x_2609:
[----:B------:R-:W-:Y:S01]  /*25b60*/  IMAD R2, R18, 0x8, R16 ;  /* 0x0000000812027824 */ /* 0x000fe200078e0210 */
[----:B------:R-:W-:Y:S01]  /*25b70*/  SHF.L.U32 R3, R28, 0x1f, RZ ;  /* 0x0000001f1c037819 */ /* 0x000fe200000006ff */
[----:B------:R-:W-:Y:S03]  /*25b80*/  BSSY B2, `(.L_x_2610) ;  /* 0x0000003000027945 */ /* 0x000fe60003800000 */
[----:B------:R-:W1:Y:S02]  /*25b90*/  SYNCS.PHASECHK.TRANS64.TRYWAIT P0, [R2+URZ+0x31c40], R3 ;  /* 0x031c4003020075a7 */ /* 0x000e64000800017f */
[----:B-1----:R-:W-:Y:S05]  /*25ba0*/  @!P0 BRA `(.L_x_2611) ;  /* 0x0000003c00d48947 */ /* 0x002fea0003800000 */
.L_x_2737:
[----:B------:R-:W-:Y:S05]  /*25bb0*/  BSYNC B2 ;  /* 0x0000000000027941 */ /* 0x000fea0003800000 */
.L_x_2610:
        /* <DEDUP_REMOVED lines=12> */
.L_x_2613:
[----:B------:R-:W-:Y:S05]  /*25c80*/  BSYNC B2 ;  /* 0x0000000000027941 */ /* 0x000fea0003800000 */
.L_x_2612:
        /* <DEDUP_REMOVED lines=12> */
.L_x_2614:
        /* <DEDUP_REMOVED lines=16> */
.L_x_2615:
        /* <DEDUP_REMOVED lines=16> */
.L_x_2616:
        /* <DEDUP_REMOVED lines=15> */
.L_x_2738:
[----:B------:R-:W-:Y:S05]  /*26040*/  BSYNC B2 ;  /* 0x0000000000027941 */ /* 0x000fea0003800000 */
.L_x_2617:
        /* <DEDUP_REMOVED lines=11> */
.L_x_2620:
[----:B------:R-:W-:Y:S05]  /*26100*/  BSYNC B2 ;  /* 0x0000000000027941 */ /* 0x000fea0003800000 */
.L_x_2619:
        /* <DEDUP_REMOVED lines=10> */
.L_x_2621:
        /* <DEDUP_REMOVED lines=15> */
.L_x_2622:
        /* <DEDUP_REMOVED lines=15> */
.L_x_2623:
        /* <DEDUP_REMOVED lines=12> */
.L_x_2608:
[----:B------:R-:W-:Y:S05]  /*26450*/  BSYNC B1 ;  /* 0x0000000000017941 */ /* 0x000fea0003800000 */
.L_x_2607:
[----:B------:R-:W2:Y:S01]  /*26460*/  LDL R2, [R1+0x8] ;  /* 0x0000080001027983 */ /* 0x000ea20000100800 */
[----:B------:R-:W-:Y:S01]  /*26470*/  VIADD R0, R0, 0xfffffffe ;  /* 0xfffffffe00007836 */ /* 0x000fe20000000000 */
[----:B--2---:R-:W-:-:S13]  /*26480*/  ISETP.GT.AND P0, PT, R9, R2, PT ;  /* 0x000000020900720c */ /* 0x004fda0003f04270 */
[----:B------:R-:W-:Y:S05]  /*26490*/  @P0 BRA `(.L_x_2624) ;  /* 0xffffffe800640947 */ /* 0x000fea000383ffff */
.L_x_2570:
[----:B------:R-:W-:Y:S05]  /*264a0*/  BSYNC B0 ;  /* 0x0000000000007941 */ /* 0x000fea0003800000 */
.L_x_2569:
        /* <DEDUP_REMOVED lines=18> */
.L_x_2626:
[----:B------:R-:W-:Y:S05]  /*265d0*/  BSYNC B0 ;  /* 0x0000000000007941 */ /* 0x000fea0003800000 */
.L_x_2625:
        /* <DEDUP_REMOVED lines=10> */
.L_x_2739:
[----:B------:R-:W-:Y:S05]  /*26680*/  BSYNC B1 ;  /* 0x0000000000017941 */ /* 0x000fea0003800000 */
.L_x_2629:
        /* <DEDUP_REMOVED lines=9> */
.L_x_2632:
[----:B------:R-:W-:Y:S05]  /*26720*/  BSYNC B1 ;  /* 0x0000000000017941 */ /* 0x000fea0003800000 */
.L_x_2631:
        /* <DEDUP_REMOVED lines=10> */
.L_x_2633:
        /* <DEDUP_REMOVED lines=15> */
.L_x_2634:
        /* <DEDUP_REMOVED lines=15> */
.L_x_2635:
        /* <DEDUP_REMOVED lines=10> */
.L_x_2628:
[----:B------:R-:W-:Y:S05]  /*26a50*/  BSYNC B0 ;  /* 0x0000000000007941 */ /* 0x000fea0003800000 */
.L_x_2627:
[----:B------:R-:W-:-:S05]  /*26a60*/  VIADD R18, R18, 0x1 ;  /* 0x0000000112127836 */ /* 0x000fca0000000000 */
[----:B------:R-:W-:-:S04]  /*26a70*/  ISETP.NE.AND P0, PT, R18, 0x2, PT ;  /* 0x000000021200780c */ /* 0x000fc80003f05270 */
[----:B------:R-:W-:Y:S02]  /*26a80*/  SEL R3, RZ, 0x1, P0 ;  /* 0x00000001ff037807 */ /* 0x000fe40000000000 */
[----:B------:R-:W-:Y:S02]  /*26a90*/  SEL R18, R18, RZ, P0 ;  /* 0x000000ff12127207 */ /* 0x000fe40000000000 */
[----:B------:R-:W-:-:S07]  /*26aa0*/  LOP3.LUT R28, R28, R3, RZ, 0x3c, !PT ;  /* 0x000000031c1c7212 */ /* 0x000fce00078e3cff */
.L_x_2551:
[----:B------:R-:W-:Y:S05]  /*26ab0*/  BSYNC B7 ;  /* 0x0000000000077941 */ /* 0x000fea0003800000 */
.L_x_2549:
        /* <DEDUP_REMOVED lines=12> */
.L_x_2636:
[----:B------:R-:W2:Y:S01]  /*26b80*/  S2R R0, SR_TID.X ;  /* 0x0000000000007919 */ /* 0x000ea20000002100 */
[----:B------:R-:W-:Y:S01]  /*26b90*/  UMOV UR4, 0xffffffff ;  /* 0xffffffff00047882 */ /* 0x000fe20000000000 */
[----:B--2---:R-:W-:-:S04]  /*26ba0*/  LOP3.LUT R8, R0, 0x1f, RZ, 0xc0, !PT ;  /* 0x0000001f00087812 */ /* 0x004fc800078ec0ff */
[----:B------:R-:W-:Y:S01]  /*26bb0*/  ISETP.NE.AND P0, PT, R8, 0x1f, PT ;  /* 0x0000001f0800780c */ /* 0x000fe20003f05270 */
[----:B------:R-:W-:-:S12]  /*26bc0*/  BRA.DIV UR4, `(.L_x_2638) ;  /* 0x0000003204087947 */ /* 0x000fd8000b800000 */
[----:B------:R-:W-:Y:S01]  /*26bd0*/  IMAD.IADD R9, R27, 0x1, R8 ;  /* 0x000000011b097824 */ /* 0x000fe200078e0208 */
[----:B------:R-:W-:Y:S01]  /*26be0*/  ULDC UR4, c[0x0][0xc3c] ;  /* 0x00030f0000047ab9 */ /* 0x000fe20000000800 */
[----:B------:R-:W-:-:S03]  /*26bf0*/  ULDC.64 UR6, c[0x0][0x208] ;  /* 0x0000820000067ab9 */ /* 0x000fc60000000a00 */
[----:B------:R-:W-:-:S13]  /*26c00*/  ISETP.GE.OR P1, PT, R9, UR4, !P0 ;  /* 0x0000000409007c0c */ /* 0x000fda000c726670 */
[----:B------:R-:W2:Y:S08]  /*26c10*/  @!P1 LDC.64 R2, c[0x0][0xc80] ;  /* 0x00032000ff029b82 */ /* 0x000eb00000000a00 */
[----:B---3--:R-:W3:Y:S01]  /*26c20*/  @!P1 LDC.64 R4, c[0x0][0xc78] ;  /* 0x00031e00ff049b82 */ /* 0x008ee20000000a00 */
[----:B--2---:R-:W-:-:S05]  /*26c30*/  @!P1 IMAD.WIDE R2, R9, 0x4, R2 ;  /* 0x0000000409029825 */ /* 0x004fca00078e0202 */
[----:B0-----:R3:W2:Y:S02]  /*26c40*/  @!P1 LDG.E R7, desc[UR6][R2.64] ;  /* 0x0000000602079981 */ /* 0x0016a4000c1e1900 */
        /* <DEDUP_REMOVED lines=30> */
[----:B------:R0:W2:Y:S02]  /*26e30*/  SHFL.IDX PT, R14, R2, 0x1f, 0x1f ;  /* 0x03e01f00020e7f89 */ /* 0x0000a400000e0000 */
.L_x_2749:
[----:B------:R-:W-:Y:S02]  /*26e40*/  ULDC UR4, c[0x0][0xc38] ;  /* 0x00030e0000047ab9 */ /* 0x000fe40000000800 */
[----:B------:R-:W-:-:S04]  /*26e50*/  IMAD.U32 R4, RZ, RZ, UR4 ;  /* 0x00000004ff047e24 */ /* 0x000fc8000f8e00ff */
[----:B--2---:R-:W-:-:S04]  /*26e60*/  IMAD R3, R14, R4, RZ ;  /* 0x000000040e037224 */ /* 0x004fc800078e02ff */
[----:B------:R-:W-:-:S05]  /*26e70*/  IMAD.IADD R6, R6, 0x1, R3 ;  /* 0x0000000106067824 */ /* 0x000fca00078e0203 */
[----:B------:R-:W-:-:S13]  /*26e80*/  ISETP.GT.AND P6, PT, R6, R0, PT ;  /* 0x000000000600720c */ /* 0x000fda0003fc4270 */
[----:B------:R-:W-:Y:S05]  /*26e90*/  @P6 BRA `(.L_x_2639) ;  /* 0x0000000000a86947 */ /* 0x000fea0003800000 */
.L_x_2642:
        /* <DEDUP_REMOVED lines=11> */
[----:B------:R-:W2:Y:S01]  /*26f50*/  @!P6 LDC.64 R4, c[0x0][0xc78] ;  /* 0x00031e00ff04eb82 */ /* 0x000ea20000000a00 */
[----:B0-----:R-:W-:-:S05]  /*26f60*/  @!P6 IMAD.WIDE R2, R7, 0x4, R2 ;  /* 0x000000040702e825 */ /* 0x001fca00078e0202 */
[----:B------:R2:W3:Y:S02]  /*26f70*/  @!P6 LDG.E R25, desc[UR4][R2.64] ;  /* 0x000000040219e981 */ /* 0x0004e4000c1e1900 */
[----:B--2---:R-:W-:-:S04]  /*26f80*/  @!P6 IMAD.WIDE R2, R7, 0x4, R4 ;  /* 0x000000040702e825 */ /* 0x004fc800078e0204 */
        /* <DEDUP_REMOVED lines=21> */
.L_x_2757:
[----:B------:R-:W-:Y:S02]  /*270e0*/  ULDC UR4, c[0x0][0xc38] ;  /* 0x00030e0000047ab9 */ /* 0x000fe40000000800 */
[----:B------:R-:W-:-:S04]  /*270f0*/  IMAD.U32 R4, RZ, RZ, UR4 ;  /* 0x00000004ff047e24 */ /* 0x000fc8000f8e00ff */
[----:B--2---:R-:W-:-:S04]  /*27100*/  IMAD R3, R14, R4, RZ ;  /* 0x000000040e037224 */ /* 0x004fc800078e02ff */
[----:B------:R-:W-:-:S05]  /*27110*/  IMAD.IADD R6, R3, 0x1, R6 ;  /* 0x0000000103067824 */ /* 0x000fca00078e0206 */
[----:B------:R-:W-:-:S13]  /*27120*/  ISETP.GT.AND P6, PT, R6, R0, PT ;  /* 0x000000000600720c */ /* 0x000fda0003fc4270 */
[----:B------:R-:W-:Y:S05]  /*27130*/  @!P6 BRA `(.L_x_2642) ;  /* 0xfffffffc0058e947 */ /* 0x000fea000383ffff */
.L_x_2639:
[----:B------:R-:W-:Y:S01]  /*27140*/  IMAD.IADD R6, R6, 0x1, -R3 ;  /* 0x0000000106067824 */ /* 0x000fe200078e0a03 */
[----:B------:R-:W-:-:S03]  /*27150*/  UMOV UR4, 0xffffffff ;  /* 0xffffffff00047882 */ /* 0x000fc60000000000 */
[----:B------:R-:W-:-:S05]  /*27160*/  IMAD R3, R2, R4, R6 ;  /* 0x0000000402037224 */ /* 0x000fca00078e0206 */
[----:B------:R-:W-:Y:S01]  /*27170*/  ISETP.GT.AND P6, PT, R3, R0, PT ;  /* 0x000000000300720c */ /* 0x000fe20003fc4270 */
[----:B------:R-:W-:-:S12]  /*27180*/  BRA.DIV UR4, `(.L_x_2643) ;  /* 0x00000032048c7947 */ /* 0x000fd8000b800000 */
[----:B------:R-:W-:-:S04]  /*27190*/  VOTE.ANY R3, PT, !P6 ;  /* 0x0000000000037806 */ /* 0x000fc800070e0100 */
[----:B------:R-:W2:Y:S02]  /*271a0*/  POPC R7, R3 ;  /* 0x0000000300077309 */ /* 0x000ea40000000000 */
[----:B--2---:R2:W3:Y:S01]  /*271b0*/  SHFL.IDX PT, R25, R25, R7, 0x1f ;  /* 0x00001f0719197589 */ /* 0x0044e200000e0000 */
[----:B------:R-:W-:-:S03]  /*271c0*/  IMAD.IADD R27, R7, 0x1, R27 ;  /* 0x00000001071b7824 */ /* 0x000fc600078e021b */
[----:B------:R2:W4:Y:S04]  /*271d0*/  SHFL.IDX PT, R5, R5, R7, 0x1f ;  /* 0x00001f0705057589 */ /* 0x00052800000e0000 */
.L_x_2762:
[----:B------:R-:W-:-:S13]  /*271e0*/  ISETP.NE.AND P0, PT, R3, RZ, PT ;  /* 0x000000ff0300720c */ /* 0x000fda0003f05270 */
[----:B------:R-:W-:Y:S05]  /*271f0*/  @!P0 BRA `(.L_x_2644) ;  /* 0x0000000000108947 */ /* 0x000fea0003800000 */
[----:B------:R-:W-:Y:S01]  /*27200*/  UMOV UR4, 0xffffffff ;  /* 0xffffffff00047882 */ /* 0x000fe20000000000 */
[----:B------:R-:W-:Y:S02]  /*27210*/  VIADD R12, R7, 0xffffffff ;  /* 0xffffffff070c7836 */ /* 0x000fe40000000000 */
[----:B------:R-:W-:Y:S05]  /*27220*/  BRA.DIV UR4, `(.L_x_2645) ;  /* 0x0000003204c47947 */ /* 0x000fea000b800000 */
[----:B------:R0:W0:Y:S02]  /*27230*/  SHFL.IDX PT, R24, R2, R12, 0x1f ;  /* 0x00001f0c02187589 */ /* 0x00002400000e0000 */
.L_x_2644:
[----:B----4-:R-:W-:Y:S01]  /*27240*/  ISETP.NE.AND P0, PT, R5, 0x1, PT ;  /* 0x000000010500780c */ /* 0x010fe20003f05270 */
[----:B0-----:R-:W-:-:S04]  /*27250*/  IMAD R24, R24, R4, R6 ;  /* 0x0000000418187224 */ /* 0x001fc800078e0206 */
[----:B------:R-:W-:-:S08]  /*27260*/  IMAD.IADD R0, R0, 0x1, -R24 ;  /* 0x0000000100007824 */ /* 0x000fd000078e0a18 */
[----:B------:R-:W-:Y:S05]  /*27270*/  @!P0 BRA `(.L_x_2646) ;  /* 0x0000000000dc8947 */ /* 0x000fea0003800000 */
[-C--:B---3--:R-:W-:Y:S01]  /*27280*/  IABS R4, R25.reuse ;  /* 0x0000001900047213 */ /* 0x088fe20000000000 */
[----:B------:R-:W-:Y:S01]  /*27290*/  IMAD.MOV.U32 R2, RZ, RZ, RZ ;  /* 0x000000ffff027224 */ /* 0x000fe200078e00ff */
[----:B------:R-:W-:Y:S02]  /*272a0*/  IABS R8, R25 ;  /* 0x0000001900087213 */ /* 0x000fe40000000000 */
[----:B------:R-:W0:Y:S08]  /*272b0*/  I2F.RP R6, R4 ;  /* 0x0000000400067306 */ /* 0x000e300000209400 */
[----:B0-----:R-:W2:Y:S02]  /*272c0*/  MUFU.RCP R6, R6 ;  /* 0x0000000600067308 */ /* 0x001ea40000001000 */
[----:B--2---:R-:W-:Y:S01]  /*272d0*/  VIADD R7, R6, 0xffffffe ;  /* 0x0ffffffe06077836 */ /* 0x004fe20000000000 */
[----:B------:R-:W-:-:S05]  /*272e0*/  IABS R6, R5 ;  /* 0x0000000500067213 */ /* 0x000fca0000000000 */
[----:B------:R-:W0:Y:S02]  /*272f0*/  F2I.FTZ.U32.TRUNC.NTZ R3, R7 ;  /* 0x0000000700037305 */ /* 0x000e24000021f000 */
[----:B0-----:R-:W-:-:S04]  /*27300*/  IMAD.MOV R9, RZ, RZ, -R3 ;  /* 0x000000ffff097224 */ /* 0x001fc800078e0a03 */
[----:B------:R-:W-:-:S04]  /*27310*/  IMAD R9, R9, R4, RZ ;  /* 0x0000000409097224 */ /* 0x000fc800078e02ff */
[----:B------:R-:W-:Y:S01]  /*27320*/  IMAD.HI.U32 R3, R3, R9, R2 ;  /* 0x0000000903037227 */ /* 0x000fe200078e0002 */
[----:B------:R-:W-:-:S03]  /*27330*/  IABS R2, R0 ;  /* 0x0000000000027213 */ /* 0x000fc60000000000 */
[----:B------:R-:W-:Y:S02]  /*27340*/  IMAD.MOV R9, RZ, RZ, -R8 ;  /* 0x000000ffff097224 */ /* 0x000fe400078e0a08 */
[----:B------:R-:W0:Y:S01]  /*27350*/  I2F.RP R8, R6 ;  /* 0x0000000600087306 */ /* 0x000e220000209400 */
[----:B------:R-:W-:-:S04]  /*27360*/  IMAD.HI.U32 R7, R3, R2, RZ ;  /* 0x0000000203077227 */ /* 0x000fc800078e00ff */
[----:B------:R-:W-:Y:S02]  /*27370*/  IMAD R9, R7, R9, R2 ;  /* 0x0000000907097224 */ /* 0x000fe400078e0202 */
[----:B------:R-:W-:-:S03]  /*27380*/  IMAD.MOV.U32 R2, RZ, RZ, RZ ;  /* 0x000000ffff027224 */ /* 0x000fc600078e00ff */
[----:B------:R-:W-:Y:S01]  /*27390*/  ISETP.GT.U32.AND P1, PT, R4, R9, PT ;  /* 0x000000090400720c */ /* 0x000fe20003f24070 */
[----:B0-----:R-:W0:-:S12]  /*273a0*/  MUFU.RCP R8, R8 ;  /* 0x0000000800087308 */ /* 0x001e180000001000 */
[----:B------:R-:W-:Y:S02]  /*273b0*/  @!P1 IMAD.IADD R9, R9, 0x1, -R4 ;  /* 0x0000000109099824 */ /* 0x000fe400078e0a04 */
[----:B------:R-:W-:Y:S01]  /*273c0*/  @!P1 VIADD R7, R7, 0x1 ;  /* 0x0000000107079836 */ /* 0x000fe20000000000 */
[----:B------:R-:W-:Y:S02]  /*273d0*/  ISETP.NE.AND P1, PT, R25, RZ, PT ;  /* 0x000000ff1900720c */ /* 0x000fe40003f25270 */
[----:B------:R-:W-:Y:S02]  /*273e0*/  ISETP.GE.U32.AND P0, PT, R9, R4, PT ;  /* 0x000000040900720c */ /* 0x000fe40003f06070 */
[----:B------:R-:W-:Y:S01]  /*273f0*/  IABS R4, R5 ;  /* 0x0000000500047213 */ /* 0x000fe20000000000 */
[----:B0-----:R-:W-:-:S04]  /*27400*/  VIADD R10, R8, 0xffffffe ;  /* 0x0ffffffe080a7836 */ /* 0x001fc80000000000 */
[----:B------:R-:W-:Y:S01]  /*27410*/  IMAD.MOV R4, RZ, RZ, -R4 ;  /* 0x000000ffff047224 */ /* 0x000fe200078e0a04 */
[----:B------:R-:W0:Y:S05]  /*27420*/  F2I.FTZ.U32.TRUNC.NTZ R3, R10 ;  /* 0x0000000a00037305 */ /* 0x000e2a000021f000 */
[----:B------:R-:W-:Y:S02]  /*27430*/  @P0 VIADD R7, R7, 0x1 ;  /* 0x0000000107070836 */ /* 0x000fe40000000000 */
[----:B0-----:R-:W-:-:S04]  /*27440*/  IMAD.MOV R9, RZ, RZ, -R3 ;  /* 0x000000ffff097224 */ /* 0x001fc800078e0a03 */
[----:B------:R-:W-:-:S04]  /*27450*/  IMAD R9, R9, R6, RZ ;  /* 0x0000000609097224 */ /* 0x000fc800078e02ff */
[----:B------:R-:W-:Y:S01]  /*27460*/  IMAD.HI.U32 R2, R3, R9, R2 ;  /* 0x0000000903027227 */ /* 0x000fe200078e0002 */
[----:B------:R-:W-:-:S04]  /*27470*/  LOP3.LUT R3, R0, R25, RZ, 0x3c, !PT ;  /* 0x0000001900037212 */ /* 0x000fc800078e3cff */
        /* <DEDUP_REMOVED lines=23> */
.L_x_2646:
[----:B------:R-:W0:Y:S01]  /*275f0*/  LDC.64 R2, c[0x0][0xc90] ;  /* 0x00032400ff027b82 */ /* 0x000e220000000a00 */
[----:B------:R-:W-:Y:S01]  /*27600*/  ULDC.64 UR4, c[0x0][0x208] ;  /* 0x0000820000047ab9 */ /* 0x000fe20000000a00 */
[----:B0-----:R-:W-:-:S05]  /*27610*/  IMAD.WIDE R2, R27, 0x4, R2 ;  /* 0x000000041b027825 */ /* 0x001fca00078e0202 */
[----:B--2---:R0:W3:Y:S02]  /*27620*/  LDG.E R7, desc[UR4][R2.64] ;  /* 0x0000000402077981 */ /* 0x0040e4000c1e1900 */
[----:B0-----:R-:W-:Y:S02]  /*27630*/  IMAD.MOV.U32 R2, RZ, RZ, RZ ;  /* 0x000000ffff027224 */ /* 0x001fe400078e00ff */
[----:B---3--:R-:W-:-:S05]  /*27640*/  IMAD R5, R25, R7, RZ ;  /* 0x0000000719057224 */ /* 0x008fca00078e02ff */
[-C--:B------:R-:W-:Y:S02]  /*27650*/  IABS R6, R5.reuse ;  /* 0x0000000500067213 */ /* 0x080fe40000000000 */
[----:B------:R-:W-:Y:S02]  /*27660*/  IABS R10, R5 ;  /* 0x00000005000a7213 */ /* 0x000fe40000000000 */
[----:B------:R-:W0:Y:S08]  /*27670*/  I2F.RP R8, R6 ;  /* 0x0000000600087306 */ /* 0x000e300000209400 */
[----:B0-----:R-:W0:Y:S02]  /*27680*/  MUFU.RCP R8, R8 ;  /* 0x0000000800087308 */ /* 0x001e240000001000 */
[----:B0-----:R-:W-:-:S02]  /*27690*/  VIADD R9, R8, 0xffffffe ;  /* 0x0ffffffe08097836 */ /* 0x001fc40000000000 */
[----:B------:R-:W-:-:S04]  /*276a0*/  IMAD.MOV R8, RZ, RZ, -R10 ;  /* 0x000000ffff087224 */ /* 0x000fc800078e0a0a */
[----:B------:R-:W1:Y:S02]  /*276b0*/  F2I.FTZ.U32.TRUNC.NTZ R3, R9 ;  /* 0x0000000900037305 */ /* 0x000e64000021f000 */
[----:B-1----:R-:W-:-:S04]  /*276c0*/  IMAD.MOV R11, RZ, RZ, -R3 ;  /* 0x000000ffff0b7224 */ /* 0x002fc800078e0a03 */
[----:B------:R-:W-:-:S04]  /*276d0*/  IMAD R11, R11, R6, RZ ;  /* 0x000000060b0b7224 */ /* 0x000fc800078e02ff */
[----:B------:R-:W-:Y:S01]  /*276e0*/  IMAD.HI.U32 R2, R3, R11, R2 ;  /* 0x0000000b03027227 */ /* 0x000fe200078e0002 */
        /* <DEDUP_REMOVED lines=18> */
[----:B------:R-:W-:Y:S02]  /*27810*/  VIADDMNMX R4, R3, R4, R7, PT ;  /* 0x0000000403047246 */ /* 0x000fe40003800107 */
[----:B------:R-:W-:-:S02]  /*27820*/  IADD3 R6, R6, 0x1000000, R5 ;  /* 0x0100000006067810 */ /* 0x000fc40007ffe005 */
        /* <DEDUP_REMOVED lines=9> */
[----:B------:R-:W-:-:S05]  /*278c0*/  IABS R2, R4 ;  /* 0x0000000400027213 */ /* 0x000fca0000000000 */
        /* <DEDUP_REMOVED lines=12> */
[----:B------:R-:W-:Y:S01]  /*27990*/  @!P1 LOP3.LUT R3, RZ, R4, RZ, 0x33, !PT ;  /* 0x00000004ff039212 */ /* 0x000fe200078e33ff */
[----:B------:R-:W-:-:S04]  /*279a0*/  IMAD.MOV R4, RZ, RZ, -R4 ;  /* 0x000000ffff047224 */ /* 0x000fc800078e0a04 */
[----:B------:R-:W-:-:S07]  /*279b0*/  IMAD R26, R3, R4, R6 ;  /* 0x00000004031a7224 */ /* 0x000fce00078e0206 */
.L_x_2647:
[----:B------:R-:W-:-:S05]  /*279c0*/  LOP3.LUT R0, RZ, R3, RZ, 0x33, !PT ;  /* 0x00000003ff007212 */ /* 0x000fca00078e33ff */
[----:B------:R-:W-:Y:S01]  /*279d0*/  IMAD.IADD R25, R25, 0x1, R0 ;  /* 0x0000000119197824 */ /* 0x000fe200078e0200 */
[----:B------:R-:W-:Y:S06]  /*279e0*/  BRA `(.L_x_2648) ;  /* 0x00000000001c7947 */ /* 0x000fec0003800000 */
.L_x_2640:
[----:B------:R-:W-:Y:S01]  /*279f0*/  UMOV UR4, URZ ;  /* 0x0000003f00047c82 */ /* 0x000fe20008000000 */
[----:B------:R-:W-:Y:S01]  /*27a00*/  UMOV UR5, URZ ;  /* 0x0000003f00057c82 */ /* 0x000fe20008000000 */
[----:B------:R-:W-:Y:S01]  /*27a10*/  ULDC UR6, c[0x0][0xc3c] ;  /* 0x00030f0000067ab9 */ /* 0x000fe20000000800 */
[----:B------:R-:W-:Y:S02]  /*27a20*/  IMAD.MOV.U32 R24, RZ, RZ, R0 ;  /* 0x000000ffff187224 */ /* 0x000fe400078e0000 */
[----:B------:R-:W-:Y:S02]  /*27a30*/  IMAD.U32 R25, RZ, RZ, UR4 ;  /* 0x00000004ff197e24 */ /* 0x000fe4000f8e00ff */
[----:B------:R-:W-:Y:S02]  /*27a40*/  IMAD.U32 R26, RZ, RZ, UR5 ;  /* 0x00000005ff1a7e24 */ /* 0x000fe4000f8e00ff */
[----:B------:R-:W-:-:S07]  /*27a50*/  IMAD.U32 R27, RZ, RZ, UR6 ;  /* 0x00000006ff1b7e24 */ /* 0x000fce000f8e00ff */
.L_x_2648:
        /* <DEDUP_REMOVED lines=10> */
.L_x_2637:
[----:B------:R-:W-:Y:S02]  /*27b00*/  ULDC UR4, c[0x0][0xc3c] ;  /* 0x00030f0000047ab9 */ /* 0x000fe40000000800 */
[----:B0-----:R-:W-:-:S13]  /*27b10*/  ISETP.GE.AND P0, PT, R27, UR4, PT ;  /* 0x000000041b007c0c */ /* 0x001fda000bf06270 */
[----:B------:R-:W-:Y:S05]  /*27b20*/  @!P0 BRA `(.L_x_2649) ;  /* 0xffffff8800c08947 */ /* 0x000fea000383ffff */
[----:B------:R-:W-:Y:S05]  /*27b30*/  BSYNC B8 ;  /* 0x0000000000087941 */ /* 0x000fea0003800000 */
.L_x_2501:
[----:B--2---:R-:W2:Y:S01]  /*27b40*/  LDL.LU R0, [R1+0x38] ;  /* 0x0000380001007983 */ /* 0x004ea20000300800 */
[----:B------:R-:W-:Y:S01]  /*27b50*/  BSSY B0, `(.L_x_2650) ;  /* 0x000000b000007945 */ /* 0x000fe20003800000 */
[----:B---3--:R-:W3:Y:S01]  /*27b60*/  S2R R5, SR_CgaCtaId ;  /* 0x0000000000057919 */ /* 0x008ee20000008800 */
[----:B--2---:R-:W-:-:S05]  /*27b70*/  VIADD R0, R0, 0x1 ;  /* 0x0000000100007836 */ /* 0x004fca0000000000 */
[----:B0-----:R-:W-:-:S04]  /*27b80*/  LEA.HI R2, R0, R0, RZ, 0x1 ;  /* 0x0000000000027211 */ /* 0x001fc800078f08ff */
[----:B------:R-:W-:Y:S02]  /*27b90*/  LOP3.LUT R3, R2, 0xfffffffe, RZ, 0xc0, !PT ;  /* 0xfffffffe02037812 */ /* 0x000fe400078ec0ff */
[----:B------:R-:W-:-:S03]  /*27ba0*/  MOV R2, 0x400 ;  /* 0x0000040000027802 */ /* 0x000fc60000000f00 */
[----:B------:R-:W-:Y:S01]  /*27bb0*/  IMAD.IADD R0, R0, 0x1, -R3 ;  /* 0x0000000100007824 */ /* 0x000fe200078e0a03 */
[----:B---3--:R-:W-:-:S04]  /*27bc0*/  LEA R9, R5, R2, 0x18 ;  /* 0x0000000205097211 */ /* 0x008fc800078ec0ff */
[----:B------:R-:W-:-:S04]  /*27bd0*/  SHF.L.U32 R0, R0, 0x1f, RZ ;  /* 0x0000001f00007819 */ /* 0x000fc800000006ff */
[----:B------:R-:W0:Y:S02]  /*27be0*/  SYNCS.PHASECHK.TRANS64.TRYWAIT P0, [R9+URZ+0x31c20], R0 ;  /* 0x031c2000090075a7 */ /* 0x000e24000800017f */
[----:B0-----:R-:W-:Y:S05]  /*27bf0*/  @!P0 BRA `(.L_x_2651) ;  /* 0x0000002800788947 */ /* 0x001fea0003800000 */
.L_x_2765:
[----:B------:R-:W-:Y:S05]  /*27c00*/  BSYNC B0 ;  /* 0x0000000000007941 */ /* 0x000fea0003800000 */
.L_x_2650:
[----:B------:R-:W-:-:S03]  /*27c10*/  UMOV UR4, 0xffffffff ;  /* 0xffffffff00047882 */ /* 0x000fc60000000000 */
[----:B------:R-:W-:Y:S05]  /*27c20*/  BRA.DIV UR4, `(.L_x_2652) ;  /* 0x0000002a04807947 */ /* 0x000fea000b800000 */
[----:B0-----:R-:W0:Y:S02]  /*27c30*/  S2R R0, SR_TID.X ;  /* 0x0000000000007919 */ /* 0x001e240000002100 */
[----:B0-----:R-:W-:-:S04]  /*27c40*/  SHF.R.U32.HI R0, RZ, 0x5, R0 ;  /* 0x00000005ff007819 */ /* 0x001fc80000011600 */
[----:B------:R-:W-:-:S05]  /*27c50*/  LOP3.LUT R0, R0, 0x3, RZ, 0xc0, !PT ;  /* 0x0000000300007812 */ /* 0x000fca00078ec0ff */
[----:B------:R0:W2:Y:S02]  /*27c60*/  SHFL.IDX PT, R14, R0, RZ, 0x1f ;  /* 0x00001fff000e7589 */ /* 0x0000a400000e0000 */
.L_x_2768:
[----:B--2---:R-:W-:-:S13]  /*27c70*/  ISETP.NE.AND P0, PT, R14, RZ, PT ;  /* 0x000000ff0e00720c */ /* 0x004fda0003f05270 */
[----:B------:R-:W-:Y:S05]  /*27c80*/  @P0 BRA `(.L_x_2332) ;  /* 0x0000000000880947 */ /* 0x000fea0003800000 */
[----:B------:R-:W-:-:S03]  /*27c90*/  UMOV UR4, 0xffffffff ;  /* 0xffffffff00047882 */ /* 0x000fc60000000000 */
[----:B------:R-:W-:Y:S05]  /*27ca0*/  BRA.DIV UR4, `(.L_x_2653) ;  /* 0x0000002a04947947 */ /* 0x000fea000b800000 */
[----:B------:R-:W-:-:S13]  /*27cb0*/  ELECT P6, URZ, PT ;  /* 0x00000000003f782f */ /* 0x000fda00038c0000 */
.L_x_2771:
[----:B------:R-:W-:Y:S05]  /*27cc0*/  @!P6 BRA `(.L_x_2332) ;  /* 0x000000000078e947 */ /* 0x000fea0003800000 */
[----:B0-----:R-:W2:Y:S02]  /*27cd0*/  LDL.LU R0, [R1+0x58] ;  /* 0x0000580001007983 */ /* 0x001ea40000300800 */
[----:B--2---:R-:W-:-:S04]  /*27ce0*/  LOP3.LUT R0, R0, 0x2, RZ, 0xfc, !PT ;  /* 0x0000000200007812 */ /* 0x004fc800078efcff */
[----:B------:R-:W-:-:S13]  /*27cf0*/  ISETP.NE.AND P2, PT, R0, 0x3, PT ;  /* 0x000000030000780c */ /* 0x000fda0003f45270 */
[----:B------:R-:W-:Y:S05]  /*27d00*/  @!P2 BRA `(.L_x_2654) ;  /* 0x000000000004a947 */ /* 0x000fea0003800000 */
[----:B------:R-:W-:Y:S01]  /*27d10*/  BPT.TRAP 0x1 ;  /* 0x000000040000795c */ /* 0x000fe20000300000 */
.L_x_2654:
        /* <DEDUP_REMOVED lines=12> */
.L_x_2772:
[----:B------:R-:W2:Y:S02]  /*27de0*/  SYNCS.PHASECHK.TRANS64.TRYWAIT P0, [R3+URZ], R0 ;  /* 0x00000000030075a7 */ /* 0x000ea4000800017f */
[----:B--2---:R-:W-:Y:S05]  /*27df0*/  @!P0 BRA `(.L_x_2656) ;  /* 0x0000002800748947 */ /* 0x004fea0003800000 */
.L_x_2773:
[----:B------:R-:W-:Y:S05]  /*27e00*/  @!P2 BRA `(.L_x_2657) ;  /* 0x000000000004a947 */ /* 0x000fea0003800000 */
[----:B------:R-:W-:Y:S01]  /*27e10*/  BPT.TRAP 0x1 ;  /* 0x000000040000795c */ /* 0x000fe20000300000 */
.L_x_2657:
[----:B--2---:R-:W-:-:S04]  /*27e20*/  VIADD R3, R9, 0x31c60 ;  /* 0x00031c6009037836 */ /* 0x004fc80000000000 */
[----:B------:R-:W-:-:S04]  /*27e30*/  IMAD R5, R18, 0x8, R3 ;  /* 0x0000000812057824 */ /* 0x000fc800078e0203 */
[----:B------:R-:W2:Y:S02]  /*27e40*/  SYNCS.PHASECHK.TRANS64.TRYWAIT P0, [R5+URZ], R2 ;  /* 0x00000002050075a7 */ /* 0x000ea4000800017f */
[----:B--2---:R-:W-:Y:S05]  /*27e50*/  @!P0 BRA `(.L_x_2658) ;  /* 0x0000002800708947 */ /* 0x004fea0003800000 */
.L_x_2774:
[----:B------:R-:W-:-:S07]  /*27e60*/  IMAD R3, R4, 0x8, R3 ;  /* 0x0000000804037824 */ /* 0x000fce00078e0203 */
.L_x_2659:
[----:B---3--:R3:W0:Y:S02]  /*27e70*/  SYNCS.PHASECHK.TRANS64.TRYWAIT P0, [R3+URZ], R0 ;  /* 0x00000000030075a7 */ /* 0x008624000800017f */
[----:B0-----:R-:W-:Y:S05]  /*27e80*/  @!P0 NANOSLEEP.SYNCS 0x989680 ;  /* 0x009896800000895d */ /* 0x001fea0003900000 */
[----:B------:R-:W0:Y:S02]  /*27e90*/  @!P0 SYNCS.PHASECHK.TRANS64 P0, [R3+URZ], R0 ;  /* 0x00000000030085a7 */ /* 0x000e24000800007f */
[----:B0-----:R-:W-:Y:S05]  /*27ea0*/  @!P0 BRA `(.L_x_2659) ;  /* 0xfffffffc00f08947 */ /* 0x001fea000383ffff */
.L_x_2332:
[----:B------:R-:W-:Y:S05]  /*27eb0*/  BSYNC B9 ;  /* 0x0000000000097941 */ /* 0x000fea0003800000 */
.L_x_2329:
[----:B------:R-:W-:Y:S05]  /*27ec0*/  EXIT ;  /* 0x000000000000794d */ /* 0x000fea0003800000 */
.L_x_2350:
[----:B0-----:R0:W1:Y:S02]  /*27ed0*/  SYNCS.PHASECHK.TRANS64.TRYWAIT P5, [R26+URZ+0x31c90], R92 ;  /* 0x031c905c1a0075a7 */ /* 0x00106400080a017f */
[----:B-1----:R-:W-:Y:S05]  /*27ee0*/  @!P5 NANOSLEEP.SYNCS 0x989680 ;  /* 0x009896800000d95d */ /* 0x002fea0003900000 */
[----:B------:R-:W1:Y:S02]  /*27ef0*/  @!P5 SYNCS.PHASECHK.TRANS64 P5, [R26+URZ+0x31c90], R92 ;  /* 0x031c905c1a00d5a7 */ /* 0x000e6400080a007f */
[----:B-1----:R-:W-:Y:S05]  /*27f00*/  @!P5 BRA `(.L_x_2350) ;  /* 0xfffffffc00f0d947 */ /* 0x002fea000383ffff */
[----:B------:R-:W-:Y:S05]  /*27f10*/  BRA `(.L_x_2660) ;  /* 0xfffffdb400b47947 */ /* 0x000fea000383ffff */
.L_x_2378:
[----:B0-----:R0:W1:Y:S02]  /*27f20*/  SYNCS.PHASECHK.TRANS64.TRYWAIT P5, [R26+URZ+0x31c90], R92 ;  /* 0x031c905c1a0075a7 */ /* 0x00106400080a017f */
[----:B-1----:R-:W-:Y:S05]  /*27f30*/  @!P5 NANOSLEEP.SYNCS 0x989680 ;  /* 0x009896800000d95d */ /* 0x002fea0003900000 */
[----:B------:R-:W1:Y:S02]  /*27f40*/  @!P5 SYNCS.PHASECHK.TRANS64 P5, [R26+URZ+0x31c90], R92 ;  /* 0x031c905c1a00d5a7 */ /* 0x000e6400080a007f */
[----:B-1----:R-:W-:Y:S05]  /*27f50*/  @!P5 BRA `(.L_x_2378) ;  /* 0xfffffffc00f0d947 */ /* 0x002fea000383ffff */
[----:B------:R-:W-:Y:S05]  /*27f60*/  BRA `(.L_x_2661) ;  /* 0xfffffdd000787947 */ /* 0x000fea000383ffff */
.L_x_2391:
[----:B0-----:R0:W1:Y:S02]  /*27f70*/  SYNCS.PHASECHK.TRANS64.TRYWAIT P4, [R26+URZ+0x31c90], R92 ;  /* 0x031c905c1a0075a7 */ /* 0x001064000808017f */
[----:B-1----:R-:W-:Y:S05]  /*27f80*/  @!P4 NANOSLEEP.SYNCS 0x989680 ;  /* 0x009896800000c95d */ /* 0x002fea0003900000 */
[----:B------:R-:W1:Y:S02]  /*27f90*/  @!P4 SYNCS.PHASECHK.TRANS64 P4, [R26+URZ+0x31c90], R92 ;  /* 0x031c905c1a00c5a7 */ /* 0x000e64000808007f */
[----:B-1----:R-:W-:Y:S05]  /*27fa0*/  @!P4 BRA `(.L_x_2391) ;  /* 0xfffffffc00f0c947 */ /* 0x002fea000383ffff */
[----:B------:R-:W-:Y:S05]  /*27fb0*/  BRA `(.L_x_2662) ;  /* 0xfffffdec00287947 */ /* 0x000fea000383ffff */
.L_x_2395:
[----:B--2---:R2:W3:Y:S02]  /*27fc0*/  SYNCS.PHASECHK.TRANS64.TRYWAIT P3, [R26+URZ+0x31cb0], R92 ;  /* 0x031cb05c1a0075a7 */ /* 0x0044e4000806017f */
[----:B---3--:R-:W-:Y:S05]  /*27fd0*/  @!P3 NANOSLEEP.SYNCS 0x989680 ;  /* 0x009896800000b95d */ /* 0x008fea0003900000 */
[----:B------:R-:W3:Y:S02]  /*27fe0*/  @!P3 SYNCS.PHASECHK.TRANS64 P3, [R26+URZ+0x31cb0], R92 ;  /* 0x031cb05c1a00b5a7 */ /* 0x000ee4000806007f */
[----:B---3--:R-:W-:Y:S05]  /*27ff0*/  @!P3 BRA `(.L_x_2395) ;  /* 0xfffffffc00f0b947 */ /* 0x008fea000383ffff */
[----:B------:R-:W-:Y:S05]  /*28000*/  BRA `(.L_x_2663) ;  /* 0xfffffdec00c47947 */ /* 0x000fea000383ffff */
.L_x_2403:
[----:B------:R-:W-:Y:S01]  /*28010*/  BSSY B0, `(.L_x_2664) ;  /* 0x0000007000007945 */ /* 0x000fe20003800000 */
[----:B------:R-:W-:Y:S02]  /*28020*/  IMAD.MOV.U32 R12, RZ, RZ, RZ ;  /* 0x000000ffff0c7224 */ /* 0x000fe400078e00ff */
[----:B------:R-:W-:Y:S02]  /*28030*/  IMAD.MOV.U32 R11, RZ, RZ, 0x1f ;  /* 0x0000001fff0b7424 */ /* 0x000fe400078e00ff */
[----:B------:R-:W-:-:S07]  /*28040*/  IMAD.MOV.U32 R15, RZ, RZ, -0x1 ;  /* 0xffffffffff0f7424 */ /* 0x000fce00078e00ff */
[----:B-----5:R-:W-:Y:S05]  /*28050*/  WARPSYNC.COLLECTIVE R15, `(.L_x_2665) ;  /* 0x000000000f087348 */ /* 0x020fea0003c00000 */
[----:B------:R0:W1:Y:S02]  /*28060*/  SHFL.IDX P6, R14, R13, R12, R11 ;  /* 0x0000000c0d0e7389 */ /* 0x00006400000c000b */
[----:B01---5:R-:W-:Y:S01]  /*28070*/  ENDCOLLECTIVE ;  /* 0x000000000000791b */ /* 0x023fe20003800000 */
.L_x_2665:
[----:B------:R-:W-:Y:S05]  /*28080*/  BSYNC B0 ;  /* 0x0000000000007941 */ /* 0x000fea0003800000 */
.L_x_2664:
[----:B------:R0:W-:Y:S01]  /*28090*/  STL [R1+0x64], R14 ;  /* 0x0000640e01007387 */ /* 0x0001e20000100800 */
[----:B------:R-:W-:Y:S05]  /*280a0*/  BRA `(.L_x_2666) ;  /* 0xfffffdf800107947 */ /* 0x000fea000383ffff */
.L_x_2414:
[----:B------:R-:W-:Y:S01]  /*280b0*/  BSSY B1, `(.L_x_2667) ;  /* 0x0000007000017945 */ /* 0x000fe20003800000 */
[----:B------:R-:W-:Y:S02]  /*280c0*/  IMAD.MOV.U32 R12, RZ, RZ, RZ ;  /* 0x000000ffff0c7224 */ /* 0x000fe400078e00ff */
[----:B------:R-:W-:Y:S02]  /*280d0*/  IMAD.MOV.U32 R11, RZ, RZ, 0x1e1f ;  /* 0x00001e1fff0b7424 */ /* 0x000fe400078e00ff */
[----:B------:R-:W-:-:S07]  /*280e0*/  IMAD.MOV.U32 R15, RZ, RZ, -0x1 ;  /* 0xffffffffff0f7424 */ /* 0x000fce00078e00ff */
[----:B0-----:R-:W-:Y:S05]  /*280f0*/  WARPSYNC.COLLECTIVE R15, `(.L_x_2668) ;  /* 0x000000000f087348 */ /* 0x001fea0003c00000 */
[----:B0-----:R0:W1:Y:S02]  /*28100*/  SHFL.IDX P6, R14, R13, R12, R11 ;  /* 0x0000000c0d0e7389 */ /* 0x00106400000c000b */
[----:B01----:R-:W-:Y:S01]  /*28110*/  ENDCOLLECTIVE ;  /* 0x000000000000791b */ /* 0x003fe20003800000 */
.L_x_2668:
[----:B------:R-:W-:Y:S05]  /*28120*/  BSYNC B1 ;  /* 0x0000000000017941 */ /* 0x000fea0003800000 */
.L_x_2667:
        /* <DEDUP_REMOVED lines=8> */
.L_x_2669:
[----:B------:R-:W-:Y:S02]  /*281b0*/  IMAD.MOV.U32 R13, RZ, RZ, R5 ;  /* 0x000000ffff0d7224 */ /* 0x000fe400078e0005 */
[----:B------:R-:W-:-:S07]  /*281c0*/  IMAD.MOV.U32 R0, RZ, RZ, R14 ;  /* 0x000000ffff007224 */ /* 0x000fce00078e000e */
[----:B------:R-:W-:Y:S05]  /*281d0*/  WARPSYNC.COLLECTIVE R15, `(.L_x_2670) ;  /* 0x000000000f087348 */ /* 0x000fea0003c00000 */
[----:B------:R0:W1:Y:S02]  /*281e0*/  SHFL.IDX P6, R14, R13, R12, R11 ;  /* 0x0000000c0d0e7389 */ /* 0x00006400000c000b */
[----:B01----:R-:W-:Y:S01]  /*281f0*/  ENDCOLLECTIVE ;  /* 0x000000000000791b */ /* 0x003fe20003800000 */
.L_x_2670:
[----:B------:R-:W-:Y:S02]  /*28200*/  IMAD.MOV.U32 R13, RZ, RZ, R4 ;  /* 0x000000ffff0d7224 */ /* 0x000fe400078e0004 */
[----:B------:R-:W-:-:S07]  /*28210*/  IMAD.MOV.U32 R5, RZ, RZ, R14 ;  /* 0x000000ffff057224 */ /* 0x000fce00078e000e */
[----:B------:R-:W-:Y:S05]  /*28220*/  WARPSYNC.COLLECTIVE R15, `(.L_x_2671) ;  /* 0x000000000f087348 */ /* 0x000fea0003c00000 */
[----:B------:R0:W1:Y:S02]  /*28230*/  SHFL.IDX P6, R14, R13, R12, R11 ;  /* 0x0000000c0d0e7389 */ /* 0x00006400000c000b */
[----:B01----:R-:W-:Y:S01]  /*28240*/  ENDCOLLECTIVE ;  /* 0x000000000000791b */ /* 0x003fe20003800000 */
.L_x_2671:
[----:B------:R-:W-:Y:S01]  /*28250*/  IMAD.MOV.U32 R4, RZ, RZ, R14 ;  /* 0x000000ffff047224 */ /* 0x000fe200078e000e */
[----:B------:R-:W-:Y:S06]  /*28260*/  BRA `(.L_x_2672) ;  /* 0xfffffdfc00887947 */ /* 0x000fec000383ffff */
.L_x_2418:
[----:B0-----:R0:W1:Y:S02]  /*28270*/  SYNCS.PHASECHK.TRANS64.TRYWAIT P1, [R16+URZ+0x31c00], R3 ;  /* 0x031c0003100075a7 */ /* 0x001064000802017f */
[----:B-1----:R-:W-:Y:S05]  /*28280*/  @!P1 NANOSLEEP.SYNCS 0x989680 ;  /* 0x009896800000995d */ /* 0x002fea0003900000 */
[----:B------:R-:W1:Y:S02]  /*28290*/  @!P1 SYNCS.PHASECHK.TRANS64 P1, [R16+URZ+0x31c00], R3 ;  /* 0x031c0003100095a7 */ /* 0x000e64000802007f */
[----:B-1----:R-:W-:Y:S05]  /*282a0*/  @!P1 BRA `(.L_x_2418) ;  /* 0xfffffffc00f09947 */ /* 0x002fea000383ffff */
[----:B------:R-:W-:Y:S05]  /*282b0*/  BRA `(.L_x_2673) ;  /* 0xfffffe0400d47947 */ /* 0x000fea000383ffff */
.L_x_2430:
[----:B------:R-:W-:Y:S01]  /*282c0*/  BSSY B1, `(.L_x_2674) ;  /* 0x0000007000017945 */ /* 0x000fe20003800000 */
[----:B------:R-:W-:Y:S02]  /*282d0*/  IMAD.MOV.U32 R12, RZ, RZ, RZ ;  /* 0x000000ffff0c7224 */ /* 0x000fe400078e00ff */
[----:B------:R-:W-:Y:S02]  /*282e0*/  IMAD.MOV.U32 R11, RZ, RZ, 0x1e1f ;  /* 0x00001e1fff0b7424 */ /* 0x000fe400078e00ff */
[----:B------:R-:W-:-:S07]  /*282f0*/  IMAD.MOV.U32 R15, RZ, RZ, -0x1 ;  /* 0xffffffffff0f7424 */ /* 0x000fce00078e00ff */
[----:B0-----:R-:W-:Y:S05]  /*28300*/  WARPSYNC.COLLECTIVE R15, `(.L_x_2675) ;  /* 0x000000000f087348 */ /* 0x001fea0003c00000 */
[----:B0-----:R0:W1:Y:S02]  /*28310*/  SHFL.IDX P6, R14, R13, R12, R11 ;  /* 0x0000000c0d0e7389 */ /* 0x00106400000c000b */
[----:B01----:R-:W-:Y:S01]  /*28320*/  ENDCOLLECTIVE ;  /* 0x000000000000791b */ /* 0x003fe20003800000 */
.L_x_2675:
[----:B------:R-:W-:Y:S05]  /*28330*/  BSYNC B1 ;  /* 0x0000000000017941 */ /* 0x000fea0003800000 */
.L_x_2674:
        /* <DEDUP_REMOVED lines=8> */
.L_x_2676:
[----:B------:R-:W-:Y:S02]  /*283c0*/  IMAD.MOV.U32 R21, RZ, RZ, R3 ;  /* 0x000000ffff157224 */ /* 0x000fe400078e0003 */
[----:B------:R-:W-:Y:S02]  /*283d0*/  IMAD.MOV.U32 R13, RZ, RZ, R5 ;  /* 0x000000ffff0d7224 */ /* 0x000fe400078e0005 */
[----:B------:R-:W-:-:S07]  /*283e0*/  IMAD.MOV.U32 R0, RZ, RZ, R14 ;  /* 0x000000ffff007224 */ /* 0x000fce00078e000e */
[----:B------:R-:W-:Y:S05]  /*283f0*/  WARPSYNC.COLLECTIVE R15, `(.L_x_2677) ;  /* 0x000000000f087348 */ /* 0x000fea0003c00000 */
[----:B------:R0:W1:Y:S02]  /*28400*/  SHFL.IDX P6, R14, R13, R12, R11 ;  /* 0x0000000c0d0e7389 */ /* 0x00006400000c000b */
[----:B01----:R-:W-:Y:S01]  /*28410*/  ENDCOLLECTIVE ;  /* 0x000000000000791b */ /* 0x003fe20003800000 */
.L_x_2677:
[----:B------:R-:W-:Y:S02]  /*28420*/  IMAD.MOV.U32 R20, RZ, RZ, R0 ;  /* 0x000000ffff147224 */ /* 0x000fe400078e0000 */
[----:B------:R-:W-:Y:S02]  /*28430*/  IMAD.MOV.U32 R13, RZ, RZ, R4 ;  /* 0x000000ffff0d7224 */ /* 0x000fe400078e0004 */
[----:B------:R-:W-:-:S07]  /*28440*/  IMAD.MOV.U32 R5, RZ, RZ, R14 ;  /* 0x000000ffff057224 */ /* 0x000fce00078e000e */
[----:B------:R-:W-:Y:S05]  /*28450*/  WARPSYNC.COLLECTIVE R15, `(.L_x_2678) ;  /* 0x000000000f087348 */ /* 0x000fea0003c00000 */
[----:B------:R0:W1:Y:S02]  /*28460*/  SHFL.IDX P6, R14, R13, R12, R11 ;  /* 0x0000000c0d0e7389 */ /* 0x00006400000c000b */
[----:B01----:R-:W-:Y:S01]  /*28470*/  ENDCOLLECTIVE ;  /* 0x000000000000791b */ /* 0x003fe20003800000 */
.L_x_2678:
[----:B------:R-:W-:Y:S05]  /*28480*/  BRA `(.L_x_2679) ;  /* 0xfffffe1800f47947 */ /* 0x000fea000383ffff */
.L_x_2434:
[----:B0-----:R0:W1:Y:S02]  /*28490*/  SYNCS.PHASECHK.TRANS64.TRYWAIT P1, [R16+URZ+0x31c00], R3 ;  /* 0x031c0003100075a7 */ /* 0x001064000802017f */
[----:B-1----:R-:W-:Y:S05]  /*284a0*/  @!P1 NANOSLEEP.SYNCS 0x989680 ;  /* 0x009896800000995d */ /* 0x002fea0003900000 */
[----:B------:R-:W1:Y:S02]  /*284b0*/  @!P1 SYNCS.PHASECHK.TRANS64 P1, [R16+URZ+0x31c00], R3 ;  /* 0x031c0003100095a7 */ /* 0x000e64000802007f */
[----:B-1----:R-:W-:Y:S05]  /*284c0*/  @!P1 BRA `(.L_x_2434) ;  /* 0xfffffffc00f09947 */ /* 0x002fea000383ffff */
[----:B------:R-:W-:Y:S05]  /*284d0*/  BRA `(.L_x_2680) ;  /* 0xfffffe2000c07947 */ /* 0x000fea000383ffff */
.L_x_2442:
[----:B-1----:R1:W2:Y:S02]  /*284e0*/  SYNCS.PHASECHK.TRANS64.TRYWAIT P2, [R0+URZ+0x31c30], R3 ;  /* 0x031c3003000075a7 */ /* 0x0022a4000804017f */
[----:B--2---:R-:W-:Y:S05]  /*284f0*/  @!P2 NANOSLEEP.SYNCS 0x989680 ;  /* 0x009896800000a95d */ /* 0x004fea0003900000 */
[----:B------:R-:W2:Y:S02]  /*28500*/  @!P2 SYNCS.PHASECHK.TRANS64 P2, [R0+URZ+0x31c30], R3 ;  /* 0x031c30030000a5a7 */ /* 0x000ea4000804007f */
[----:B--2---:R-:W-:Y:S05]  /*28510*/  @!P2 BRA `(.L_x_2442) ;  /* 0xfffffffc00f0a947 */ /* 0x004fea000383ffff */
[----:B------:R-:W-:Y:S05]  /*28520*/  BRA `(.L_x_2441) ;  /* 0xfffffe3800b07947 */ /* 0x000fea000383ffff */
.L_x_2448:
[----:B--2---:R2:W3:Y:S02]  /*28530*/  SYNCS.PHASECHK.TRANS64.TRYWAIT P3, [R20+URZ+0x31c30], R21 ;  /* 0x031c3015140075a7 */ /* 0x0044e4000806017f */
[----:B---3--:R-:W-:Y:S05]  /*28540*/  @!P3 NANOSLEEP.SYNCS 0x989680 ;  /* 0x009896800000b95d */ /* 0x008fea0003900000 */
[----:B------:R-:W3:Y:S02]  /*28550*/  @!P3 SYNCS.PHASECHK.TRANS64 P3, [R20+URZ+0x31c30], R21 ;  /* 0x031c30151400b5a7 */ /* 0x000ee4000806007f */
[----:B---3--:R-:W-:Y:S05]  /*28560*/  @!P3 BRA `(.L_x_2448) ;  /* 0xfffffffc00f0b947 */ /* 0x008fea000383ffff */
[----:B------:R-:W-:Y:S05]  /*28570*/  BRA `(.L_x_2447) ;  /* 0xfffffe8400f87947 */ /* 0x000fea000383ffff */
.L_x_2453:
[----:B--2---:R2:W3:Y:S02]  /*28580*/  SYNCS.PHASECHK.TRANS64.TRYWAIT P2, [R21+URZ+0x31c50], R20 ;  /* 0x031c5014150075a7 */ /* 0x0044e4000804017f */
[----:B---3--:R-:W-:Y:S05]  /*28590*/  @!P2 NANOSLEEP.SYNCS 0x989680 ;  /* 0x009896800000a95d */ /* 0x008fea0003900000 */
[----:B------:R-:W3:Y:S02]  /*285a0*/  @!P2 SYNCS.PHASECHK.TRANS64 P2, [R21+URZ+0x31c50], R20 ;  /* 0x031c50141500a5a7 */ /* 0x000ee4000804007f */
[----:B---3--:R-:W-:Y:S05]  /*285b0*/  @!P2 BRA `(.L_x_2453) ;  /* 0xfffffffc00f0a947 */ /* 0x008fea000383ffff */
[----:B------:R-:W-:Y:S05]  /*285c0*/  BRA `(.L_x_2452) ;  /* 0xfffffeac00107947 */ /* 0x000fea000383ffff */
.L_x_2460:
[----:B--2---:R2:W3:Y:S02]  /*285d0*/  SYNCS.PHASECHK.TRANS64.TRYWAIT P3, [R20+URZ+0x31c30], R21 ;  /* 0x031c3015140075a7 */ /* 0x0044e4000806017f */
[----:B---3--:R-:W-:Y:S05]  /*285e0*/  @!P3 NANOSLEEP.SYNCS 0x989680 ;  /* 0x009896800000b95d */ /* 0x008fea0003900000 */
[----:B------:R-:W3:Y:S02]  /*285f0*/  @!P3 SYNCS.PHASECHK.TRANS64 P3, [R20+URZ+0x31c30], R21 ;  /* 0x031c30151400b5a7 */ /* 0x000ee4000806007f */
[----:B---3--:R-:W-:Y:S05]  /*28600*/  @!P3 BRA `(.L_x_2460) ;  /* 0xfffffffc00f0b947 */ /* 0x008fea000383ffff */
[----:B------:R-:W-:Y:S05]  /*28610*/  BRA `(.L_x_2459) ;  /* 0xfffffee000fc7947 */ /* 0x000fea000383ffff */
.L_x_2465:
[----:B--2---:R2:W3:Y:S02]  /*28620*/  SYNCS.PHASECHK.TRANS64.TRYWAIT P2, [R21+URZ+0x31c50], R20 ;  /* 0x031c5014150075a7 */ /* 0x0044e4000804017f */
[----:B---3--:R-:W-:Y:S05]  /*28630*/  @!P2 NANOSLEEP.SYNCS 0x989680 ;  /* 0x009896800000a95d */ /* 0x008fea0003900000 */
[----:B------:R-:W3:Y:S02]  /*28640*/  @!P2 SYNCS.PHASECHK.TRANS64 P2, [R21+URZ+0x31c50], R20 ;  /* 0x031c50141500a5a7 */ /* 0x000ee4000804007f */
[----:B---3--:R-:W-:Y:S05]  /*28650*/  @!P2 BRA `(.L_x_2465) ;  /* 0xfffffffc00f0a947 */ /* 0x008fea000383ffff */
[----:B------:R-:W-:Y:S05]  /*28660*/  BRA `(.L_x_2464) ;  /* 0xffffff08000c7947 */ /* 0x000fea000383ffff */
.L_x_2470:
[----:B-1----:R1:W2:Y:S02]  /*28670*/  SYNCS.PHASECHK.TRANS64.TRYWAIT P1, [R0+URZ+0x31c50], R3 ;  /* 0x031c5003000075a7 */ /* 0x0022a4000802017f */
[----:B--2---:R-:W-:Y:S05]  /*28680*/  @!P1 NANOSLEEP.SYNCS 0x989680 ;  /* 0x009896800000995d */ /* 0x004fea0003900000 */
[----:B------:R-:W2:Y:S02]  /*28690*/  @!P1 SYNCS.PHASECHK.TRANS64 P1, [R0+URZ+0x31c50], R3 ;  /* 0x031c5003000095a7 */ /* 0x000ea4000802007f */
[----:B--2---:R-:W-:Y:S05]  /*286a0*/  @!P1 BRA `(.L_x_2470) ;  /* 0xfffffffc00f09947 */ /* 0x004fea000383ffff */
[----:B------:R-:W-:Y:S05]  /*286b0*/  BRA `(.L_x_2469) ;  /* 0xffffff34003c7947 */ /* 0x000fea000383ffff */
.L_x_2475:
[----:B------:R-:W-:Y:S02]  /*286c0*/  IMAD.MOV.U32 R13, RZ, RZ, R2 ;  /* 0x000000ffff0d7224 */ /* 0x000fe400078e0002 */
[----:B------:R-:W-:Y:S02]  /*286d0*/  IMAD.MOV.U32 R12, RZ, RZ, RZ ;  /* 0x000000ffff0c7224 */ /* 0x000fe400078e00ff */
[----:B------:R-:W-:Y:S02]  /*286e0*/  IMAD.MOV.U32 R11, RZ, RZ, 0x1c1f ;  /* 0x00001c1fff0b7424 */ /* 0x000fe400078e00ff */
[----:B------:R-:W-:-:S07]  /*286f0*/  IMAD.MOV.U32 R15, RZ, RZ, -0x1 ;  /* 0xffffffffff0f7424 */ /* 0x000fce00078e00ff */
[----:B-----5:R-:W-:Y:S05]  /*28700*/  WARPSYNC.COLLECTIVE R15, `(.L_x_2681) ;  /* 0x000000000f087348 */ /* 0x020fea0003c00000 */
[----:B------:R0:W1:Y:S02]  /*28710*/  SHFL.IDX P6, R14, R13, R12, R11 ;  /* 0x0000000c0d0e7389 */ /* 0x00006400000c000b */
[----:B01---5:R-:W-:Y:S01]  /*28720*/  ENDCOLLECTIVE ;  /* 0x000000000000791b */ /* 0x023fe20003800000 */
.L_x_2681:
[----:B------:R-:W-:Y:S02]  /*28730*/  IMAD.MOV.U32 R13, RZ, RZ, R0 ;  /* 0x000000ffff0d7224 */ /* 0x000fe400078e0000 */
[----:B------:R-:W-:-:S07]  /*28740*/  IMAD.MOV.U32 R3, RZ, RZ, R14 ;  /* 0x000000ffff037224 */ /* 0x000fce00078e000e */
[----:B------:R-:W-:Y:S05]  /*28750*/  WARPSYNC.COLLECTIVE R15, `(.L_x_2682) ;  /* 0x000000000f087348 */ /* 0x000fea0003c00000 */
[----:B------:R0:W1:Y:S02]  /*28760*/  SHFL.IDX P6, R14, R13, R12, R11 ;  /* 0x0000000c0d0e7389 */ /* 0x00006400000c000b */
[----:B01----:R-:W-:Y:S01]  /*28770*/  ENDCOLLECTIVE ;  /* 0x000000000000791b */ /* 0x003fe20003800000 */
.L_x_2682:
[----:B------:R-:W-:Y:S05]  /*28780*/  BRA `(.L_x_2683) ;  /* 0xffffff5000507947 */ /* 0x000fea000383ffff */
.L_x_2478:
        /* <DEDUP_REMOVED lines=8> */
.L_x_2685:
[----:B------:R-:W-:Y:S05]  /*28810*/  BSYNC B1 ;  /* 0x0000000000017941 */ /* 0x000fea0003800000 */
.L_x_2684:
        /* <DEDUP_REMOVED lines=8> */
.L_x_2686:
[----:B------:R-:W-:Y:S05]  /*288a0*/  BRA `(.L_x_2687) ;  /* 0xffffff5000647947 */ /* 0x000fea000383ffff */
.L_x_2480:
[----:B------:R-:W-:Y:S02]  /*288b0*/  IMAD.MOV.U32 R13, RZ, RZ, R2 ;  /* 0x000000ffff0d7224 */ /* 0x000fe400078e0002 */
[----:B------:R-:W-:Y:S02]  /*288c0*/  IMAD.MOV.U32 R12, RZ, RZ, RZ ;  /* 0x000000ffff0c7224 */ /* 0x000fe400078e00ff */
[----:B------:R-:W-:Y:S02]  /*288d0*/  IMAD.MOV.U32 R11, RZ, RZ, 0x1c1f ;  /* 0x00001c1fff0b7424 */ /* 0x000fe400078e00ff */
[----:B------:R-:W-:-:S07]  /*288e0*/  IMAD.MOV.U32 R15, RZ, RZ, -0x1 ;  /* 0xffffffffff0f7424 */ /* 0x000fce00078e00ff */
[----:B------:R-:W-:Y:S05]  /*288f0*/  WARPSYNC.COLLECTIVE R15, `(.L_x_2688) ;  /* 0x000000000f087348 */ /* 0x000fea0003c00000 */
[----:B------:R0:W1:Y:S02]  /*28900*/  SHFL.IDX P6, R14, R13, R12, R11 ;  /* 0x0000000c0d0e7389 */ /* 0x00006400000c000b */
[----:B01----:R-:W-:Y:S01]  /*28910*/  ENDCOLLECTIVE ;  /* 0x000000000000791b */ /* 0x003fe20003800000 */
.L_x_2688:
[----:B------:R-:W-:Y:S02]  /*28920*/  IMAD.MOV.U32 R13, RZ, RZ, R0 ;  /* 0x000000ffff0d7224 */ /* 0x000fe400078e0000 */
[----:B------:R-:W-:-:S07]  /*28930*/  IMAD.MOV.U32 R3, RZ, RZ, R14 ;  /* 0x000000ffff037224 */ /* 0x000fce00078e000e */
[----:B------:R-:W-:Y:S05]  /*28940*/  WARPSYNC.COLLECTIVE R15, `(.L_x_2689) ;  /* 0x000000000f087348 */ /* 0x000fea0003c00000 */
[----:B------:R0:W1:Y:S02]  /*28950*/  SHFL.IDX P6, R14, R13, R12, R11 ;  /* 0x0000000c0d0e7389 */ /* 0x00006400000c000b */
[----:B01----:R-:W-:Y:S01]  /*28960*/  ENDCOLLECTIVE ;  /* 0x000000000000791b */ /* 0x003fe20003800000 */
.L_x_2689:
[----:B------:R-:W-:Y:S05]  /*28970*/  BRA `(.L_x_2690) ;  /* 0xffffff5400387947 */ /* 0x000fea000383ffff */
.L_x_2483:
        /* <DEDUP_REMOVED lines=8> */
.L_x_2692:
[----:B------:R-:W-:Y:S05]  /*28a00*/  BSYNC B1 ;  /* 0x0000000000017941 */ /* 0x000fea0003800000 */
.L_x_2691:
        /* <DEDUP_REMOVED lines=8> */
.L_x_2693:
[----:B------:R-:W-:Y:S05]  /*28a90*/  BRA `(.L_x_2694) ;  /* 0xffffff5800347947 */ /* 0x000fea000383ffff */
.L_x_2487:
[----:B------:R-:W-:Y:S02]  /*28aa0*/  IMAD.MOV.U32 R13, RZ, RZ, R2 ;  /* 0x000000ffff0d7224 */ /* 0x000fe400078e0002 */
[----:B------:R-:W-:Y:S02]  /*28ab0*/  IMAD.MOV.U32 R12, RZ, RZ, RZ ;  /* 0x000000ffff0c7224 */ /* 0x000fe400078e00ff */
[----:B------:R-:W-:Y:S02]  /*28ac0*/  IMAD.MOV.U32 R11, RZ, RZ, 0x1c1f ;  /* 0x00001c1fff0b7424 */ /* 0x000fe400078e00ff */
[----:B------:R-:W-:-:S07]  /*28ad0*/  IMAD.MOV.U32 R15, RZ, RZ, -0x1 ;  /* 0xffffffffff0f7424 */ /* 0x000fce00078e00ff */
[----:B-1----:R-:W-:Y:S05]  /*28ae0*/  WARPSYNC.COLLECTIVE R15, `(.L_x_2695) ;  /* 0x000000000f087348 */ /* 0x002fea0003c00000 */
[----:B------:R0:W2:Y:S02]  /*28af0*/  SHFL.IDX P6, R14, R13, R12, R11 ;  /* 0x0000000c0d0e7389 */ /* 0x0000a400000c000b */
[----:B012---:R-:W-:Y:S01]  /*28b00*/  ENDCOLLECTIVE ;  /* 0x000000000000791b */ /* 0x007fe20003800000 */
.L_x_2695:
[----:B------:R-:W-:Y:S02]  /*28b10*/  IMAD.MOV.U32 R13, RZ, RZ, R0 ;  /* 0x000000ffff0d7224 */ /* 0x000fe400078e0000 */
[----:B------:R-:W-:-:S07]  /*28b20*/  IMAD.MOV.U32 R3, RZ, RZ, R14 ;  /* 0x000000ffff037224 */ /* 0x000fce00078e000e */
[----:B------:R-:W-:Y:S05]  /*28b30*/  WARPSYNC.COLLECTIVE R15, `(.L_x_2696) ;  /* 0x000000000f087348 */ /* 0x000fea0003c00000 */
[----:B------:R0:W1:Y:S02]  /*28b40*/  SHFL.IDX P6, R14, R13, R12, R11 ;  /* 0x0000000c0d0e7389 */ /* 0x00006400000c000b */
[----:B01----:R-:W-:Y:S01]  /*28b50*/  ENDCOLLECTIVE ;  /* 0x000000000000791b */ /* 0x003fe20003800000 */
.L_x_2696:
[----:B------:R-:W-:Y:S05]  /*28b60*/  BRA `(.L_x_2697) ;  /* 0xffffff6400887947 */ /* 0x000fea000383ffff */
.L_x_2490:
        /* <DEDUP_REMOVED lines=8> */
.L_x_2699:
[----:B------:R-:W-:Y:S05]  /*28bf0*/  BSYNC B1 ;  /* 0x0000000000017941 */ /* 0x000fea0003800000 */
.L_x_2698:
        /* <DEDUP_REMOVED lines=8> */
.L_x_2700:
[----:B------:R-:W-:Y:S05]  /*28c80*/  BRA `(.L_x_2701) ;  /* 0xffffff6400a07947 */ /* 0x000fea000383ffff */
.L_x_2509:
[----:B------:R-:W0:Y:S01]  /*28c90*/  S2R R7, SR_TID.X ;  /* 0x0000000000077919 */ /* 0x000e220000002100 */
[----:B------:R-:W-:Y:S01]  /*28ca0*/  BSSY B1, `(.L_x_2702) ;  /* 0x000000a000017945 */ /* 0x000fe20003800000 */
[----:B------:R-:W-:Y:S02]  /*28cb0*/  IMAD.MOV.U32 R12, RZ, RZ, RZ ;  /* 0x000000ffff0c7224 */ /* 0x000fe400078e00ff */
[----:B-1----:R-:W-:Y:S02]  /*28cc0*/  IMAD.MOV.U32 R11, RZ, RZ, 0x1f ;  /* 0x0000001fff0b7424 */ /* 0x002fe400078e00ff */
[----:B------:R-:W-:Y:S01]  /*28cd0*/  IMAD.MOV.U32 R15, RZ, RZ, -0x1 ;  /* 0xffffffffff0f7424 */ /* 0x000fe200078e00ff */
[----:B0-----:R-:W-:-:S04]  /*28ce0*/  SHF.R.U32.HI R7, RZ, 0x5, R7 ;  /* 0x00000005ff077819 */ /* 0x001fc80000011607 */
[----:B------:R-:W-:-:S05]  /*28cf0*/  LOP3.LUT R7, R7, 0x3, RZ, 0xc0, !PT ;  /* 0x0000000307077812 */ /* 0x000fca00078ec0ff */
[----:B------:R-:W-:-:S07]  /*28d00*/  IMAD.MOV.U32 R13, RZ, RZ, R7 ;  /* 0x000000ffff0d7224 */ /* 0x000fce00078e0007 */
[----:B------:R-:W-:Y:S05]  /*28d10*/  WARPSYNC.COLLECTIVE R15, `(.L_x_2703) ;  /* 0x000000000f087348 */ /* 0x000fea0003c00000 */
[----:B------:R0:W1:Y:S02]  /*28d20*/  SHFL.IDX P6, R14, R13, R12, R11 ;  /* 0x0000000c0d0e7389 */ /* 0x00006400000c000b */
[----:B01----:R-:W-:Y:S01]  /*28d30*/  ENDCOLLECTIVE ;  /* 0x000000000000791b */ /* 0x003fe20003800000 */
.L_x_2703:
[----:B------:R-:W-:Y:S05]  /*28d40*/  BSYNC B1 ;  /* 0x0000000000017941 */ /* 0x000fea0003800000 */
.L_x_2702:
[----:B------:R-:W-:Y:S05]  /*28d50*/  BRA `(.L_x_2704) ;  /* 0xffffff8000e87947 */ /* 0x000fea000383ffff */
.L_x_2511:
[----:B------:R-:W-:Y:S01]  /*28d60*/  BSSY B1, `(.L_x_2705) ;  /* 0x0000006000017945 */ /* 0x000fe20003800000 */
[----:B------:R-:W-:-:S07]  /*28d70*/  IMAD.MOV.U32 R15, RZ, RZ, -0x1 ;  /* 0xffffffffff0f7424 */ /* 0x000fce00078e00ff */
[----:B01----:R-:W-:Y:S05]  /*28d80*/  WARPSYNC.COLLECTIVE R15, `(.L_x_2706) ;  /* 0x000000000f0c7348 */ /* 0x003fea0003c00000 */
[----:B------:R-:W-:Y:S02]  /*28d90*/  ELECT P6, UR62, PT ;  /* 0x00000000003e782f */ /* 0x000fe400038c0000 */
[----:B------:R-:W-:Y:S01]  /*28da0*/  MOV R14, UR62 ;  /* 0x0000003e000e7c02 */ /* 0x000fe20008000f00 */
[----:B01----:R-:W-:Y:S10]  /*28db0*/  ENDCOLLECTIVE ;  /* 0x000000000000791b */ /* 0x003ff40003800000 */
.L_x_2706:
[----:B------:R-:W-:Y:S05]  /*28dc0*/  BSYNC B1 ;  /* 0x0000000000017941 */ /* 0x000fea0003800000 */
.L_x_2705:
[----:B------:R-:W-:Y:S05]  /*28dd0*/  BRA `(.L_x_2510) ;  /* 0xffffff8000e07947 */ /* 0x000fea000383ffff */
.L_x_2513:
[----:B0-----:R0:W2:Y:S02]  /*28de0*/  SYNCS.PHASECHK.TRANS64.TRYWAIT P0, [R16+URZ+0x31c20], R6 ;  /* 0x031c2006100075a7 */ /* 0x0010a4000800017f */
[----:B--2---:R-:W-:Y:S05]  /*28df0*/  @!P0 NANOSLEEP.SYNCS 0x989680 ;  /* 0x009896800000895d */ /* 0x004fea0003900000 */
[----:B------:R-:W2:Y:S02]  /*28e00*/  @!P0 SYNCS.PHASECHK.TRANS64 P0, [R16+URZ+0x31c20], R6 ;  /* 0x031c2006100085a7 */ /* 0x000ea4000800007f */
[----:B--2---:R-:W-:Y:S05]  /*28e10*/  @!P0 BRA `(.L_x_2513) ;  /* 0xfffffffc00f08947 */ /* 0x004fea000383ffff */
[----:B------:R-:W-:Y:S05]  /*28e20*/  BRA `(.L_x_2707) ;  /* 0xffffff8000f07947 */ /* 0x000fea000383ffff */
.L_x_2517:
[----:B-1----:R1:W2:Y:S02]  /*28e30*/  SYNCS.PHASECHK.TRANS64.TRYWAIT P0, [R9+URZ+0x31ca0], R11 ;  /* 0x031ca00b090075a7 */ /* 0x0022a4000800017f */
[----:B--2---:R-:W-:Y:S05]  /*28e40*/  @!P0 NANOSLEEP.SYNCS 0x989680 ;  /* 0x009896800000895d */ /* 0x004fea0003900000 */
[----:B------:R-:W2:Y:S02]  /*28e50*/  @!P0 SYNCS.PHASECHK.TRANS64 P0, [R9+URZ+0x31ca0], R11 ;  /* 0x031ca00b090085a7 */ /* 0x000ea4000800007f */
[----:B--2---:R-:W-:Y:S05]  /*28e60*/  @!P0 BRA `(.L_x_2517) ;  /* 0xfffffffc00f08947 */ /* 0x004fea000383ffff */
[----:B------:R-:W-:Y:S05]  /*28e70*/  BRA `(.L_x_2708) ;  /* 0xffffff84000c7947 */ /* 0x000fea000383ffff */
.L_x_2524:
[----:B0-----:R0:W2:Y:S02]  /*28e80*/  SYNCS.PHASECHK.TRANS64.TRYWAIT P0, [R9+URZ+0x31cc0], R11 ;  /* 0x031cc00b090075a7 */ /* 0x0010a4000800017f */
[----:B--2---:R-:W-:Y:S05]  /*28e90*/  @!P0 NANOSLEEP.SYNCS 0x989680 ;  /* 0x009896800000895d */ /* 0x004fea0003900000 */
[----:B------:R-:W2:Y:S02]  /*28ea0*/  @!P0 SYNCS.PHASECHK.TRANS64 P0, [R9+URZ+0x31cc0], R11 ;  /* 0x031cc00b090085a7 */ /* 0x000ea4000800007f */
[----:B--2---:R-:W-:Y:S05]  /*28eb0*/  @!P0 BRA `(.L_x_2524) ;  /* 0xfffffffc00f08947 */ /* 0x004fea000383ffff */
[----:B------:R-:W-:Y:S05]  /*28ec0*/  BRA `(.L_x_2709) ;  /* 0xffffff8800087947 */ /* 0x000fea000383ffff */
.L_x_2533:
[----:B0-----:R0:W2:Y:S02]  /*28ed0*/  SYNCS.PHASECHK.TRANS64.TRYWAIT P1, [R9+URZ+0x31ca0], R8 ;  /* 0x031ca008090075a7 */ /* 0x0010a4000802017f */
[----:B--2---:R-:W-:Y:S05]  /*28ee0*/  @!P1 NANOSLEEP.SYNCS 0x989680 ;  /* 0x009896800000995d */ /* 0x004fea0003900000 */
[----:B------:R-:W2:Y:S02]  /*28ef0*/  @!P1 SYNCS.PHASECHK.TRANS64 P1, [R9+URZ+0x31ca0], R8 ;  /* 0x031ca008090095a7 */ /* 0x000ea4000802007f */
[----:B--2---:R-:W-:Y:S05]  /*28f00*/  @!P1 BRA `(.L_x_2533) ;  /* 0xfffffffc00f09947 */ /* 0x004fea000383ffff */
[----:B------:R-:W-:Y:S05]  /*28f10*/  BRA `(.L_x_2710) ;  /* 0xffffff8c00487947 */ /* 0x000fea000383ffff */
.L_x_2540:
[----:B-1----:R1:W2:Y:S02]  /*28f20*/  SYNCS.PHASECHK.TRANS64.TRYWAIT P1, [R9+URZ+0x31cc0], R8 ;  /* 0x031cc008090075a7 */ /* 0x0022a4000802017f */
[----:B--2---:R-:W-:Y:S05]  /*28f30*/  @!P1 NANOSLEEP.SYNCS 0x989680 ;  /* 0x009896800000995d */ /* 0x004fea0003900000 */
[----:B------:R-:W2:Y:S02]  /*28f40*/  @!P1 SYNCS.PHASECHK.TRANS64 P1, [R9+URZ+0x31cc0], R8 ;  /* 0x031cc008090095a7 */ /* 0x000ea4000802007f */
[----:B--2---:R-:W-:Y:S05]  /*28f50*/  @!P1 BRA `(.L_x_2540) ;  /* 0xfffffffc00f09947 */ /* 0x004fea000383ffff */
[----:B------:R-:W-:Y:S05]  /*28f60*/  BRA `(.L_x_2711) ;  /* 0xffffff9000407947 */ /* 0x000fea000383ffff */
.L_x_2557:
[----:B------:R-:W4:Y:S01]  /*28f70*/  S2R R20, SR_TID.X ;  /* 0x0000000000147919 */ /* 0x000f220000002100 */
[----:B------:R-:W-:Y:S01]  /*28f80*/  BSSY B0, `(.L_x_2712) ;  /* 0x000000a000007945 */ /* 0x000fe20003800000 */
[----:B------:R-:W-:Y:S02]  /*28f90*/  IMAD.MOV.U32 R12, RZ, RZ, RZ ;  /* 0x000000ffff0c7224 */ /* 0x000fe400078e00ff */
[----:B-1----:R-:W-:Y:S02]  /*28fa0*/  IMAD.MOV.U32 R11, RZ, RZ, 0x1f ;  /* 0x0000001fff0b7424 */ /* 0x002fe400078e00ff */
[----:B------:R-:W-:Y:S01]  /*28fb0*/  IMAD.MOV.U32 R15, RZ, RZ, -0x1 ;  /* 0xffffffffff0f7424 */ /* 0x000fe200078e00ff */
[----:B----4-:R-:W-:-:S04]  /*28fc0*/  SHF.R.U32.HI R20, RZ, 0x5, R20 ;  /* 0x00000005ff147819 */ /* 0x010fc80000011614 */
[----:B------:R-:W-:-:S05]  /*28fd0*/  LOP3.LUT R20, R20, 0x3, RZ, 0xc0, !PT ;  /* 0x0000000314147812 */ /* 0x000fca00078ec0ff */
[----:B------:R-:W-:-:S07]  /*28fe0*/  IMAD.MOV.U32 R13, RZ, RZ, R20 ;  /* 0x000000ffff0d7224 */ /* 0x000fce00078e0014 */
[----:B0-23--:R-:W-:Y:S05]  /*28ff0*/  WARPSYNC.COLLECTIVE R15, `(.L_x_2713) ;  /* 0x000000000f087348 */ /* 0x00dfea0003c00000 */
[----:B------:R1:W4:Y:S02]  /*29000*/  SHFL.IDX P6, R14, R13, R12, R11 ;  /* 0x0000000c0d0e7389 */ /* 0x00032400000c000b */
[----:B01234-:R-:W-:Y:S01]  /*29010*/  ENDCOLLECTIVE ;  /* 0x000000000000791b */ /* 0x01ffe20003800000 */
.L_x_2713:
[----:B------:R-:W-:Y:S05]  /*29020*/  BSYNC B0 ;  /* 0x0000000000007941 */ /* 0x000fea0003800000 */
.L_x_2712:
[----:B------:R-:W-:Y:S05]  /*29030*/  BRA `(.L_x_2714) ;  /* 0xffffff9c00a47947 */ /* 0x000fea000383ffff */
.L_x_2559:
[----:B------:R-:W-:Y:S01]  /*29040*/  BSSY B0, `(.L_x_2715) ;  /* 0x0000006000007945 */ /* 0x000fe20003800000 */
[----:B------:R-:W-:-:S07]  /*29050*/  IMAD.MOV.U32 R15, RZ, RZ, -0x1 ;  /* 0xffffffffff0f7424 */ /* 0x000fce00078e00ff */
[----:B0123--:R-:W-:Y:S05]  /*29060*/  WARPSYNC.COLLECTIVE R15, `(.L_x_2716) ;  /* 0x000000000f0c7348 */ /* 0x00ffea0003c00000 */
[----:B------:R-:W-:Y:S02]  /*29070*/  ELECT P6, UR62, PT ;  /* 0x00000000003e782f */ /* 0x000fe400038c0000 */
[----:B------:R-:W-:Y:S01]  /*29080*/  MOV R14, UR62 ;  /* 0x0000003e000e7c02 */ /* 0x000fe20008000f00 */
[----:B0123--:R-:W-:Y:S10]  /*29090*/  ENDCOLLECTIVE ;  /* 0x000000000000791b */ /* 0x00fff40003800000 */
.L_x_2716:
[----:B------:R-:W-:Y:S05]  /*290a0*/  BSYNC B0 ;  /* 0x0000000000007941 */ /* 0x000fea0003800000 */
.L_x_2715:
[----:B------:R-:W-:Y:S05]  /*290b0*/  BRA `(.L_x_2717) ;  /* 0xffffff9c00ac7947 */ /* 0x000fea000383ffff */
.L_x_2561:
[----:B0-----:R0:W4:Y:S02]  /*290c0*/  SYNCS.PHASECHK.TRANS64.TRYWAIT P0, [R0+URZ+0x31c40], R2 ;  /* 0x031c4002000075a7 */ /* 0x001124000800017f */
[----:B----4-:R-:W-:Y:S05]  /*290d0*/  @!P0 NANOSLEEP.SYNCS 0x989680 ;  /* 0x009896800000895d */ /* 0x010fea0003900000 */
[----:B------:R-:W4:Y:S02]  /*290e0*/  @!P0 SYNCS.PHASECHK.TRANS64 P0, [R0+URZ+0x31c40], R2 ;  /* 0x031c4002000085a7 */ /* 0x000f24000800007f */
[----:B----4-:R-:W-:Y:S05]  /*290f0*/  @!P0 BRA `(.L_x_2561) ;  /* 0xfffffffc00f08947 */ /* 0x010fea000383ffff */
[----:B------:R-:W-:Y:S05]  /*29100*/  BRA `(.L_x_2718) ;  /* 0xffffffa000047947 */ /* 0x000fea000383ffff */
.L_x_2565:
        /* <DEDUP_REMOVED lines=12> */
.L_x_2719:
[----:B------:R-:W-:Y:S02]  /*291d0*/  IMAD.MOV.U32 R13, RZ, RZ, R4 ;  /* 0x000000ffff0d7224 */ /* 0x000fe400078e0004 */
[----:B------:R-:W-:-:S07]  /*291e0*/  IMAD.MOV.U32 R3, RZ, RZ, R14 ;  /* 0x000000ffff037224 */ /* 0x000fce00078e000e */
[----:B------:R-:W-:Y:S05]  /*291f0*/  WARPSYNC.COLLECTIVE R15, `(.L_x_2720) ;  /* 0x000000000f087348 */ /* 0x000fea0003c00000 */
[----:B------:R0:W1:Y:S02]  /*29200*/  SHFL.IDX P6, R14, R13, R12, R11 ;  /* 0x0000000c0d0e7389 */ /* 0x00006400000c000b */
[----:B01----:R-:W-:Y:S01]  /*29210*/  ENDCOLLECTIVE ;  /* 0x000000000000791b */ /* 0x003fe20003800000 */
.L_x_2720:
[----:B------:R-:W-:Y:S01]  /*29220*/  ULDC.64 UR4, c[0x0][0x208] ;  /* 0x0000820000047ab9 */ /* 0x000fe20000000a00 */
[----:B------:R-:W-:Y:S02]  /*29230*/  IMAD.MOV.U32 R13, RZ, RZ, R5 ;  /* 0x000000ffff0d7224 */ /* 0x000fe400078e0005 */
[----:B------:R-:W-:Y:S02]  /*29240*/  IMAD.MOV.U32 R12, RZ, RZ, 0x1 ;  /* 0x00000001ff0c7424 */ /* 0x000fe400078e00ff */
[----:B------:R-:W-:-:S05]  /*29250*/  IMAD.MOV.U32 R2, RZ, RZ, R14 ;  /* 0x000000ffff027224 */ /* 0x000fca00078e000e */
[----:B------:R-:W-:-:S05]  /*29260*/  @!P4 LEA R2, P3, R20, R2, 0x1 ;  /* 0x000000021402c211 */ /* 0x000fca00078608ff */
[----:B------:R-:W-:Y:S01]  /*29270*/  @!P4 IMAD.X R3, RZ, RZ, R3, P3 ;  /* 0x000000ffff03c224 */ /* 0x000fe200018e0603 */
[----:B------:R-:W-:-:S04]  /*29280*/  ISETP.GE.AND P3, PT, R9, R0, PT ;  /* 0x000000000900720c */ /* 0x000fc80003f66270 */
        /* <DEDUP_REMOVED lines=9> */
.L_x_2721:
[----:B------:R-:W-:Y:S02]  /*29320*/  IMAD.MOV.U32 R13, RZ, RZ, R4 ;  /* 0x000000ffff0d7224 */ /* 0x000fe400078e0004 */
[----:B------:R-:W-:-:S07]  /*29330*/  IMAD.MOV.U32 R2, RZ, RZ, R14 ;  /* 0x000000ffff027224 */ /* 0x000fce00078e000e */
[----:B------:R-:W-:Y:S05]  /*29340*/  WARPSYNC.COLLECTIVE R15, `(.L_x_2722) ;  /* 0x000000000f087348 */ /* 0x000fea0003c00000 */
[----:B------:R0:W1:Y:S02]  /*29350*/  SHFL.IDX P6, R14, R13, R12, R11 ;  /* 0x0000000c0d0e7389 */ /* 0x00006400000c000b */
[----:B01----:R-:W-:Y:S01]  /*29360*/  ENDCOLLECTIVE ;  /* 0x000000000000791b */ /* 0x003fe20003800000 */
.L_x_2722:
        /* <DEDUP_REMOVED lines=18> */
.L_x_2723:
[----:B------:R-:W-:-:S05]  /*29490*/  VIADD R2, R25, 0x40 ;  /* 0x0000004019027836 */ /* 0x000fca0000000000 */
[----:B------:R-:W-:Y:S01]  /*294a0*/  ISETP.GE.AND P3, PT, R2, R0, PT ;  /* 0x000000000200720c */ /* 0x000fe20003f66270 */
[----:B------:R-:W-:Y:S02]  /*294b0*/  IMAD.MOV.U32 R13, RZ, RZ, R4 ;  /* 0x000000ffff0d7224 */ /* 0x000fe400078e0004 */
[----:B------:R-:W-:-:S10]  /*294c0*/  IMAD.MOV.U32 R2, RZ, RZ, R14 ;  /* 0x000000ffff027224 */ /* 0x000fd400078e000e */
[----:B------:R-:W-:Y:S05]  /*294d0*/  WARPSYNC.COLLECTIVE R15, `(.L_x_2724) ;  /* 0x000000000f087348 */ /* 0x000fea0003c00000 */
[----:B------:R0:W1:Y:S02]  /*294e0*/  SHFL.IDX P6, R14, R13, R12, R11 ;  /* 0x0000000c0d0e7389 */ /* 0x00006400000c000b */
[----:B01----:R-:W-:Y:S01]  /*294f0*/  ENDCOLLECTIVE ;  /* 0x000000000000791b */ /* 0x003fe20003800000 */
.L_x_2724:
        /* <DEDUP_REMOVED lines=18> */
.L_x_2725:
[----:B------:R-:W-:-:S05]  /*29620*/  VIADD R3, R25, 0x60 ;  /* 0x0000006019037836 */ /* 0x000fca0000000000 */
[----:B------:R-:W-:Y:S01]  /*29630*/  ISETP.GE.AND P3, PT, R3, R0, PT ;  /* 0x000000000300720c */ /* 0x000fe20003f66270 */
[----:B------:R-:W-:Y:S02]  /*29640*/  IMAD.MOV.U32 R13, RZ, RZ, R4 ;  /* 0x000000ffff0d7224 */ /* 0x000fe400078e0004 */
[----:B------:R-:W-:-:S10]  /*29650*/  IMAD.MOV.U32 R5, RZ, RZ, R14 ;  /* 0x000000ffff057224 */ /* 0x000fd400078e000e */
[----:B------:R-:W-:Y:S05]  /*29660*/  WARPSYNC.COLLECTIVE R15, `(.L_x_2726) ;  /* 0x000000000f087348 */ /* 0x000fea0003c00000 */
[----:B------:R0:W1:Y:S02]  /*29670*/  SHFL.IDX P6, R14, R13, R12, R11 ;  /* 0x0000000c0d0e7389 */ /* 0x00006400000c000b */
[----:B01----:R-:W-:Y:S01]  /*29680*/  ENDCOLLECTIVE ;  /* 0x000000000000791b */ /* 0x003fe20003800000 */
.L_x_2726:
        /* <DEDUP_REMOVED lines=15> */
.L_x_2727:
[----:B------:R-:W-:-:S05]  /*29780*/  VIADD R2, R25, 0x80 ;  /* 0x0000008019027836 */ /* 0x000fca0000000000 */
[----:B------:R-:W-:Y:S01]  /*29790*/  ISETP.GE.AND P3, PT, R2, R0, PT ;  /* 0x000000000200720c */ /* 0x000fe20003f66270 */
[----:B------:R-:W-:Y:S02]  /*297a0*/  IMAD.MOV.U32 R13, RZ, RZ, R7 ;  /* 0x000000ffff0d7224 */ /* 0x000fe400078e0007 */
[----:B------:R-:W-:-:S10]  /*297b0*/  IMAD.MOV.U32 R5, RZ, RZ, R14 ;  /* 0x000000ffff057224 */ /* 0x000fd400078e000e */
[----:B------:R-:W-:Y:S05]  /*297c0*/  WARPSYNC.COLLECTIVE R15, `(.L_x_2728) ;  /* 0x000000000f087348 */ /* 0x000fea0003c00000 */
[----:B------:R0:W1:Y:S02]  /*297d0*/  SHFL.IDX P6, R14, R13, R12, R11 ;  /* 0x0000000c0d0e7389 */ /* 0x00006400000c000b */
[----:B01----:R-:W-:Y:S01]  /*297e0*/  ENDCOLLECTIVE ;  /* 0x000000000000791b */ /* 0x003fe20003800000 */
.L_x_2728:
        /* <DEDUP_REMOVED lines=17> */
.L_x_2729:
[----:B------:R-:W-:Y:S02]  /*29900*/  IMAD.MOV.U32 R13, RZ, RZ, R7 ;  /* 0x000000ffff0d7224 */ /* 0x000fe400078e0007 */
[----:B------:R-:W-:-:S07]  /*29910*/  IMAD.MOV.U32 R6, RZ, RZ, R14 ;  /* 0x000000ffff067224 */ /* 0x000fce00078e000e */
[----:B------:R-:W-:Y:S05]  /*29920*/  WARPSYNC.COLLECTIVE R15, `(.L_x_2730) ;  /* 0x000000000f087348 */ /* 0x000fea0003c00000 */
[----:B------:R0:W1:Y:S02]  /*29930*/  SHFL.IDX P6, R14, R13, R12, R11 ;  /* 0x0000000c0d0e7389 */ /* 0x00006400000c000b */
[----:B01----:R-:W-:Y:S01]  /*29940*/  ENDCOLLECTIVE ;  /* 0x000000000000791b */ /* 0x003fe20003800000 */
.L_x_2730:
[----:B------:R-:W-:Y:S01]  /*29950*/  IMAD.MOV.U32 R2, RZ, RZ, R14 ;  /* 0x000000ffff027224 */ /* 0x000fe200078e000e */
[----:B------:R-:W-:Y:S06]  /*29960*/  BRA `(.L_x_2731) ;  /* 0xffffffa4006c7947 */ /* 0x000fec000383ffff */
.L_x_2568:
[----:B-1----:R1:W2:Y:S02]  /*29970*/  SYNCS.PHASECHK.TRANS64.TRYWAIT P0, [R16+URZ+0x31c20], R0 ;  /* 0x031c2000100075a7 */ /* 0x0022a4000800017f */
[----:B--2---:R-:W-:Y:S05]  /*29980*/  @!P0 NANOSLEEP.SYNCS 0x989680 ;  /* 0x009896800000895d */ /* 0x004fea0003900000 */
[----:B------:R-:W2:Y:S02]  /*29990*/  @!P0 SYNCS.PHASECHK.TRANS64 P0, [R16+URZ+0x31c20], R0 ;  /* 0x031c2000100085a7 */ /* 0x000ea4000800007f */
[----:B--2---:R-:W-:Y:S05]  /*299a0*/  @!P0 BRA `(.L_x_2568) ;  /* 0xfffffffc00f08947 */ /* 0x004fea000383ffff */
[----:B------:R-:W-:Y:S05]  /*299b0*/  BRA `(.L_x_2732) ;  /* 0xffffffa400d87947 */ /* 0x000fea000383ffff */
.L_x_2577:
[----:B-1----:R1:W2:Y:S02]  /*299c0*/  SYNCS.PHASECHK.TRANS64.TRYWAIT P0, [R3+URZ+0x31c40], R2 ;  /* 0x031c4002030075a7 */ /* 0x0022a4000800017f */
[----:B--2---:R-:W-:Y:S05]  /*299d0*/  @!P0 NANOSLEEP.SYNCS 0x989680 ;  /* 0x009896800000895d */ /* 0x004fea0003900000 */
[----:B------:R-:W2:Y:S02]  /*299e0*/  @!P0 SYNCS.PHASECHK.TRANS64 P0, [R3+URZ+0x31c40], R2 ;  /* 0x031c4002030085a7 */ /* 0x000ea4000800007f */
[----:B--2---:R-:W-:Y:S05]  /*299f0*/  @!P0 BRA `(.L_x_2577) ;  /* 0xfffffffc00f08947 */ /* 0x004fea000383ffff */
[----:B------:R-:W-:Y:S05]  /*29a00*/  BRA `(.L_x_2733) ;  /* 0xffffffa800b07947 */ /* 0x000fea000383ffff */
.L_x_2584:
[----:B0-----:R0:W1:Y:S02]  /*29a10*/  SYNCS.PHASECHK.TRANS64.TRYWAIT P0, [R3+URZ+0x60], R2 ;  /* 0x00006002030075a7 */ /* 0x001064000800017f */
[----:B-1----:R-:W-:Y:S05]  /*29a20*/  @!P0 NANOSLEEP.SYNCS 0x989680 ;  /* 0x009896800000895d */ /* 0x002fea0003900000 */
[----:B------:R-:W1:Y:S02]  /*29a30*/  @!P0 SYNCS.PHASECHK.TRANS64 P0, [R3+URZ+0x60], R2 ;  /* 0x00006002030085a7 */ /* 0x000e64000800007f */
[----:B-1----:R-:W-:Y:S05]  /*29a40*/  @!P0 BRA `(.L_x_2584) ;  /* 0xfffffffc00f08947 */ /* 0x002fea000383ffff */
[----:B------:R-:W-:Y:S05]  /*29a50*/  BRA `(.L_x_2734) ;  /* 0xffffffac00bc7947 */ /* 0x000fea000383ffff */
.L_x_2594:
[----:B-1----:R1:W2:Y:S02]  /*29a60*/  SYNCS.PHASECHK.TRANS64.TRYWAIT P0, [R3+URZ+0x31c40], R2 ;  /* 0x031c4002030075a7 */ /* 0x0022a4000800017f */
[----:B--2---:R-:W-:Y:S05]  /*29a70*/  @!P0 NANOSLEEP.SYNCS 0x989680 ;  /* 0x009896800000895d */ /* 0x004fea0003900000 */
[----:B------:R-:W2:Y:S02]  /*29a80*/  @!P0 SYNCS.PHASECHK.TRANS64 P0, [R3+URZ+0x31c40], R2 ;  /* 0x031c4002030085a7 */ /* 0x000ea4000800007f */
[----:B--2---:R-:W-:Y:S05]  /*29a90*/  @!P0 BRA `(.L_x_2594) ;  /* 0xfffffffc00f08947 */ /* 0x004fea000383ffff */
[----:B------:R-:W-:Y:S05]  /*29aa0*/  BRA `(.L_x_2735) ;  /* 0xffffffb4007c7947 */ /* 0x000fea000383ffff */
.L_x_2601:
[----:B0-----:R0:W1:Y:S02]  /*29ab0*/  SYNCS.PHASECHK.TRANS64.TRYWAIT P0, [R11+URZ+0x60], R28 ;  /* 0x0000601c0b0075a7 */ /* 0x001064000800017f */
[----:B-1----:R-:W-:Y:S05]  /*29ac0*/  @!P0 NANOSLEEP.SYNCS 0x989680 ;  /* 0x009896800000895d */ /* 0x002fea0003900000 */
[----:B------:R-:W1:Y:S02]  /*29ad0*/  @!P0 SYNCS.PHASECHK.TRANS64 P0, [R11+URZ+0x60], R28 ;  /* 0x0000601c0b0085a7 */ /* 0x000e64000800007f */
[----:B-1----:R-:W-:Y:S05]  /*29ae0*/  @!P0 BRA `(.L_x_2601) ;  /* 0xfffffffc00f08947 */ /* 0x002fea000383ffff */
[----:B------:R-:W-:Y:S05]  /*29af0*/  BRA `(.L_x_2736) ;  /* 0xffffffb800887947 */ /* 0x000fea000383ffff */
.L_x_2611:
[----:B-1----:R1:W2:Y:S02]  /*29b00*/  SYNCS.PHASECHK.TRANS64.TRYWAIT P0, [R2+URZ+0x31c40], R3 ;  /* 0x031c4003020075a7 */ /* 0x0022a4000800017f */
[----:B--2---:R-:W-:Y:S05]  /*29b10*/  @!P0 NANOSLEEP.SYNCS 0x989680 ;  /* 0x009896800000895d */ /* 0x004fea0003900000 */
[----:B------:R-:W2:Y:S02]  /*29b20*/  @!P0 SYNCS.PHASECHK.TRANS64 P0, [R2+URZ+0x31c40], R3 ;  /* 0x031c4003020085a7 */ /* 0x000ea4000800007f */
[----:B--2---:R-:W-:Y:S05]  /*29b30*/  @!P0 BRA `(.L_x_2611) ;  /* 0xfffffffc00f08947 */ /* 0x004fea000383ffff */
[----:B------:R-:W-:Y:S05]  /*29b40*/  BRA `(.L_x_2737) ;  /* 0xffffffc000187947 */ /* 0x000fea000383ffff */
.L_x_2618:
[----:B0-----:R0:W1:Y:S02]  /*29b50*/  SYNCS.PHASECHK.TRANS64.TRYWAIT P0, [R7+URZ+0x60], R2 ;  /* 0x00006002070075a7 */ /* 0x001064000800017f */
[----:B-1----:R-:W-:Y:S05]  /*29b60*/  @!P0 NANOSLEEP.SYNCS 0x989680 ;  /* 0x009896800000895d */ /* 0x002fea0003900000 */
[----:B------:R-:W1:Y:S02]  /*29b70*/  @!P0 SYNCS.PHASECHK.TRANS64 P0, [R7+URZ+0x60], R2 ;  /* 0x00006002070085a7 */ /* 0x000e64000800007f */
[----:B-1----:R-:W-:Y:S05]  /*29b80*/  @!P0 BRA `(.L_x_2618) ;  /* 0xfffffffc00f08947 */ /* 0x002fea000383ffff */
[----:B------:R-:W-:Y:S05]  /*29b90*/  BRA `(.L_x_2738) ;  /* 0xffffffc400287947 */ /* 0x000fea000383ffff */
.L_x_2630:
[----:B-1----:R1:W2:Y:S02]  /*29ba0*/  SYNCS.PHASECHK.TRANS64.TRYWAIT P0, [R3+URZ+0x31c60], R0 ;  /* 0x031c6000030075a7 */ /* 0x0022a4000800017f */
[----:B--2---:R-:W-:Y:S05]  /*29bb0*/  @!P0 NANOSLEEP.SYNCS 0x989680 ;  /* 0x009896800000895d */ /* 0x004fea0003900000 */
[----:B------:R-:W2:Y:S02]  /*29bc0*/  @!P0 SYNCS.PHASECHK.TRANS64 P0, [R3+URZ+0x31c60], R0 ;  /* 0x031c6000030085a7 */ /* 0x000ea4000800007f */
[----:B--2---:R-:W-:Y:S05]  /*29bd0*/  @!P0 BRA `(.L_x_2630) ;  /* 0xfffffffc00f08947 */ /* 0x004fea000383ffff */
[----:B------:R-:W-:Y:S05]  /*29be0*/  BRA `(.L_x_2739) ;  /* 0xffffffc800a47947 */ /* 0x000fea000383ffff */
.L_x_2638:
[----:B------:R-:W-:Y:S01]  /*29bf0*/  BSSY B0, `(.L_x_2740) ;  /* 0x0000008000007945 */ /* 0x000fe20003800000 */
[----:B------:R-:W-:Y:S02]  /*29c00*/  IMAD.MOV.U32 R13, RZ, RZ, R24 ;  /* 0x000000ffff0d7224 */ /* 0x000fe400078e0018 */
[----:B------:R-:W-:Y:S02]  /*29c10*/  IMAD.MOV.U32 R12, RZ, RZ, RZ ;  /* 0x000000ffff0c7224 */ /* 0x000fe400078e00ff */
[----:B-1----:R-:W-:Y:S02]  /*29c20*/  IMAD.MOV.U32 R11, RZ, RZ, 0x1f ;  /* 0x0000001fff0b7424 */ /* 0x002fe400078e00ff */
[----:B------:R-:W-:-:S07]  /*29c30*/  IMAD.MOV.U32 R15, RZ, RZ, -0x1 ;  /* 0xffffffffff0f7424 */ /* 0x000fce00078e00ff */
[----:B0--3--:R-:W-:Y:S05]  /*29c40*/  WARPSYNC.COLLECTIVE R15, `(.L_x_2741) ;  /* 0x000000000f087348 */ /* 0x009fea0003c00000 */
[----:B------:R1:W2:Y:S02]  /*29c50*/  SHFL.IDX P6, R14, R13, R12, R11 ;  /* 0x0000000c0d0e7389 */ /* 0x0002a400000c000b */
[----:B0123--:R-:W-:Y:S01]  /*29c60*/  ENDCOLLECTIVE ;  /* 0x000000000000791b */ /* 0x00ffe20003800000 */
.L_x_2741:
[----:B------:R-:W-:Y:S05]  /*29c70*/  BSYNC B0 ;  /* 0x0000000000007941 */ /* 0x000fea0003800000 */
.L_x_2740:
        /* <DEDUP_REMOVED lines=9> */
.L_x_2742:
        /* <DEDUP_REMOVED lines=24> */
.L_x_2743:
[----:B------:R-:W-:Y:S01]  /*29e90*/  IMAD.MOV.U32 R12, RZ, RZ, 0x2 ;  /* 0x00000002ff0c7424 */ /* 0x000fe200078e00ff */
[----:B------:R-:W-:-:S05]  /*29ea0*/  SEL R4, R14, RZ, P1 ;  /* 0x000000ff0e047207 */ /* 0x000fca0000800000 */
[----:B------:R-:W-:-:S04]  /*29eb0*/  IMAD.IADD R4, R13, 0x1, R4 ;  /* 0x000000010d047824 */ /* 0x000fc800078e0204 */
[----:B------:R-:W-:-:S07]  /*29ec0*/  IMAD.MOV.U32 R13, RZ, RZ, R4 ;  /* 0x000000ffff0d7224 */ /* 0x000fce00078e0004 */
[----:B------:R-:W-:Y:S05]  /*29ed0*/  WARPSYNC.COLLECTIVE R15, `(.L_x_2744) ;  /* 0x000000000f087348 */ /* 0x000fea0003c00000 */
[----:B------:R0:W1:Y:S02]  /*29ee0*/  SHFL.UP P6, R14, R13, R12, R11 ;  /* 0x0400000c0d0e7389 */ /* 0x00006400000c000b */
[----:B01----:R-:W-:Y:S01]  /*29ef0*/  ENDCOLLECTIVE ;  /* 0x000000000000791b */ /* 0x003fe20003800000 */
.L_x_2744:
[----:B------:R-:W-:Y:S01]  /*29f00*/  IMAD.MOV.U32 R12, RZ, RZ, 0x4 ;  /* 0x00000004ff0c7424 */ /* 0x000fe200078e00ff */
[----:B------:R-:W-:-:S05]  /*29f10*/  SEL R3, R14, RZ, P2 ;  /* 0x000000ff0e037207 */ /* 0x000fca0001000000 */
[----:B------:R-:W-:-:S04]  /*29f20*/  IMAD.IADD R2, R4, 0x1, R3 ;  /* 0x0000000104027824 */ /* 0x000fc800078e0203 */
[----:B------:R-:W-:-:S07]  /*29f30*/  IMAD.MOV.U32 R13, RZ, RZ, R2 ;  /* 0x000000ffff0d7224 */ /* 0x000fce00078e0002 */
[----:B------:R-:W-:Y:S05]  /*29f40*/  WARPSYNC.COLLECTIVE R15, `(.L_x_2745) ;  /* 0x000000000f087348 */ /* 0x000fea0003c00000 */
[----:B------:R0:W1:Y:S02]  /*29f50*/  SHFL.UP P6, R14, R13, R12, R11 ;  /* 0x0400000c0d0e7389 */ /* 0x00006400000c000b */
[----:B01----:R-:W-:Y:S01]  /*29f60*/  ENDCOLLECTIVE ;  /* 0x000000000000791b */ /* 0x003fe20003800000 */
.L_x_2745:
[----:B------:R-:W-:Y:S01]  /*29f70*/  IMAD.MOV.U32 R12, RZ, RZ, 0x8 ;  /* 0x00000008ff0c7424 */ /* 0x000fe200078e00ff */
[----:B------:R-:W-:-:S05]  /*29f80*/  SEL R3, R14, RZ, P3 ;  /* 0x000000ff0e037207 */ /* 0x000fca0001800000 */
[----:B------:R-:W-:-:S04]  /*29f90*/  IMAD.IADD R3, R2, 0x1, R3 ;  /* 0x0000000102037824 */ /* 0x000fc800078e0203 */
[----:B------:R-:W-:-:S07]  /*29fa0*/  IMAD.MOV.U32 R13, RZ, RZ, R3 ;  /* 0x000000ffff0d7224 */ /* 0x000fce00078e0003 */
[----:B------:R-:W-:Y:S05]  /*29fb0*/  WARPSYNC.COLLECTIVE R15, `(.L_x_2746) ;  /* 0x000000000f087348 */ /* 0x000fea0003c00000 */
[----:B------:R0:W1:Y:S02]  /*29fc0*/  SHFL.UP P6, R14, R13, R12, R11 ;  /* 0x0400000c0d0e7389 */ /* 0x00006400000c000b */
[----:B01----:R-:W-:Y:S01]  /*29fd0*/  ENDCOLLECTIVE ;  /* 0x000000000000791b */ /* 0x003fe20003800000 */
.L_x_2746:
[----:B------:R-:W-:Y:S01]  /*29fe0*/  IMAD.MOV.U32 R12, RZ, RZ, 0x10 ;  /* 0x00000010ff0c7424 */ /* 0x000fe200078e00ff */
[----:B------:R-:W-:-:S05]  /*29ff0*/  SEL R4, R14, RZ, P4 ;  /* 0x000000ff0e047207 */ /* 0x000fca0002000000 */
[----:B------:R-:W-:-:S04]  /*2a000*/  IMAD.IADD R4, R3, 0x1, R4 ;  /* 0x0000000103047824 */ /* 0x000fc800078e0204 */
[----:B------:R-:W-:-:S07]  /*2a010*/  IMAD.MOV.U32 R13, RZ, RZ, R4 ;  /* 0x000000ffff0d7224 */ /* 0x000fce00078e0004 */
[----:B------:R-:W-:Y:S05]  /*2a020*/  WARPSYNC.COLLECTIVE R15, `(.L_x_2747) ;  /* 0x000000000f087348 */ /* 0x000fea0003c00000 */
[----:B------:R0:W1:Y:S02]  /*2a030*/  SHFL.UP P6, R14, R13, R12, R11 ;  /* 0x0400000c0d0e7389 */ /* 0x00006400000c000b */
[----:B01----:R-:W-:Y:S01]  /*2a040*/  ENDCOLLECTIVE ;  /* 0x000000000000791b */ /* 0x003fe20003800000 */
.L_x_2747:
        /* <DEDUP_REMOVED lines=8> */
.L_x_2748:
[----:B------:R-:W-:Y:S05]  /*2a0d0*/  BRA `(.L_x_2749) ;  /* 0xffffffcc00587947 */ /* 0x000fea000383ffff */
.L_x_2641:
[----:B------:R-:W-:Y:S01]  /*2a0e0*/  BSSY B0, `(.L_x_2750) ;  /* 0x0000007000007945 */ /* 0x000fe20003800000 */
[----:B------:R-:W-:Y:S02]  /*2a0f0*/  IMAD.MOV.U32 R12, RZ, RZ, 0x1 ;  /* 0x00000001ff0c7424 */ /* 0x000fe400078e00ff */
[----:B-1----:R-:W-:Y:S02]  /*2a100*/  IMAD.MOV.U32 R11, RZ, RZ, RZ ;  /* 0x000000ffff0b7224 */ /* 0x002fe400078e00ff */
[----:B------:R-:W-:-:S07]  /*2a110*/  IMAD.MOV.U32 R15, RZ, RZ, -0x1 ;  /* 0xffffffffff0f7424 */ /* 0x000fce00078e00ff */
[----:B------:R-:W-:Y:S05]  /*2a120*/  WARPSYNC.COLLECTIVE R15, `(.L_x_2751) ;  /* 0x000000000f087348 */ /* 0x000fea0003c00000 */
[----:B------:R0:W1:Y:S02]  /*2a130*/  SHFL.UP P6, R14, R13, R12, R11 ;  /* 0x0400000c0d0e7389 */ /* 0x00006400000c000b */
[----:B01----:R-:W-:Y:S01]  /*2a140*/  ENDCOLLECTIVE ;  /* 0x000000000000791b */ /* 0x003fe20003800000 */
.L_x_2751:
[----:B------:R-:W-:Y:S05]  /*2a150*/  BSYNC B0 ;  /* 0x0000000000007941 */ /* 0x000fea0003800000 */
.L_x_2750:
        /* <DEDUP_REMOVED lines=8> */
.L_x_2752:
[----:B------:R-:W-:Y:S01]  /*2a1e0*/  IMAD.MOV.U32 R12, RZ, RZ, 0x4 ;  /* 0x00000004ff0c7424 */ /* 0x000fe200078e00ff */
[----:B------:R-:W-:-:S05]  /*2a1f0*/  SEL R14, R14, RZ, P2 ;  /* 0x000000ff0e0e7207 */ /* 0x000fca0001000000 */
[----:B------:R-:W-:-:S04]  /*2a200*/  IMAD.IADD R3, R13, 0x1, R14 ;  /* 0x000000010d037824 */ /* 0x000fc800078e020e */
[----:B------:R-:W-:-:S07]  /*2a210*/  IMAD.MOV.U32 R13, RZ, RZ, R3 ;  /* 0x000000ffff0d7224 */ /* 0x000fce00078e0003 */
[----:B------:R-:W-:Y:S05]  /*2a220*/  WARPSYNC.COLLECTIVE R15, `(.L_x_2753) ;  /* 0x000000000f087348 */ /* 0x000fea0003c00000 */
[----:B------:R0:W1:Y:S02]  /*2a230*/  SHFL.UP P6, R14, R13, R12, R11 ;  /* 0x0400000c0d0e7389 */ /* 0x00006400000c000b */
[----:B01----:R-:W-:Y:S01]  /*2a240*/  ENDCOLLECTIVE ;  /* 0x000000000000791b */ /* 0x003fe20003800000 */
.L_x_2753:
[----:B------:R-:W-:Y:S01]  /*2a250*/  IMAD.MOV.U32 R12, RZ, RZ, 0x8 ;  /* 0x00000008ff0c7424 */ /* 0x000fe200078e00ff */
[----:B------:R-:W-:-:S05]  /*2a260*/  SEL R4, R14, RZ, P3 ;  /* 0x000000ff0e047207 */ /* 0x000fca0001800000 */
[----:B------:R-:W-:-:S04]  /*2a270*/  IMAD.IADD R4, R3, 0x1, R4 ;  /* 0x0000000103047824 */ /* 0x000fc800078e0204 */
[----:B------:R-:W-:-:S07]  /*2a280*/  IMAD.MOV.U32 R13, RZ, RZ, R4 ;  /* 0x000000ffff0d7224 */ /* 0x000fce00078e0004 */
[----:B------:R-:W-:Y:S05]  /*2a290*/  WARPSYNC.COLLECTIVE R15, `(.L_x_2754) ;  /* 0x000000000f087348 */ /* 0x000fea0003c00000 */
[----:B------:R0:W1:Y:S02]  /*2a2a0*/  SHFL.UP P6, R14, R13, R12, R11 ;  /* 0x0400000c0d0e7389 */ /* 0x00006400000c000b */
[----:B01----:R-:W-:Y:S01]  /*2a2b0*/  ENDCOLLECTIVE ;  /* 0x000000000000791b */ /* 0x003fe20003800000 */
.L_x_2754:
[----:B------:R-:W-:Y:S01]  /*2a2c0*/  IMAD.MOV.U32 R12, RZ, RZ, 0x10 ;  /* 0x00000010ff0c7424 */ /* 0x000fe200078e00ff */
[----:B------:R-:W-:-:S05]  /*2a2d0*/  SEL R7, R14, RZ, P4 ;  /* 0x000000ff0e077207 */ /* 0x000fca0002000000 */
[----:B------:R-:W-:-:S04]  /*2a2e0*/  IMAD.IADD R7, R4, 0x1, R7 ;  /* 0x0000000104077824 */ /* 0x000fc800078e0207 */
[----:B------:R-:W-:-:S07]  /*2a2f0*/  IMAD.MOV.U32 R13, RZ, RZ, R7 ;  /* 0x000000ffff0d7224 */ /* 0x000fce00078e0007 */
[----:B------:R-:W-:Y:S05]  /*2a300*/  WARPSYNC.COLLECTIVE R15, `(.L_x_2755) ;  /* 0x000000000f087348 */ /* 0x000fea0003c00000 */
[----:B------:R0:W1:Y:S02]  /*2a310*/  SHFL.UP P6, R14, R13, R12, R11 ;  /* 0x0400000c0d0e7389 */ /* 0x00006400000c000b */
[----:B01----:R-:W-:Y:S01]  /*2a320*/  ENDCOLLECTIVE ;  /* 0x000000000000791b */ /* 0x003fe20003800000 */
.L_x_2755:
        /* <DEDUP_REMOVED lines=8> */
.L_x_2756:
[----:B------:R-:W-:Y:S05]  /*2a3b0*/  BRA `(.L_x_2757) ;  /* 0xffffffcc00487947 */ /* 0x000fea000383ffff */
.L_x_2643:
[----:B------:R-:W-:Y:S01]  /*2a3c0*/  BSSY B0, `(.L_x_2758) ;  /* 0x0000006000007945 */ /* 0x000fe20003800000 */
[----:B------:R-:W-:Y:S01]  /*2a3d0*/  PLOP3.LUT P6, PT, P6, PT, PT, 0x8, 0x0 ;  /* 0x000000000000781c */ /* 0x000fe200037ce170 */
[----:B------:R-:W-:-:S12]  /*2a3e0*/  IMAD.MOV.U32 R15, RZ, RZ, -0x1 ;  /* 0xffffffffff0f7424 */ /* 0x000fd800078e00ff */
[----:B01----:R-:W-:Y:S05]  /*2a3f0*/  WARPSYNC.COLLECTIVE R15, `(.L_x_2759) ;  /* 0x000000000f087348 */ /* 0x003fea0003c00000 */
[----:B------:R-:W-:Y:S01]  /*2a400*/  VOTE.ANY R14, PT, P6 ;  /* 0x00000000000e7806 */ /* 0x000fe200030e0100 */
[----:B01----:R-:W-:Y:S06]  /*2a410*/  ENDCOLLECTIVE ;  /* 0x000000000000791b */ /* 0x003fec0003800000 */
.L_x_2759:
[----:B------:R-:W-:Y:S05]  /*2a420*/  BSYNC B0 ;  /* 0x0000000000007941 */ /* 0x000fea0003800000 */
.L_x_2758:
        /* <DEDUP_REMOVED lines=10> */
.L_x_2760:
[----:B------:R-:W-:Y:S02]  /*2a4d0*/  IMAD.MOV.U32 R13, RZ, RZ, R5 ;  /* 0x000000ffff0d7224 */ /* 0x000fe400078e0005 */
[----:B------:R-:W-:-:S07]  /*2a4e0*/  IMAD.MOV.U32 R25, RZ, RZ, R14 ;  /* 0x000000ffff197224 */ /* 0x000fce00078e000e */
[----:B------:R-:W-:Y:S05]  /*2a4f0*/  WARPSYNC.COLLECTIVE R15, `(.L_x_2761) ;  /* 0x000000000f087348 */ /* 0x000fea0003c00000 */
[----:B------:R0:W1:Y:S02]  /*2a500*/  SHFL.IDX P6, R14, R13, R12, R11 ;  /* 0x0000000c0d0e7389 */ /* 0x00006400000c000b */
[----:B01----:R-:W-:Y:S01]  /*2a510*/  ENDCOLLECTIVE ;  /* 0x000000000000791b */ /* 0x003fe20003800000 */
.L_x_2761:
[----:B------:R-:W-:Y:S01]  /*2a520*/  IMAD.MOV.U32 R5, RZ, RZ, R14 ;  /* 0x000000ffff057224 */ /* 0x000fe200078e000e */
[----:B------:R-:W-:Y:S06]  /*2a530*/  BRA `(.L_x_2762) ;  /* 0xffffffcc00287947 */ /* 0x000fec000383ffff */
.L_x_2645:
[----:B------:R-:W-:Y:S01]  /*2a540*/  BSSY B0, `(.L_x_2763) ;  /* 0x0000007000007945 */ /* 0x000fe20003800000 */
[----:B------:R-:W-:Y:S02]  /*2a550*/  IMAD.MOV.U32 R13, RZ, RZ, R2 ;  /* 0x000000ffff0d7224 */ /* 0x000fe400078e0002 */
[----:B-1----:R-:W-:Y:S02]  /*2a560*/  IMAD.MOV.U32 R11, RZ, RZ, 0x1f ;  /* 0x0000001fff0b7424 */ /* 0x002fe400078e00ff */
[----:B------:R-:W-:-:S07]  /*2a570*/  IMAD.MOV.U32 R15, RZ, RZ, -0x1 ;  /* 0xffffffffff0f7424 */ /* 0x000fce00078e00ff */
[----:B0-234-:R-:W-:Y:S05]  /*2a580*/  WARPSYNC.COLLECTIVE R15, `(.L_x_2764) ;  /* 0x000000000f087348 */ /* 0x01dfea0003c00000 */
[----:B------:R1:W0:Y:S02]  /*2a590*/  SHFL.IDX P6, R14, R13, R12, R11 ;  /* 0x0000000c0d0e7389 */ /* 0x00022400000c000b */
[----:B01234-:R-:W-:Y:S01]  /*2a5a0*/  ENDCOLLECTIVE ;  /* 0x000000000000791b */ /* 0x01ffe20003800000 */
.L_x_2764:
[----:B------:R-:W-:Y:S05]  /*2a5b0*/  BSYNC B0 ;  /* 0x0000000000007941 */ /* 0x000fea0003800000 */
.L_x_2763:
[----:B------:R-:W-:Y:S01]  /*2a5c0*/  IMAD.MOV.U32 R24, RZ, RZ, R14 ;  /* 0x000000ffff187224 */ /* 0x000fe200078e000e */
[----:B------:R-:W-:Y:S06]  /*2a5d0*/  BRA `(.L_x_2644) ;  /* 0xffffffcc00187947 */ /* 0x000fec000383ffff */
.L_x_2651:
[----:B0-----:R0:W2:Y:S02]  /*2a5e0*/  SYNCS.PHASECHK.TRANS64.TRYWAIT P0, [R9+URZ+0x31c20], R0 ;  /* 0x031c2000090075a7 */ /* 0x0010a4000800017f */
[----:B--2---:R-:W-:Y:S05]  /*2a5f0*/  @!P0 NANOSLEEP.SYNCS 0x989680 ;  /* 0x009896800000895d */ /* 0x004fea0003900000 */
[----:B------:R-:W2:Y:S02]  /*2a600*/  @!P0 SYNCS.PHASECHK.TRANS64 P0, [R9+URZ+0x31c20], R0 ;  /* 0x031c2000090085a7 */ /* 0x000ea4000800007f */
[----:B--2---:R-:W-:Y:S05]  /*2a610*/  @!P0 BRA `(.L_x_2651) ;  /* 0xfffffffc00f08947 */ /* 0x004fea000383ffff */
[----:B------:R-:W-:Y:S05]  /*2a620*/  BRA `(.L_x_2765) ;  /* 0xffffffd400747947 */ /* 0x000fea000383ffff */
.L_x_2652:
[----:B------:R-:W2:Y:S01]  /*2a630*/  S2R R2, SR_TID.X ;  /* 0x0000000000027919 */ /* 0x000ea20000002100 */
[----:B------:R-:W-:Y:S01]  /*2a640*/  BSSY B0, `(.L_x_2766) ;  /* 0x000000a000007945 */ /* 0x000fe20003800000 */
[----:B------:R-:W-:Y:S02]  /*2a650*/  IMAD.MOV.U32 R12, RZ, RZ, RZ ;  /* 0x000000ffff0c7224 */ /* 0x000fe400078e00ff */
[----:B-1----:R-:W-:Y:S02]  /*2a660*/  IMAD.MOV.U32 R11, RZ, RZ, 0x1f ;  /* 0x0000001fff0b7424 */ /* 0x002fe400078e00ff */
[----:B------:R-:W-:Y:S01]  /*2a670*/  IMAD.MOV.U32 R15, RZ, RZ, -0x1 ;  /* 0xffffffffff0f7424 */ /* 0x000fe200078e00ff */
[----:B--2---:R-:W-:-:S04]  /*2a680*/  SHF.R.U32.HI R2, RZ, 0x5, R2 ;  /* 0x00000005ff027819 */ /* 0x004fc80000011602 */
[----:B------:R-:W-:-:S05]  /*2a690*/  LOP3.LUT R2, R2, 0x3, RZ, 0xc0, !PT ;  /* 0x0000000302027812 */ /* 0x000fca00078ec0ff */
[----:B------:R-:W-:-:S07]  /*2a6a0*/  IMAD.MOV.U32 R13, RZ, RZ, R2 ;  /* 0x000000ffff0d7224 */ /* 0x000fce00078e0002 */
[----:B0---4-:R-:W-:Y:S05]  /*2a6b0*/  WARPSYNC.COLLECTIVE R15, `(.L_x_2767) ;  /* 0x000000000f087348 */ /* 0x011fea0003c00000 */
[----:B------:R1:W2:Y:S02]  /*2a6c0*/  SHFL.IDX P6, R14, R13, R12, R11 ;  /* 0x0000000c0d0e7389 */ /* 0x0002a400000c000b */
[----:B012-4-:R-:W-:Y:S01]  /*2a6d0*/  ENDCOLLECTIVE ;  /* 0x000000000000791b */ /* 0x017fe20003800000 */
.L_x_2767:
[----:B------:R-:W-:Y:S05]  /*2a6e0*/  BSYNC B0 ;  /* 0x0000000000007941 */ /* 0x000fea0003800000 */
.L_x_2766:
[----:B------:R-:W-:Y:S05]  /*2a6f0*/  BRA `(.L_x_2768) ;  /* 0xffffffd4005c7947 */ /* 0x000fea000383ffff */
.L_x_2653:
[----:B------:R-:W-:Y:S01]  /*2a700*/  BSSY B0, `(.L_x_2769) ;  /* 0x0000006000007945 */ /* 0x000fe20003800000 */
[----:B------:R-:W-:-:S07]  /*2a710*/  IMAD.MOV.U32 R15, RZ, RZ, -0x1 ;  /* 0xffffffffff0f7424 */ /* 0x000fce00078e00ff */
[----:B01--4-:R-:W-:Y:S05]  /*2a720*/  WARPSYNC.COLLECTIVE R15, `(.L_x_2770) ;  /* 0x000000000f0c7348 */ /* 0x013fea0003c00000 */
[----:B------:R-:W-:Y:S02]  /*2a730*/  ELECT P6, UR62, PT ;  /* 0x00000000003e782f */ /* 0x000fe400038c0000 */
[----:B------:R-:W-:Y:S01]  /*2a740*/  MOV R14, UR62 ;  /* 0x0000003e000e7c02 */ /* 0x000fe20008000f00 */
[----:B01--4-:R-:W-:Y:S10]  /*2a750*/  ENDCOLLECTIVE ;  /* 0x000000000000791b */ /* 0x013ff40003800000 */
.L_x_2770:
[----:B------:R-:W-:Y:S05]  /*2a760*/  BSYNC B0 ;  /* 0x0000000000007941 */ /* 0x000fea0003800000 */
.L_x_2769:
[----:B------:R-:W-:Y:S05]  /*2a770*/  BRA `(.L_x_2771) ;  /* 0xffffffd400507947 */ /* 0x000fea000383ffff */
.L_x_2655:
[----:B0-----:R0:W2:Y:S02]  /*2a780*/  SYNCS.PHASECHK.TRANS64.TRYWAIT P0, [R7+URZ], R2 ;  /* 0x00000002070075a7 */ /* 0x0010a4000800017f */
[----:B--2---:R-:W-:Y:S05]  /*2a790*/  @!P0 NANOSLEEP.SYNCS 0x989680 ;  /* 0x009896800000895d */ /* 0x004fea0003900000 */
[----:B------:R-:W2:Y:S02]  /*2a7a0*/  @!P0 SYNCS.PHASECHK.TRANS64 P0, [R7+URZ], R2 ;  /* 0x00000002070085a7 */ /* 0x000ea4000800007f */
[----:B--2---:R-:W-:Y:S05]  /*2a7b0*/  @!P0 BRA `(.L_x_2655) ;  /* 0xfffffffc00f08947 */ /* 0x004fea000383ffff */
[----:B------:R-:W-:Y:S05]  /*2a7c0*/  BRA `(.L_x_2772) ;  /* 0xffffffd400847947 */ /* 0x000fea000383ffff */
.L_x_2656:
[----:B--2---:R2:W3:Y:S02]  /*2a7d0*/  SYNCS.PHASECHK.TRANS64.TRYWAIT P0, [R3+URZ], R0 ;  /* 0x00000000030075a7 */ /* 0x0044e4000800017f */
[----:B---3--:R-:W-:Y:S05]  /*2a7e0*/  @!P0 NANOSLEEP.SYNCS 0x989680 ;  /* 0x009896800000895d */ /* 0x008fea0003900000 */
[----:B------:R-:W3:Y:S02]  /*2a7f0*/  @!P0 SYNCS.PHASECHK.TRANS64 P0, [R3+URZ], R0 ;  /* 0x00000000030085a7 */ /* 0x000ee4000800007f */
[----:B---3--:R-:W-:Y:S05]  /*2a800*/  @!P0 BRA `(.L_x_2656) ;  /* 0xfffffffc00f08947 */ /* 0x008fea000383ffff */
[----:B------:R-:W-:Y:S05]  /*2a810*/  BRA `(.L_x_2773) ;  /* 0xffffffd400787947 */ /* 0x000fea000383ffff */
.L_x_2658:
[----:B--2---:R2:W3:Y:S02]  /*2a820*/  SYNCS.PHASECHK.TRANS64.TRYWAIT P0, [R5+URZ], R2 ;  /* 0x00000002050075a7 */ /* 0x0044e4000800017f */
[----:B---3--:R-:W-:Y:S05]  /*2a830*/  @!P0 NANOSLEEP.SYNCS 0x989680 ;  /* 0x009896800000895d */ /* 0x008fea0003900000 */
[----:B------:R-:W3:Y:S02]  /*2a840*/  @!P0 SYNCS.PHASECHK.TRANS64 P0, [R5+URZ], R2 ;  /* 0x00000002050085a7 */ /* 0x000ee4000800007f */
[----:B---3--:R-:W-:Y:S05]  /*2a850*/  @!P0 BRA `(.L_x_2658) ;  /* 0xfffffffc00f08947 */ /* 0x008fea000383ffff */
[----:B------:R-:W-:Y:S05]  /*2a860*/  BRA `(.L_x_2774) ;  /* 0xffffffd4007c7947 */ /* 0x000fea000383ffff */
.L_x_2775:
        /* <DEDUP_REMOVED lines=9> */
.L_x_2784:


//--------------------- .nv.global.init           --------------------------
	.section	.nv.global.init,"aw",@progbits
.nv.global.init:
	.type		$str$20,@object
	.size		$str$20,($str$21 - $str$20)
$str$20:
        /*0000*/ 	.byte	0x28, 0x61, 0x64, 0x64, 0x72, 0x65, 0x73, 0x73, 0x20, 0x26, 0x20, 0x6d, 0x61, 0x73, 0x6b, 0x29
        /*0010*/ 	.byte	0x20, 0x3d, 0x3d, 0x20, 0x30, 0x00
	.type		$str$21,@object
	.size		$str$21,(__unnamed_5 - $str$21)
$str$21:
        /*0016*/ 	.byte	0x2f, 0x74, 0x6d, 0x70, 0x2f, 0x6f, 0x73, 0x73, 0x5f, 0x6b, 0x65, 0x72, 0x6e, 0x65, 0x6c, 0x73
        /*0026*/ 	.byte	0x5f, 0x73, 0x72, 0x63, 0x2f, 0x66, 0x6c, 0x61, 0x73, 0x68, 0x5f, 0x61, 0x74, 0x74, 0x65, 0x6e
        /*0036*/ 	.byte	0x74, 0x69, 0x6f, 0x6e, 0x2f, 0x63, 0x73, 0x72, 0x63, 0x2f, 0x63, 0x75, 0x74, 0x6c, 0x61, 0x73
        /*0046*/ 	.byte	0x73, 0x2f, 0x69, 0x6e, 0x63, 0x6c, 0x75, 0x64, 0x65, 0x2f, 0x63, 0x75, 0x74, 0x65, 0x2f, 0x70
        /*0056*/ 	.byte	0x6f, 0x69, 0x6e, 0x74, 0x65, 0x72, 0x5f, 0x66, 0x6c, 0x61, 0x67, 0x67, 0x65, 0x64, 0x2e, 0x68
        /*0066*/ 	.byte	0x70, 0x70, 0x00
	.type		__unnamed_5,@object
	.size		__unnamed_5,(__unnamed_4 - __unnamed_5)
__unnamed_5:
        /* <DEDUP_REMOVED lines=25> */
	.type		__unnamed_4,@object
	.size		__unnamed_4,(__unnamed_9 - __unnamed_4)
__unnamed_4:
        /* <DEDUP_REMOVED lines=25> */
	.type		__unnamed_9,@object
	.size		__unnamed_9,(__unnamed_3 - __unnamed_9)
__unnamed_9:
        /* <DEDUP_REMOVED lines=24> */
        /*04f1*/ 	.byte	0x3e, 0x20, 0x26, 0x5d, 0x00
	.type		__unnamed_3,@object
	.size		__unnamed_3,(__unnamed_7 - __unnamed_3)
__unnamed_3:
        /* <DEDUP_REMOVED lines=29> */
	.type		__unnamed_7,@object
	.size		__unnamed_7,(__unnamed_2 - __unnamed_7)
__unnamed_7:
        /* <DEDUP_REMOVED lines=29> */
	.type		__unnamed_2,@object
	.size		__unnamed_2,(__unnamed_8 - __unnamed_2)
__unnamed_2:
        /* <DEDUP_REMOVED lines=29> */
	.type		__unnamed_8,@object
	.size		__unnamed_8,(__unnamed_1 - __unnamed_8)
__unnamed_8:
        /* <DEDUP_REMOVED lines=29> */
	.type		__unnamed_1,@object
	.size		__unnamed_1,(__unnamed_6 - __unnamed_1)
__unnamed_1:
        /* <DEDUP_REMOVED lines=29> */
        /*0e06*/ 	.byte	0x5d, 0x00
	.type		__unnamed_6,@object
	.size		__unnamed_6,(.L_5 - __unnamed_6)
__unnamed_6:
        /* <DEDUP_REMOVED lines=30> */
.L_5:


//--------------------- .nv.shared._ZN7cutlass13device_kernelIN5flash11enable_sm90INS1_16FlashAttnFwdSm90INS1_25CollectiveMainloopFwdSm90ILi2EN4cute5tupleIJNS5_1CILi1EEES8_S8_EEENS6_IJNS7_ILi192EEENS7_ILi144EEENS7_ILi96EEEEEELi96ENS_10bfloat16_tEfNS_4arch4Sm90ELb0ELb0ELb1ELb0ELb0ELb0ELb0ELb0ELb1ELb1ELb1ELb0EEENS1_21CollectiveEpilogueFwdINS6_IJSA_SC_SB_EEES9_SE_SG_Li384ELb0ELb1ELb1ELb0EEENS1_19SingleTileSchedulerILb0ELb1ELb1ELi192EEEEEEEEEvNT_6ParamsE --------------------------
	.section	.nv.shared._ZN7cutlass13device_kernelIN5flash11enable_sm90INS1_16FlashAttnFwdSm90INS1_25CollectiveMainloopFwdSm90ILi2EN4cute5tupleIJNS5_1CILi1EEES8_S8_EEENS6_IJNS7_ILi192EEENS7_ILi144EEENS7_ILi96EEEEEELi96ENS_10bfloat16_tEfNS_4arch4Sm90ELb0ELb0ELb1ELb0ELb0ELb0ELb0ELb0ELb1ELb1ELb1ELb0EEENS1_21CollectiveEpilogueFwdINS6_IJSA_SC_SB_EEES9_SE_SG_Li384ELb0ELb1ELb1ELb0EEENS1_19SingleTileSchedulerILb0ELb1ELb1ELi192EEEEEEEEEvNT_6ParamsE,"aw",@nobits
	.sectionflags	@""
	.align	16
	.zero		1024


//--------------------- .nv.shared.reserved.0     --------------------------
	.section	.nv.shared.reserved.0,"aw",@nobits
	.weak		__nv_reservedSMEM_offset_0_alias
	.size		__nv_reservedSMEM_offset_0_alias, 0, 0
	.other		__nv_reservedSMEM_offset_0_alias,@"STO_CUDA_RESERVED_SHARED STV_DEFAULT"
__nv_reservedSMEM_offset_0_alias:
	.zero		0


//--------------------- .nv.global                --------------------------
	.section	.nv.global,"aw",@nobits
.nv.global:
	.type		_ZN79_INTERNAL_d38fdc33_43_flash_fwd_hdim96_bf16_split_softcap_sm90_cu_0106449f_35904cute1_E,@object
	.size		_ZN79_INTERNAL_d38fdc33_43_flash_fwd_hdim96_bf16_split_softcap_sm90_cu_0106449f_35904cute1_E,(_ZN79_INTERNAL_d38fdc33_43_flash_fwd_hdim96_bf16_split_softcap_sm90_cu_0106449f_35904cuda3std3__45__cpo6cbeginE - _ZN79_INTERNAL_d38fdc33_43_flash_fwd_hdim96_bf16_split_softcap_sm90_cu_0106449f_35904cute1_E)
_ZN79_INTERNAL_d38fdc33_43_flash_fwd_hdim96_bf16_split_softcap_sm90_cu_0106449f_35904cute1_E:
	.zero		1
	.type		_ZN79_INTERNAL_d38fdc33_43_flash_fwd_hdim96_bf16_split_softcap_sm90_cu_0106449f_35904cuda3std3__45__cpo6cbeginE,@object
	.size		_ZN79_INTERNAL_d38fdc33_43_flash_fwd_hdim96_bf16_split_softcap_sm90_cu_0106449f_35904cuda3std3__45__cpo6cbeginE,(_ZN79_INTERNAL_d38fdc33_43_flash_fwd_hdim96_bf16_split_softcap_sm90_cu_0106449f_35904cuda3std3__48in_placeE - _ZN79_INTERNAL_d38fdc33_43_flash_fwd_hdim96_bf16_split_softcap_sm90_cu_0106449f_35904cuda3std3__45__cpo6cbeginE)
_ZN79_INTERNAL_d38fdc33_43_flash_fwd_hdim96_bf16_split_softcap_sm90_cu_0106449f_35904cuda3std3__45__cpo6cbeginE:
	.zero		1
	.type		_ZN79_INTERNAL_d38fdc33_43_flash_fwd_hdim96_bf16_split_softcap_sm90_cu_0106449f_35904cuda3std3__48in_placeE,@object
	.size		_ZN79_INTERNAL_d38fdc33_43_flash_fwd_hdim96_bf16_split_softcap_sm90_cu_0106449f_35904cuda3std3__48in_placeE,(_ZN79_INTERNAL_d38fdc33_43_flash_fwd_hdim96_bf16_split_softcap_sm90_cu_0106449f_35904cuda3std6ranges3__45__cpo9iter_moveE - _ZN79_INTERNAL_d38fdc33_43_flash_fwd_hdim96_bf16_split_softcap_sm90_cu_0106449f_35904cuda3std3__48in_placeE)
_ZN79_INTERNAL_d38fdc33_43_flash_fwd_hdim96_bf16_split_softcap_sm90_cu_0106449f_35904cuda3std3__48in_placeE:
	.zero		1
	.type		_ZN79_INTERNAL_d38fdc33_43_flash_fwd_hdim96_bf16_split_softcap_sm90_cu_0106449f_35904cuda3std6ranges3__45__cpo9iter_moveE,@object
	.size		_ZN79_INTERNAL_d38fdc33_43_flash_fwd_hdim96_bf16_split_softcap_sm90_cu_0106449f_35904cuda3std6ranges3__45__cpo9iter_moveE,(_ZN79_INTERNAL_d38fdc33_43_flash_fwd_hdim96_bf16_split_softcap_sm90_cu_0106449f_35904cuda3std3__45__cpo5beginE - _ZN79_INTERNAL_d38fdc33_43_flash_fwd_hdim96_bf16_split_softcap_sm90_cu_0106449f_35904cuda3std6ranges3__45__cpo9iter_moveE)
_ZN79_INTERNAL_d38fdc33_43_flash_fwd_hdim96_bf16_split_softcap_sm90_cu_0106449f_35904cuda3std6ranges3__45__cpo9iter_moveE:
	.zero		1
	.type		_ZN79_INTERNAL_d38fdc33_43_flash_fwd_hdim96_bf16_split_softcap_sm90_cu_0106449f_35904cuda3std3__45__cpo5beginE,@object
	.size		_ZN79_INTERNAL_d38fdc33_43_flash_fwd_hdim96_bf16_split_softcap_sm90_cu_0106449f_35904cuda3std3__45__cpo5beginE,(_ZN79_INTERNAL_d38fdc33_43_flash_fwd_hdim96_bf16_split_softcap_sm90_cu_0106449f_35904cuda3std3__481_GLOBAL__N__d38fdc33_43_flash_fwd_hdim96_bf16_split_softcap_sm90_cu_0106449f_35906ignoreE - _ZN79_INTERNAL_d38fdc33_43_flash_fwd_hdim96_bf16_split_softcap_sm90_cu_0106449f_35904cuda3std3__45__cpo5beginE)
_ZN79_INTERNAL_d38fdc33_43_flash_fwd_hdim96_bf16_split_softcap_sm90_cu_0106449f_35904cuda3std3__45__cpo5beginE:
	.zero		1
	.type		_ZN79_INTERNAL_d38fdc33_43_flash_fwd_hdim96_bf16_split_softcap_sm90_cu_0106449f_35904cuda3std3__481_GLOBAL__N__d38fdc33_43_flash_fwd_hdim96_bf16_split_softcap_sm90_cu_0106449f_35906ignoreE,@object
	.size		_ZN79_INTERNAL_d38fdc33_43_flash_fwd_hdim96_bf16_split_softcap_sm90_cu_0106449f_35904cuda3std3__481_GLOBAL__N__d38fdc33_43_flash_fwd_hdim96_bf16_split_softcap_sm90_cu_0106449f_35906ignoreE,(_ZN79_INTERNAL_d38fdc33_43_flash_fwd_hdim96_bf16_split_softcap_sm90_cu_0106449f_35904cute7productE - _ZN79_INTERNAL_d38fdc33_43_flash_fwd_hdim96_bf16_split_softcap_sm90_cu_0106449f_35904cuda3std3__481_GLOBAL__N__d38fdc33_43_flash_fwd_hdim96_bf16_split_softcap_sm90_cu_0106449f_35906ignoreE)
_ZN79_INTERNAL_d38fdc33_43_flash_fwd_hdim96_bf16_split_softcap_sm90_cu_0106449f_35904cuda3std3__481_GLOBAL__N__d38fdc33_43_flash_fwd_hdim96_bf16_split_softcap_sm90_cu_0106449f_35906ignoreE:
	.zero		1
	.type		_ZN79_INTERNAL_d38fdc33_43_flash_fwd_hdim96_bf16_split_softcap_sm90_cu_0106449f_35904cute7productE,@object
	.size		_ZN79_INTERNAL_d38fdc33_43_flash_fwd_hdim96_bf16_split_softcap_sm90_cu_0106449f_35904cute7productE,(_ZN79_INTERNAL_d38fdc33_43_flash_fwd_hdim96_bf16_split_softcap_sm90_cu_0106449f_35904cuda3std3__45__cpo3endE - _ZN79_INTERNAL_d38fdc33_43_flash_fwd_hdim96_bf16_split_softcap_sm90_cu_0106449f_35904cute7productE)
_ZN79_INTERNAL_d38fdc33_43_flash_fwd_hdim96_bf16_split_softcap_sm90_cu_0106449f_35904cute7productE:
	.zero		1
	.type		_ZN79_INTERNAL_d38fdc33_43_flash_fwd_hdim96_bf16_split_softcap_sm90_cu_0106449f_35904cuda3std3__45__cpo3endE,@object
	.size		_ZN79_INTERNAL_d38fdc33_43_flash_fwd_hdim96_bf16_split_softcap_sm90_cu_0106449f_35904cuda3std3__45__cpo3endE,(_ZN79_INTERNAL_d38fdc33_43_flash_fwd_hdim96_bf16_split_softcap_sm90_cu_0106449f_35904cuda3std3__419piecewise_constructE - _ZN79_INTERNAL_d38fdc33_43_flash_fwd_hdim96_bf16_split_softcap_sm90_cu_0106449f_35904cuda3std3__45__cpo3endE)
_ZN79_INTERNAL_d38fdc33_43_flash_fwd_hdim96_bf16_split_softcap_sm90_cu_0106449f_35904cuda3std3__45__cpo3endE:
	.zero		1
	.type		_ZN79_INTERNAL_d38fdc33_43_flash_fwd_hdim96_bf16_split_softcap_sm90_cu_0106449f_35904cuda3std3__419piecewise_constructE,@object
	.size		_ZN79_INTERNAL_d38fdc33_43_flash_fwd_hdim96_bf16_split_softcap_sm90_cu_0106449f_35904cuda3std3__419piecewise_constructE,(_ZN79_INTERNAL_d38fdc33_43_flash_fwd_hdim96_bf16_split_softcap_sm90_cu_0106449f_35904cuda3std3__45__cpo4cendE - _ZN79_INTERNAL_d38fdc33_43_flash_fwd_hdim96_bf16_split_softcap_sm90_cu_0106449f_35904cuda3std3__419piecewise_constructE)
_ZN79_INTERNAL_d38fdc33_43_flash_fwd_hdim96_bf16_split_softcap_sm90_cu_0106449f_35904cuda3std3__419piecewise_constructE:
	.zero		1
	.type		_ZN79_INTERNAL_d38fdc33_43_flash_fwd_hdim96_bf16_split_softcap_sm90_cu_0106449f_35904cuda3std3__45__cpo4cendE,@object
	.size		_ZN79_INTERNAL_d38fdc33_43_flash_fwd_hdim96_bf16_split_softcap_sm90_cu_0106449f_35904cuda3std3__45__cpo4cendE,(_ZN79_INTERNAL_d38fdc33_43_flash_fwd_hdim96_bf16_split_softcap_sm90_cu_0106449f_35904cuda3std6ranges3__45__cpo4swapE - _ZN79_INTERNAL_d38fdc33_43_flash_fwd_hdim96_bf16_split_softcap_sm90_cu_0106449f_35904cuda3std3__45__cpo4cendE)
_ZN79_INTERNAL_d38fdc33_43_flash_fwd_hdim96_bf16_split_softcap_sm90_cu_0106449f_35904cuda3std3__45__cpo4cendE:
	.zero		1
	.type		_ZN79_INTERNAL_d38fdc33_43_flash_fwd_hdim96_bf16_split_softcap_sm90_cu_0106449f_35904cuda3std6ranges3__45__cpo4swapE,@object
	.size		_ZN79_INTERNAL_d38fdc33_43_flash_fwd_hdim96_bf16_split_softcap_sm90_cu_0106449f_35904cuda3std6ranges3__45__cpo4swapE,(.L_16 - _ZN79_INTERNAL_d38fdc33_43_flash_fwd_hdim96_bf16_split_softcap_sm90_cu_0106449f_35904cuda3std6ranges3__45__cpo4swapE)
_ZN79_INTERNAL_d38fdc33_43_flash_fwd_hdim96_bf16_split_softcap_sm90_cu_0106449f_35904cuda3std6ranges3__45__cpo4swapE:
	.zero		1
.L_16:


//--------------------- .nv.shared._ZN7cutlass13device_kernelIN5flash11enable_sm90INS1_16FlashAttnFwdSm90INS1_25CollectiveMainloopFwdSm90ILi2EN4cute5tupleIJNS5_1CILi1EEES8_S8_EEENS6_IJNS7_ILi192EEENS7_ILi144EEENS7_ILi96EEEEEELi96ENS_10bfloat16_tEfNS_4arch4Sm90ELb0ELb0ELb1ELb1ELb0ELb0ELb0ELb0ELb1ELb1ELb1ELb0EEENS1_21CollectiveEpilogueFwdINS6_IJSA_SC_SB_EEES9_SE_SG_Li384ELb1ELb1ELb1ELb0EEENS1_36VarlenDynamicPersistentTileSchedulerILi192ELi144ELi384ELi128ELb1ELb1ELb1ELb0ELb1ELb1EEEEEEEEEvNT_6ParamsE --------------------------
	.section	.nv.shared._ZN7cutlass13device_kernelIN5flash11enable_sm90INS1_16FlashAttnFwdSm90INS1_25CollectiveMainloopFwdSm90ILi2EN4cute5tupleIJNS5_1CILi1EEES8_S8_EEENS6_IJNS7_ILi192EEENS7_ILi144EEENS7_ILi96EEEEEELi96ENS_10bfloat16_tEfNS_4arch4Sm90ELb0ELb0ELb1ELb1ELb0ELb0ELb0ELb0ELb1ELb1ELb1ELb0EEENS1_21CollectiveEpilogueFwdINS6_IJSA_SC_SB_EEES9_SE_SG_Li384ELb1ELb1ELb1ELb0EEENS1_36VarlenDynamicPersistentTileSchedulerILi192ELi144ELi384ELi128ELb1ELb1ELb1ELb0ELb1ELb1EEEEEEEEEvNT_6ParamsE,"aw",@nobits
	.sectionflags	@""
	.align	16
	.zero		1024


//--------------------- .nv.shared._ZN7cutlass13device_kernelIN5flash11enable_sm90INS1_16FlashAttnFwdSm90INS1_25CollectiveMainloopFwdSm90ILi2EN4cute5tupleIJNS5_1CILi1EEES8_S8_EEENS6_IJNS7_ILi192EEENS7_ILi144EEENS7_ILi96EEEEEELi96ENS_10bfloat16_tEfNS_4arch4Sm90ELb0ELb0ELb1ELb1ELb0ELb1ELb0ELb0ELb1ELb1ELb1ELb0EEENS1_21CollectiveEpilogueFwdINS6_IJSA_SC_SB_EEES9_SE_SG_Li384ELb1ELb1ELb1ELb0EEENS1_36VarlenDynamicPersistentTileSchedulerILi192ELi144ELi384ELi128ELb1ELb1ELb1ELb0ELb1ELb1EEEEEEEEEvNT_6ParamsE --------------------------
	.section	.nv.shared._ZN7cutlass13device_kernelIN5flash11enable_sm90INS1_16FlashAttnFwdSm90INS1_25CollectiveMainloopFwdSm90ILi2EN4cute5tupleIJNS5_1CILi1EEES8_S8_EEENS6_IJNS7_ILi192EEENS7_ILi144EEENS7_ILi96EEEEEELi96ENS_10bfloat16_tEfNS_4arch4Sm90ELb0ELb0ELb1ELb1ELb0ELb1ELb0ELb0ELb1ELb1ELb1ELb0EEENS1_21CollectiveEpilogueFwdINS6_IJSA_SC_SB_EEES9_SE_SG_Li384ELb1ELb1ELb1ELb0EEENS1_36VarlenDynamicPersistentTileSchedulerILi192ELi144ELi384ELi128ELb1ELb1ELb1ELb0ELb1ELb1EEEEEEEEEvNT_6ParamsE,"aw",@nobits
	.sectionflags	@""
	.align	16
	.zero		1024


//--------------------- .nv.shared._ZN7cutlass13device_kernelIN5flash11enable_sm90INS1_16FlashAttnFwdSm90INS1_25CollectiveMainloopFwdSm90ILi2EN4cute5tupleIJNS5_1CILi1EEES8_S8_EEENS6_IJNS7_ILi192EEENS7_ILi128EEENS7_ILi96EEEEEELi96ENS_10bfloat16_tEfNS_4arch4Sm90ELb0ELb1ELb1ELb0ELb0ELb0ELb0ELb0ELb1ELb1ELb1ELb0EEENS1_21CollectiveEpilogueFwdINS6_IJSA_SC_SB_EEES9_SE_SG_Li384ELb0ELb1ELb1ELb0EEENS1_19SingleTileSchedulerILb0ELb1ELb1ELi192EEEEEEEEEvNT_6ParamsE --------------------------
	.section	.nv.shared._ZN7cutlass13device_kernelIN5flash11enable_sm90INS1_16FlashAttnFwdSm90INS1_25CollectiveMainloopFwdSm90ILi2EN4cute5tupleIJNS5_1CILi1EEES8_S8_EEENS6_IJNS7_ILi192EEENS7_ILi128EEENS7_ILi96EEEEEELi96ENS_10bfloat16_tEfNS_4arch4Sm90ELb0ELb1ELb1ELb0ELb0ELb0ELb0ELb0ELb1ELb1ELb1ELb0EEENS1_21CollectiveEpilogueFwdINS6_IJSA_SC_SB_EEES9_SE_SG_Li384ELb0ELb1ELb1ELb0EEENS1_19SingleTileSchedulerILb0ELb1ELb1ELi192EEEEEEEEEvNT_6ParamsE,"aw",@nobits
	.sectionflags	@""
	.align	16
	.zero		1024


//--------------------- .nv.shared._ZN7cutlass13device_kernelIN5flash11enable_sm90INS1_16FlashAttnFwdSm90INS1_25CollectiveMainloopFwdSm90ILi2EN4cute5tupleIJNS5_1CILi1EEES8_S8_EEENS6_IJNS7_ILi192EEENS7_ILi128EEENS7_ILi96EEEEEELi96ENS_10bfloat16_tEfNS_4arch4Sm90ELb0ELb1ELb1ELb1ELb0ELb0ELb0ELb0ELb1ELb1ELb1ELb0EEENS1_21CollectiveEpilogueFwdINS6_IJSA_SC_SB_EEES9_SE_SG_Li384ELb1ELb1ELb1ELb0EEENS1_36VarlenDynamicPersistentTileSchedulerILi192ELi128ELi384ELi128ELb1ELb1ELb1ELb1ELb0ELb1EEEEEEEEEvNT_6ParamsE --------------------------
	.section	.nv.shared._ZN7cutlass13device_kernelIN5flash11enable_sm90INS1_16FlashAttnFwdSm90INS1_25CollectiveMainloopFwdSm90ILi2EN4cute5tupleIJNS5_1CILi1EEES8_S8_EEENS6_IJNS7_ILi192EEENS7_ILi128EEENS7_ILi96EEEEEELi96ENS_10bfloat16_tEfNS_4arch4Sm90ELb0ELb1ELb1ELb1ELb0ELb0ELb0ELb0ELb1ELb1ELb1ELb0EEENS1_21CollectiveEpilogueFwdINS6_IJSA_SC_SB_EEES9_SE_SG_Li384ELb1ELb1ELb1ELb0EEENS1_36VarlenDynamicPersistentTileSchedulerILi192ELi128ELi384ELi128ELb1ELb1ELb1ELb1ELb0ELb1EEEEEEEEEvNT_6ParamsE,"aw",@nobits
	.sectionflags	@""
	.align	16
	.zero		1024


//--------------------- .nv.shared._ZN7cutlass13device_kernelIN5flash11enable_sm90INS1_16FlashAttnFwdSm90INS1_25CollectiveMainloopFwdSm90ILi2EN4cute5tupleIJNS5_1CILi1EEES8_S8_EEENS6_IJNS7_ILi192EEENS7_ILi128EEENS7_ILi96EEEEEELi96ENS_10bfloat16_tEfNS_4arch4Sm90ELb0ELb1ELb1ELb1ELb0ELb1ELb0ELb0ELb1ELb1ELb1ELb0EEENS1_21CollectiveEpilogueFwdINS6_IJSA_SC_SB_EEES9_SE_SG_Li384ELb1ELb1ELb1ELb0EEENS1_36VarlenDynamicPersistentTileSchedulerILi192ELi128ELi384ELi128ELb1ELb1ELb1ELb1ELb0ELb1EEEEEEEEEvNT_6ParamsE --------------------------
	.section	.nv.shared._ZN7cutlass13device_kernelIN5flash11enable_sm90INS1_16FlashAttnFwdSm90INS1_25CollectiveMainloopFwdSm90ILi2EN4cute5tupleIJNS5_1CILi1EEES8_S8_EEENS6_IJNS7_ILi192EEENS7_ILi128EEENS7_ILi96EEEEEELi96ENS_10bfloat16_tEfNS_4arch4Sm90ELb0ELb1ELb1ELb1ELb0ELb1ELb0ELb0ELb1ELb1ELb1ELb0EEENS1_21CollectiveEpilogueFwdINS6_IJSA_SC_SB_EEES9_SE_SG_Li384ELb1ELb1ELb1ELb0EEENS1_36VarlenDynamicPersistentTileSchedulerILi192ELi128ELi384ELi128ELb1ELb1ELb1ELb1ELb0ELb1EEEEEEEEEvNT_6ParamsE,"aw",@nobits
	.sectionflags	@""
	.align	16
	.zero		1024


//--------------------- .nv.shared._ZN7cutlass13device_kernelIN5flash11enable_sm90INS1_16FlashAttnFwdSm90INS1_25CollectiveMainloopFwdSm90ILi2EN4cute5tupleIJNS5_1CILi1EEES8_S8_EEENS6_IJNS7_ILi192EEENS7_ILi144EEENS7_ILi96EEEEEELi96ENS_10bfloat16_tEfNS_4arch4Sm90ELb1ELb0ELb1ELb0ELb0ELb0ELb0ELb0ELb1ELb1ELb1ELb0EEENS1_21CollectiveEpilogueFwdINS6_IJSA_SC_SB_EEES9_SE_SG_Li384ELb0ELb1ELb1ELb0EEENS1_19SingleTileSchedulerILb0ELb1ELb1ELi192EEEEEEEEEvNT_6ParamsE --------------------------
	.section	.nv.shared._ZN7cutlass13device_kernelIN5flash11enable_sm90INS1_16FlashAttnFwdSm90INS1_25CollectiveMainloopFwdSm90ILi2EN4cute5tupleIJNS5_1CILi1EEES8_S8_EEENS6_IJNS7_ILi192EEENS7_ILi144EEENS7_ILi96EEEEEELi96ENS_10bfloat16_tEfNS_4arch4Sm90ELb1ELb0ELb1ELb0ELb0ELb0ELb0ELb0ELb1ELb1ELb1ELb0EEENS1_21CollectiveEpilogueFwdINS6_IJSA_SC_SB_EEES9_SE_SG_Li384ELb0ELb1ELb1ELb0EEENS1_19SingleTileSchedulerILb0ELb1ELb1ELi192EEEEEEEEEvNT_6ParamsE,"aw",@nobits
	.sectionflags	@""
	.align	16
	.zero		1024


//--------------------- .nv.shared._ZN7cutlass13device_kernelIN5flash11enable_sm90INS1_16FlashAttnFwdSm90INS1_25CollectiveMainloopFwdSm90ILi2EN4cute5tupleIJNS5_1CILi1EEES8_S8_EEENS6_IJNS7_ILi192EEENS7_ILi144EEENS7_ILi96EEEEEELi96ENS_10bfloat16_tEfNS_4arch4Sm90ELb1ELb0ELb1ELb1ELb0ELb0ELb0ELb0ELb1ELb1ELb1ELb0EEENS1_21CollectiveEpilogueFwdINS6_IJSA_SC_SB_EEES9_SE_SG_Li384ELb1ELb1ELb1ELb0EEENS1_36VarlenDynamicPersistentTileSchedulerILi192ELi144ELi384ELi128ELb1ELb1ELb1ELb1ELb1ELb1EEEEEEEEEvNT_6ParamsE --------------------------
	.section	.nv.shared._ZN7cutlass13device_kernelIN5flash11enable_sm90INS1_16FlashAttnFwdSm90INS1_25CollectiveMainloopFwdSm90ILi2EN4cute5tupleIJNS5_1CILi1EEES8_S8_EEENS6_IJNS7_ILi192EEENS7_ILi144EEENS7_ILi96EEEEEELi96ENS_10bfloat16_tEfNS_4arch4Sm90ELb1ELb0ELb1ELb1ELb0ELb0ELb0ELb0ELb1ELb1ELb1ELb0EEENS1_21CollectiveEpilogueFwdINS6_IJSA_SC_SB_EEES9_SE_SG_Li384ELb1ELb1ELb1ELb0EEENS1_36VarlenDynamicPersistentTileSchedulerILi192ELi144ELi384ELi128ELb1ELb1ELb1ELb1ELb1ELb1EEEEEEEEEvNT_6ParamsE,"aw",@nobits
	.sectionflags	@""
	.align	16
	.zero		1024


//--------------------- .nv.shared._ZN7cutlass13device_kernelIN5flash11enable_sm90INS1_16FlashAttnFwdSm90INS1_25CollectiveMainloopFwdSm90ILi2EN4cute5tupleIJNS5_1CILi1EEES8_S8_EEENS6_IJNS7_ILi192EEENS7_ILi144EEENS7_ILi96EEEEEELi96ENS_10bfloat16_tEfNS_4arch4Sm90ELb1ELb0ELb1ELb1ELb0ELb1ELb0ELb0ELb1ELb1ELb1ELb0EEENS1_21CollectiveEpilogueFwdINS6_IJSA_SC_SB_EEES9_SE_SG_Li384ELb1ELb1ELb1ELb0EEENS1_36VarlenDynamicPersistentTileSchedulerILi192ELi144ELi384ELi128ELb1ELb1ELb1ELb1ELb1ELb1EEEEEEEEEvNT_6ParamsE --------------------------
	.section	.nv.shared._ZN7cutlass13device_kernelIN5flash11enable_sm90INS1_16FlashAttnFwdSm90INS1_25CollectiveMainloopFwdSm90ILi2EN4cute5tupleIJNS5_1CILi1EEES8_S8_EEENS6_IJNS7_ILi192EEENS7_ILi144EEENS7_ILi96EEEEEELi96ENS_10bfloat16_tEfNS_4arch4Sm90ELb1ELb0ELb1ELb1ELb0ELb1ELb0ELb0ELb1ELb1ELb1ELb0EEENS1_21CollectiveEpilogueFwdINS6_IJSA_SC_SB_EEES9_SE_SG_Li384ELb1ELb1ELb1ELb0EEENS1_36VarlenDynamicPersistentTileSchedulerILi192ELi144ELi384ELi128ELb1ELb1ELb1ELb1ELb1ELb1EEEEEEEEEvNT_6ParamsE,"aw",@nobits
	.sectionflags	@""
	.align	16
	.zero		1024


//--------------------- .nv.constant0._ZN7cutlass13device_kernelIN5flash11enable_sm90INS1_16FlashAttnFwdSm90INS1_25CollectiveMainloopFwdSm90ILi2EN4cute5tupleIJNS5_1CILi1EEES8_S8_EEENS6_IJNS7_ILi192EEENS7_ILi144EEENS7_ILi96EEEEEELi96ENS_10bfloat16_tEfNS_4arch4Sm90ELb0ELb0ELb1ELb0ELb0ELb0ELb0ELb0ELb1ELb1ELb1ELb0EEENS1_21CollectiveEpilogueFwdINS6_IJSA_SC_SB_EEES9_SE_SG_Li384ELb0ELb1ELb1ELb0EEENS1_19SingleTileSchedulerILb0ELb1ELb1ELi192EEEEEEEEEvNT_6ParamsE --------------------------
	.section	.nv.constant0._ZN7cutlass13device_kernelIN5flash11enable_sm90INS1_16FlashAttnFwdSm90INS1_25CollectiveMainloopFwdSm90ILi2EN4cute5tupleIJNS5_1CILi1EEES8_S8_EEENS6_IJNS7_ILi192EEENS7_ILi144EEENS7_ILi96EEEEEELi96ENS_10bfloat16_tEfNS_4arch4Sm90ELb0ELb0ELb1ELb0ELb0ELb0ELb0ELb0ELb1ELb1ELb1ELb0EEENS1_21CollectiveEpilogueFwdINS6_IJSA_SC_SB_EEES9_SE_SG_Li384ELb0ELb1ELb1ELb0EEENS1_19SingleTileSchedulerILb0ELb1ELb1ELi192EEEEEEEEEvNT_6ParamsE,"a",@progbits
	.sectionflags	@""
	.align	4
.nv.constant0._ZN7cutlass13device_kernelIN5flash11enable_sm90INS1_16FlashAttnFwdSm90INS1_25CollectiveMainloopFwdSm90ILi2EN4cute5tupleIJNS5_1CILi1EEES8_S8_EEENS6_IJNS7_ILi192EEENS7_ILi144EEENS7_ILi96EEEEEELi96ENS_10bfloat16_tEfNS_4arch4Sm90ELb0ELb0ELb1ELb0ELb0ELb0ELb0ELb0ELb1ELb1ELb1ELb0EEENS1_21CollectiveEpilogueFwdINS6_IJSA_SC_SB_EEES9_SE_SG_Li384ELb0ELb1ELb1ELb0EEENS1_19SingleTileSchedulerILb0ELb1ELb1ELi192EEEEEEEEEvNT_6ParamsE:
	.zero		3200


//--------------------- .nv.constant0._ZN7cutlass13device_kernelIN5flash11enable_sm90INS1_16FlashAttnFwdSm90INS1_25CollectiveMainloopFwdSm90ILi2EN4cute5tupleIJNS5_1CILi1EEES8_S8_EEENS6_IJNS7_ILi192EEENS7_ILi144EEENS7_ILi96EEEEEELi96ENS_10bfloat16_tEfNS_4arch4Sm90ELb0ELb0ELb1ELb1ELb0ELb0ELb0ELb0ELb1ELb1ELb1ELb0EEENS1_21CollectiveEpilogueFwdINS6_IJSA_SC_SB_EEES9_SE_SG_Li384ELb1ELb1ELb1ELb0EEENS1_36VarlenDynamicPersistentTileSchedulerILi192ELi144ELi384ELi128ELb1ELb1ELb1ELb0ELb1ELb1EEEEEEEEEvNT_6ParamsE --------------------------
	.section	.nv.constant0._ZN7cutlass13device_kernelIN5flash11enable_sm90INS1_16FlashAttnFwdSm90INS1_25CollectiveMainloopFwdSm90ILi2EN4cute5tupleIJNS5_1CILi1EEES8_S8_EEENS6_IJNS7_ILi192EEENS7_ILi144EEENS7_ILi96EEEEEELi96ENS_10bfloat16_tEfNS_4arch4Sm90ELb0ELb0ELb1ELb1ELb0ELb0ELb0ELb0ELb1ELb1ELb1ELb0EEENS1_21CollectiveEpilogueFwdINS6_IJSA_SC_SB_EEES9_SE_SG_Li384ELb1ELb1ELb1ELb0EEENS1_36VarlenDynamicPersistentTileSchedulerILi192ELi144ELi384ELi128ELb1ELb1ELb1ELb0ELb1ELb1EEEEEEEEEvNT_6ParamsE,"a",@progbits
	.sectionflags	@""
	.align	4
.nv.constant0._ZN7cutlass13device_kernelIN5flash11enable_sm90INS1_16FlashAttnFwdSm90INS1_25CollectiveMainloopFwdSm90ILi2EN4cute5tupleIJNS5_1CILi1EEES8_S8_EEENS6_IJNS7_ILi192EEENS7_ILi144EEENS7_ILi96EEEEEELi96ENS_10bfloat16_tEfNS_4arch4Sm90ELb0ELb0ELb1ELb1ELb0ELb0ELb0ELb0ELb1ELb1ELb1ELb0EEENS1_21CollectiveEpilogueFwdINS6_IJSA_SC_SB_EEES9_SE_SG_Li384ELb1ELb1ELb1ELb0EEENS1_36VarlenDynamicPersistentTileSchedulerILi192ELi144ELi384ELi128ELb1ELb1ELb1ELb0ELb1ELb1EEEEEEEEEvNT_6ParamsE:
	.zero		3328


//--------------------- .nv.constant0._ZN7cutlass13device_kernelIN5flash11enable_sm90INS1_16FlashAttnFwdSm90INS1_25CollectiveMainloopFwdSm90ILi2EN4cute5tupleIJNS5_1CILi1EEES8_S8_EEENS6_IJNS7_ILi192EEENS7_ILi144EEENS7_ILi96EEEEEELi96ENS_10bfloat16_tEfNS_4arch4Sm90ELb0ELb0ELb1ELb1ELb0ELb1ELb0ELb0ELb1ELb1ELb1ELb0EEENS1_21CollectiveEpilogueFwdINS6_IJSA_SC_SB_EEES9_SE_SG_Li384ELb1ELb1ELb1ELb0EEENS1_36VarlenDynamicPersistentTileSchedulerILi192ELi144ELi384ELi128ELb1ELb1ELb1ELb0ELb1ELb1EEEEEEEEEvNT_6ParamsE --------------------------
	.section	.nv.constant0._ZN7cutlass13device_kernelIN5flash11enable_sm90INS1_16FlashAttnFwdSm90INS1_25CollectiveMainloopFwdSm90ILi2EN4cute5tupleIJNS5_1CILi1EEES8_S8_EEENS6_IJNS7_ILi192EEENS7_ILi144EEENS7_ILi96EEEEEELi96ENS_10bfloat16_tEfNS_4arch4Sm90ELb0ELb0ELb1ELb1ELb0ELb1ELb0ELb0ELb1ELb1ELb1ELb0EEENS1_21CollectiveEpilogueFwdINS6_IJSA_SC_SB_EEES9_SE_SG_Li384ELb1ELb1ELb1ELb0EEENS1_36VarlenDynamicPersistentTileSchedulerILi192ELi144ELi384ELi128ELb1ELb1ELb1ELb0ELb1ELb1EEEEEEEEEvNT_6ParamsE,"a",@progbits
	.sectionflags	@""
	.align	4
.nv.constant0._ZN7cutlass13device_kernelIN5flash11enable_sm90INS1_16FlashAttnFwdSm90INS1_25CollectiveMainloopFwdSm90ILi2EN4cute5tupleIJNS5_1CILi1EEES8_S8_EEENS6_IJNS7_ILi192EEENS7_ILi144EEENS7_ILi96EEEEEELi96ENS_10bfloat16_tEfNS_4arch4Sm90ELb0ELb0ELb1ELb1ELb0ELb1ELb0ELb0ELb1ELb1ELb1ELb0EEENS1_21CollectiveEpilogueFwdINS6_IJSA_SC_SB_EEES9_SE_SG_Li384ELb1ELb1ELb1ELb0EEENS1_36VarlenDynamicPersistentTileSchedulerILi192ELi144ELi384ELi128ELb1ELb1ELb1ELb0ELb1ELb1EEEEEEEEEvNT_6ParamsE:
	.zero		3328


//--------------------- .nv.constant0._ZN7cutlass13device_kernelIN5flash11enable_sm90INS1_16FlashAttnFwdSm90INS1_25CollectiveMainloopFwdSm90ILi2EN4cute5tupleIJNS5_1CILi1EEES8_S8_EEENS6_IJNS7_ILi192EEENS7_ILi128EEENS7_ILi96EEEEEELi96ENS_10bfloat16_tEfNS_4arch4Sm90ELb0ELb1ELb1ELb0ELb0ELb0ELb0ELb0ELb1ELb1ELb1ELb0EEENS1_21CollectiveEpilogueFwdINS6_IJSA_SC_SB_EEES9_SE_SG_Li384ELb0ELb1ELb1ELb0EEENS1_19SingleTileSchedulerILb0ELb1ELb1ELi192EEEEEEEEEvNT_6ParamsE --------------------------
	.section	.nv.constant0._ZN7cutlass13device_kernelIN5flash11enable_sm90INS1_16FlashAttnFwdSm90INS1_25CollectiveMainloopFwdSm90ILi2EN4cute5tupleIJNS5_1CILi1EEES8_S8_EEENS6_IJNS7_ILi192EEENS7_ILi128EEENS7_ILi96EEEEEELi96ENS_10bfloat16_tEfNS_4arch4Sm90ELb0ELb1ELb1ELb0ELb0ELb0ELb0ELb0ELb1ELb1ELb1ELb0EEENS1_21CollectiveEpilogueFwdINS6_IJSA_SC_SB_EEES9_SE_SG_Li384ELb0ELb1ELb1ELb0EEENS1_19SingleTileSchedulerILb0ELb1ELb1ELi192EEEEEEEEEvNT_6ParamsE,"a",@progbits
	.sectionflags	@""
	.align	4
.nv.constant0._ZN7cutlass13device_kernelIN5flash11enable_sm90INS1_16FlashAttnFwdSm90INS1_25CollectiveMainloopFwdSm90ILi2EN4cute5tupleIJNS5_1CILi1EEES8_S8_EEENS6_IJNS7_ILi192EEENS7_ILi128EEENS7_ILi96EEEEEELi96ENS_10bfloat16_tEfNS_4arch4Sm90ELb0ELb1ELb1ELb0ELb0ELb0ELb0ELb0ELb1ELb1ELb1ELb0EEENS1_21CollectiveEpilogueFwdINS6_IJSA_SC_SB_EEES9_SE_SG_Li384ELb0ELb1ELb1ELb0EEENS1_19SingleTileSchedulerILb0ELb1ELb1ELi192EEEEEEEEEvNT_6ParamsE:
	.zero		3200


//--------------------- .nv.constant0._ZN7cutlass13device_kernelIN5flash11enable_sm90INS1_16FlashAttnFwdSm90INS1_25CollectiveMainloopFwdSm90ILi2EN4cute5tupleIJNS5_1CILi1EEES8_S8_EEENS6_IJNS7_ILi192EEENS7_ILi128EEENS7_ILi96EEEEEELi96ENS_10bfloat16_tEfNS_4arch4Sm90ELb0ELb1ELb1ELb1ELb0ELb0ELb0ELb0ELb1ELb1ELb1ELb0EEENS1_21CollectiveEpilogueFwdINS6_IJSA_SC_SB_EEES9_SE_SG_Li384ELb1ELb1ELb1ELb0EEENS1_36VarlenDynamicPersistentTileSchedulerILi192ELi128ELi384ELi128ELb1ELb1ELb1ELb1ELb0ELb1EEEEEEEEEvNT_6ParamsE --------------------------
	.section	.nv.constant0._ZN7cutlass13device_kernelIN5flash11enable_sm90INS1_16FlashAttnFwdSm90INS1_25CollectiveMainloopFwdSm90ILi2EN4cute5tupleIJNS5_1CILi1EEES8_S8_EEENS6_IJNS7_ILi192EEENS7_ILi128EEENS7_ILi96EEEEEELi96ENS_10bfloat16_tEfNS_4arch4Sm90ELb0ELb1ELb1ELb1ELb0ELb0ELb0ELb0ELb1ELb1ELb1ELb0EEENS1_21CollectiveEpilogueFwdINS6_IJSA_SC_SB_EEES9_SE_SG_Li384ELb1ELb1ELb1ELb0EEENS1_36VarlenDynamicPersistentTileSchedulerILi192ELi128ELi384ELi128ELb1ELb1ELb1ELb1ELb0ELb1EEEEEEEEEvNT_6ParamsE,"a",@progbits
	.sectionflags	@""
	.align	4
.nv.constant0._ZN7cutlass13device_kernelIN5flash11enable_sm90INS1_16FlashAttnFwdSm90INS1_25CollectiveMainloopFwdSm90ILi2EN4cute5tupleIJNS5_1CILi1EEES8_S8_EEENS6_IJNS7_ILi192EEENS7_ILi128EEENS7_ILi96EEEEEELi96ENS_10bfloat16_tEfNS_4arch4Sm90ELb0ELb1ELb1ELb1ELb0ELb0ELb0ELb0ELb1ELb1ELb1ELb0EEENS1_21CollectiveEpilogueFwdINS6_IJSA_SC_SB_EEES9_SE_SG_Li384ELb1ELb1ELb1ELb0EEENS1_36VarlenDynamicPersistentTileSchedulerILi192ELi128ELi384ELi128ELb1ELb1ELb1ELb1ELb0ELb1EEEEEEEEEvNT_6ParamsE:
	.zero		3328


//--------------------- .nv.constant0._ZN7cutlass13device_kernelIN5flash11enable_sm90INS1_16FlashAttnFwdSm90INS1_25CollectiveMainloopFwdSm90ILi2EN4cute5tupleIJNS5_1CILi1EEES8_S8_EEENS6_IJNS7_ILi192EEENS7_ILi128EEENS7_ILi96EEEEEELi96ENS_10bfloat16_tEfNS_4arch4Sm90ELb0ELb1ELb1ELb1ELb0ELb1ELb0ELb0ELb1ELb1ELb1ELb0EEENS1_21CollectiveEpilogueFwdINS6_IJSA_SC_SB_EEES9_SE_SG_Li384ELb1ELb1ELb1ELb0EEENS1_36VarlenDynamicPersistentTileSchedulerILi192ELi128ELi384ELi128ELb1ELb1ELb1ELb1ELb0ELb1EEEEEEEEEvNT_6ParamsE --------------------------
	.section	.nv.constant0._ZN7cutlass13device_kernelIN5flash11enable_sm90INS1_16FlashAttnFwdSm90INS1_25CollectiveMainloopFwdSm90ILi2EN4cute5tupleIJNS5_1CILi1EEES8_S8_EEENS6_IJNS7_ILi192EEENS7_ILi128EEENS7_ILi96EEEEEELi96ENS_10bfloat16_tEfNS_4arch4Sm90ELb0ELb1ELb1ELb1ELb0ELb1ELb0ELb0ELb1ELb1ELb1ELb0EEENS1_21CollectiveEpilogueFwdINS6_IJSA_SC_SB_EEES9_SE_SG_Li384ELb1ELb1ELb1ELb0EEENS1_36VarlenDynamicPersistentTileSchedulerILi192ELi128ELi384ELi128ELb1ELb1ELb1ELb1ELb0ELb1EEEEEEEEEvNT_6ParamsE,"a",@progbits
	.sectionflags	@""
	.align	4
.nv.constant0._ZN7cutlass13device_kernelIN5flash11enable_sm90INS1_16FlashAttnFwdSm90INS1_25CollectiveMainloopFwdSm90ILi2EN4cute5tupleIJNS5_1CILi1EEES8_S8_EEENS6_IJNS7_ILi192EEENS7_ILi128EEENS7_ILi96EEEEEELi96ENS_10bfloat16_tEfNS_4arch4Sm90ELb0ELb1ELb1ELb1ELb0ELb1ELb0ELb0ELb1ELb1ELb1ELb0EEENS1_21CollectiveEpilogueFwdINS6_IJSA_SC_SB_EEES9_SE_SG_Li384ELb1ELb1ELb1ELb0EEENS1_36VarlenDynamicPersistentTileSchedulerILi192ELi128ELi384ELi128ELb1ELb1ELb1ELb1ELb0ELb1EEEEEEEEEvNT_6ParamsE:
	.zero		3328


//--------------------- .nv.constant0._ZN7cutlass13device_kernelIN5flash11enable_sm90INS1_16FlashAttnFwdSm90INS1_25CollectiveMainloopFwdSm90ILi2EN4cute5tupleIJNS5_1CILi1EEES8_S8_EEENS6_IJNS7_ILi192EEENS7_ILi144EEENS7_ILi96EEEEEELi96ENS_10bfloat16_tEfNS_4arch4Sm90ELb1ELb0ELb1ELb0ELb0ELb0ELb0ELb0ELb1ELb1ELb1ELb0EEENS1_21CollectiveEpilogueFwdINS6_IJSA_SC_SB_EEES9_SE_SG_Li384ELb0ELb1ELb1ELb0EEENS1_19SingleTileSchedulerILb0ELb1ELb1ELi192EEEEEEEEEvNT_6ParamsE --------------------------
	.section	.nv.constant0._ZN7cutlass13device_kernelIN5flash11enable_sm90INS1_16FlashAttnFwdSm90INS1_25CollectiveMainloopFwdSm90ILi2EN4cute5tupleIJNS5_1CILi1EEES8_S8_EEENS6_IJNS7_ILi192EEENS7_ILi144EEENS7_ILi96EEEEEELi96ENS_10bfloat16_tEfNS_4arch4Sm90ELb1ELb0ELb1ELb0ELb0ELb0ELb0ELb0ELb1ELb1ELb1ELb0EEENS1_21CollectiveEpilogueFwdINS6_IJSA_SC_SB_EEES9_SE_SG_Li384ELb0ELb1ELb1ELb0EEENS1_19SingleTileSchedulerILb0ELb1ELb1ELi192EEEEEEEEEvNT_6ParamsE,"a",@progbits
	.sectionflags	@""
	.align	4
.nv.constant0._ZN7cutlass13device_kernelIN5flash11enable_sm90INS1_16FlashAttnFwdSm90INS1_25CollectiveMainloopFwdSm90ILi2EN4cute5tupleIJNS5_1CILi1EEES8_S8_EEENS6_IJNS7_ILi192EEENS7_ILi144EEENS7_ILi96EEEEEELi96ENS_10bfloat16_tEfNS_4arch4Sm90ELb1ELb0ELb1ELb0ELb0ELb0ELb0ELb0ELb1ELb1ELb1ELb0EEENS1_21CollectiveEpilogueFwdINS6_IJSA_SC_SB_EEES9_SE_SG_Li384ELb0ELb1ELb1ELb0EEENS1_19SingleTileSchedulerILb0ELb1ELb1ELi192EEEEEEEEEvNT_6ParamsE:
	.zero		3200


//--------------------- .nv.constant0._ZN7cutlass13device_kernelIN5flash11enable_sm90INS1_16FlashAttnFwdSm90INS1_25CollectiveMainloopFwdSm90ILi2EN4cute5tupleIJNS5_1CILi1EEES8_S8_EEENS6_IJNS7_ILi192EEENS7_ILi144EEENS7_ILi96EEEEEELi96ENS_10bfloat16_tEfNS_4arch4Sm90ELb1ELb0ELb1ELb1ELb0ELb0ELb0ELb0ELb1ELb1ELb1ELb0EEENS1_21CollectiveEpilogueFwdINS6_IJSA_SC_SB_EEES9_SE_SG_Li384ELb1ELb1ELb1ELb0EEENS1_36VarlenDynamicPersistentTileSchedulerILi192ELi144ELi384ELi128ELb1ELb1ELb1ELb1ELb1ELb1EEEEEEEEEvNT_6ParamsE --------------------------
	.section	.nv.constant0._ZN7cutlass13device_kernelIN5flash11enable_sm90INS1_16FlashAttnFwdSm90INS1_25CollectiveMainloopFwdSm90ILi2EN4cute5tupleIJNS5_1CILi1EEES8_S8_EEENS6_IJNS7_ILi192EEENS7_ILi144EEENS7_ILi96EEEEEELi96ENS_10bfloat16_tEfNS_4arch4Sm90ELb1ELb0ELb1ELb1ELb0ELb0ELb0ELb0ELb1ELb1ELb1ELb0EEENS1_21CollectiveEpilogueFwdINS6_IJSA_SC_SB_EEES9_SE_SG_Li384ELb1ELb1ELb1ELb0EEENS1_36VarlenDynamicPersistentTileSchedulerILi192ELi144ELi384ELi128ELb1ELb1ELb1ELb1ELb1ELb1EEEEEEEEEvNT_6ParamsE,"a",@progbits
	.sectionflags	@""
	.align	4
.nv.constant0._ZN7cutlass13device_kernelIN5flash11enable_sm90INS1_16FlashAttnFwdSm90INS1_25CollectiveMainloopFwdSm90ILi2EN4cute5tupleIJNS5_1CILi1EEES8_S8_EEENS6_IJNS7_ILi192EEENS7_ILi144EEENS7_ILi96EEEEEELi96ENS_10bfloat16_tEfNS_4arch4Sm90ELb1ELb0ELb1ELb1ELb0ELb0ELb0ELb0ELb1ELb1ELb1ELb0EEENS1_21CollectiveEpilogueFwdINS6_IJSA_SC_SB_EEES9_SE_SG_Li384ELb1ELb1ELb1ELb0EEENS1_36VarlenDynamicPersistentTileSchedulerILi192ELi144ELi384ELi128ELb1ELb1ELb1ELb1ELb1ELb1EEEEEEEEEvNT_6ParamsE:
	.zero		3328


//--------------------- .nv.constant0._ZN7cutlass13device_kernelIN5flash11enable_sm90INS1_16FlashAttnFwdSm90INS1_25CollectiveMainloopFwdSm90ILi2EN4cute5tupleIJNS5_1CILi1EEES8_S8_EEENS6_IJNS7_ILi192EEENS7_ILi144EEENS7_ILi96EEEEEELi96ENS_10bfloat16_tEfNS_4arch4Sm90ELb1ELb0ELb1ELb1ELb0ELb1ELb0ELb0ELb1ELb1ELb1ELb0EEENS1_21CollectiveEpilogueFwdINS6_IJSA_SC_SB_EEES9_SE_SG_Li384ELb1ELb1ELb1ELb0EEENS1_36VarlenDynamicPersistentTileSchedulerILi192ELi144ELi384ELi128ELb1ELb1ELb1ELb1ELb1ELb1EEEEEEEEEvNT_6ParamsE --------------------------
	.section	.nv.constant0._ZN7cutlass13device_kernelIN5flash11enable_sm90INS1_16FlashAttnFwdSm90INS1_25CollectiveMainloopFwdSm90ILi2EN4cute5tupleIJNS5_1CILi1EEES8_S8_EEENS6_IJNS7_ILi192EEENS7_ILi144EEENS7_ILi96EEEEEELi96ENS_10bfloat16_tEfNS_4arch4Sm90ELb1ELb0ELb1ELb1ELb0ELb1ELb0ELb0ELb1ELb1ELb1ELb0EEENS1_21CollectiveEpilogueFwdINS6_IJSA_SC_SB_EEES9_SE_SG_Li384ELb1ELb1ELb1ELb0EEENS1_36VarlenDynamicPersistentTileSchedulerILi192ELi144ELi384ELi128ELb1ELb1ELb1ELb1ELb1ELb1EEEEEEEEEvNT_6ParamsE,"a",@progbits
	.sectionflags	@""
	.align	4
.nv.constant0._ZN7cutlass13device_kernelIN5flash11enable_sm90INS1_16FlashAttnFwdSm90INS1_25CollectiveMainloopFwdSm90ILi2EN4cute5tupleIJNS5_1CILi1EEES8_S8_EEENS6_IJNS7_ILi192EEENS7_ILi144EEENS7_ILi96EEEEEELi96ENS_10bfloat16_tEfNS_4arch4Sm90ELb1ELb0ELb1ELb1ELb0ELb1ELb0ELb0ELb1ELb1ELb1ELb0EEENS1_21CollectiveEpilogueFwdINS6_IJSA_SC_SB_EEES9_SE_SG_Li384ELb1ELb1ELb1ELb0EEENS1_36VarlenDynamicPersistentTileSchedulerILi192ELi144ELi384ELi128ELb1ELb1ELb1ELb1ELb1ELb1EEEEEEEEEvNT_6ParamsE:
	.zero		3328


//--------------------- SYMBOLS --------------------------

	.type		.nv.reservedSmem.offset0,@object
	.size		.nv.reservedSmem.offset0,0x4
	.type		__assertfail,@function
